// Copyright (c) 2024, Jay Shah, Ganesh Bikshandi, Ying Zhang, Vijay Thakkar, Pradeep Ramani, Tri Dao.
// Splitting the different template instantiations to different files to speed up compilation.
// This file is auto-generated. See "generate_kernels.py"

#include "flash_bwd_hdim128_bf16_sm90.cu"
#include "flash_bwd_hdim128_bf16_softcap_sm90.cu"

// ===== COMPILED SASS (sm_90a) =====

	.target	sm_90a

	.elftype	@"ET_EXEC"


//--------------------- .note.nv.tkinfo           --------------------------
	.section	.note.nv.tkinfo,"",@"SHT_NOTE"
	.sectionflags	@"SHF_NOTE_NV_TKINFO"
	.tkinfo
        /*0018*/ 	.word	0x00000002
        /*0030*/ 	.string	""
        /*0030*/ 	.string	"ptxas"
        /*0030*/ 	.string	"Cuda compilation tools, release 13.0, V13.0.88"
        /*0030*/ 	.string	"Build cuda_13.0.r13.0/compiler.36424714_0"
        /*0030*/ 	.string	"-arch sm_90a -m 64 "



//--------------------- .note.nv.cuinfo           --------------------------
	.section	.note.nv.cuinfo,"",@"SHT_NOTE"
	.sectionflags	@"SHF_NOTE_NV_CUINFO"
        /*0018*/ 	.short	0x0002
        /*001a*/ 	.short	0x005a
        /*001c*/ 	.short	0x0082
	.zero		2


//--------------------- .nv.info                  --------------------------
	.section	.nv.info,"",@"SHT_CUDA_INFO"
	.align	4


	//----- nvinfo : EIATTR_REGCOUNT
	.align		4
        /*0000*/ 	.byte	0x04, 0x2f
        /*0002*/ 	.short	(.L_20 - .L_19)
	.align		4
.L_19:
        /*0004*/ 	.word	index@(_ZN7cutlass13device_kernelIN5flash22FlashAttnBwdPreprocessIN4cute5tupleIJNS3_1CILi64EEENS5_ILi128EEEEEENS_10bfloat16_tEfNS_4arch4Sm90ELb1ELb1EEEEEvNT_6ParamsE)
        /*0008*/ 	.word	0x00000040


	//----- nvinfo : EIATTR_FRAME_SIZE
	.align		4
.L_20:
        /*000c*/ 	.byte	0x04, 0x11
        /*000e*/ 	.short	(.L_22 - .L_21)
	.align		4
.L_21:
        /*0010*/ 	.word	index@(_ZN7cutlass13device_kernelIN5flash22FlashAttnBwdPreprocessIN4cute5tupleIJNS3_1CILi64EEENS5_ILi128EEEEEENS_10bfloat16_tEfNS_4arch4Sm90ELb1ELb1EEEEEvNT_6ParamsE)
        /*0014*/ 	.word	0x00000000


	//----- nvinfo : EIATTR_REGCOUNT
	.align		4
.L_22:
        /*0018*/ 	.byte	0x04, 0x2f
        /*001a*/ 	.short	(.L_24 - .L_23)
	.align		4
.L_23:
        /*001c*/ 	.word	index@(_ZN7cutlass13device_kernelIN5flash11enable_sm90INS1_16FlashAttnBwdSm90INS1_25CollectiveMainloopBwdSm90ILi2ELi2ELi2EN4cute5tupleIJNS5_1CILi1EEES8_S8_EEENS6_IJNS7_ILi64EEENS7_ILi128EEESB_EEENS_10bfloat16_tEfNS_4arch4Sm90ELb1ELb0ELb0ELb1ELb1ELb1ELb0ELb0ELi2ELi1ELi2ELi1ELb0EEENS1_24CollectiveEpilogueBwdGQAISC_fSF_Li256ELb1ELb1EEENS1_25SingleTileBwdLPTSchedulerILb1ELi128ELb1EEEEEEEEEvNT_6ParamsE)
        /*0020*/ 	.word	0x000000a8


	//----- nvinfo : EIATTR_FRAME_SIZE
	.align		4
.L_24:
        /*0024*/ 	.byte	0x04, 0x11
        /*0026*/ 	.short	(.L_26 - .L_25)
	.align		4
.L_25:
        /*0028*/ 	.word	index@(_ZN7cutlass13device_kernelIN5flash11enable_sm90INS1_16FlashAttnBwdSm90INS1_25CollectiveMainloopBwdSm90ILi2ELi2ELi2EN4cute5tupleIJNS5_1CILi1EEES8_S8_EEENS6_IJNS7_ILi64EEENS7_ILi128EEESB_EEENS_10bfloat16_tEfNS_4arch4Sm90ELb1ELb0ELb0ELb1ELb1ELb1ELb0ELb0ELi2ELi1ELi2ELi1ELb0EEENS1_24CollectiveEpilogueBwdGQAISC_fSF_Li256ELb1ELb1EEENS1_25SingleTileBwdLPTSchedulerILb1ELi128ELb1EEEEEEEEEvNT_6ParamsE)
        /*002c*/ 	.word	0x00000008


	//----- nvinfo : EIATTR_REGCOUNT
	.align		4
.L_26:
        /*0030*/ 	.byte	0x04, 0x2f
        /*0032*/ 	.short	(.L_28 - .L_27)
	.align		4
.L_27:
        /*0034*/ 	.word	index@(_ZN7cutlass13device_kernelIN5flash32FlashAttnBwdPostprocessConvertdQIN4cute5tupleIJNS3_1CILi64EEENS5_ILi128EEEEEENS_10bfloat16_tEfNS_4arch4Sm90ELi256ENS3_8TiledMMAINS3_8MMA_AtomIJNS3_4SM904GMMA27MMA_64x64x16_F32BF16BF16_SSILNSF_5MajorE0ELSH_1ELNSF_7ScaleInE1ELSI_1EEEEEENS3_6LayoutINS4_IJNS5_ILi1EEENS5_ILi2EEESM_EEENS4_IJNS5_ILi0EEESM_SP_EEEEENS4_IJNS3_10UnderscoreESS_SS_EEEEELb0EEEEEvNT_6ParamsE)
        /*0038*/ 	.word	0x00000038


	//----- nvinfo : EIATTR_FRAME_SIZE
	.align		4
.L_28:
        /*003c*/ 	.byte	0x04, 0x11
        /*003e*/ 	.short	(.L_30 - .L_29)
	.align		4
.L_29:
        /*0040*/ 	.word	index@(_ZN7cutlass13device_kernelIN5flash32FlashAttnBwdPostprocessConvertdQIN4cute5tupleIJNS3_1CILi64EEENS5_ILi128EEEEEENS_10bfloat16_tEfNS_4arch4Sm90ELi256ENS3_8TiledMMAINS3_8MMA_AtomIJNS3_4SM904GMMA27MMA_64x64x16_F32BF16BF16_SSILNSF_5MajorE0ELSH_1ELNSF_7ScaleInE1ELSI_1EEEEEENS3_6LayoutINS4_IJNS5_ILi1EEENS5_ILi2EEESM_EEENS4_IJNS5_ILi0EEESM_SP_EEEEENS4_IJNS3_10UnderscoreESS_SS_EEEEELb0EEEEEvNT_6ParamsE)
        /*0044*/ 	.word	0x00000000


	//----- nvinfo : EIATTR_REGCOUNT
	.align		4
.L_30:
        /*0048*/ 	.byte	0x04, 0x2f
        /*004a*/ 	.short	(.L_32 - .L_31)
	.align		4
.L_31:
        /*004c*/ 	.word	index@(_ZN7cutlass13device_kernelIN5flash32FlashAttnBwdPostprocessConvertdQIN4cute5tupleIJNS3_1CILi128EEES6_EEENS_10bfloat16_tEfNS_4arch4Sm90ELi256ENS3_8TiledMMAINS3_8MMA_AtomIJNS3_4SM904GMMA28MMA_64x128x16_F32BF16BF16_RSILNSE_5MajorE0ELSG_1ELNSE_7ScaleInE1ELSH_1EEEEEENS3_6LayoutINS4_IJNS5_ILi2EEENS5_ILi1EEESM_EEENS4_IJSM_NS5_ILi0EEESO_EEEEENS4_IJNS3_10UnderscoreESR_SR_EEEEELb0EEEEEvNT_6ParamsE)
        /*0050*/ 	.word	0x00000058


	//----- nvinfo : EIATTR_FRAME_SIZE
	.align		4
.L_32:
        /*0054*/ 	.byte	0x04, 0x11
        /*0056*/ 	.short	(.L_34 - .L_33)
	.align		4
.L_33:
        /*0058*/ 	.word	index@(_ZN7cutlass13device_kernelIN5flash32FlashAttnBwdPostprocessConvertdQIN4cute5tupleIJNS3_1CILi128EEES6_EEENS_10bfloat16_tEfNS_4arch4Sm90ELi256ENS3_8TiledMMAINS3_8MMA_AtomIJNS3_4SM904GMMA28MMA_64x128x16_F32BF16BF16_RSILNSE_5MajorE0ELSG_1ELNSE_7ScaleInE1ELSH_1EEEEEENS3_6LayoutINS4_IJNS5_ILi2EEENS5_ILi1EEESM_EEENS4_IJSM_NS5_ILi0EEESO_EEEEENS4_IJNS3_10UnderscoreESR_SR_EEEEELb0EEEEEvNT_6ParamsE)
        /*005c*/ 	.word	0x00000000


	//----- nvinfo : EIATTR_REGCOUNT
	.align		4
.L_34:
        /*0060*/ 	.byte	0x04, 0x2f
        /*0062*/ 	.short	(.L_36 - .L_35)
	.align		4
.L_35:
        /*0064*/ 	.word	index@(_ZN7cutlass13device_kernelIN5flash11enable_sm90INS1_16FlashAttnBwdSm90INS1_25CollectiveMainloopBwdSm90ILi2ELi2ELi2EN4cute5tupleIJNS5_1CILi1EEES8_S8_EEENS6_IJNS7_ILi64EEENS7_ILi128EEESB_EEENS_10bfloat16_tEfNS_4arch4Sm90ELb1ELb0ELb0ELb1ELb0ELb1ELb0ELb0ELi2ELi1ELi2ELi1ELb0EEENS1_24CollectiveEpilogueBwdGQAISC_fSF_Li256ELb1ELb0EEENS1_25SingleTileBwdLPTSchedulerILb1ELi128ELb0EEEEEEEEEvNT_6ParamsE)
        /*0068*/ 	.word	0x000000a8


	//----- nvinfo : EIATTR_FRAME_SIZE
	.align		4
.L_36:
        /*006c*/ 	.byte	0x04, 0x11
        /*006e*/ 	.short	(.L_38 - .L_37)
	.align		4
.L_37:
        /*0070*/ 	.word	index@(_ZN7cutlass13device_kernelIN5flash11enable_sm90INS1_16FlashAttnBwdSm90INS1_25CollectiveMainloopBwdSm90ILi2ELi2ELi2EN4cute5tupleIJNS5_1CILi1EEES8_S8_EEENS6_IJNS7_ILi64EEENS7_ILi128EEESB_EEENS_10bfloat16_tEfNS_4arch4Sm90ELb1ELb0ELb0ELb1ELb0ELb1ELb0ELb0ELi2ELi1ELi2ELi1ELb0EEENS1_24CollectiveEpilogueBwdGQAISC_fSF_Li256ELb1ELb0EEENS1_25SingleTileBwdLPTSchedulerILb1ELi128ELb0EEEEEEEEEvNT_6ParamsE)
        /*0074*/ 	.word	0x00000008


	//----- nvinfo : EIATTR_REGCOUNT
	.align		4
.L_38:
        /*0078*/ 	.byte	0x04, 0x2f
        /*007a*/ 	.short	(.L_40 - .L_39)
	.align		4
.L_39:
        /*007c*/ 	.word	index@(_ZN7cutlass13device_kernelIN5flash11enable_sm90INS1_16FlashAttnBwdSm90INS1_25CollectiveMainloopBwdSm90ILi2ELi2ELi2EN4cute5tupleIJNS5_1CILi1EEES8_S8_EEENS6_IJNS7_ILi64EEENS7_ILi128EEESB_EEENS_10bfloat16_tEfNS_4arch4Sm90ELb1ELb0ELb0ELb1ELb1ELb1ELb0ELb0ELi2ELi1ELi2ELi1ELb0EEENS1_21CollectiveEpilogueBwdISC_SD_SF_Li256ELb1ELb0ELi1EEENS1_25SingleTileBwdLPTSchedulerILb1ELi128ELb1EEEEEEEEEvNT_6ParamsE)
        /*0080*/ 	.word	0x000000a8


	//----- nvinfo : EIATTR_FRAME_SIZE
	.align		4
.L_40:
        /*0084*/ 	.byte	0x04, 0x11
        /*0086*/ 	.short	(.L_42 - .L_41)
	.align		4
.L_41:
        /*0088*/ 	.word	index@(_ZN7cutlass13device_kernelIN5flash11enable_sm90INS1_16FlashAttnBwdSm90INS1_25CollectiveMainloopBwdSm90ILi2ELi2ELi2EN4cute5tupleIJNS5_1CILi1EEES8_S8_EEENS6_IJNS7_ILi64EEENS7_ILi128EEESB_EEENS_10bfloat16_tEfNS_4arch4Sm90ELb1ELb0ELb0ELb1ELb1ELb1ELb0ELb0ELi2ELi1ELi2ELi1ELb0EEENS1_21CollectiveEpilogueBwdISC_SD_SF_Li256ELb1ELb0ELi1EEENS1_25SingleTileBwdLPTSchedulerILb1ELi128ELb1EEEEEEEEEvNT_6ParamsE)
        /*008c*/ 	.word	0x00000008


	//----- nvinfo : EIATTR_REGCOUNT
	.align		4
.L_42:
        /*0090*/ 	.byte	0x04, 0x2f
        /*0092*/ 	.short	(.L_44 - .L_43)
	.align		4
.L_43:
        /*0094*/ 	.word	index@(_ZN7cutlass13device_kernelIN5flash11enable_sm90INS1_16FlashAttnBwdSm90INS1_25CollectiveMainloopBwdSm90ILi2ELi2ELi2EN4cute5tupleIJNS5_1CILi1EEES8_S8_EEENS6_IJNS7_ILi64EEENS7_ILi128EEESB_EEENS_10bfloat16_tEfNS_4arch4Sm90ELb1ELb0ELb0ELb1ELb0ELb1ELb0ELb0ELi2ELi1ELi2ELi1ELb0EEENS1_21CollectiveEpilogueBwdISC_SD_SF_Li256ELb1ELb0ELi1EEENS1_25SingleTileBwdLPTSchedulerILb1ELi128ELb0EEEEEEEEEvNT_6ParamsE)
        /*0098*/ 	.word	0x000000a8


	//----- nvinfo : EIATTR_FRAME_SIZE
	.align		4
.L_44:
        /*009c*/ 	.byte	0x04, 0x11
        /*009e*/ 	.short	(.L_46 - .L_45)
	.align		4
.L_45:
        /*00a0*/ 	.word	index@(_ZN7cutlass13device_kernelIN5flash11enable_sm90INS1_16FlashAttnBwdSm90INS1_25CollectiveMainloopBwdSm90ILi2ELi2ELi2EN4cute5tupleIJNS5_1CILi1EEES8_S8_EEENS6_IJNS7_ILi64EEENS7_ILi128EEESB_EEENS_10bfloat16_tEfNS_4arch4Sm90ELb1ELb0ELb0ELb1ELb0ELb1ELb0ELb0ELi2ELi1ELi2ELi1ELb0EEENS1_21CollectiveEpilogueBwdISC_SD_SF_Li256ELb1ELb0ELi1EEENS1_25SingleTileBwdLPTSchedulerILb1ELi128ELb0EEEEEEEEEvNT_6ParamsE)
        /*00a4*/ 	.word	0x00000008


	//----- nvinfo : EIATTR_REGCOUNT
	.align		4
.L_46:
        /*00a8*/ 	.byte	0x04, 0x2f
        /*00aa*/ 	.short	(.L_48 - .L_47)
	.align		4
.L_47:
        /*00ac*/ 	.word	index@(_ZN7cutlass13device_kernelIN5flash22FlashAttnBwdPreprocessIN4cute5tupleIJNS3_1CILi64EEENS5_ILi128EEEEEENS_10bfloat16_tEfNS_4arch4Sm90ELb1ELb0EEEEEvNT_6ParamsE)
        /*00b0*/ 	.word	0x00000040


	//----- nvinfo : EIATTR_FRAME_SIZE
	.align		4
.L_48:
        /*00b4*/ 	.byte	0x04, 0x11
        /*00b6*/ 	.short	(.L_50 - .L_49)
	.align		4
.L_49:
        /*00b8*/ 	.word	index@(_ZN7cutlass13device_kernelIN5flash22FlashAttnBwdPreprocessIN4cute5tupleIJNS3_1CILi64EEENS5_ILi128EEEEEENS_10bfloat16_tEfNS_4arch4Sm90ELb1ELb0EEEEEvNT_6ParamsE)
        /*00bc*/ 	.word	0x00000000


	//----- nvinfo : EIATTR_REGCOUNT
	.align		4
.L_50:
        /*00c0*/ 	.byte	0x04, 0x2f
        /*00c2*/ 	.short	(.L_52 - .L_51)
	.align		4
.L_51:
        /*00c4*/ 	.word	index@(_ZN7cutlass13device_kernelIN5flash11enable_sm90INS1_16FlashAttnBwdSm90INS1_25CollectiveMainloopBwdSm90ILi2ELi2ELi2EN4cute5tupleIJNS5_1CILi1EEES8_S8_EEENS6_IJNS7_ILi64EEENS7_ILi128EEESB_EEENS_10bfloat16_tEfNS_4arch4Sm90ELb1ELb0ELb0ELb0ELb1ELb1ELb0ELb0ELi2ELi1ELi2ELi1ELb0EEENS1_24CollectiveEpilogueBwdGQAISC_fSF_Li256ELb0ELb1EEENS1_25SingleTileBwdLPTSchedulerILb0ELi128ELb1EEEEEEEEEvNT_6ParamsE)
        /*00c8*/ 	.word	0x000000a8


	//----- nvinfo : EIATTR_FRAME_SIZE
	.align		4
.L_52:
        /*00cc*/ 	.byte	0x04, 0x11
        /*00ce*/ 	.short	(.L_54 - .L_53)
	.align		4
.L_53:
        /*00d0*/ 	.word	index@(_ZN7cutlass13device_kernelIN5flash11enable_sm90INS1_16FlashAttnBwdSm90INS1_25CollectiveMainloopBwdSm90ILi2ELi2ELi2EN4cute5tupleIJNS5_1CILi1EEES8_S8_EEENS6_IJNS7_ILi64EEENS7_ILi128EEESB_EEENS_10bfloat16_tEfNS_4arch4Sm90ELb1ELb0ELb0ELb0ELb1ELb1ELb0ELb0ELi2ELi1ELi2ELi1ELb0EEENS1_24CollectiveEpilogueBwdGQAISC_fSF_Li256ELb0ELb1EEENS1_25SingleTileBwdLPTSchedulerILb0ELi128ELb1EEEEEEEEEvNT_6ParamsE)
        /*00d4*/ 	.word	0x00000008


	//----- nvinfo : EIATTR_REGCOUNT
	.align		4
.L_54:
        /*00d8*/ 	.byte	0x04, 0x2f
        /*00da*/ 	.short	(.L_56 - .L_55)
	.align		4
.L_55:
        /*00dc*/ 	.word	index@(_ZN7cutlass13device_kernelIN5flash11enable_sm90INS1_16FlashAttnBwdSm90INS1_25CollectiveMainloopBwdSm90ILi2ELi2ELi2EN4cute5tupleIJNS5_1CILi1EEES8_S8_EEENS6_IJNS7_ILi64EEENS7_ILi128EEESB_EEENS_10bfloat16_tEfNS_4arch4Sm90ELb1ELb0ELb0ELb0ELb0ELb1ELb0ELb0ELi2ELi1ELi2ELi1ELb0EEENS1_24CollectiveEpilogueBwdGQAISC_fSF_Li256ELb0ELb0EEENS1_25SingleTileBwdLPTSchedulerILb0ELi128ELb0EEEEEEEEEvNT_6ParamsE)
        /*00e0*/ 	.word	0x000000a8


	//----- nvinfo : EIATTR_FRAME_SIZE
	.align		4
.L_56:
        /*00e4*/ 	.byte	0x04, 0x11
        /*00e6*/ 	.short	(.L_58 - .L_57)
	.align		4
.L_57:
        /*00e8*/ 	.word	index@(_ZN7cutlass13device_kernelIN5flash11enable_sm90INS1_16FlashAttnBwdSm90INS1_25CollectiveMainloopBwdSm90ILi2ELi2ELi2EN4cute5tupleIJNS5_1CILi1EEES8_S8_EEENS6_IJNS7_ILi64EEENS7_ILi128EEESB_EEENS_10bfloat16_tEfNS_4arch4Sm90ELb1ELb0ELb0ELb0ELb0ELb1ELb0ELb0ELi2ELi1ELi2ELi1ELb0EEENS1_24CollectiveEpilogueBwdGQAISC_fSF_Li256ELb0ELb0EEENS1_25SingleTileBwdLPTSchedulerILb0ELi128ELb0EEEEEEEEEvNT_6ParamsE)
        /*00ec*/ 	.word	0x00000008


	//----- nvinfo : EIATTR_REGCOUNT
	.align		4
.L_58:
        /*00f0*/ 	.byte	0x04, 0x2f
        /*00f2*/ 	.short	(.L_60 - .L_59)
	.align		4
.L_59:
        /*00f4*/ 	.word	index@(_ZN7cutlass13device_kernelIN5flash11enable_sm90INS1_16FlashAttnBwdSm90INS1_25CollectiveMainloopBwdSm90ILi2ELi2ELi2EN4cute5tupleIJNS5_1CILi1EEES8_S8_EEENS6_IJNS7_ILi64EEENS7_ILi128EEESB_EEENS_10bfloat16_tEfNS_4arch4Sm90ELb1ELb0ELb0ELb0ELb1ELb1ELb0ELb0ELi2ELi1ELi2ELi1ELb0EEENS1_21CollectiveEpilogueBwdISC_SD_SF_Li256ELb0ELb0ELi1EEENS1_25SingleTileBwdLPTSchedulerILb0ELi128ELb1EEEEEEEEEvNT_6ParamsE)
        /*00f8*/ 	.word	0x000000a8


	//----- nvinfo : EIATTR_FRAME_SIZE
	.align		4
.L_60:
        /*00fc*/ 	.byte	0x04, 0x11
        /*00fe*/ 	.short	(.L_62 - .L_61)
	.align		4
.L_61:
        /*0100*/ 	.word	index@(_ZN7cutlass13device_kernelIN5flash11enable_sm90INS1_16FlashAttnBwdSm90INS1_25CollectiveMainloopBwdSm90ILi2ELi2ELi2EN4cute5tupleIJNS5_1CILi1EEES8_S8_EEENS6_IJNS7_ILi64EEENS7_ILi128EEESB_EEENS_10bfloat16_tEfNS_4arch4Sm90ELb1ELb0ELb0ELb0ELb1ELb1ELb0ELb0ELi2ELi1ELi2ELi1ELb0EEENS1_21CollectiveEpilogueBwdISC_SD_SF_Li256ELb0ELb0ELi1EEENS1_25SingleTileBwdLPTSchedulerILb0ELi128ELb1EEEEEEEEEvNT_6ParamsE)
        /*0104*/ 	.word	0x00000008


	//----- nvinfo : EIATTR_REGCOUNT
	.align		4
.L_62:
        /*0108*/ 	.byte	0x04, 0x2f
        /*010a*/ 	.short	(.L_64 - .L_63)
	.align		4
.L_63:
        /*010c*/ 	.word	index@(_ZN7cutlass13device_kernelIN5flash11enable_sm90INS1_16FlashAttnBwdSm90INS1_25CollectiveMainloopBwdSm90ILi2ELi2ELi2EN4cute5tupleIJNS5_1CILi1EEES8_S8_EEENS6_IJNS7_ILi64EEENS7_ILi128EEESB_EEENS_10bfloat16_tEfNS_4arch4Sm90ELb1ELb0ELb0ELb0ELb0ELb1ELb0ELb0ELi2ELi1ELi2ELi1ELb0EEENS1_21CollectiveEpilogueBwdISC_SD_SF_Li256ELb0ELb0ELi1EEENS1_25SingleTileBwdLPTSchedulerILb0ELi128ELb0EEEEEEEEEvNT_6ParamsE)
        /*0110*/ 	.word	0x000000a8


	//----- nvinfo : EIATTR_FRAME_SIZE
	.align		4
.L_64:
        /*0114*/ 	.byte	0x04, 0x11
        /*0116*/ 	.short	(.L_66 - .L_65)
	.align		4
.L_65:
        /*0118*/ 	.word	index@(_ZN7cutlass13device_kernelIN5flash11enable_sm90INS1_16FlashAttnBwdSm90INS1_25CollectiveMainloopBwdSm90ILi2ELi2ELi2EN4cute5tupleIJNS5_1CILi1EEES8_S8_EEENS6_IJNS7_ILi64EEENS7_ILi128EEESB_EEENS_10bfloat16_tEfNS_4arch4Sm90ELb1ELb0ELb0ELb0ELb0ELb1ELb0ELb0ELi2ELi1ELi2ELi1ELb0EEENS1_21CollectiveEpilogueBwdISC_SD_SF_Li256ELb0ELb0ELi1EEENS1_25SingleTileBwdLPTSchedulerILb0ELi128ELb0EEEEEEEEEvNT_6ParamsE)
        /*011c*/ 	.word	0x00000008


	//----- nvinfo : EIATTR_REGCOUNT
	.align		4
.L_66:
        /*0120*/ 	.byte	0x04, 0x2f
        /*0122*/ 	.short	(.L_68 - .L_67)
	.align		4
.L_67:
        /*0124*/ 	.word	index@(_ZN7cutlass13device_kernelIN5flash11enable_sm90INS1_16FlashAttnBwdSm90INS1_25CollectiveMainloopBwdSm90ILi2ELi2ELi2EN4cute5tupleIJNS5_1CILi1EEES8_S8_EEENS6_IJNS7_ILi64EEENS7_ILi128EEESB_EEENS_10bfloat16_tEfNS_4arch4Sm90ELb0ELb1ELb0ELb1ELb1ELb1ELb0ELb0ELi2ELi1ELi2ELi1ELb0EEENS1_24CollectiveEpilogueBwdGQAISC_fSF_Li256ELb1ELb1EEENS1_19SingleTileSchedulerILb1ELb0ELb0ELi128EEEEEEEEEvNT_6ParamsE)
        /*0128*/ 	.word	0x000000a8


	//----- nvinfo : EIATTR_FRAME_SIZE
	.align		4
.L_68:
        /*012c*/ 	.byte	0x04, 0x11
        /*012e*/ 	.short	(.L_70 - .L_69)
	.align		4
.L_69:
        /*0130*/ 	.word	index@(_ZN7cutlass13device_kernelIN5flash11enable_sm90INS1_16FlashAttnBwdSm90INS1_25CollectiveMainloopBwdSm90ILi2ELi2ELi2EN4cute5tupleIJNS5_1CILi1EEES8_S8_EEENS6_IJNS7_ILi64EEENS7_ILi128EEESB_EEENS_10bfloat16_tEfNS_4arch4Sm90ELb0ELb1ELb0ELb1ELb1ELb1ELb0ELb0ELi2ELi1ELi2ELi1ELb0EEENS1_24CollectiveEpilogueBwdGQAISC_fSF_Li256ELb1ELb1EEENS1_19SingleTileSchedulerILb1ELb0ELb0ELi128EEEEEEEEEvNT_6ParamsE)
        /*0134*/ 	.word	0x00000008


	//----- nvinfo : EIATTR_REGCOUNT
	.align		4
.L_70:
        /*0138*/ 	.byte	0x04, 0x2f
        /*013a*/ 	.short	(.L_72 - .L_71)
	.align		4
.L_71:
        /*013c*/ 	.word	index@(_ZN7cutlass13device_kernelIN5flash11enable_sm90INS1_16FlashAttnBwdSm90INS1_25CollectiveMainloopBwdSm90ILi2ELi2ELi2EN4cute5tupleIJNS5_1CILi1EEES8_S8_EEENS6_IJNS7_ILi64EEENS7_ILi128EEESB_EEENS_10bfloat16_tEfNS_4arch4Sm90ELb0ELb1ELb0ELb1ELb0ELb1ELb0ELb0ELi2ELi1ELi2ELi1ELb0EEENS1_24CollectiveEpilogueBwdGQAISC_fSF_Li256ELb1ELb0EEENS1_19SingleTileSchedulerILb1ELb0ELb0ELi128EEEEEEEEEvNT_6ParamsE)
        /*0140*/ 	.word	0x000000a8


	//----- nvinfo : EIATTR_FRAME_SIZE
	.align		4
.L_72:
        /*0144*/ 	.byte	0x04, 0x11
        /*0146*/ 	.short	(.L_74 - .L_73)
	.align		4
.L_73:
        /*0148*/ 	.word	index@(_ZN7cutlass13device_kernelIN5flash11enable_sm90INS1_16FlashAttnBwdSm90INS1_25CollectiveMainloopBwdSm90ILi2ELi2ELi2EN4cute5tupleIJNS5_1CILi1EEES8_S8_EEENS6_IJNS7_ILi64EEENS7_ILi128EEESB_EEENS_10bfloat16_tEfNS_4arch4Sm90ELb0ELb1ELb0ELb1ELb0ELb1ELb0ELb0ELi2ELi1ELi2ELi1ELb0EEENS1_24CollectiveEpilogueBwdGQAISC_fSF_Li256ELb1ELb0EEENS1_19SingleTileSchedulerILb1ELb0ELb0ELi128EEEEEEEEEvNT_6ParamsE)
        /*014c*/ 	.word	0x00000008


	//----- nvinfo : EIATTR_REGCOUNT
	.align		4
.L_74:
        /*0150*/ 	.byte	0x04, 0x2f
        /*0152*/ 	.short	(.L_76 - .L_75)
	.align		4
.L_75:
        /*0154*/ 	.word	index@(_ZN7cutlass13device_kernelIN5flash11enable_sm90INS1_16FlashAttnBwdSm90INS1_25CollectiveMainloopBwdSm90ILi2ELi2ELi2EN4cute5tupleIJNS5_1CILi1EEES8_S8_EEENS6_IJNS7_ILi64EEENS7_ILi128EEESB_EEENS_10bfloat16_tEfNS_4arch4Sm90ELb0ELb1ELb0ELb1ELb1ELb1ELb0ELb0ELi2ELi1ELi2ELi1ELb0EEENS1_21CollectiveEpilogueBwdISC_SD_SF_Li256ELb1ELb0ELi1EEENS1_19SingleTileSchedulerILb1ELb0ELb0ELi128EEEEEEEEEvNT_6ParamsE)
        /*0158*/ 	.word	0x000000a8


	//----- nvinfo : EIATTR_FRAME_SIZE
	.align		4
.L_76:
        /*015c*/ 	.byte	0x04, 0x11
        /*015e*/ 	.short	(.L_78 - .L_77)
	.align		4
.L_77:
        /*0160*/ 	.word	index@(_ZN7cutlass13device_kernelIN5flash11enable_sm90INS1_16FlashAttnBwdSm90INS1_25CollectiveMainloopBwdSm90ILi2ELi2ELi2EN4cute5tupleIJNS5_1CILi1EEES8_S8_EEENS6_IJNS7_ILi64EEENS7_ILi128EEESB_EEENS_10bfloat16_tEfNS_4arch4Sm90ELb0ELb1ELb0ELb1ELb1ELb1ELb0ELb0ELi2ELi1ELi2ELi1ELb0EEENS1_21CollectiveEpilogueBwdISC_SD_SF_Li256ELb1ELb0ELi1EEENS1_19SingleTileSchedulerILb1ELb0ELb0ELi128EEEEEEEEEvNT_6ParamsE)
        /*0164*/ 	.word	0x00000008


	//----- nvinfo : EIATTR_REGCOUNT
	.align		4
.L_78:
        /*0168*/ 	.byte	0x04, 0x2f
        /*016a*/ 	.short	(.L_80 - .L_79)
	.align		4
.L_79:
        /*016c*/ 	.word	index@(_ZN7cutlass13device_kernelIN5flash11enable_sm90INS1_16FlashAttnBwdSm90INS1_25CollectiveMainloopBwdSm90ILi2ELi2ELi2EN4cute5tupleIJNS5_1CILi1EEES8_S8_EEENS6_IJNS7_ILi64EEENS7_ILi128EEESB_EEENS_10bfloat16_tEfNS_4arch4Sm90ELb0ELb1ELb0ELb1ELb0ELb1ELb0ELb0ELi2ELi1ELi2ELi1ELb0EEENS1_21CollectiveEpilogueBwdISC_SD_SF_Li256ELb1ELb0ELi1EEENS1_19SingleTileSchedulerILb1ELb0ELb0ELi128EEEEEEEEEvNT_6ParamsE)
        /*0170*/ 	.word	0x000000a8


	//----- nvinfo : EIATTR_FRAME_SIZE
	.align		4
.L_80:
        /*0174*/ 	.byte	0x04, 0x11
        /*0176*/ 	.short	(.L_82 - .L_81)
	.align		4
.L_81:
        /*0178*/ 	.word	index@(_ZN7cutlass13device_kernelIN5flash11enable_sm90INS1_16FlashAttnBwdSm90INS1_25CollectiveMainloopBwdSm90ILi2ELi2ELi2EN4cute5tupleIJNS5_1CILi1EEES8_S8_EEENS6_IJNS7_ILi64EEENS7_ILi128EEESB_EEENS_10bfloat16_tEfNS_4arch4Sm90ELb0ELb1ELb0ELb1ELb0ELb1ELb0ELb0ELi2ELi1ELi2ELi1ELb0EEENS1_21CollectiveEpilogueBwdISC_SD_SF_Li256ELb1ELb0ELi1EEENS1_19SingleTileSchedulerILb1ELb0ELb0ELi128EEEEEEEEEvNT_6ParamsE)
        /*017c*/ 	.word	0x00000008


	//----- nvinfo : EIATTR_REGCOUNT
	.align		4
.L_82:
        /*0180*/ 	.byte	0x04, 0x2f
        /*0182*/ 	.short	(.L_84 - .L_83)
	.align		4
.L_83:
        /*0184*/ 	.word	index@(_ZN7cutlass13device_kernelIN5flash11enable_sm90INS1_16FlashAttnBwdSm90INS1_25CollectiveMainloopBwdSm90ILi2ELi2ELi2EN4cute5tupleIJNS5_1CILi1EEES8_S8_EEENS6_IJNS7_ILi64EEENS7_ILi128EEESB_EEENS_10bfloat16_tEfNS_4arch4Sm90ELb0ELb1ELb0ELb0ELb1ELb1ELb0ELb0ELi2ELi1ELi2ELi1ELb0EEENS1_24CollectiveEpilogueBwdGQAISC_fSF_Li256ELb0ELb1EEENS1_19SingleTileSchedulerILb0ELb0ELb0ELi128EEEEEEEEEvNT_6ParamsE)
        /*0188*/ 	.word	0x000000a8


	//----- nvinfo : EIATTR_FRAME_SIZE
	.align		4
.L_84:
        /*018c*/ 	.byte	0x04, 0x11
        /*018e*/ 	.short	(.L_86 - .L_85)
	.align		4
.L_85:
        /*0190*/ 	.word	index@(_ZN7cutlass13device_kernelIN5flash11enable_sm90INS1_16FlashAttnBwdSm90INS1_25CollectiveMainloopBwdSm90ILi2ELi2ELi2EN4cute5tupleIJNS5_1CILi1EEES8_S8_EEENS6_IJNS7_ILi64EEENS7_ILi128EEESB_EEENS_10bfloat16_tEfNS_4arch4Sm90ELb0ELb1ELb0ELb0ELb1ELb1ELb0ELb0ELi2ELi1ELi2ELi1ELb0EEENS1_24CollectiveEpilogueBwdGQAISC_fSF_Li256ELb0ELb1EEENS1_19SingleTileSchedulerILb0ELb0ELb0ELi128EEEEEEEEEvNT_6ParamsE)
        /*0194*/ 	.word	0x00000008


	//----- nvinfo : EIATTR_REGCOUNT
	.align		4
.L_86:
        /*0198*/ 	.byte	0x04, 0x2f
        /*019a*/ 	.short	(.L_88 - .L_87)
	.align		4
.L_87:
        /*019c*/ 	.word	index@(_ZN7cutlass13device_kernelIN5flash11enable_sm90INS1_16FlashAttnBwdSm90INS1_25CollectiveMainloopBwdSm90ILi2ELi2ELi2EN4cute5tupleIJNS5_1CILi1EEES8_S8_EEENS6_IJNS7_ILi64EEENS7_ILi128EEESB_EEENS_10bfloat16_tEfNS_4arch4Sm90ELb0ELb1ELb0ELb0ELb0ELb1ELb0ELb0ELi2ELi1ELi2ELi1ELb0EEENS1_24CollectiveEpilogueBwdGQAISC_fSF_Li256ELb0ELb0EEENS1_19SingleTileSchedulerILb0ELb0ELb0ELi128EEEEEEEEEvNT_6ParamsE)
        /*01a0*/ 	.word	0x000000a8


	//----- nvinfo : EIATTR_FRAME_SIZE
	.align		4
.L_88:
        /*01a4*/ 	.byte	0x04, 0x11
        /*01a6*/ 	.short	(.L_90 - .L_89)
	.align		4
.L_89:
        /*01a8*/ 	.word	index@(_ZN7cutlass13device_kernelIN5flash11enable_sm90INS1_16FlashAttnBwdSm90INS1_25CollectiveMainloopBwdSm90ILi2ELi2ELi2EN4cute5tupleIJNS5_1CILi1EEES8_S8_EEENS6_IJNS7_ILi64EEENS7_ILi128EEESB_EEENS_10bfloat16_tEfNS_4arch4Sm90ELb0ELb1ELb0ELb0ELb0ELb1ELb0ELb0ELi2ELi1ELi2ELi1ELb0EEENS1_24CollectiveEpilogueBwdGQAISC_fSF_Li256ELb0ELb0EEENS1_19SingleTileSchedulerILb0ELb0ELb0ELi128EEEEEEEEEvNT_6ParamsE)
        /*01ac*/ 	.word	0x00000008


	//----- nvinfo : EIATTR_REGCOUNT
	.align		4
.L_90:
        /*01b0*/ 	.byte	0x04, 0x2f
        /*01b2*/ 	.short	(.L_92 - .L_91)
	.align		4
.L_91:
        /*01b4*/ 	.word	index@(_ZN7cutlass13device_kernelIN5flash11enable_sm90INS1_16FlashAttnBwdSm90INS1_25CollectiveMainloopBwdSm90ILi2ELi2ELi2EN4cute5tupleIJNS5_1CILi1EEES8_S8_EEENS6_IJNS7_ILi64EEENS7_ILi128EEESB_EEENS_10bfloat16_tEfNS_4arch4Sm90ELb0ELb1ELb0ELb0ELb1ELb1ELb0ELb0ELi2ELi1ELi2ELi1ELb0EEENS1_21CollectiveEpilogueBwdISC_SD_SF_Li256ELb0ELb0ELi1EEENS1_19SingleTileSchedulerILb0ELb0ELb0ELi128EEEEEEEEEvNT_6ParamsE)
        /*01b8*/ 	.word	0x000000a8


	//----- nvinfo : EIATTR_FRAME_SIZE
	.align		4
.L_92:
        /*01bc*/ 	.byte	0x04, 0x11
        /*01be*/ 	.short	(.L_94 - .L_93)
	.align		4
.L_93:
        /*01c0*/ 	.word	index@(_ZN7cutlass13device_kernelIN5flash11enable_sm90INS1_16FlashAttnBwdSm90INS1_25CollectiveMainloopBwdSm90ILi2ELi2ELi2EN4cute5tupleIJNS5_1CILi1EEES8_S8_EEENS6_IJNS7_ILi64EEENS7_ILi128EEESB_EEENS_10bfloat16_tEfNS_4arch4Sm90ELb0ELb1ELb0ELb0ELb1ELb1ELb0ELb0ELi2ELi1ELi2ELi1ELb0EEENS1_21CollectiveEpilogueBwdISC_SD_SF_Li256ELb0ELb0ELi1EEENS1_19SingleTileSchedulerILb0ELb0ELb0ELi128EEEEEEEEEvNT_6ParamsE)
        /*01c4*/ 	.word	0x00000008


	//----- nvinfo : EIATTR_REGCOUNT
	.align		4
.L_94:
        /*01c8*/ 	.byte	0x04, 0x2f
        /*01ca*/ 	.short	(.L_96 - .L_95)
	.align		4
.L_95:
        /*01cc*/ 	.word	index@(_ZN7cutlass13device_kernelIN5flash11enable_sm90INS1_16FlashAttnBwdSm90INS1_25CollectiveMainloopBwdSm90ILi2ELi2ELi2EN4cute5tupleIJNS5_1CILi1EEES8_S8_EEENS6_IJNS7_ILi64EEENS7_ILi128EEESB_EEENS_10bfloat16_tEfNS_4arch4Sm90ELb0ELb1ELb0ELb0ELb0ELb1ELb0ELb0ELi2ELi1ELi2ELi1ELb0EEENS1_21CollectiveEpilogueBwdISC_SD_SF_Li256ELb0ELb0ELi1EEENS1_19SingleTileSchedulerILb0ELb0ELb0ELi128EEEEEEEEEvNT_6ParamsE)
        /*01d0*/ 	.word	0x000000a8


	//----- nvinfo : EIATTR_FRAME_SIZE
	.align		4
.L_96:
        /*01d4*/ 	.byte	0x04, 0x11
        /*01d6*/ 	.short	(.L_98 - .L_97)
	.align		4
.L_97:
        /*01d8*/ 	.word	index@(_ZN7cutlass13device_kernelIN5flash11enable_sm90INS1_16FlashAttnBwdSm90INS1_25CollectiveMainloopBwdSm90ILi2ELi2ELi2EN4cute5tupleIJNS5_1CILi1EEES8_S8_EEENS6_IJNS7_ILi64EEENS7_ILi128EEESB_EEENS_10bfloat16_tEfNS_4arch4Sm90ELb0ELb1ELb0ELb0ELb0ELb1ELb0ELb0ELi2ELi1ELi2ELi1ELb0EEENS1_21CollectiveEpilogueBwdISC_SD_SF_Li256ELb0ELb0ELi1EEENS1_19SingleTileSchedulerILb0ELb0ELb0ELi128EEEEEEEEEvNT_6ParamsE)
        /*01dc*/ 	.word	0x00000008


	//----- nvinfo : EIATTR_REGCOUNT
	.align		4
.L_98:
        /*01e0*/ 	.byte	0x04, 0x2f
        /*01e2*/ 	.short	(.L_100 - .L_99)
	.align		4
.L_99:
        /*01e4*/ 	.word	index@(_ZN7cutlass13device_kernelIN5flash22FlashAttnBwdPreprocessIN4cute5tupleIJNS3_1CILi80EEENS5_ILi128EEEEEENS_10bfloat16_tEfNS_4arch4Sm90ELb1ELb1EEEEEvNT_6ParamsE)
        /*01e8*/ 	.word	0x00000048


	//----- nvinfo : EIATTR_FRAME_SIZE
	.align		4
.L_100:
        /*01ec*/ 	.byte	0x04, 0x11
        /*01ee*/ 	.short	(.L_102 - .L_101)
	.align		4
.L_101:
        /*01f0*/ 	.word	index@(_ZN7cutlass13device_kernelIN5flash22FlashAttnBwdPreprocessIN4cute5tupleIJNS3_1CILi80EEENS5_ILi128EEEEEENS_10bfloat16_tEfNS_4arch4Sm90ELb1ELb1EEEEEvNT_6ParamsE)
        /*01f4*/ 	.word	0x00000000


	//----- nvinfo : EIATTR_REGCOUNT
	.align		4
.L_102:
        /*01f8*/ 	.byte	0x04, 0x2f
        /*01fa*/ 	.short	(.L_104 - .L_103)
	.align		4
.L_103:
        /*01fc*/ 	.word	index@(_ZN7cutlass13device_kernelIN5flash11enable_sm90INS1_16FlashAttnBwdSm90INS1_25CollectiveMainloopBwdSm90ILi2ELi2ELi2EN4cute5tupleIJNS5_1CILi1EEES8_S8_EEENS6_IJNS7_ILi80EEENS7_ILi128EEESB_EEENS_10bfloat16_tEfNS_4arch4Sm90ELb0ELb0ELb0ELb1ELb1ELb1ELb0ELb1ELi2ELi1ELi2ELi1ELb0EEENS1_24CollectiveEpilogueBwdGQAISC_fSF_Li256ELb1ELb1EEENS1_19SingleTileSchedulerILb1ELb0ELb0ELi128EEEEEEEEEvNT_6ParamsE)
        /*0200*/ 	.word	0x000000a8


	//----- nvinfo : EIATTR_FRAME_SIZE
	.align		4
.L_104:
        /*0204*/ 	.byte	0x04, 0x11
        /*0206*/ 	.short	(.L_106 - .L_105)
	.align		4
.L_105:
        /*0208*/ 	.word	index@(_ZN7cutlass13device_kernelIN5flash11enable_sm90INS1_16FlashAttnBwdSm90INS1_25CollectiveMainloopBwdSm90ILi2ELi2ELi2EN4cute5tupleIJNS5_1CILi1EEES8_S8_EEENS6_IJNS7_ILi80EEENS7_ILi128EEESB_EEENS_10bfloat16_tEfNS_4arch4Sm90ELb0ELb0ELb0ELb1ELb1ELb1ELb0ELb1ELi2ELi1ELi2ELi1ELb0EEENS1_24CollectiveEpilogueBwdGQAISC_fSF_Li256ELb1ELb1EEENS1_19SingleTileSchedulerILb1ELb0ELb0ELi128EEEEEEEEEvNT_6ParamsE)
        /*020c*/ 	.word	0x00000028


	//----- nvinfo : EIATTR_REGCOUNT
	.align		4
.L_106:
        /*0210*/ 	.byte	0x04, 0x2f
        /*0212*/ 	.short	(.L_108 - .L_107)
	.align		4
.L_107:
        /*0214*/ 	.word	index@(_ZN7cutlass13device_kernelIN5flash32FlashAttnBwdPostprocessConvertdQIN4cute5tupleIJNS3_1CILi80EEENS5_ILi128EEEEEENS_10bfloat16_tEfNS_4arch4Sm90ELi256ENS3_8TiledMMAINS3_8MMA_AtomIJNS3_4SM904GMMA27MMA_64x16x16_F32BF16BF16_SSILNSF_5MajorE1ELSH_0ELNSF_7ScaleInE1ELSI_1EEEEEENS3_6LayoutINS4_IJNS5_ILi2EEENS5_ILi1EEESN_EEENS4_IJSN_NS5_ILi0EEESP_EEEEENS4_IJNS3_10UnderscoreESS_SS_EEEEELb1EEEEEvNT_6ParamsE)
        /*0218*/ 	.word	0x00000040


	//----- nvinfo : EIATTR_FRAME_SIZE
	.align		4
.L_108:
        /*021c*/ 	.byte	0x04, 0x11
        /*021e*/ 	.short	(.L_110 - .L_109)
	.align		4
.L_109:
        /*0220*/ 	.word	index@(_ZN7cutlass13device_kernelIN5flash32FlashAttnBwdPostprocessConvertdQIN4cute5tupleIJNS3_1CILi80EEENS5_ILi128EEEEEENS_10bfloat16_tEfNS_4arch4Sm90ELi256ENS3_8TiledMMAINS3_8MMA_AtomIJNS3_4SM904GMMA27MMA_64x16x16_F32BF16BF16_SSILNSF_5MajorE1ELSH_0ELNSF_7ScaleInE1ELSI_1EEEEEENS3_6LayoutINS4_IJNS5_ILi2EEENS5_ILi1EEESN_EEENS4_IJSN_NS5_ILi0EEESP_EEEEENS4_IJNS3_10UnderscoreESS_SS_EEEEELb1EEEEEvNT_6ParamsE)
        /*0224*/ 	.word	0x00000000


	//----- nvinfo : EIATTR_REGCOUNT
	.align		4
.L_110:
        /*0228*/ 	.byte	0x04, 0x2f
        /*022a*/ 	.short	(.L_112 - .L_111)
	.align		4
.L_111:
        /*022c*/ 	.word	index@(_ZN7cutlass13device_kernelIN5flash11enable_sm90INS1_16FlashAttnBwdSm90INS1_25CollectiveMainloopBwdSm90ILi2ELi2ELi2EN4cute5tupleIJNS5_1CILi1EEES8_S8_EEENS6_IJNS7_ILi80EEENS7_ILi128EEESB_EEENS_10bfloat16_tEfNS_4arch4Sm90ELb0ELb0ELb0ELb1ELb0ELb1ELb0ELb1ELi2ELi1ELi2ELi1ELb0EEENS1_24CollectiveEpilogueBwdGQAISC_fSF_Li256ELb1ELb0EEENS1_19SingleTileSchedulerILb1ELb0ELb0ELi128EEEEEEEEEvNT_6ParamsE)
        /*0230*/ 	.word	0x000000a8


	//----- nvinfo : EIATTR_FRAME_SIZE
	.align		4
.L_112:
        /*0234*/ 	.byte	0x04, 0x11
        /*0236*/ 	.short	(.L_114 - .L_113)
	.align		4
.L_113:
        /*0238*/ 	.word	index@(_ZN7cutlass13device_kernelIN5flash11enable_sm90INS1_16FlashAttnBwdSm90INS1_25CollectiveMainloopBwdSm90ILi2ELi2ELi2EN4cute5tupleIJNS5_1CILi1EEES8_S8_EEENS6_IJNS7_ILi80EEENS7_ILi128EEESB_EEENS_10bfloat16_tEfNS_4arch4Sm90ELb0ELb0ELb0ELb1ELb0ELb1ELb0ELb1ELi2ELi1ELi2ELi1ELb0EEENS1_24CollectiveEpilogueBwdGQAISC_fSF_Li256ELb1ELb0EEENS1_19SingleTileSchedulerILb1ELb0ELb0ELi128EEEEEEEEEvNT_6ParamsE)
        /*023c*/ 	.word	0x00000028


	//----- nvinfo : EIATTR_REGCOUNT
	.align		4
.L_114:
        /*0240*/ 	.byte	0x04, 0x2f
        /*0242*/ 	.short	(.L_116 - .L_115)
	.align		4
.L_115:
        /*0244*/ 	.word	index@(_ZN7cutlass13device_kernelIN5flash11enable_sm90INS1_16FlashAttnBwdSm90INS1_25CollectiveMainloopBwdSm90ILi2ELi2ELi2EN4cute5tupleIJNS5_1CILi1EEES8_S8_EEENS6_IJNS7_ILi80EEENS7_ILi128EEESB_EEENS_10bfloat16_tEfNS_4arch4Sm90ELb0ELb0ELb0ELb1ELb1ELb1ELb0ELb1ELi2ELi1ELi2ELi1ELb0EEENS1_21CollectiveEpilogueBwdISC_SD_SF_Li256ELb1ELb0ELi1EEENS1_19SingleTileSchedulerILb1ELb0ELb0ELi128EEEEEEEEEvNT_6ParamsE)
        /*0248*/ 	.word	0x000000a8


	//----- nvinfo : EIATTR_FRAME_SIZE
	.align		4
.L_116:
        /*024c*/ 	.byte	0x04, 0x11
        /*024e*/ 	.short	(.L_118 - .L_117)
	.align		4
.L_117:
        /*0250*/ 	.word	index@(_ZN7cutlass13device_kernelIN5flash11enable_sm90INS1_16FlashAttnBwdSm90INS1_25CollectiveMainloopBwdSm90ILi2ELi2ELi2EN4cute5tupleIJNS5_1CILi1EEES8_S8_EEENS6_IJNS7_ILi80EEENS7_ILi128EEESB_EEENS_10bfloat16_tEfNS_4arch4Sm90ELb0ELb0ELb0ELb1ELb1ELb1ELb0ELb1ELi2ELi1ELi2ELi1ELb0EEENS1_21CollectiveEpilogueBwdISC_SD_SF_Li256ELb1ELb0ELi1EEENS1_19SingleTileSchedulerILb1ELb0ELb0ELi128EEEEEEEEEvNT_6ParamsE)
        /*0254*/ 	.word	0x00000028


	//----- nvinfo : EIATTR_REGCOUNT
	.align		4
.L_118:
        /*0258*/ 	.byte	0x04, 0x2f
        /*025a*/ 	.short	(.L_120 - .L_119)
	.align		4
.L_119:
        /*025c*/ 	.word	index@(_ZN7cutlass13device_kernelIN5flash11enable_sm90INS1_16FlashAttnBwdSm90INS1_25CollectiveMainloopBwdSm90ILi2ELi2ELi2EN4cute5tupleIJNS5_1CILi1EEES8_S8_EEENS6_IJNS7_ILi80EEENS7_ILi128EEESB_EEENS_10bfloat16_tEfNS_4arch4Sm90ELb0ELb0ELb0ELb1ELb0ELb1ELb0ELb1ELi2ELi1ELi2ELi1ELb0EEENS1_21CollectiveEpilogueBwdISC_SD_SF_Li256ELb1ELb0ELi1EEENS1_19SingleTileSchedulerILb1ELb0ELb0ELi128EEEEEEEEEvNT_6ParamsE)
        /*0260*/ 	.word	0x000000a8


	//----- nvinfo : EIATTR_FRAME_SIZE
	.align		4
.L_120:
        /*0264*/ 	.byte	0x04, 0x11
        /*0266*/ 	.short	(.L_122 - .L_121)
	.align		4
.L_121:
        /*0268*/ 	.word	index@(_ZN7cutlass13device_kernelIN5flash11enable_sm90INS1_16FlashAttnBwdSm90INS1_25CollectiveMainloopBwdSm90ILi2ELi2ELi2EN4cute5tupleIJNS5_1CILi1EEES8_S8_EEENS6_IJNS7_ILi80EEENS7_ILi128EEESB_EEENS_10bfloat16_tEfNS_4arch4Sm90ELb0ELb0ELb0ELb1ELb0ELb1ELb0ELb1ELi2ELi1ELi2ELi1ELb0EEENS1_21CollectiveEpilogueBwdISC_SD_SF_Li256ELb1ELb0ELi1EEENS1_19SingleTileSchedulerILb1ELb0ELb0ELi128EEEEEEEEEvNT_6ParamsE)
        /*026c*/ 	.word	0x00000028


	//----- nvinfo : EIATTR_REGCOUNT
	.align		4
.L_122:
        /*0270*/ 	.byte	0x04, 0x2f
        /*0272*/ 	.short	(.L_124 - .L_123)
	.align		4
.L_123:
        /*0274*/ 	.word	index@(_ZN7cutlass13device_kernelIN5flash22FlashAttnBwdPreprocessIN4cute5tupleIJNS3_1CILi80EEENS5_ILi128EEEEEENS_10bfloat16_tEfNS_4arch4Sm90ELb1ELb0EEEEEvNT_6ParamsE)
        /*0278*/ 	.word	0x00000046


	//----- nvinfo : EIATTR_FRAME_SIZE
	.align		4
.L_124:
        /*027c*/ 	.byte	0x04, 0x11
        /*027e*/ 	.short	(.L_126 - .L_125)
	.align		4
.L_125:
        /*0280*/ 	.word	index@(_ZN7cutlass13device_kernelIN5flash22FlashAttnBwdPreprocessIN4cute5tupleIJNS3_1CILi80EEENS5_ILi128EEEEEENS_10bfloat16_tEfNS_4arch4Sm90ELb1ELb0EEEEEvNT_6ParamsE)
        /*0284*/ 	.word	0x00000000


	//----- nvinfo : EIATTR_REGCOUNT
	.align		4
.L_126:
        /*0288*/ 	.byte	0x04, 0x2f
        /*028a*/ 	.short	(.L_128 - .L_127)
	.align		4
.L_127:
        /*028c*/ 	.word	index@(_ZN7cutlass13device_kernelIN5flash11enable_sm90INS1_16FlashAttnBwdSm90INS1_25CollectiveMainloopBwdSm90ILi2ELi2ELi2EN4cute5tupleIJNS5_1CILi1EEES8_S8_EEENS6_IJNS7_ILi80EEENS7_ILi128EEESB_EEENS_10bfloat16_tEfNS_4arch4Sm90ELb0ELb0ELb0ELb0ELb1ELb1ELb0ELb1ELi2ELi1ELi2ELi1ELb0EEENS1_24CollectiveEpilogueBwdGQAISC_fSF_Li256ELb0ELb1EEENS1_19SingleTileSchedulerILb0ELb0ELb0ELi128EEEEEEEEEvNT_6ParamsE)
        /*0290*/ 	.word	0x000000a8


	//----- nvinfo : EIATTR_FRAME_SIZE
	.align		4
.L_128:
        /*0294*/ 	.byte	0x04, 0x11
        /*0296*/ 	.short	(.L_130 - .L_129)
	.align		4
.L_129:
        /*0298*/ 	.word	index@(_ZN7cutlass13device_kernelIN5flash11enable_sm90INS1_16FlashAttnBwdSm90INS1_25CollectiveMainloopBwdSm90ILi2ELi2ELi2EN4cute5tupleIJNS5_1CILi1EEES8_S8_EEENS6_IJNS7_ILi80EEENS7_ILi128EEESB_EEENS_10bfloat16_tEfNS_4arch4Sm90ELb0ELb0ELb0ELb0ELb1ELb1ELb0ELb1ELi2ELi1ELi2ELi1ELb0EEENS1_24CollectiveEpilogueBwdGQAISC_fSF_Li256ELb0ELb1EEENS1_19SingleTileSchedulerILb0ELb0ELb0ELi128EEEEEEEEEvNT_6ParamsE)
        /*029c*/ 	.word	0x00000020


	//----- nvinfo : EIATTR_REGCOUNT
	.align		4
.L_130:
        /*02a0*/ 	.byte	0x04, 0x2f
        /*02a2*/ 	.short	(.L_132 - .L_131)
	.align		4
.L_131:
        /*02a4*/ 	.word	index@(_ZN7cutlass13device_kernelIN5flash11enable_sm90INS1_16FlashAttnBwdSm90INS1_25CollectiveMainloopBwdSm90ILi2ELi2ELi2EN4cute5tupleIJNS5_1CILi1EEES8_S8_EEENS6_IJNS7_ILi80EEENS7_ILi128EEESB_EEENS_10bfloat16_tEfNS_4arch4Sm90ELb0ELb0ELb0ELb0ELb0ELb1ELb0ELb1ELi2ELi1ELi2ELi1ELb0EEENS1_24CollectiveEpilogueBwdGQAISC_fSF_Li256ELb0ELb0EEENS1_19SingleTileSchedulerILb0ELb0ELb0ELi128EEEEEEEEEvNT_6ParamsE)
        /*02a8*/ 	.word	0x000000a8


	//----- nvinfo : EIATTR_FRAME_SIZE
	.align		4
.L_132:
        /*02ac*/ 	.byte	0x04, 0x11
        /*02ae*/ 	.short	(.L_134 - .L_133)
	.align		4
.L_133:
        /*02b0*/ 	.word	index@(_ZN7cutlass13device_kernelIN5flash11enable_sm90INS1_16FlashAttnBwdSm90INS1_25CollectiveMainloopBwdSm90ILi2ELi2ELi2EN4cute5tupleIJNS5_1CILi1EEES8_S8_EEENS6_IJNS7_ILi80EEENS7_ILi128EEESB_EEENS_10bfloat16_tEfNS_4arch4Sm90ELb0ELb0ELb0ELb0ELb0ELb1ELb0ELb1ELi2ELi1ELi2ELi1ELb0EEENS1_24CollectiveEpilogueBwdGQAISC_fSF_Li256ELb0ELb0EEENS1_19SingleTileSchedulerILb0ELb0ELb0ELi128EEEEEEEEEvNT_6ParamsE)
        /*02b4*/ 	.word	0x00000020


	//----- nvinfo : EIATTR_REGCOUNT
	.align		4
.L_134:
        /*02b8*/ 	.byte	0x04, 0x2f
        /*02ba*/ 	.short	(.L_136 - .L_135)
	.align		4
.L_135:
        /*02bc*/ 	.word	index@(_ZN7cutlass13device_kernelIN5flash11enable_sm90INS1_16FlashAttnBwdSm90INS1_25CollectiveMainloopBwdSm90ILi2ELi2ELi2EN4cute5tupleIJNS5_1CILi1EEES8_S8_EEENS6_IJNS7_ILi80EEENS7_ILi128EEESB_EEENS_10bfloat16_tEfNS_4arch4Sm90ELb0ELb0ELb0ELb0ELb1ELb1ELb0ELb1ELi2ELi1ELi2ELi1ELb0EEENS1_21CollectiveEpilogueBwdISC_SD_SF_Li256ELb0ELb0ELi1EEENS1_19SingleTileSchedulerILb0ELb0ELb0ELi128EEEEEEEEEvNT_6ParamsE)
        /*02c0*/ 	.word	0x000000a8


	//----- nvinfo : EIATTR_FRAME_SIZE
	.align		4
.L_136:
        /*02c4*/ 	.byte	0x04, 0x11
        /*02c6*/ 	.short	(.L_138 - .L_137)
	.align		4
.L_137:
        /*02c8*/ 	.word	index@(_ZN7cutlass13device_kernelIN5flash11enable_sm90INS1_16FlashAttnBwdSm90INS1_25CollectiveMainloopBwdSm90ILi2ELi2ELi2EN4cute5tupleIJNS5_1CILi1EEES8_S8_EEENS6_IJNS7_ILi80EEENS7_ILi128EEESB_EEENS_10bfloat16_tEfNS_4arch4Sm90ELb0ELb0ELb0ELb0ELb1ELb1ELb0ELb1ELi2ELi1ELi2ELi1ELb0EEENS1_21CollectiveEpilogueBwdISC_SD_SF_Li256ELb0ELb0ELi1EEENS1_19SingleTileSchedulerILb0ELb0ELb0ELi128EEEEEEEEEvNT_6ParamsE)
        /*02cc*/ 	.word	0x00000020


	//----- nvinfo : EIATTR_REGCOUNT
	.align		4
.L_138:
        /*02d0*/ 	.byte	0x04, 0x2f
        /*02d2*/ 	.short	(.L_140 - .L_139)
	.align		4
.L_139:
        /*02d4*/ 	.word	index@(_ZN7cutlass13device_kernelIN5flash11enable_sm90INS1_16FlashAttnBwdSm90INS1_25CollectiveMainloopBwdSm90ILi2ELi2ELi2EN4cute5tupleIJNS5_1CILi1EEES8_S8_EEENS6_IJNS7_ILi80EEENS7_ILi128EEESB_EEENS_10bfloat16_tEfNS_4arch4Sm90ELb0ELb0ELb0ELb0ELb0ELb1ELb0ELb1ELi2ELi1ELi2ELi1ELb0EEENS1_21CollectiveEpilogueBwdISC_SD_SF_Li256ELb0ELb0ELi1EEENS1_19SingleTileSchedulerILb0ELb0ELb0ELi128EEEEEEEEEvNT_6ParamsE)
        /*02d8*/ 	.word	0x000000a8


	//----- nvinfo : EIATTR_FRAME_SIZE
	.align		4
.L_140:
        /*02dc*/ 	.byte	0x04, 0x11
        /*02de*/ 	.short	(.L_142 - .L_141)
	.align		4
.L_141:
        /*02e0*/ 	.word	index@(_ZN7cutlass13device_kernelIN5flash11enable_sm90INS1_16FlashAttnBwdSm90INS1_25CollectiveMainloopBwdSm90ILi2ELi2ELi2EN4cute5tupleIJNS5_1CILi1EEES8_S8_EEENS6_IJNS7_ILi80EEENS7_ILi128EEESB_EEENS_10bfloat16_tEfNS_4arch4Sm90ELb0ELb0ELb0ELb0ELb0ELb1ELb0ELb1ELi2ELi1ELi2ELi1ELb0EEENS1_21CollectiveEpilogueBwdISC_SD_SF_Li256ELb0ELb0ELi1EEENS1_19SingleTileSchedulerILb0ELb0ELb0ELi128EEEEEEEEEvNT_6ParamsE)
        /*02e4*/ 	.word	0x00000020


	//----- nvinfo : EIATTR_REGCOUNT
	.align		4
.L_142:
        /*02e8*/ 	.byte	0x04, 0x2f
        /*02ea*/ 	.short	(.L_144 - .L_143)
	.align		4
.L_143:
        /*02ec*/ 	.word	index@(_ZN7cutlass13device_kernelIN5flash11enable_sm90INS1_16FlashAttnBwdSm90INS1_25CollectiveMainloopBwdSm90ILi2ELi2ELi2EN4cute5tupleIJNS5_1CILi1EEES8_S8_EEENS6_IJNS7_ILi64EEENS7_ILi128EEESB_EEENS_10bfloat16_tEfNS_4arch4Sm90ELb1ELb0ELb1ELb1ELb1ELb1ELb0ELb0ELi2ELi1ELi2ELi1ELb0EEENS1_24CollectiveEpilogueBwdGQAISC_fSF_Li256ELb1ELb1EEENS1_25SingleTileBwdLPTSchedulerILb1ELi128ELb1EEEEEEEEEvNT_6ParamsE)
        /*02f0*/ 	.word	0x000000a8


	//----- nvinfo : EIATTR_FRAME_SIZE
	.align		4
.L_144:
        /*02f4*/ 	.byte	0x04, 0x11
        /*02f6*/ 	.short	(.L_146 - .L_145)
	.align		4
.L_145:
        /*02f8*/ 	.word	index@(_ZN7cutlass13device_kernelIN5flash11enable_sm90INS1_16FlashAttnBwdSm90INS1_25CollectiveMainloopBwdSm90ILi2ELi2ELi2EN4cute5tupleIJNS5_1CILi1EEES8_S8_EEENS6_IJNS7_ILi64EEENS7_ILi128EEESB_EEENS_10bfloat16_tEfNS_4arch4Sm90ELb1ELb0ELb1ELb1ELb1ELb1ELb0ELb0ELi2ELi1ELi2ELi1ELb0EEENS1_24CollectiveEpilogueBwdGQAISC_fSF_Li256ELb1ELb1EEENS1_25SingleTileBwdLPTSchedulerILb1ELi128ELb1EEEEEEEEEvNT_6ParamsE)
        /*02fc*/ 	.word	0x00000010


	//----- nvinfo : EIATTR_REGCOUNT
	.align		4
.L_146:
        /*0300*/ 	.byte	0x04, 0x2f
        /*0302*/ 	.short	(.L_148 - .L_147)
	.align		4
.L_147:
        /*0304*/ 	.word	index@(_ZN7cutlass13device_kernelIN5flash11enable_sm90INS1_16FlashAttnBwdSm90INS1_25CollectiveMainloopBwdSm90ILi2ELi2ELi2EN4cute5tupleIJNS5_1CILi1EEES8_S8_EEENS6_IJNS7_ILi64EEENS7_ILi128EEESB_EEENS_10bfloat16_tEfNS_4arch4Sm90ELb1ELb0ELb1ELb1ELb0ELb1ELb0ELb0ELi2ELi1ELi2ELi1ELb0EEENS1_24CollectiveEpilogueBwdGQAISC_fSF_Li256ELb1ELb0EEENS1_25SingleTileBwdLPTSchedulerILb1ELi128ELb0EEEEEEEEEvNT_6ParamsE)
        /*0308*/ 	.word	0x000000a8


	//----- nvinfo : EIATTR_FRAME_SIZE
	.align		4
.L_148:
        /*030c*/ 	.byte	0x04, 0x11
        /*030e*/ 	.short	(.L_150 - .L_149)
	.align		4
.L_149:
        /*0310*/ 	.word	index@(_ZN7cutlass13device_kernelIN5flash11enable_sm90INS1_16FlashAttnBwdSm90INS1_25CollectiveMainloopBwdSm90ILi2ELi2ELi2EN4cute5tupleIJNS5_1CILi1EEES8_S8_EEENS6_IJNS7_ILi64EEENS7_ILi128EEESB_EEENS_10bfloat16_tEfNS_4arch4Sm90ELb1ELb0ELb1ELb1ELb0ELb1ELb0ELb0ELi2ELi1ELi2ELi1ELb0EEENS1_24CollectiveEpilogueBwdGQAISC_fSF_Li256ELb1ELb0EEENS1_25SingleTileBwdLPTSchedulerILb1ELi128ELb0EEEEEEEEEvNT_6ParamsE)
        /*0314*/ 	.word	0x00000010


	//----- nvinfo : EIATTR_REGCOUNT
	.align		4
.L_150:
        /*0318*/ 	.byte	0x04, 0x2f
        /*031a*/ 	.short	(.L_152 - .L_151)
	.align		4
.L_151:
        /*031c*/ 	.word	index@(_ZN7cutlass13device_kernelIN5flash11enable_sm90INS1_16FlashAttnBwdSm90INS1_25CollectiveMainloopBwdSm90ILi2ELi2ELi2EN4cute5tupleIJNS5_1CILi1EEES8_S8_EEENS6_IJNS7_ILi64EEENS7_ILi128EEESB_EEENS_10bfloat16_tEfNS_4arch4Sm90ELb1ELb0ELb1ELb1ELb1ELb1ELb0ELb0ELi2ELi1ELi2ELi1ELb0EEENS1_21CollectiveEpilogueBwdISC_SD_SF_Li256ELb1ELb0ELi1EEENS1_25SingleTileBwdLPTSchedulerILb1ELi128ELb1EEEEEEEEEvNT_6ParamsE)
        /*0320*/ 	.word	0x000000a8


	//----- nvinfo : EIATTR_FRAME_SIZE
	.align		4
.L_152:
        /*0324*/ 	.byte	0x04, 0x11
        /*0326*/ 	.short	(.L_154 - .L_153)
	.align		4
.L_153:
        /*0328*/ 	.word	index@(_ZN7cutlass13device_kernelIN5flash11enable_sm90INS1_16FlashAttnBwdSm90INS1_25CollectiveMainloopBwdSm90ILi2ELi2ELi2EN4cute5tupleIJNS5_1CILi1EEES8_S8_EEENS6_IJNS7_ILi64EEENS7_ILi128EEESB_EEENS_10bfloat16_tEfNS_4arch4Sm90ELb1ELb0ELb1ELb1ELb1ELb1ELb0ELb0ELi2ELi1ELi2ELi1ELb0EEENS1_21CollectiveEpilogueBwdISC_SD_SF_Li256ELb1ELb0ELi1EEENS1_25SingleTileBwdLPTSchedulerILb1ELi128ELb1EEEEEEEEEvNT_6ParamsE)
        /*032c*/ 	.word	0x00000010


	//----- nvinfo : EIATTR_REGCOUNT
	.align		4
.L_154:
        /*0330*/ 	.byte	0x04, 0x2f
        /*0332*/ 	.short	(.L_156 - .L_155)
	.align		4
.L_155:
        /*0334*/ 	.word	index@(_ZN7cutlass13device_kernelIN5flash11enable_sm90INS1_16FlashAttnBwdSm90INS1_25CollectiveMainloopBwdSm90ILi2ELi2ELi2EN4cute5tupleIJNS5_1CILi1EEES8_S8_EEENS6_IJNS7_ILi64EEENS7_ILi128EEESB_EEENS_10bfloat16_tEfNS_4arch4Sm90ELb1ELb0ELb1ELb1ELb0ELb1ELb0ELb0ELi2ELi1ELi2ELi1ELb0EEENS1_21CollectiveEpilogueBwdISC_SD_SF_Li256ELb1ELb0ELi1EEENS1_25SingleTileBwdLPTSchedulerILb1ELi128ELb0EEEEEEEEEvNT_6ParamsE)
        /*0338*/ 	.word	0x000000a8


	//----- nvinfo : EIATTR_FRAME_SIZE
	.align		4
.L_156:
        /*033c*/ 	.byte	0x04, 0x11
        /*033e*/ 	.short	(.L_158 - .L_157)
	.align		4
.L_157:
        /*0340*/ 	.word	index@(_ZN7cutlass13device_kernelIN5flash11enable_sm90INS1_16FlashAttnBwdSm90INS1_25CollectiveMainloopBwdSm90ILi2ELi2ELi2EN4cute5tupleIJNS5_1CILi1EEES8_S8_EEENS6_IJNS7_ILi64EEENS7_ILi128EEESB_EEENS_10bfloat16_tEfNS_4arch4Sm90ELb1ELb0ELb1ELb1ELb0ELb1ELb0ELb0ELi2ELi1ELi2ELi1ELb0EEENS1_21CollectiveEpilogueBwdISC_SD_SF_Li256ELb1ELb0ELi1EEENS1_25SingleTileBwdLPTSchedulerILb1ELi128ELb0EEEEEEEEEvNT_6ParamsE)
        /*0344*/ 	.word	0x00000010


	//----- nvinfo : EIATTR_REGCOUNT
	.align		4
.L_158:
        /*0348*/ 	.byte	0x04, 0x2f
        /*034a*/ 	.short	(.L_160 - .L_159)
	.align		4
.L_159:
        /*034c*/ 	.word	index@(_ZN7cutlass13device_kernelIN5flash11enable_sm90INS1_16FlashAttnBwdSm90INS1_25CollectiveMainloopBwdSm90ILi2ELi2ELi2EN4cute5tupleIJNS5_1CILi1EEES8_S8_EEENS6_IJNS7_ILi64EEENS7_ILi128EEESB_EEENS_10bfloat16_tEfNS_4arch4Sm90ELb1ELb0ELb1ELb0ELb1ELb1ELb0ELb0ELi2ELi1ELi2ELi1ELb0EEENS1_24CollectiveEpilogueBwdGQAISC_fSF_Li256ELb0ELb1EEENS1_25SingleTileBwdLPTSchedulerILb0ELi128ELb1EEEEEEEEEvNT_6ParamsE)
        /*0350*/ 	.word	0x000000a8


	//----- nvinfo : EIATTR_FRAME_SIZE
	.align		4
.L_160:
        /*0354*/ 	.byte	0x04, 0x11
        /*0356*/ 	.short	(.L_162 - .L_161)
	.align		4
.L_161:
        /*0358*/ 	.word	index@(_ZN7cutlass13device_kernelIN5flash11enable_sm90INS1_16FlashAttnBwdSm90INS1_25CollectiveMainloopBwdSm90ILi2ELi2ELi2EN4cute5tupleIJNS5_1CILi1EEES8_S8_EEENS6_IJNS7_ILi64EEENS7_ILi128EEESB_EEENS_10bfloat16_tEfNS_4arch4Sm90ELb1ELb0ELb1ELb0ELb1ELb1ELb0ELb0ELi2ELi1ELi2ELi1ELb0EEENS1_24CollectiveEpilogueBwdGQAISC_fSF_Li256ELb0ELb1EEENS1_25SingleTileBwdLPTSchedulerILb0ELi128ELb1EEEEEEEEEvNT_6ParamsE)
        /*035c*/ 	.word	0x00000008


	//----- nvinfo : EIATTR_REGCOUNT
	.align		4
.L_162:
        /*0360*/ 	.byte	0x04, 0x2f
        /*0362*/ 	.short	(.L_164 - .L_163)
	.align		4
.L_163:
        /*0364*/ 	.word	index@(_ZN7cutlass13device_kernelIN5flash11enable_sm90INS1_16FlashAttnBwdSm90INS1_25CollectiveMainloopBwdSm90ILi2ELi2ELi2EN4cute5tupleIJNS5_1CILi1EEES8_S8_EEENS6_IJNS7_ILi64EEENS7_ILi128EEESB_EEENS_10bfloat16_tEfNS_4arch4Sm90ELb1ELb0ELb1ELb0ELb0ELb1ELb0ELb0ELi2ELi1ELi2ELi1ELb0EEENS1_24CollectiveEpilogueBwdGQAISC_fSF_Li256ELb0ELb0EEENS1_25SingleTileBwdLPTSchedulerILb0ELi128ELb0EEEEEEEEEvNT_6ParamsE)
        /*0368*/ 	.word	0x000000a8


	//----- nvinfo : EIATTR_FRAME_SIZE
	.align		4
.L_164:
        /*036c*/ 	.byte	0x04, 0x11
        /*036e*/ 	.short	(.L_166 - .L_165)
	.align		4
.L_165:
        /*0370*/ 	.word	index@(_ZN7cutlass13device_kernelIN5flash11enable_sm90INS1_16FlashAttnBwdSm90INS1_25CollectiveMainloopBwdSm90ILi2ELi2ELi2EN4cute5tupleIJNS5_1CILi1EEES8_S8_EEENS6_IJNS7_ILi64EEENS7_ILi128EEESB_EEENS_10bfloat16_tEfNS_4arch4Sm90ELb1ELb0ELb1ELb0ELb0ELb1ELb0ELb0ELi2ELi1ELi2ELi1ELb0EEENS1_24CollectiveEpilogueBwdGQAISC_fSF_Li256ELb0ELb0EEENS1_25SingleTileBwdLPTSchedulerILb0ELi128ELb0EEEEEEEEEvNT_6ParamsE)
        /*0374*/ 	.word	0x00000008


	//----- nvinfo : EIATTR_REGCOUNT
	.align		4
.L_166:
        /*0378*/ 	.byte	0x04, 0x2f
        /*037a*/ 	.short	(.L_168 - .L_167)
	.align		4
.L_167:
        /*037c*/ 	.word	index@(_ZN7cutlass13device_kernelIN5flash11enable_sm90INS1_16FlashAttnBwdSm90INS1_25CollectiveMainloopBwdSm90ILi2ELi2ELi2EN4cute5tupleIJNS5_1CILi1EEES8_S8_EEENS6_IJNS7_ILi64EEENS7_ILi128EEESB_EEENS_10bfloat16_tEfNS_4arch4Sm90ELb1ELb0ELb1ELb0ELb1ELb1ELb0ELb0ELi2ELi1ELi2ELi1ELb0EEENS1_21CollectiveEpilogueBwdISC_SD_SF_Li256ELb0ELb0ELi1EEENS1_25SingleTileBwdLPTSchedulerILb0ELi128ELb1EEEEEEEEEvNT_6ParamsE)
        /*0380*/ 	.word	0x000000a8


	//----- nvinfo : EIATTR_FRAME_SIZE
	.align		4
.L_168:
        /*0384*/ 	.byte	0x04, 0x11
        /*0386*/ 	.short	(.L_170 - .L_169)
	.align		4
.L_169:
        /*0388*/ 	.word	index@(_ZN7cutlass13device_kernelIN5flash11enable_sm90INS1_16FlashAttnBwdSm90INS1_25CollectiveMainloopBwdSm90ILi2ELi2ELi2EN4cute5tupleIJNS5_1CILi1EEES8_S8_EEENS6_IJNS7_ILi64EEENS7_ILi128EEESB_EEENS_10bfloat16_tEfNS_4arch4Sm90ELb1ELb0ELb1ELb0ELb1ELb1ELb0ELb0ELi2ELi1ELi2ELi1ELb0EEENS1_21CollectiveEpilogueBwdISC_SD_SF_Li256ELb0ELb0ELi1EEENS1_25SingleTileBwdLPTSchedulerILb0ELi128ELb1EEEEEEEEEvNT_6ParamsE)
        /*038c*/ 	.word	0x00000008


	//----- nvinfo : EIATTR_REGCOUNT
	.align		4
.L_170:
        /*0390*/ 	.byte	0x04, 0x2f
        /*0392*/ 	.short	(.L_172 - .L_171)
	.align		4
.L_171:
        /*0394*/ 	.word	index@(_ZN7cutlass13device_kernelIN5flash11enable_sm90INS1_16FlashAttnBwdSm90INS1_25CollectiveMainloopBwdSm90ILi2ELi2ELi2EN4cute5tupleIJNS5_1CILi1EEES8_S8_EEENS6_IJNS7_ILi64EEENS7_ILi128EEESB_EEENS_10bfloat16_tEfNS_4arch4Sm90ELb1ELb0ELb1ELb0ELb0ELb1ELb0ELb0ELi2ELi1ELi2ELi1ELb0EEENS1_21CollectiveEpilogueBwdISC_SD_SF_Li256ELb0ELb0ELi1EEENS1_25SingleTileBwdLPTSchedulerILb0ELi128ELb0EEEEEEEEEvNT_6ParamsE)
        /*0398*/ 	.word	0x000000a8


	//----- nvinfo : EIATTR_FRAME_SIZE
	.align		4
.L_172:
        /*039c*/ 	.byte	0x04, 0x11
        /*039e*/ 	.short	(.L_174 - .L_173)
	.align		4
.L_173:
        /*03a0*/ 	.word	index@(_ZN7cutlass13device_kernelIN5flash11enable_sm90INS1_16FlashAttnBwdSm90INS1_25CollectiveMainloopBwdSm90ILi2ELi2ELi2EN4cute5tupleIJNS5_1CILi1EEES8_S8_EEENS6_IJNS7_ILi64EEENS7_ILi128EEESB_EEENS_10bfloat16_tEfNS_4arch4Sm90ELb1ELb0ELb1ELb0ELb0ELb1ELb0ELb0ELi2ELi1ELi2ELi1ELb0EEENS1_21CollectiveEpilogueBwdISC_SD_SF_Li256ELb0ELb0ELi1EEENS1_25SingleTileBwdLPTSchedulerILb0ELi128ELb0EEEEEEEEEvNT_6ParamsE)
        /*03a4*/ 	.word	0x00000008


	//----- nvinfo : EIATTR_REGCOUNT
	.align		4
.L_174:
        /*03a8*/ 	.byte	0x04, 0x2f
        /*03aa*/ 	.short	(.L_176 - .L_175)
	.align		4
.L_175:
        /*03ac*/ 	.word	index@(_ZN7cutlass13device_kernelIN5flash11enable_sm90INS1_16FlashAttnBwdSm90INS1_25CollectiveMainloopBwdSm90ILi2ELi2ELi2EN4cute5tupleIJNS5_1CILi1EEES8_S8_EEENS6_IJNS7_ILi64EEENS7_ILi128EEESB_EEENS_10bfloat16_tEfNS_4arch4Sm90ELb0ELb1ELb1ELb1ELb1ELb1ELb0ELb0ELi2ELi1ELi2ELi1ELb0EEENS1_24CollectiveEpilogueBwdGQAISC_fSF_Li256ELb1ELb1EEENS1_19SingleTileSchedulerILb1ELb0ELb0ELi128EEEEEEEEEvNT_6ParamsE)
        /*03b0*/ 	.word	0x000000a8


	//----- nvinfo : EIATTR_FRAME_SIZE
	.align		4
.L_176:
        /*03b4*/ 	.byte	0x04, 0x11
        /*03b6*/ 	.short	(.L_178 - .L_177)
	.align		4
.L_177:
        /*03b8*/ 	.word	index@(_ZN7cutlass13device_kernelIN5flash11enable_sm90INS1_16FlashAttnBwdSm90INS1_25CollectiveMainloopBwdSm90ILi2ELi2ELi2EN4cute5tupleIJNS5_1CILi1EEES8_S8_EEENS6_IJNS7_ILi64EEENS7_ILi128EEESB_EEENS_10bfloat16_tEfNS_4arch4Sm90ELb0ELb1ELb1ELb1ELb1ELb1ELb0ELb0ELi2ELi1ELi2ELi1ELb0EEENS1_24CollectiveEpilogueBwdGQAISC_fSF_Li256ELb1ELb1EEENS1_19SingleTileSchedulerILb1ELb0ELb0ELi128EEEEEEEEEvNT_6ParamsE)
        /*03bc*/ 	.word	0x00000010


	//----- nvinfo : EIATTR_REGCOUNT
	.align		4
.L_178:
        /*03c0*/ 	.byte	0x04, 0x2f
        /*03c2*/ 	.short	(.L_180 - .L_179)
	.align		4
.L_179:
        /*03c4*/ 	.word	index@(_ZN7cutlass13device_kernelIN5flash11enable_sm90INS1_16FlashAttnBwdSm90INS1_25CollectiveMainloopBwdSm90ILi2ELi2ELi2EN4cute5tupleIJNS5_1CILi1EEES8_S8_EEENS6_IJNS7_ILi64EEENS7_ILi128EEESB_EEENS_10bfloat16_tEfNS_4arch4Sm90ELb0ELb1ELb1ELb1ELb0ELb1ELb0ELb0ELi2ELi1ELi2ELi1ELb0EEENS1_24CollectiveEpilogueBwdGQAISC_fSF_Li256ELb1ELb0EEENS1_19SingleTileSchedulerILb1ELb0ELb0ELi128EEEEEEEEEvNT_6ParamsE)
        /*03c8*/ 	.word	0x000000a8


	//----- nvinfo : EIATTR_FRAME_SIZE
	.align		4
.L_180:
        /*03cc*/ 	.byte	0x04, 0x11
        /*03ce*/ 	.short	(.L_182 - .L_181)
	.align		4
.L_181:
        /*03d0*/ 	.word	index@(_ZN7cutlass13device_kernelIN5flash11enable_sm90INS1_16FlashAttnBwdSm90INS1_25CollectiveMainloopBwdSm90ILi2ELi2ELi2EN4cute5tupleIJNS5_1CILi1EEES8_S8_EEENS6_IJNS7_ILi64EEENS7_ILi128EEESB_EEENS_10bfloat16_tEfNS_4arch4Sm90ELb0ELb1ELb1ELb1ELb0ELb1ELb0ELb0ELi2ELi1ELi2ELi1ELb0EEENS1_24CollectiveEpilogueBwdGQAISC_fSF_Li256ELb1ELb0EEENS1_19SingleTileSchedulerILb1ELb0ELb0ELi128EEEEEEEEEvNT_6ParamsE)
        /*03d4*/ 	.word	0x00000010


	//----- nvinfo : EIATTR_REGCOUNT
	.align		4
.L_182:
        /*03d8*/ 	.byte	0x04, 0x2f
        /*03da*/ 	.short	(.L_184 - .L_183)
	.align		4
.L_183:
        /*03dc*/ 	.word	index@(_ZN7cutlass13device_kernelIN5flash11enable_sm90INS1_16FlashAttnBwdSm90INS1_25CollectiveMainloopBwdSm90ILi2ELi2ELi2EN4cute5tupleIJNS5_1CILi1EEES8_S8_EEENS6_IJNS7_ILi64EEENS7_ILi128EEESB_EEENS_10bfloat16_tEfNS_4arch4Sm90ELb0ELb1ELb1ELb1ELb1ELb1ELb0ELb0ELi2ELi1ELi2ELi1ELb0EEENS1_21CollectiveEpilogueBwdISC_SD_SF_Li256ELb1ELb0ELi1EEENS1_19SingleTileSchedulerILb1ELb0ELb0ELi128EEEEEEEEEvNT_6ParamsE)
        /*03e0*/ 	.word	0x000000a8


	//----- nvinfo : EIATTR_FRAME_SIZE
	.align		4
.L_184:
        /*03e4*/ 	.byte	0x04, 0x11
        /*03e6*/ 	.short	(.L_186 - .L_185)
	.align		4
.L_185:
        /*03e8*/ 	.word	index@(_ZN7cutlass13device_kernelIN5flash11enable_sm90INS1_16FlashAttnBwdSm90INS1_25CollectiveMainloopBwdSm90ILi2ELi2ELi2EN4cute5tupleIJNS5_1CILi1EEES8_S8_EEENS6_IJNS7_ILi64EEENS7_ILi128EEESB_EEENS_10bfloat16_tEfNS_4arch4Sm90ELb0ELb1ELb1ELb1ELb1ELb1ELb0ELb0ELi2ELi1ELi2ELi1ELb0EEENS1_21CollectiveEpilogueBwdISC_SD_SF_Li256ELb1ELb0ELi1EEENS1_19SingleTileSchedulerILb1ELb0ELb0ELi128EEEEEEEEEvNT_6ParamsE)
        /*03ec*/ 	.word	0x00000010


	//----- nvinfo : EIATTR_REGCOUNT
	.align		4
.L_186:
        /*03f0*/ 	.byte	0x04, 0x2f
        /*03f2*/ 	.short	(.L_188 - .L_187)
	.align		4
.L_187:
        /*03f4*/ 	.word	index@(_ZN7cutlass13device_kernelIN5flash11enable_sm90INS1_16FlashAttnBwdSm90INS1_25CollectiveMainloopBwdSm90ILi2ELi2ELi2EN4cute5tupleIJNS5_1CILi1EEES8_S8_EEENS6_IJNS7_ILi64EEENS7_ILi128EEESB_EEENS_10bfloat16_tEfNS_4arch4Sm90ELb0ELb1ELb1ELb1ELb0ELb1ELb0ELb0ELi2ELi1ELi2ELi1ELb0EEENS1_21CollectiveEpilogueBwdISC_SD_SF_Li256ELb1ELb0ELi1EEENS1_19SingleTileSchedulerILb1ELb0ELb0ELi128EEEEEEEEEvNT_6ParamsE)
        /*03f8*/ 	.word	0x000000a8


	//----- nvinfo : EIATTR_FRAME_SIZE
	.align		4
.L_188:
        /*03fc*/ 	.byte	0x04, 0x11
        /*03fe*/ 	.short	(.L_190 - .L_189)
	.align		4
.L_189:
        /*0400*/ 	.word	index@(_ZN7cutlass13device_kernelIN5flash11enable_sm90INS1_16FlashAttnBwdSm90INS1_25CollectiveMainloopBwdSm90ILi2ELi2ELi2EN4cute5tupleIJNS5_1CILi1EEES8_S8_EEENS6_IJNS7_ILi64EEENS7_ILi128EEESB_EEENS_10bfloat16_tEfNS_4arch4Sm90ELb0ELb1ELb1ELb1ELb0ELb1ELb0ELb0ELi2ELi1ELi2ELi1ELb0EEENS1_21CollectiveEpilogueBwdISC_SD_SF_Li256ELb1ELb0ELi1EEENS1_19SingleTileSchedulerILb1ELb0ELb0ELi128EEEEEEEEEvNT_6ParamsE)
        /*0404*/ 	.word	0x00000010


	//----- nvinfo : EIATTR_REGCOUNT
	.align		4
.L_190:
        /*0408*/ 	.byte	0x04, 0x2f
        /*040a*/ 	.short	(.L_192 - .L_191)
	.align		4
.L_191:
        /*040c*/ 	.word	index@(_ZN7cutlass13device_kernelIN5flash11enable_sm90INS1_16FlashAttnBwdSm90INS1_25CollectiveMainloopBwdSm90ILi2ELi2ELi2EN4cute5tupleIJNS5_1CILi1EEES8_S8_EEENS6_IJNS7_ILi64EEENS7_ILi128EEESB_EEENS_10bfloat16_tEfNS_4arch4Sm90ELb0ELb1ELb1ELb0ELb1ELb1ELb0ELb0ELi2ELi1ELi2ELi1ELb0EEENS1_24CollectiveEpilogueBwdGQAISC_fSF_Li256ELb0ELb1EEENS1_19SingleTileSchedulerILb0ELb0ELb0ELi128EEEEEEEEEvNT_6ParamsE)
        /*0410*/ 	.word	0x000000a8


	//----- nvinfo : EIATTR_FRAME_SIZE
	.align		4
.L_192:
        /*0414*/ 	.byte	0x04, 0x11
        /*0416*/ 	.short	(.L_194 - .L_193)
	.align		4
.L_193:
        /*0418*/ 	.word	index@(_ZN7cutlass13device_kernelIN5flash11enable_sm90INS1_16FlashAttnBwdSm90INS1_25CollectiveMainloopBwdSm90ILi2ELi2ELi2EN4cute5tupleIJNS5_1CILi1EEES8_S8_EEENS6_IJNS7_ILi64EEENS7_ILi128EEESB_EEENS_10bfloat16_tEfNS_4arch4Sm90ELb0ELb1ELb1ELb0ELb1ELb1ELb0ELb0ELi2ELi1ELi2ELi1ELb0EEENS1_24CollectiveEpilogueBwdGQAISC_fSF_Li256ELb0ELb1EEENS1_19SingleTileSchedulerILb0ELb0ELb0ELi128EEEEEEEEEvNT_6ParamsE)
        /*041c*/ 	.word	0x00000010


	//----- nvinfo : EIATTR_REGCOUNT
	.align		4
.L_194:
        /*0420*/ 	.byte	0x04, 0x2f
        /*0422*/ 	.short	(.L_196 - .L_195)
	.align		4
.L_195:
        /*0424*/ 	.word	index@(_ZN7cutlass13device_kernelIN5flash11enable_sm90INS1_16FlashAttnBwdSm90INS1_25CollectiveMainloopBwdSm90ILi2ELi2ELi2EN4cute5tupleIJNS5_1CILi1EEES8_S8_EEENS6_IJNS7_ILi64EEENS7_ILi128EEESB_EEENS_10bfloat16_tEfNS_4arch4Sm90ELb0ELb1ELb1ELb0ELb0ELb1ELb0ELb0ELi2ELi1ELi2ELi1ELb0EEENS1_24CollectiveEpilogueBwdGQAISC_fSF_Li256ELb0ELb0EEENS1_19SingleTileSchedulerILb0ELb0ELb0ELi128EEEEEEEEEvNT_6ParamsE)
        /*0428*/ 	.word	0x000000a8


	//----- nvinfo : EIATTR_FRAME_SIZE
	.align		4
.L_196:
        /*042c*/ 	.byte	0x04, 0x11
        /*042e*/ 	.short	(.L_198 - .L_197)
	.align		4
.L_197:
        /*0430*/ 	.word	index@(_ZN7cutlass13device_kernelIN5flash11enable_sm90INS1_16FlashAttnBwdSm90INS1_25CollectiveMainloopBwdSm90ILi2ELi2ELi2EN4cute5tupleIJNS5_1CILi1EEES8_S8_EEENS6_IJNS7_ILi64EEENS7_ILi128EEESB_EEENS_10bfloat16_tEfNS_4arch4Sm90ELb0ELb1ELb1ELb0ELb0ELb1ELb0ELb0ELi2ELi1ELi2ELi1ELb0EEENS1_24CollectiveEpilogueBwdGQAISC_fSF_Li256ELb0ELb0EEENS1_19SingleTileSchedulerILb0ELb0ELb0ELi128EEEEEEEEEvNT_6ParamsE)
        /*0434*/ 	.word	0x00000010


	//----- nvinfo : EIATTR_REGCOUNT
	.align		4
.L_198:
        /*0438*/ 	.byte	0x04, 0x2f
        /*043a*/ 	.short	(.L_200 - .L_199)
	.align		4
.L_199:
        /*043c*/ 	.word	index@(_ZN7cutlass13device_kernelIN5flash11enable_sm90INS1_16FlashAttnBwdSm90INS1_25CollectiveMainloopBwdSm90ILi2ELi2ELi2EN4cute5tupleIJNS5_1CILi1EEES8_S8_EEENS6_IJNS7_ILi64EEENS7_ILi128EEESB_EEENS_10bfloat16_tEfNS_4arch4Sm90ELb0ELb1ELb1ELb0ELb1ELb1ELb0ELb0ELi2ELi1ELi2ELi1ELb0EEENS1_21CollectiveEpilogueBwdISC_SD_SF_Li256ELb0ELb0ELi1EEENS1_19SingleTileSchedulerILb0ELb0ELb0ELi128EEEEEEEEEvNT_6ParamsE)
        /*0440*/ 	.word	0x000000a8


	//----- nvinfo : EIATTR_FRAME_SIZE
	.align		4
.L_200:
        /*0444*/ 	.byte	0x04, 0x11
        /*0446*/ 	.short	(.L_202 - .L_201)
	.align		4
.L_201:
        /*0448*/ 	.word	index@(_ZN7cutlass13device_kernelIN5flash11enable_sm90INS1_16FlashAttnBwdSm90INS1_25CollectiveMainloopBwdSm90ILi2ELi2ELi2EN4cute5tupleIJNS5_1CILi1EEES8_S8_EEENS6_IJNS7_ILi64EEENS7_ILi128EEESB_EEENS_10bfloat16_tEfNS_4arch4Sm90ELb0ELb1ELb1ELb0ELb1ELb1ELb0ELb0ELi2ELi1ELi2ELi1ELb0EEENS1_21CollectiveEpilogueBwdISC_SD_SF_Li256ELb0ELb0ELi1EEENS1_19SingleTileSchedulerILb0ELb0ELb0ELi128EEEEEEEEEvNT_6ParamsE)
        /*044c*/ 	.word	0x00000010


	//----- nvinfo : EIATTR_REGCOUNT
	.align		4
.L_202:
        /*0450*/ 	.byte	0x04, 0x2f
        /*0452*/ 	.short	(.L_204 - .L_203)
	.align		4
.L_203:
        /*0454*/ 	.word	index@(_ZN7cutlass13device_kernelIN5flash11enable_sm90INS1_16FlashAttnBwdSm90INS1_25CollectiveMainloopBwdSm90ILi2ELi2ELi2EN4cute5tupleIJNS5_1CILi1EEES8_S8_EEENS6_IJNS7_ILi64EEENS7_ILi128EEESB_EEENS_10bfloat16_tEfNS_4arch4Sm90ELb0ELb1ELb1ELb0ELb0ELb1ELb0ELb0ELi2ELi1ELi2ELi1ELb0EEENS1_21CollectiveEpilogueBwdISC_SD_SF_Li256ELb0ELb0ELi1EEENS1_19SingleTileSchedulerILb0ELb0ELb0ELi128EEEEEEEEEvNT_6ParamsE)
        /*0458*/ 	.word	0x000000a8


	//----- nvinfo : EIATTR_FRAME_SIZE
	.align		4
.L_204:
        /*045c*/ 	.byte	0x04, 0x11
        /*045e*/ 	.short	(.L_206 - .L_205)
	.align		4
.L_205:
        /*0460*/ 	.word	index@(_ZN7cutlass13device_kernelIN5flash11enable_sm90INS1_16FlashAttnBwdSm90INS1_25CollectiveMainloopBwdSm90ILi2ELi2ELi2EN4cute5tupleIJNS5_1CILi1EEES8_S8_EEENS6_IJNS7_ILi64EEENS7_ILi128EEESB_EEENS_10bfloat16_tEfNS_4arch4Sm90ELb0ELb1ELb1ELb0ELb0ELb1ELb0ELb0ELi2ELi1ELi2ELi1ELb0EEENS1_21CollectiveEpilogueBwdISC_SD_SF_Li256ELb0ELb0ELi1EEENS1_19SingleTileSchedulerILb0ELb0ELb0ELi128EEEEEEEEEvNT_6ParamsE)
        /*0464*/ 	.word	0x00000010


	//----- nvinfo : EIATTR_REGCOUNT
	.align		4
.L_206:
        /*0468*/ 	.byte	0x04, 0x2f
        /*046a*/ 	.short	(.L_208 - .L_207)
	.align		4
.L_207:
        /*046c*/ 	.word	index@(_ZN7cutlass13device_kernelIN5flash11enable_sm90INS1_16FlashAttnBwdSm90INS1_25CollectiveMainloopBwdSm90ILi2ELi2ELi2EN4cute5tupleIJNS5_1CILi1EEES8_S8_EEENS6_IJNS7_ILi64EEENS7_ILi128EEESB_EEENS_10bfloat16_tEfNS_4arch4Sm90ELb0ELb0ELb1ELb1ELb1ELb1ELb0ELb0ELi2ELi1ELi2ELi1ELb0EEENS1_24CollectiveEpilogueBwdGQAISC_fSF_Li256ELb1ELb1EEENS1_19SingleTileSchedulerILb1ELb0ELb0ELi128EEEEEEEEEvNT_6ParamsE)
        /*0470*/ 	.word	0x000000a8


	//----- nvinfo : EIATTR_FRAME_SIZE
	.align		4
.L_208:
        /*0474*/ 	.byte	0x04, 0x11
        /*0476*/ 	.short	(.L_210 - .L_209)
	.align		4
.L_209:
        /*0478*/ 	.word	index@(_ZN7cutlass13device_kernelIN5flash11enable_sm90INS1_16FlashAttnBwdSm90INS1_25CollectiveMainloopBwdSm90ILi2ELi2ELi2EN4cute5tupleIJNS5_1CILi1EEES8_S8_EEENS6_IJNS7_ILi64EEENS7_ILi128EEESB_EEENS_10bfloat16_tEfNS_4arch4Sm90ELb0ELb0ELb1ELb1ELb1ELb1ELb0ELb0ELi2ELi1ELi2ELi1ELb0EEENS1_24CollectiveEpilogueBwdGQAISC_fSF_Li256ELb1ELb1EEENS1_19SingleTileSchedulerILb1ELb0ELb0ELi128EEEEEEEEEvNT_6ParamsE)
        /*047c*/ 	.word	0x00000008


	//----- nvinfo : EIATTR_REGCOUNT
	.align		4
.L_210:
        /*0480*/ 	.byte	0x04, 0x2f
        /*0482*/ 	.short	(.L_212 - .L_211)
	.align		4
.L_211:
        /*0484*/ 	.word	index@(_ZN7cutlass13device_kernelIN5flash11enable_sm90INS1_16FlashAttnBwdSm90INS1_25CollectiveMainloopBwdSm90ILi2ELi2ELi2EN4cute5tupleIJNS5_1CILi1EEES8_S8_EEENS6_IJNS7_ILi64EEENS7_ILi128EEESB_EEENS_10bfloat16_tEfNS_4arch4Sm90ELb0ELb0ELb1ELb1ELb0ELb1ELb0ELb0ELi2ELi1ELi2ELi1ELb0EEENS1_24CollectiveEpilogueBwdGQAISC_fSF_Li256ELb1ELb0EEENS1_19SingleTileSchedulerILb1ELb0ELb0ELi128EEEEEEEEEvNT_6ParamsE)
        /*0488*/ 	.word	0x000000a8


	//----- nvinfo : EIATTR_FRAME_SIZE
	.align		4
.L_212:
        /*048c*/ 	.byte	0x04, 0x11
        /*048e*/ 	.short	(.L_214 - .L_213)
	.align		4
.L_213:
        /*0490*/ 	.word	index@(_ZN7cutlass13device_kernelIN5flash11enable_sm90INS1_16FlashAttnBwdSm90INS1_25CollectiveMainloopBwdSm90ILi2ELi2ELi2EN4cute5tupleIJNS5_1CILi1EEES8_S8_EEENS6_IJNS7_ILi64EEENS7_ILi128EEESB_EEENS_10bfloat16_tEfNS_4arch4Sm90ELb0ELb0ELb1ELb1ELb0ELb1ELb0ELb0ELi2ELi1ELi2ELi1ELb0EEENS1_24CollectiveEpilogueBwdGQAISC_fSF_Li256ELb1ELb0EEENS1_19SingleTileSchedulerILb1ELb0ELb0ELi128EEEEEEEEEvNT_6ParamsE)
        /*0494*/ 	.word	0x00000008


	//----- nvinfo : EIATTR_REGCOUNT
	.align		4
.L_214:
        /*0498*/ 	.byte	0x04, 0x2f
        /*049a*/ 	.short	(.L_216 - .L_215)
	.align		4
.L_215:
        /*049c*/ 	.word	index@(_ZN7cutlass13device_kernelIN5flash11enable_sm90INS1_16FlashAttnBwdSm90INS1_25CollectiveMainloopBwdSm90ILi2ELi2ELi2EN4cute5tupleIJNS5_1CILi1EEES8_S8_EEENS6_IJNS7_ILi64EEENS7_ILi128EEESB_EEENS_10bfloat16_tEfNS_4arch4Sm90ELb0ELb0ELb1ELb1ELb1ELb1ELb0ELb0ELi2ELi1ELi2ELi1ELb0EEENS1_21CollectiveEpilogueBwdISC_SD_SF_Li256ELb1ELb0ELi1EEENS1_19SingleTileSchedulerILb1ELb0ELb0ELi128EEEEEEEEEvNT_6ParamsE)
        /*04a0*/ 	.word	0x000000a8


	//----- nvinfo : EIATTR_FRAME_SIZE
	.align		4
.L_216:
        /*04a4*/ 	.byte	0x04, 0x11
        /*04a6*/ 	.short	(.L_218 - .L_217)
	.align		4
.L_217:
        /*04a8*/ 	.word	index@(_ZN7cutlass13device_kernelIN5flash11enable_sm90INS1_16FlashAttnBwdSm90INS1_25CollectiveMainloopBwdSm90ILi2ELi2ELi2EN4cute5tupleIJNS5_1CILi1EEES8_S8_EEENS6_IJNS7_ILi64EEENS7_ILi128EEESB_EEENS_10bfloat16_tEfNS_4arch4Sm90ELb0ELb0ELb1ELb1ELb1ELb1ELb0ELb0ELi2ELi1ELi2ELi1ELb0EEENS1_21CollectiveEpilogueBwdISC_SD_SF_Li256ELb1ELb0ELi1EEENS1_19SingleTileSchedulerILb1ELb0ELb0ELi128EEEEEEEEEvNT_6ParamsE)
        /*04ac*/ 	.word	0x00000008


	//----- nvinfo : EIATTR_REGCOUNT
	.align		4
.L_218:
        /*04b0*/ 	.byte	0x04, 0x2f
        /*04b2*/ 	.short	(.L_220 - .L_219)
	.align		4
.L_219:
        /*04b4*/ 	.word	index@(_ZN7cutlass13device_kernelIN5flash11enable_sm90INS1_16FlashAttnBwdSm90INS1_25CollectiveMainloopBwdSm90ILi2ELi2ELi2EN4cute5tupleIJNS5_1CILi1EEES8_S8_EEENS6_IJNS7_ILi64EEENS7_ILi128EEESB_EEENS_10bfloat16_tEfNS_4arch4Sm90ELb0ELb0ELb1ELb1ELb0ELb1ELb0ELb0ELi2ELi1ELi2ELi1ELb0EEENS1_21CollectiveEpilogueBwdISC_SD_SF_Li256ELb1ELb0ELi1EEENS1_19SingleTileSchedulerILb1ELb0ELb0ELi128EEEEEEEEEvNT_6ParamsE)
        /*04b8*/ 	.word	0x000000a8


	//----- nvinfo : EIATTR_FRAME_SIZE
	.align		4
.L_220:
        /*04bc*/ 	.byte	0x04, 0x11
        /*04be*/ 	.short	(.L_222 - .L_221)
	.align		4
.L_221:
        /*04c0*/ 	.word	index@(_ZN7cutlass13device_kernelIN5flash11enable_sm90INS1_16FlashAttnBwdSm90INS1_25CollectiveMainloopBwdSm90ILi2ELi2ELi2EN4cute5tupleIJNS5_1CILi1EEES8_S8_EEENS6_IJNS7_ILi64EEENS7_ILi128EEESB_EEENS_10bfloat16_tEfNS_4arch4Sm90ELb0ELb0ELb1ELb1ELb0ELb1ELb0ELb0ELi2ELi1ELi2ELi1ELb0EEENS1_21CollectiveEpilogueBwdISC_SD_SF_Li256ELb1ELb0ELi1EEENS1_19SingleTileSchedulerILb1ELb0ELb0ELi128EEEEEEEEEvNT_6ParamsE)
        /*04c4*/ 	.word	0x00000008


	//----- nvinfo : EIATTR_REGCOUNT
	.align		4
.L_222:
        /*04c8*/ 	.byte	0x04, 0x2f
        /*04ca*/ 	.short	(.L_224 - .L_223)
	.align		4
.L_223:
        /*04cc*/ 	.word	index@(_ZN7cutlass13device_kernelIN5flash11enable_sm90INS1_16FlashAttnBwdSm90INS1_25CollectiveMainloopBwdSm90ILi2ELi2ELi2EN4cute5tupleIJNS5_1CILi1EEES8_S8_EEENS6_IJNS7_ILi64EEENS7_ILi128EEESB_EEENS_10bfloat16_tEfNS_4arch4Sm90ELb0ELb0ELb1ELb0ELb1ELb1ELb0ELb0ELi2ELi1ELi2ELi1ELb0EEENS1_24CollectiveEpilogueBwdGQAISC_fSF_Li256ELb0ELb1EEENS1_19SingleTileSchedulerILb0ELb0ELb0ELi128EEEEEEEEEvNT_6ParamsE)
        /*04d0*/ 	.word	0x000000a8


	//----- nvinfo : EIATTR_FRAME_SIZE
	.align		4
.L_224:
        /*04d4*/ 	.byte	0x04, 0x11
        /*04d6*/ 	.short	(.L_226 - .L_225)
	.align		4
.L_225:
        /*04d8*/ 	.word	index@(_ZN7cutlass13device_kernelIN5flash11enable_sm90INS1_16FlashAttnBwdSm90INS1_25CollectiveMainloopBwdSm90ILi2ELi2ELi2EN4cute5tupleIJNS5_1CILi1EEES8_S8_EEENS6_IJNS7_ILi64EEENS7_ILi128EEESB_EEENS_10bfloat16_tEfNS_4arch4Sm90ELb0ELb0ELb1ELb0ELb1ELb1ELb0ELb0ELi2ELi1ELi2ELi1ELb0EEENS1_24CollectiveEpilogueBwdGQAISC_fSF_Li256ELb0ELb1EEENS1_19SingleTileSchedulerILb0ELb0ELb0ELi128EEEEEEEEEvNT_6ParamsE)
        /*04dc*/ 	.word	0x00000000


	//----- nvinfo : EIATTR_REGCOUNT
	.align		4
.L_226:
        /*04e0*/ 	.byte	0x04, 0x2f
        /*04e2*/ 	.short	(.L_228 - .L_227)
	.align		4
.L_227:
        /*04e4*/ 	.word	index@(_ZN7cutlass13device_kernelIN5flash11enable_sm90INS1_16FlashAttnBwdSm90INS1_25CollectiveMainloopBwdSm90ILi2ELi2ELi2EN4cute5tupleIJNS5_1CILi1EEES8_S8_EEENS6_IJNS7_ILi64EEENS7_ILi128EEESB_EEENS_10bfloat16_tEfNS_4arch4Sm90ELb0ELb0ELb1ELb0ELb0ELb1ELb0ELb0ELi2ELi1ELi2ELi1ELb0EEENS1_24CollectiveEpilogueBwdGQAISC_fSF_Li256ELb0ELb0EEENS1_19SingleTileSchedulerILb0ELb0ELb0ELi128EEEEEEEEEvNT_6ParamsE)
        /*04e8*/ 	.word	0x000000a8


	//----- nvinfo : EIATTR_FRAME_SIZE
	.align		4
.L_228:
        /*04ec*/ 	.byte	0x04, 0x11
        /*04ee*/ 	.short	(.L_230 - .L_229)
	.align		4
.L_229:
        /*04f0*/ 	.word	index@(_ZN7cutlass13device_kernelIN5flash11enable_sm90INS1_16FlashAttnBwdSm90INS1_25CollectiveMainloopBwdSm90ILi2ELi2ELi2EN4cute5tupleIJNS5_1CILi1EEES8_S8_EEENS6_IJNS7_ILi64EEENS7_ILi128EEESB_EEENS_10bfloat16_tEfNS_4arch4Sm90ELb0ELb0ELb1ELb0ELb0ELb1ELb0ELb0ELi2ELi1ELi2ELi1ELb0EEENS1_24CollectiveEpilogueBwdGQAISC_fSF_Li256ELb0ELb0EEENS1_19SingleTileSchedulerILb0ELb0ELb0ELi128EEEEEEEEEvNT_6ParamsE)
        /*04f4*/ 	.word	0x00000000


	//----- nvinfo : EIATTR_REGCOUNT
	.align		4
.L_230:
        /*04f8*/ 	.byte	0x04, 0x2f
        /*04fa*/ 	.short	(.L_232 - .L_231)
	.align		4
.L_231:
        /*04fc*/ 	.word	index@(_ZN7cutlass13device_kernelIN5flash11enable_sm90INS1_16FlashAttnBwdSm90INS1_25CollectiveMainloopBwdSm90ILi2ELi2ELi2EN4cute5tupleIJNS5_1CILi1EEES8_S8_EEENS6_IJNS7_ILi64EEENS7_ILi128EEESB_EEENS_10bfloat16_tEfNS_4arch4Sm90ELb0ELb0ELb1ELb0ELb1ELb1ELb0ELb0ELi2ELi1ELi2ELi1ELb0EEENS1_21CollectiveEpilogueBwdISC_SD_SF_Li256ELb0ELb0ELi1EEENS1_19SingleTileSchedulerILb0ELb0ELb0ELi128EEEEEEEEEvNT_6ParamsE)
        /*0500*/ 	.word	0x000000a8


	//----- nvinfo : EIATTR_FRAME_SIZE
	.align		4
.L_232:
        /*0504*/ 	.byte	0x04, 0x11
        /*0506*/ 	.short	(.L_234 - .L_233)
	.align		4
.L_233:
        /*0508*/ 	.word	index@(_ZN7cutlass13device_kernelIN5flash11enable_sm90INS1_16FlashAttnBwdSm90INS1_25CollectiveMainloopBwdSm90ILi2ELi2ELi2EN4cute5tupleIJNS5_1CILi1EEES8_S8_EEENS6_IJNS7_ILi64EEENS7_ILi128EEESB_EEENS_10bfloat16_tEfNS_4arch4Sm90ELb0ELb0ELb1ELb0ELb1ELb1ELb0ELb0ELi2ELi1ELi2ELi1ELb0EEENS1_21CollectiveEpilogueBwdISC_SD_SF_Li256ELb0ELb0ELi1EEENS1_19SingleTileSchedulerILb0ELb0ELb0ELi128EEEEEEEEEvNT_6ParamsE)
        /*050c*/ 	.word	0x00000000


	//----- nvinfo : EIATTR_REGCOUNT
	.align		4
.L_234:
        /*0510*/ 	.byte	0x04, 0x2f
        /*0512*/ 	.short	(.L_236 - .L_235)
	.align		4
.L_235:
        /*0514*/ 	.word	index@(_ZN7cutlass13device_kernelIN5flash11enable_sm90INS1_16FlashAttnBwdSm90INS1_25CollectiveMainloopBwdSm90ILi2ELi2ELi2EN4cute5tupleIJNS5_1CILi1EEES8_S8_EEENS6_IJNS7_ILi64EEENS7_ILi128EEESB_EEENS_10bfloat16_tEfNS_4arch4Sm90ELb0ELb0ELb1ELb0ELb0ELb1ELb0ELb0ELi2ELi1ELi2ELi1ELb0EEENS1_21CollectiveEpilogueBwdISC_SD_SF_Li256ELb0ELb0ELi1EEENS1_19SingleTileSchedulerILb0ELb0ELb0ELi128EEEEEEEEEvNT_6ParamsE)
        /*0518*/ 	.word	0x000000a8


	//----- nvinfo : EIATTR_FRAME_SIZE
	.align		4
.L_236:
        /*051c*/ 	.byte	0x04, 0x11
        /*051e*/ 	.short	(.L_238 - .L_237)
	.align		4
.L_237:
        /*0520*/ 	.word	index@(_ZN7cutlass13device_kernelIN5flash11enable_sm90INS1_16FlashAttnBwdSm90INS1_25CollectiveMainloopBwdSm90ILi2ELi2ELi2EN4cute5tupleIJNS5_1CILi1EEES8_S8_EEENS6_IJNS7_ILi64EEENS7_ILi128EEESB_EEENS_10bfloat16_tEfNS_4arch4Sm90ELb0ELb0ELb1ELb0ELb0ELb1ELb0ELb0ELi2ELi1ELi2ELi1ELb0EEENS1_21CollectiveEpilogueBwdISC_SD_SF_Li256ELb0ELb0ELi1EEENS1_19SingleTileSchedulerILb0ELb0ELb0ELi128EEEEEEEEEvNT_6ParamsE)
        /*0524*/ 	.word	0x00000000


	//----- nvinfo : EIATTR_MIN_STACK_SIZE
	.align		4
.L_238:
        /*0528*/ 	.byte	0x04, 0x12
        /*052a*/ 	.short	(.L_240 - .L_239)
	.align		4
.L_239:
        /*052c*/ 	.word	index@(_ZN7cutlass13device_kernelIN5flash11enable_sm90INS1_16FlashAttnBwdSm90INS1_25CollectiveMainloopBwdSm90ILi2ELi2ELi2EN4cute5tupleIJNS5_1CILi1EEES8_S8_EEENS6_IJNS7_ILi64EEENS7_ILi128EEESB_EEENS_10bfloat16_tEfNS_4arch4Sm90ELb0ELb0ELb1ELb0ELb0ELb1ELb0ELb0ELi2ELi1ELi2ELi1ELb0EEENS1_21CollectiveEpilogueBwdISC_SD_SF_Li256ELb0ELb0ELi1EEENS1_19SingleTileSchedulerILb0ELb0ELb0ELi128EEEEEEEEEvNT_6ParamsE)
        /*0530*/ 	.word	0x00000000


	//----- nvinfo : EIATTR_MIN_STACK_SIZE
	.align		4
.L_240:
        /*0534*/ 	.byte	0x04, 0x12
        /*0536*/ 	.short	(.L_242 - .L_241)
	.align		4
.L_241:
        /*0538*/ 	.word	index@(_ZN7cutlass13device_kernelIN5flash11enable_sm90INS1_16FlashAttnBwdSm90INS1_25CollectiveMainloopBwdSm90ILi2ELi2ELi2EN4cute5tupleIJNS5_1CILi1EEES8_S8_EEENS6_IJNS7_ILi64EEENS7_ILi128EEESB_EEENS_10bfloat16_tEfNS_4arch4Sm90ELb0ELb0ELb1ELb0ELb1ELb1ELb0ELb0ELi2ELi1ELi2ELi1ELb0EEENS1_21CollectiveEpilogueBwdISC_SD_SF_Li256ELb0ELb0ELi1EEENS1_19SingleTileSchedulerILb0ELb0ELb0ELi128EEEEEEEEEvNT_6ParamsE)
        /*053c*/ 	.word	0x00000000


	//----- nvinfo : EIATTR_MIN_STACK_SIZE
	.align		4
.L_242:
        /*0540*/ 	.byte	0x04, 0x12
        /*0542*/ 	.short	(.L_244 - .L_243)
	.align		4
.L_243:
        /*0544*/ 	.word	index@(_ZN7cutlass13device_kernelIN5flash11enable_sm90INS1_16FlashAttnBwdSm90INS1_25CollectiveMainloopBwdSm90ILi2ELi2ELi2EN4cute5tupleIJNS5_1CILi1EEES8_S8_EEENS6_IJNS7_ILi64EEENS7_ILi128EEESB_EEENS_10bfloat16_tEfNS_4arch4Sm90ELb0ELb0ELb1ELb0ELb0ELb1ELb0ELb0ELi2ELi1ELi2ELi1ELb0EEENS1_24CollectiveEpilogueBwdGQAISC_fSF_Li256ELb0ELb0EEENS1_19SingleTileSchedulerILb0ELb0ELb0ELi128EEEEEEEEEvNT_6ParamsE)
        /*0548*/ 	.word	0x00000000


	//----- nvinfo : EIATTR_MIN_STACK_SIZE
	.align		4
.L_244:
        /*054c*/ 	.byte	0x04, 0x12
        /*054e*/ 	.short	(.L_246 - .L_245)
	.align		4
.L_245:
        /*0550*/ 	.word	index@(_ZN7cutlass13device_kernelIN5flash11enable_sm90INS1_16FlashAttnBwdSm90INS1_25CollectiveMainloopBwdSm90ILi2ELi2ELi2EN4cute5tupleIJNS5_1CILi1EEES8_S8_EEENS6_IJNS7_ILi64EEENS7_ILi128EEESB_EEENS_10bfloat16_tEfNS_4arch4Sm90ELb0ELb0ELb1ELb0ELb1ELb1ELb0ELb0ELi2ELi1ELi2ELi1ELb0EEENS1_24CollectiveEpilogueBwdGQAISC_fSF_Li256ELb0ELb1EEENS1_19SingleTileSchedulerILb0ELb0ELb0ELi128EEEEEEEEEvNT_6ParamsE)
        /*0554*/ 	.word	0x00000000


	//----- nvinfo : EIATTR_MIN_STACK_SIZE
	.align		4
.L_246:
        /*0558*/ 	.byte	0x04, 0x12
        /*055a*/ 	.short	(.L_248 - .L_247)
	.align		4
.L_247:
        /*055c*/ 	.word	index@(_ZN7cutlass13device_kernelIN5flash11enable_sm90INS1_16FlashAttnBwdSm90INS1_25CollectiveMainloopBwdSm90ILi2ELi2ELi2EN4cute5tupleIJNS5_1CILi1EEES8_S8_EEENS6_IJNS7_ILi64EEENS7_ILi128EEESB_EEENS_10bfloat16_tEfNS_4arch4Sm90ELb0ELb0ELb1ELb1ELb0ELb1ELb0ELb0ELi2ELi1ELi2ELi1ELb0EEENS1_21CollectiveEpilogueBwdISC_SD_SF_Li256ELb1ELb0ELi1EEENS1_19SingleTileSchedulerILb1ELb0ELb0ELi128EEEEEEEEEvNT_6ParamsE)
        /*0560*/ 	.word	0x00000008


	//----- nvinfo : EIATTR_MIN_STACK_SIZE
	.align		4
.L_248:
        /*0564*/ 	.byte	0x04, 0x12
        /*0566*/ 	.short	(.L_250 - .L_249)
	.align		4
.L_249:
        /*0568*/ 	.word	index@(_ZN7cutlass13device_kernelIN5flash11enable_sm90INS1_16FlashAttnBwdSm90INS1_25CollectiveMainloopBwdSm90ILi2ELi2ELi2EN4cute5tupleIJNS5_1CILi1EEES8_S8_EEENS6_IJNS7_ILi64EEENS7_ILi128EEESB_EEENS_10bfloat16_tEfNS_4arch4Sm90ELb0ELb0ELb1ELb1ELb1ELb1ELb0ELb0ELi2ELi1ELi2ELi1ELb0EEENS1_21CollectiveEpilogueBwdISC_SD_SF_Li256ELb1ELb0ELi1EEENS1_19SingleTileSchedulerILb1ELb0ELb0ELi128EEEEEEEEEvNT_6ParamsE)
        /*056c*/ 	.word	0x00000008


	//----- nvinfo : EIATTR_MIN_STACK_SIZE
	.align		4
.L_250:
        /*0570*/ 	.byte	0x04, 0x12
        /*0572*/ 	.short	(.L_252 - .L_251)
	.align		4
.L_251:
        /*0574*/ 	.word	index@(_ZN7cutlass13device_kernelIN5flash11enable_sm90INS1_16FlashAttnBwdSm90INS1_25CollectiveMainloopBwdSm90ILi2ELi2ELi2EN4cute5tupleIJNS5_1CILi1EEES8_S8_EEENS6_IJNS7_ILi64EEENS7_ILi128EEESB_EEENS_10bfloat16_tEfNS_4arch4Sm90ELb0ELb0ELb1ELb1ELb0ELb1ELb0ELb0ELi2ELi1ELi2ELi1ELb0EEENS1_24CollectiveEpilogueBwdGQAISC_fSF_Li256ELb1ELb0EEENS1_19SingleTileSchedulerILb1ELb0ELb0ELi128EEEEEEEEEvNT_6ParamsE)
        /*0578*/ 	.word	0x00000008


	//----- nvinfo : EIATTR_MIN_STACK_SIZE
	.align		4
.L_252:
        /*057c*/ 	.byte	0x04, 0x12
        /*057e*/ 	.short	(.L_254 - .L_253)
	.align		4
.L_253:
        /*0580*/ 	.word	index@(_ZN7cutlass13device_kernelIN5flash11enable_sm90INS1_16FlashAttnBwdSm90INS1_25CollectiveMainloopBwdSm90ILi2ELi2ELi2EN4cute5tupleIJNS5_1CILi1EEES8_S8_EEENS6_IJNS7_ILi64EEENS7_ILi128EEESB_EEENS_10bfloat16_tEfNS_4arch4Sm90ELb0ELb0ELb1ELb1ELb1ELb1ELb0ELb0ELi2ELi1ELi2ELi1ELb0EEENS1_24CollectiveEpilogueBwdGQAISC_fSF_Li256ELb1ELb1EEENS1_19SingleTileSchedulerILb1ELb0ELb0ELi128EEEEEEEEEvNT_6ParamsE)
        /*0584*/ 	.word	0x00000008


	//----- nvinfo : EIATTR_MIN_STACK_SIZE
	.align		4
.L_254:
        /*0588*/ 	.byte	0x04, 0x12
        /*058a*/ 	.short	(.L_256 - .L_255)
	.align		4
.L_255:
        /*058c*/ 	.word	index@(_ZN7cutlass13device_kernelIN5flash11enable_sm90INS1_16FlashAttnBwdSm90INS1_25CollectiveMainloopBwdSm90ILi2ELi2ELi2EN4cute5tupleIJNS5_1CILi1EEES8_S8_EEENS6_IJNS7_ILi64EEENS7_ILi128EEESB_EEENS_10bfloat16_tEfNS_4arch4Sm90ELb0ELb1ELb1ELb0ELb0ELb1ELb0ELb0ELi2ELi1ELi2ELi1ELb0EEENS1_21CollectiveEpilogueBwdISC_SD_SF_Li256ELb0ELb0ELi1EEENS1_19SingleTileSchedulerILb0ELb0ELb0ELi128EEEEEEEEEvNT_6ParamsE)
        /*0590*/ 	.word	0x00000010


	//----- nvinfo : EIATTR_MIN_STACK_SIZE
	.align		4
.L_256:
        /*0594*/ 	.byte	0x04, 0x12
        /*0596*/ 	.short	(.L_258 - .L_257)
	.align		4
.L_257:
        /*0598*/ 	.word	index@(_ZN7cutlass13device_kernelIN5flash11enable_sm90INS1_16FlashAttnBwdSm90INS1_25CollectiveMainloopBwdSm90ILi2ELi2ELi2EN4cute5tupleIJNS5_1CILi1EEES8_S8_EEENS6_IJNS7_ILi64EEENS7_ILi128EEESB_EEENS_10bfloat16_tEfNS_4arch4Sm90ELb0ELb1ELb1ELb0ELb1ELb1ELb0ELb0ELi2ELi1ELi2ELi1ELb0EEENS1_21CollectiveEpilogueBwdISC_SD_SF_Li256ELb0ELb0ELi1EEENS1_19SingleTileSchedulerILb0ELb0ELb0ELi128EEEEEEEEEvNT_6ParamsE)
        /*059c*/ 	.word	0x00000010


	//----- nvinfo : EIATTR_MIN_STACK_SIZE
	.align		4
.L_258:
        /*05a0*/ 	.byte	0x04, 0x12
        /*05a2*/ 	.short	(.L_260 - .L_259)
	.align		4
.L_259:
        /*05a4*/ 	.word	index@(_ZN7cutlass13device_kernelIN5flash11enable_sm90INS1_16FlashAttnBwdSm90INS1_25CollectiveMainloopBwdSm90ILi2ELi2ELi2EN4cute5tupleIJNS5_1CILi1EEES8_S8_EEENS6_IJNS7_ILi64EEENS7_ILi128EEESB_EEENS_10bfloat16_tEfNS_4arch4Sm90ELb0ELb1ELb1ELb0ELb0ELb1ELb0ELb0ELi2ELi1ELi2ELi1ELb0EEENS1_24CollectiveEpilogueBwdGQAISC_fSF_Li256ELb0ELb0EEENS1_19SingleTileSchedulerILb0ELb0ELb0ELi128EEEEEEEEEvNT_6ParamsE)
        /*05a8*/ 	.word	0x00000010


	//----- nvinfo : EIATTR_MIN_STACK_SIZE
	.align		4
.L_260:
        /*05ac*/ 	.byte	0x04, 0x12
        /*05ae*/ 	.short	(.L_262 - .L_261)
	.align		4
.L_261:
        /*05b0*/ 	.word	index@(_ZN7cutlass13device_kernelIN5flash11enable_sm90INS1_16FlashAttnBwdSm90INS1_25CollectiveMainloopBwdSm90ILi2ELi2ELi2EN4cute5tupleIJNS5_1CILi1EEES8_S8_EEENS6_IJNS7_ILi64EEENS7_ILi128EEESB_EEENS_10bfloat16_tEfNS_4arch4Sm90ELb0ELb1ELb1ELb0ELb1ELb1ELb0ELb0ELi2ELi1ELi2ELi1ELb0EEENS1_24CollectiveEpilogueBwdGQAISC_fSF_Li256ELb0ELb1EEENS1_19SingleTileSchedulerILb0ELb0ELb0ELi128EEEEEEEEEvNT_6ParamsE)
        /*05b4*/ 	.word	0x00000010


	//----- nvinfo : EIATTR_MIN_STACK_SIZE
	.align		4
.L_262:
        /*05b8*/ 	.byte	0x04, 0x12
        /*05ba*/ 	.short	(.L_264 - .L_263)
	.align		4
.L_263:
        /*05bc*/ 	.word	index@(_ZN7cutlass13device_kernelIN5flash11enable_sm90INS1_16FlashAttnBwdSm90INS1_25CollectiveMainloopBwdSm90ILi2ELi2ELi2EN4cute5tupleIJNS5_1CILi1EEES8_S8_EEENS6_IJNS7_ILi64EEENS7_ILi128EEESB_EEENS_10bfloat16_tEfNS_4arch4Sm90ELb0ELb1ELb1ELb1ELb0ELb1ELb0ELb0ELi2ELi1ELi2ELi1ELb0EEENS1_21CollectiveEpilogueBwdISC_SD_SF_Li256ELb1ELb0ELi1EEENS1_19SingleTileSchedulerILb1ELb0ELb0ELi128EEEEEEEEEvNT_6ParamsE)
        /*05c0*/ 	.word	0x00000010


	//----- nvinfo : EIATTR_MIN_STACK_SIZE
	.align		4
.L_264:
        /*05c4*/ 	.byte	0x04, 0x12
        /*05c6*/ 	.short	(.L_266 - .L_265)
	.align		4
.L_265:
        /*05c8*/ 	.word	index@(_ZN7cutlass13device_kernelIN5flash11enable_sm90INS1_16FlashAttnBwdSm90INS1_25CollectiveMainloopBwdSm90ILi2ELi2ELi2EN4cute5tupleIJNS5_1CILi1EEES8_S8_EEENS6_IJNS7_ILi64EEENS7_ILi128EEESB_EEENS_10bfloat16_tEfNS_4arch4Sm90ELb0ELb1ELb1ELb1ELb1ELb1ELb0ELb0ELi2ELi1ELi2ELi1ELb0EEENS1_21CollectiveEpilogueBwdISC_SD_SF_Li256ELb1ELb0ELi1EEENS1_19SingleTileSchedulerILb1ELb0ELb0ELi128EEEEEEEEEvNT_6ParamsE)
        /*05cc*/ 	.word	0x00000010


	//----- nvinfo : EIATTR_MIN_STACK_SIZE
	.align		4
.L_266:
        /*05d0*/ 	.byte	0x04, 0x12
        /*05d2*/ 	.short	(.L_268 - .L_267)
	.align		4
.L_267:
        /*05d4*/ 	.word	index@(_ZN7cutlass13device_kernelIN5flash11enable_sm90INS1_16FlashAttnBwdSm90INS1_25CollectiveMainloopBwdSm90ILi2ELi2ELi2EN4cute5tupleIJNS5_1CILi1EEES8_S8_EEENS6_IJNS7_ILi64EEENS7_ILi128EEESB_EEENS_10bfloat16_tEfNS_4arch4Sm90ELb0ELb1ELb1ELb1ELb0ELb1ELb0ELb0ELi2ELi1ELi2ELi1ELb0EEENS1_24CollectiveEpilogueBwdGQAISC_fSF_Li256ELb1ELb0EEENS1_19SingleTileSchedulerILb1ELb0ELb0ELi128EEEEEEEEEvNT_6ParamsE)
        /*05d8*/ 	.word	0x00000010


	//----- nvinfo : EIATTR_MIN_STACK_SIZE
	.align		4
.L_268:
        /*05dc*/ 	.byte	0x04, 0x12
        /*05de*/ 	.short	(.L_270 - .L_269)
	.align		4
.L_269:
        /*05e0*/ 	.word	index@(_ZN7cutlass13device_kernelIN5flash11enable_sm90INS1_16FlashAttnBwdSm90INS1_25CollectiveMainloopBwdSm90ILi2ELi2ELi2EN4cute5tupleIJNS5_1CILi1EEES8_S8_EEENS6_IJNS7_ILi64EEENS7_ILi128EEESB_EEENS_10bfloat16_tEfNS_4arch4Sm90ELb0ELb1ELb1ELb1ELb1ELb1ELb0ELb0ELi2ELi1ELi2ELi1ELb0EEENS1_24CollectiveEpilogueBwdGQAISC_fSF_Li256ELb1ELb1EEENS1_19SingleTileSchedulerILb1ELb0ELb0ELi128EEEEEEEEEvNT_6ParamsE)
        /*05e4*/ 	.word	0x00000010


	//----- nvinfo : EIATTR_MIN_STACK_SIZE
	.align		4
.L_270:
        /*05e8*/ 	.byte	0x04, 0x12
        /*05ea*/ 	.short	(.L_272 - .L_271)
	.align		4
.L_271:
        /*05ec*/ 	.word	index@(_ZN7cutlass13device_kernelIN5flash11enable_sm90INS1_16FlashAttnBwdSm90INS1_25CollectiveMainloopBwdSm90ILi2ELi2ELi2EN4cute5tupleIJNS5_1CILi1EEES8_S8_EEENS6_IJNS7_ILi64EEENS7_ILi128EEESB_EEENS_10bfloat16_tEfNS_4arch4Sm90ELb1ELb0ELb1ELb0ELb0ELb1ELb0ELb0ELi2ELi1ELi2ELi1ELb0EEENS1_21CollectiveEpilogueBwdISC_SD_SF_Li256ELb0ELb0ELi1EEENS1_25SingleTileBwdLPTSchedulerILb0ELi128ELb0EEEEEEEEEvNT_6ParamsE)
        /*05f0*/ 	.word	0x00000008


	//----- nvinfo : EIATTR_MIN_STACK_SIZE
	.align		4
.L_272:
        /*05f4*/ 	.byte	0x04, 0x12
        /*05f6*/ 	.short	(.L_274 - .L_273)
	.align		4
.L_273:
        /*05f8*/ 	.word	index@(_ZN7cutlass13device_kernelIN5flash11enable_sm90INS1_16FlashAttnBwdSm90INS1_25CollectiveMainloopBwdSm90ILi2ELi2ELi2EN4cute5tupleIJNS5_1CILi1EEES8_S8_EEENS6_IJNS7_ILi64EEENS7_ILi128EEESB_EEENS_10bfloat16_tEfNS_4arch4Sm90ELb1ELb0ELb1ELb0ELb1ELb1ELb0ELb0ELi2ELi1ELi2ELi1ELb0EEENS1_21CollectiveEpilogueBwdISC_SD_SF_Li256ELb0ELb0ELi1EEENS1_25SingleTileBwdLPTSchedulerILb0ELi128ELb1EEEEEEEEEvNT_6ParamsE)
        /*05fc*/ 	.word	0x00000008


	//----- nvinfo : EIATTR_MIN_STACK_SIZE
	.align		4
.L_274:
        /*0600*/ 	.byte	0x04, 0x12
        /*0602*/ 	.short	(.L_276 - .L_275)
	.align		4
.L_275:
        /*0604*/ 	.word	index@(_ZN7cutlass13device_kernelIN5flash11enable_sm90INS1_16FlashAttnBwdSm90INS1_25CollectiveMainloopBwdSm90ILi2ELi2ELi2EN4cute5tupleIJNS5_1CILi1EEES8_S8_EEENS6_IJNS7_ILi64EEENS7_ILi128EEESB_EEENS_10bfloat16_tEfNS_4arch4Sm90ELb1ELb0ELb1ELb0ELb0ELb1ELb0ELb0ELi2ELi1ELi2ELi1ELb0EEENS1_24CollectiveEpilogueBwdGQAISC_fSF_Li256ELb0ELb0EEENS1_25SingleTileBwdLPTSchedulerILb0ELi128ELb0EEEEEEEEEvNT_6ParamsE)
        /*0608*/ 	.word	0x00000008


	//----- nvinfo : EIATTR_MIN_STACK_SIZE
	.align		4
.L_276:
        /*060c*/ 	.byte	0x04, 0x12
        /*060e*/ 	.short	(.L_278 - .L_277)
	.align		4
.L_277:
        /*0610*/ 	.word	index@(_ZN7cutlass13device_kernelIN5flash11enable_sm90INS1_16FlashAttnBwdSm90INS1_25CollectiveMainloopBwdSm90ILi2ELi2ELi2EN4cute5tupleIJNS5_1CILi1EEES8_S8_EEENS6_IJNS7_ILi64EEENS7_ILi128EEESB_EEENS_10bfloat16_tEfNS_4arch4Sm90ELb1ELb0ELb1ELb0ELb1ELb1ELb0ELb0ELi2ELi1ELi2ELi1ELb0EEENS1_24CollectiveEpilogueBwdGQAISC_fSF_Li256ELb0ELb1EEENS1_25SingleTileBwdLPTSchedulerILb0ELi128ELb1EEEEEEEEEvNT_6ParamsE)
        /*0614*/ 	.word	0x00000008


	//----- nvinfo : EIATTR_MIN_STACK_SIZE
	.align		4
.L_278:
        /*0618*/ 	.byte	0x04, 0x12
        /*061a*/ 	.short	(.L_280 - .L_279)
	.align		4
.L_279:
        /*061c*/ 	.word	index@(_ZN7cutlass13device_kernelIN5flash11enable_sm90INS1_16FlashAttnBwdSm90INS1_25CollectiveMainloopBwdSm90ILi2ELi2ELi2EN4cute5tupleIJNS5_1CILi1EEES8_S8_EEENS6_IJNS7_ILi64EEENS7_ILi128EEESB_EEENS_10bfloat16_tEfNS_4arch4Sm90ELb1ELb0ELb1ELb1ELb0ELb1ELb0ELb0ELi2ELi1ELi2ELi1ELb0EEENS1_21CollectiveEpilogueBwdISC_SD_SF_Li256ELb1ELb0ELi1EEENS1_25SingleTileBwdLPTSchedulerILb1ELi128ELb0EEEEEEEEEvNT_6ParamsE)
        /*0620*/ 	.word	0x00000010


	//----- nvinfo : EIATTR_MIN_STACK_SIZE
	.align		4
.L_280:
        /*0624*/ 	.byte	0x04, 0x12
        /*0626*/ 	.short	(.L_282 - .L_281)
	.align		4
.L_281:
        /*0628*/ 	.word	index@(_ZN7cutlass13device_kernelIN5flash11enable_sm90INS1_16FlashAttnBwdSm90INS1_25CollectiveMainloopBwdSm90ILi2ELi2ELi2EN4cute5tupleIJNS5_1CILi1EEES8_S8_EEENS6_IJNS7_ILi64EEENS7_ILi128EEESB_EEENS_10bfloat16_tEfNS_4arch4Sm90ELb1ELb0ELb1ELb1ELb1ELb1ELb0ELb0ELi2ELi1ELi2ELi1ELb0EEENS1_21CollectiveEpilogueBwdISC_SD_SF_Li256ELb1ELb0ELi1EEENS1_25SingleTileBwdLPTSchedulerILb1ELi128ELb1EEEEEEEEEvNT_6ParamsE)
        /*062c*/ 	.word	0x00000010


	//----- nvinfo : EIATTR_MIN_STACK_SIZE
	.align		4
.L_282:
        /*0630*/ 	.byte	0x04, 0x12
        /*0632*/ 	.short	(.L_284 - .L_283)
	.align		4
.L_283:
        /*0634*/ 	.word	index@(_ZN7cutlass13device_kernelIN5flash11enable_sm90INS1_16FlashAttnBwdSm90INS1_25CollectiveMainloopBwdSm90ILi2ELi2ELi2EN4cute5tupleIJNS5_1CILi1EEES8_S8_EEENS6_IJNS7_ILi64EEENS7_ILi128EEESB_EEENS_10bfloat16_tEfNS_4arch4Sm90ELb1ELb0ELb1ELb1ELb0ELb1ELb0ELb0ELi2ELi1ELi2ELi1ELb0EEENS1_24CollectiveEpilogueBwdGQAISC_fSF_Li256ELb1ELb0EEENS1_25SingleTileBwdLPTSchedulerILb1ELi128ELb0EEEEEEEEEvNT_6ParamsE)
        /*0638*/ 	.word	0x00000010


	//----- nvinfo : EIATTR_MIN_STACK_SIZE
	.align		4
.L_284:
        /*063c*/ 	.byte	0x04, 0x12
        /*063e*/ 	.short	(.L_286 - .L_285)
	.align		4
.L_285:
        /*0640*/ 	.word	index@(_ZN7cutlass13device_kernelIN5flash11enable_sm90INS1_16FlashAttnBwdSm90INS1_25CollectiveMainloopBwdSm90ILi2ELi2ELi2EN4cute5tupleIJNS5_1CILi1EEES8_S8_EEENS6_IJNS7_ILi64EEENS7_ILi128EEESB_EEENS_10bfloat16_tEfNS_4arch4Sm90ELb1ELb0ELb1ELb1ELb1ELb1ELb0ELb0ELi2ELi1ELi2ELi1ELb0EEENS1_24CollectiveEpilogueBwdGQAISC_fSF_Li256ELb1ELb1EEENS1_25SingleTileBwdLPTSchedulerILb1ELi128ELb1EEEEEEEEEvNT_6ParamsE)
        /*0644*/ 	.word	0x00000010


	//----- nvinfo : EIATTR_MIN_STACK_SIZE
	.align		4
.L_286:
        /*0648*/ 	.byte	0x04, 0x12
        /*064a*/ 	.short	(.L_288 - .L_287)
	.align		4
.L_287:
        /*064c*/ 	.word	index@(_ZN7cutlass13device_kernelIN5flash11enable_sm90INS1_16FlashAttnBwdSm90INS1_25CollectiveMainloopBwdSm90ILi2ELi2ELi2EN4cute5tupleIJNS5_1CILi1EEES8_S8_EEENS6_IJNS7_ILi80EEENS7_ILi128EEESB_EEENS_10bfloat16_tEfNS_4arch4Sm90ELb0ELb0ELb0ELb0ELb0ELb1ELb0ELb1ELi2ELi1ELi2ELi1ELb0EEENS1_21CollectiveEpilogueBwdISC_SD_SF_Li256ELb0ELb0ELi1EEENS1_19SingleTileSchedulerILb0ELb0ELb0ELi128EEEEEEEEEvNT_6ParamsE)
        /*0650*/ 	.word	0x00000020


	//----- nvinfo : EIATTR_MIN_STACK_SIZE
	.align		4
.L_288:
        /*0654*/ 	.byte	0x04, 0x12
        /*0656*/ 	.short	(.L_290 - .L_289)
	.align		4
.L_289:
        /*0658*/ 	.word	index@(_ZN7cutlass13device_kernelIN5flash11enable_sm90INS1_16FlashAttnBwdSm90INS1_25CollectiveMainloopBwdSm90ILi2ELi2ELi2EN4cute5tupleIJNS5_1CILi1EEES8_S8_EEENS6_IJNS7_ILi80EEENS7_ILi128EEESB_EEENS_10bfloat16_tEfNS_4arch4Sm90ELb0ELb0ELb0ELb0ELb1ELb1ELb0ELb1ELi2ELi1ELi2ELi1ELb0EEENS1_21CollectiveEpilogueBwdISC_SD_SF_Li256ELb0ELb0ELi1EEENS1_19SingleTileSchedulerILb0ELb0ELb0ELi128EEEEEEEEEvNT_6ParamsE)
        /*065c*/ 	.word	0x00000020


	//----- nvinfo : EIATTR_MIN_STACK_SIZE
	.align		4
.L_290:
        /*0660*/ 	.byte	0x04, 0x12
        /*0662*/ 	.short	(.L_292 - .L_291)
	.align		4
.L_291:
        /*0664*/ 	.word	index@(_ZN7cutlass13device_kernelIN5flash11enable_sm90INS1_16FlashAttnBwdSm90INS1_25CollectiveMainloopBwdSm90ILi2ELi2ELi2EN4cute5tupleIJNS5_1CILi1EEES8_S8_EEENS6_IJNS7_ILi80EEENS7_ILi128EEESB_EEENS_10bfloat16_tEfNS_4arch4Sm90ELb0ELb0ELb0ELb0ELb0ELb1ELb0ELb1ELi2ELi1ELi2ELi1ELb0EEENS1_24CollectiveEpilogueBwdGQAISC_fSF_Li256ELb0ELb0EEENS1_19SingleTileSchedulerILb0ELb0ELb0ELi128EEEEEEEEEvNT_6ParamsE)
        /*0668*/ 	.word	0x00000020


	//----- nvinfo : EIATTR_MIN_STACK_SIZE
	.align		4
.L_292:
        /*066c*/ 	.byte	0x04, 0x12
        /*066e*/ 	.short	(.L_294 - .L_293)
	.align		4
.L_293:
        /*0670*/ 	.word	index@(_ZN7cutlass13device_kernelIN5flash11enable_sm90INS1_16FlashAttnBwdSm90INS1_25CollectiveMainloopBwdSm90ILi2ELi2ELi2EN4cute5tupleIJNS5_1CILi1EEES8_S8_EEENS6_IJNS7_ILi80EEENS7_ILi128EEESB_EEENS_10bfloat16_tEfNS_4arch4Sm90ELb0ELb0ELb0ELb0ELb1ELb1ELb0ELb1ELi2ELi1ELi2ELi1ELb0EEENS1_24CollectiveEpilogueBwdGQAISC_fSF_Li256ELb0ELb1EEENS1_19SingleTileSchedulerILb0ELb0ELb0ELi128EEEEEEEEEvNT_6ParamsE)
        /*0674*/ 	.word	0x00000020


	//----- nvinfo : EIATTR_MIN_STACK_SIZE
	.align		4
.L_294:
        /*0678*/ 	.byte	0x04, 0x12
        /*067a*/ 	.short	(.L_296 - .L_295)
	.align		4
.L_295:
        /*067c*/ 	.word	index@(_ZN7cutlass13device_kernelIN5flash22FlashAttnBwdPreprocessIN4cute5tupleIJNS3_1CILi80EEENS5_ILi128EEEEEENS_10bfloat16_tEfNS_4arch4Sm90ELb1ELb0EEEEEvNT_6ParamsE)
        /*0680*/ 	.word	0x00000000


	//----- nvinfo : EIATTR_MIN_STACK_SIZE
	.align		4
.L_296:
        /*0684*/ 	.byte	0x04, 0x12
        /*0686*/ 	.short	(.L_298 - .L_297)
	.align		4
.L_297:
        /*0688*/ 	.word	index@(_ZN7cutlass13device_kernelIN5flash11enable_sm90INS1_16FlashAttnBwdSm90INS1_25CollectiveMainloopBwdSm90ILi2ELi2ELi2EN4cute5tupleIJNS5_1CILi1EEES8_S8_EEENS6_IJNS7_ILi80EEENS7_ILi128EEESB_EEENS_10bfloat16_tEfNS_4arch4Sm90ELb0ELb0ELb0ELb1ELb0ELb1ELb0ELb1ELi2ELi1ELi2ELi1ELb0EEENS1_21CollectiveEpilogueBwdISC_SD_SF_Li256ELb1ELb0ELi1EEENS1_19SingleTileSchedulerILb1ELb0ELb0ELi128EEEEEEEEEvNT_6ParamsE)
        /*068c*/ 	.word	0x00000028


	//----- nvinfo : EIATTR_MIN_STACK_SIZE
	.align		4
.L_298:
        /*0690*/ 	.byte	0x04, 0x12
        /*0692*/ 	.short	(.L_300 - .L_299)
	.align		4
.L_299:
        /*0694*/ 	.word	index@(_ZN7cutlass13device_kernelIN5flash11enable_sm90INS1_16FlashAttnBwdSm90INS1_25CollectiveMainloopBwdSm90ILi2ELi2ELi2EN4cute5tupleIJNS5_1CILi1EEES8_S8_EEENS6_IJNS7_ILi80EEENS7_ILi128EEESB_EEENS_10bfloat16_tEfNS_4arch4Sm90ELb0ELb0ELb0ELb1ELb1ELb1ELb0ELb1ELi2ELi1ELi2ELi1ELb0EEENS1_21CollectiveEpilogueBwdISC_SD_SF_Li256ELb1ELb0ELi1EEENS1_19SingleTileSchedulerILb1ELb0ELb0ELi128EEEEEEEEEvNT_6ParamsE)
        /*0698*/ 	.word	0x00000028


	//----- nvinfo : EIATTR_MIN_STACK_SIZE
	.align		4
.L_300:
        /*069c*/ 	.byte	0x04, 0x12
        /*069e*/ 	.short	(.L_302 - .L_301)
	.align		4
.L_301:
        /*06a0*/ 	.word	index@(_ZN7cutlass13device_kernelIN5flash11enable_sm90INS1_16FlashAttnBwdSm90INS1_25CollectiveMainloopBwdSm90ILi2ELi2ELi2EN4cute5tupleIJNS5_1CILi1EEES8_S8_EEENS6_IJNS7_ILi80EEENS7_ILi128EEESB_EEENS_10bfloat16_tEfNS_4arch4Sm90ELb0ELb0ELb0ELb1ELb0ELb1ELb0ELb1ELi2ELi1ELi2ELi1ELb0EEENS1_24CollectiveEpilogueBwdGQAISC_fSF_Li256ELb1ELb0EEENS1_19SingleTileSchedulerILb1ELb0ELb0ELi128EEEEEEEEEvNT_6ParamsE)
        /*06a4*/ 	.word	0x00000028


	//----- nvinfo : EIATTR_MIN_STACK_SIZE
	.align		4
.L_302:
        /*06a8*/ 	.byte	0x04, 0x12
        /*06aa*/ 	.short	(.L_304 - .L_303)
	.align		4
.L_303:
        /*06ac*/ 	.word	index@(_ZN7cutlass13device_kernelIN5flash32FlashAttnBwdPostprocessConvertdQIN4cute5tupleIJNS3_1CILi80EEENS5_ILi128EEEEEENS_10bfloat16_tEfNS_4arch4Sm90ELi256ENS3_8TiledMMAINS3_8MMA_AtomIJNS3_4SM904GMMA27MMA_64x16x16_F32BF16BF16_SSILNSF_5MajorE1ELSH_0ELNSF_7ScaleInE1ELSI_1EEEEEENS3_6LayoutINS4_IJNS5_ILi2EEENS5_ILi1EEESN_EEENS4_IJSN_NS5_ILi0EEESP_EEEEENS4_IJNS3_10UnderscoreESS_SS_EEEEELb1EEEEEvNT_6ParamsE)
        /*06b0*/ 	.word	0x00000000


	//----- nvinfo : EIATTR_MIN_STACK_SIZE
	.align		4
.L_304:
        /*06b4*/ 	.byte	0x04, 0x12
        /*06b6*/ 	.short	(.L_306 - .L_305)
	.align		4
.L_305:
        /*06b8*/ 	.word	index@(_ZN7cutlass13device_kernelIN5flash11enable_sm90INS1_16FlashAttnBwdSm90INS1_25CollectiveMainloopBwdSm90ILi2ELi2ELi2EN4cute5tupleIJNS5_1CILi1EEES8_S8_EEENS6_IJNS7_ILi80EEENS7_ILi128EEESB_EEENS_10bfloat16_tEfNS_4arch4Sm90ELb0ELb0ELb0ELb1ELb1ELb1ELb0ELb1ELi2ELi1ELi2ELi1ELb0EEENS1_24CollectiveEpilogueBwdGQAISC_fSF_Li256ELb1ELb1EEENS1_19SingleTileSchedulerILb1ELb0ELb0ELi128EEEEEEEEEvNT_6ParamsE)
        /*06bc*/ 	.word	0x00000028


	//----- nvinfo : EIATTR_MIN_STACK_SIZE
	.align		4
.L_306:
        /*06c0*/ 	.byte	0x04, 0x12
        /*06c2*/ 	.short	(.L_308 - .L_307)
	.align		4
.L_307:
        /*06c4*/ 	.word	index@(_ZN7cutlass13device_kernelIN5flash22FlashAttnBwdPreprocessIN4cute5tupleIJNS3_1CILi80EEENS5_ILi128EEEEEENS_10bfloat16_tEfNS_4arch4Sm90ELb1ELb1EEEEEvNT_6ParamsE)
        /*06c8*/ 	.word	0x00000000


	//----- nvinfo : EIATTR_MIN_STACK_SIZE
	.align		4
.L_308:
        /*06cc*/ 	.byte	0x04, 0x12
        /*06ce*/ 	.short	(.L_310 - .L_309)
	.align		4
.L_309:
        /*06d0*/ 	.word	index@(_ZN7cutlass13device_kernelIN5flash11enable_sm90INS1_16FlashAttnBwdSm90INS1_25CollectiveMainloopBwdSm90ILi2ELi2ELi2EN4cute5tupleIJNS5_1CILi1EEES8_S8_EEENS6_IJNS7_ILi64EEENS7_ILi128EEESB_EEENS_10bfloat16_tEfNS_4arch4Sm90ELb0ELb1ELb0ELb0ELb0ELb1ELb0ELb0ELi2ELi1ELi2ELi1ELb0EEENS1_21CollectiveEpilogueBwdISC_SD_SF_Li256ELb0ELb0ELi1EEENS1_19SingleTileSchedulerILb0ELb0ELb0ELi128EEEEEEEEEvNT_6ParamsE)
        /*06d4*/ 	.word	0x00000008


	//----- nvinfo : EIATTR_MIN_STACK_SIZE
	.align		4
.L_310:
        /*06d8*/ 	.byte	0x04, 0x12
        /*06da*/ 	.short	(.L_312 - .L_311)
	.align		4
.L_311:
        /*06dc*/ 	.word	index@(_ZN7cutlass13device_kernelIN5flash11enable_sm90INS1_16FlashAttnBwdSm90INS1_25CollectiveMainloopBwdSm90ILi2ELi2ELi2EN4cute5tupleIJNS5_1CILi1EEES8_S8_EEENS6_IJNS7_ILi64EEENS7_ILi128EEESB_EEENS_10bfloat16_tEfNS_4arch4Sm90ELb0ELb1ELb0ELb0ELb1ELb1ELb0ELb0ELi2ELi1ELi2ELi1ELb0EEENS1_21CollectiveEpilogueBwdISC_SD_SF_Li256ELb0ELb0ELi1EEENS1_19SingleTileSchedulerILb0ELb0ELb0ELi128EEEEEEEEEvNT_6ParamsE)
        /*06e0*/ 	.word	0x00000008


	//----- nvinfo : EIATTR_MIN_STACK_SIZE
	.align		4
.L_312:
        /*06e4*/ 	.byte	0x04, 0x12
        /*06e6*/ 	.short	(.L_314 - .L_313)
	.align		4
.L_313:
        /*06e8*/ 	.word	index@(_ZN7cutlass13device_kernelIN5flash11enable_sm90INS1_16FlashAttnBwdSm90INS1_25CollectiveMainloopBwdSm90ILi2ELi2ELi2EN4cute5tupleIJNS5_1CILi1EEES8_S8_EEENS6_IJNS7_ILi64EEENS7_ILi128EEESB_EEENS_10bfloat16_tEfNS_4arch4Sm90ELb0ELb1ELb0ELb0ELb0ELb1ELb0ELb0ELi2ELi1ELi2ELi1ELb0EEENS1_24CollectiveEpilogueBwdGQAISC_fSF_Li256ELb0ELb0EEENS1_19SingleTileSchedulerILb0ELb0ELb0ELi128EEEEEEEEEvNT_6ParamsE)
        /*06ec*/ 	.word	0x00000008


	//----- nvinfo : EIATTR_MIN_STACK_SIZE
	.align		4
.L_314:
        /*06f0*/ 	.byte	0x04, 0x12
        /*06f2*/ 	.short	(.L_316 - .L_315)
	.align		4
.L_315:
        /*06f4*/ 	.word	index@(_ZN7cutlass13device_kernelIN5flash11enable_sm90INS1_16FlashAttnBwdSm90INS1_25CollectiveMainloopBwdSm90ILi2ELi2ELi2EN4cute5tupleIJNS5_1CILi1EEES8_S8_EEENS6_IJNS7_ILi64EEENS7_ILi128EEESB_EEENS_10bfloat16_tEfNS_4arch4Sm90ELb0ELb1ELb0ELb0ELb1ELb1ELb0ELb0ELi2ELi1ELi2ELi1ELb0EEENS1_24CollectiveEpilogueBwdGQAISC_fSF_Li256ELb0ELb1EEENS1_19SingleTileSchedulerILb0ELb0ELb0ELi128EEEEEEEEEvNT_6ParamsE)
        /*06f8*/ 	.word	0x00000008


	//----- nvinfo : EIATTR_MIN_STACK_SIZE
	.align		4
.L_316:
        /*06fc*/ 	.byte	0x04, 0x12
        /*06fe*/ 	.short	(.L_318 - .L_317)
	.align		4
.L_317:
        /*0700*/ 	.word	index@(_ZN7cutlass13device_kernelIN5flash11enable_sm90INS1_16FlashAttnBwdSm90INS1_25CollectiveMainloopBwdSm90ILi2ELi2ELi2EN4cute5tupleIJNS5_1CILi1EEES8_S8_EEENS6_IJNS7_ILi64EEENS7_ILi128EEESB_EEENS_10bfloat16_tEfNS_4arch4Sm90ELb0ELb1ELb0ELb1ELb0ELb1ELb0ELb0ELi2ELi1ELi2ELi1ELb0EEENS1_21CollectiveEpilogueBwdISC_SD_SF_Li256ELb1ELb0ELi1EEENS1_19SingleTileSchedulerILb1ELb0ELb0ELi128EEEEEEEEEvNT_6ParamsE)
        /*0704*/ 	.word	0x00000008


	//----- nvinfo : EIATTR_MIN_STACK_SIZE
	.align		4
.L_318:
        /*0708*/ 	.byte	0x04, 0x12
        /*070a*/ 	.short	(.L_320 - .L_319)
	.align		4
.L_319:
        /*070c*/ 	.word	index@(_ZN7cutlass13device_kernelIN5flash11enable_sm90INS1_16FlashAttnBwdSm90INS1_25CollectiveMainloopBwdSm90ILi2ELi2ELi2EN4cute5tupleIJNS5_1CILi1EEES8_S8_EEENS6_IJNS7_ILi64EEENS7_ILi128EEESB_EEENS_10bfloat16_tEfNS_4arch4Sm90ELb0ELb1ELb0ELb1ELb1ELb1ELb0ELb0ELi2ELi1ELi2ELi1ELb0EEENS1_21CollectiveEpilogueBwdISC_SD_SF_Li256ELb1ELb0ELi1EEENS1_19SingleTileSchedulerILb1ELb0ELb0ELi128EEEEEEEEEvNT_6ParamsE)
        /*0710*/ 	.word	0x00000008


	//----- nvinfo : EIATTR_MIN_STACK_SIZE
	.align		4
.L_320:
        /*0714*/ 	.byte	0x04, 0x12
        /*0716*/ 	.short	(.L_322 - .L_321)
	.align		4
.L_321:
        /*0718*/ 	.word	index@(_ZN7cutlass13device_kernelIN5flash11enable_sm90INS1_16FlashAttnBwdSm90INS1_25CollectiveMainloopBwdSm90ILi2ELi2ELi2EN4cute5tupleIJNS5_1CILi1EEES8_S8_EEENS6_IJNS7_ILi64EEENS7_ILi128EEESB_EEENS_10bfloat16_tEfNS_4arch4Sm90ELb0ELb1ELb0ELb1ELb0ELb1ELb0ELb0ELi2ELi1ELi2ELi1ELb0EEENS1_24CollectiveEpilogueBwdGQAISC_fSF_Li256ELb1ELb0EEENS1_19SingleTileSchedulerILb1ELb0ELb0ELi128EEEEEEEEEvNT_6ParamsE)
        /*071c*/ 	.word	0x00000008


	//----- nvinfo : EIATTR_MIN_STACK_SIZE
	.align		4
.L_322:
        /*0720*/ 	.byte	0x04, 0x12
        /*0722*/ 	.short	(.L_324 - .L_323)
	.align		4
.L_323:
        /*0724*/ 	.word	index@(_ZN7cutlass13device_kernelIN5flash11enable_sm90INS1_16FlashAttnBwdSm90INS1_25CollectiveMainloopBwdSm90ILi2ELi2ELi2EN4cute5tupleIJNS5_1CILi1EEES8_S8_EEENS6_IJNS7_ILi64EEENS7_ILi128EEESB_EEENS_10bfloat16_tEfNS_4arch4Sm90ELb0ELb1ELb0ELb1ELb1ELb1ELb0ELb0ELi2ELi1ELi2ELi1ELb0EEENS1_24CollectiveEpilogueBwdGQAISC_fSF_Li256ELb1ELb1EEENS1_19SingleTileSchedulerILb1ELb0ELb0ELi128EEEEEEEEEvNT_6ParamsE)
        /*0728*/ 	.word	0x00000008


	//----- nvinfo : EIATTR_MIN_STACK_SIZE
	.align		4
.L_324:
        /*072c*/ 	.byte	0x04, 0x12
        /*072e*/ 	.short	(.L_326 - .L_325)
	.align		4
.L_325:
        /*0730*/ 	.word	index@(_ZN7cutlass13device_kernelIN5flash11enable_sm90INS1_16FlashAttnBwdSm90INS1_25CollectiveMainloopBwdSm90ILi2ELi2ELi2EN4cute5tupleIJNS5_1CILi1EEES8_S8_EEENS6_IJNS7_ILi64EEENS7_ILi128EEESB_EEENS_10bfloat16_tEfNS_4arch4Sm90ELb1ELb0ELb0ELb0ELb0ELb1ELb0ELb0ELi2ELi1ELi2ELi1ELb0EEENS1_21CollectiveEpilogueBwdISC_SD_SF_Li256ELb0ELb0ELi1EEENS1_25SingleTileBwdLPTSchedulerILb0ELi128ELb0EEEEEEEEEvNT_6ParamsE)
        /*0734*/ 	.word	0x00000008


	//----- nvinfo : EIATTR_MIN_STACK_SIZE
	.align		4
.L_326:
        /*0738*/ 	.byte	0x04, 0x12
        /*073a*/ 	.short	(.L_328 - .L_327)
	.align		4
.L_327:
        /*073c*/ 	.word	index@(_ZN7cutlass13device_kernelIN5flash11enable_sm90INS1_16FlashAttnBwdSm90INS1_25CollectiveMainloopBwdSm90ILi2ELi2ELi2EN4cute5tupleIJNS5_1CILi1EEES8_S8_EEENS6_IJNS7_ILi64EEENS7_ILi128EEESB_EEENS_10bfloat16_tEfNS_4arch4Sm90ELb1ELb0ELb0ELb0ELb1ELb1ELb0ELb0ELi2ELi1ELi2ELi1ELb0EEENS1_21CollectiveEpilogueBwdISC_SD_SF_Li256ELb0ELb0ELi1EEENS1_25SingleTileBwdLPTSchedulerILb0ELi128ELb1EEEEEEEEEvNT_6ParamsE)
        /*0740*/ 	.word	0x00000008


	//----- nvinfo : EIATTR_MIN_STACK_SIZE
	.align		4
.L_328:
        /*0744*/ 	.byte	0x04, 0x12
        /*0746*/ 	.short	(.L_330 - .L_329)
	.align		4
.L_329:
        /*0748*/ 	.word	index@(_ZN7cutlass13device_kernelIN5flash11enable_sm90INS1_16FlashAttnBwdSm90INS1_25CollectiveMainloopBwdSm90ILi2ELi2ELi2EN4cute5tupleIJNS5_1CILi1EEES8_S8_EEENS6_IJNS7_ILi64EEENS7_ILi128EEESB_EEENS_10bfloat16_tEfNS_4arch4Sm90ELb1ELb0ELb0ELb0ELb0ELb1ELb0ELb0ELi2ELi1ELi2ELi1ELb0EEENS1_24CollectiveEpilogueBwdGQAISC_fSF_Li256ELb0ELb0EEENS1_25SingleTileBwdLPTSchedulerILb0ELi128ELb0EEEEEEEEEvNT_6ParamsE)
        /*074c*/ 	.word	0x00000008


	//----- nvinfo : EIATTR_MIN_STACK_SIZE
	.align		4
.L_330:
        /*0750*/ 	.byte	0x04, 0x12
        /*0752*/ 	.short	(.L_332 - .L_331)
	.align		4
.L_331:
        /*0754*/ 	.word	index@(_ZN7cutlass13device_kernelIN5flash11enable_sm90INS1_16FlashAttnBwdSm90INS1_25CollectiveMainloopBwdSm90ILi2ELi2ELi2EN4cute5tupleIJNS5_1CILi1EEES8_S8_EEENS6_IJNS7_ILi64EEENS7_ILi128EEESB_EEENS_10bfloat16_tEfNS_4arch4Sm90ELb1ELb0ELb0ELb0ELb1ELb1ELb0ELb0ELi2ELi1ELi2ELi1ELb0EEENS1_24CollectiveEpilogueBwdGQAISC_fSF_Li256ELb0ELb1EEENS1_25SingleTileBwdLPTSchedulerILb0ELi128ELb1EEEEEEEEEvNT_6ParamsE)
        /*0758*/ 	.word	0x00000008


	//----- nvinfo : EIATTR_MIN_STACK_SIZE
	.align		4
.L_332:
        /*075c*/ 	.byte	0x04, 0x12
        /*075e*/ 	.short	(.L_334 - .L_333)
	.align		4
.L_333:
        /*0760*/ 	.word	index@(_ZN7cutlass13device_kernelIN5flash22FlashAttnBwdPreprocessIN4cute5tupleIJNS3_1CILi64EEENS5_ILi128EEEEEENS_10bfloat16_tEfNS_4arch4Sm90ELb1ELb0EEEEEvNT_6ParamsE)
        /*0764*/ 	.word	0x00000000


	//----- nvinfo : EIATTR_MIN_STACK_SIZE
	.align		4
.L_334:
        /*0768*/ 	.byte	0x04, 0x12
        /*076a*/ 	.short	(.L_336 - .L_335)
	.align		4
.L_335:
        /*076c*/ 	.word	index@(_ZN7cutlass13device_kernelIN5flash11enable_sm90INS1_16FlashAttnBwdSm90INS1_25CollectiveMainloopBwdSm90ILi2ELi2ELi2EN4cute5tupleIJNS5_1CILi1EEES8_S8_EEENS6_IJNS7_ILi64EEENS7_ILi128EEESB_EEENS_10bfloat16_tEfNS_4arch4Sm90ELb1ELb0ELb0ELb1ELb0ELb1ELb0ELb0ELi2ELi1ELi2ELi1ELb0EEENS1_21CollectiveEpilogueBwdISC_SD_SF_Li256ELb1ELb0ELi1EEENS1_25SingleTileBwdLPTSchedulerILb1ELi128ELb0EEEEEEEEEvNT_6ParamsE)
        /*0770*/ 	.word	0x00000008


	//----- nvinfo : EIATTR_MIN_STACK_SIZE
	.align		4
.L_336:
        /*0774*/ 	.byte	0x04, 0x12
        /*0776*/ 	.short	(.L_338 - .L_337)
	.align		4
.L_337:
        /*0778*/ 	.word	index@(_ZN7cutlass13device_kernelIN5flash11enable_sm90INS1_16FlashAttnBwdSm90INS1_25CollectiveMainloopBwdSm90ILi2ELi2ELi2EN4cute5tupleIJNS5_1CILi1EEES8_S8_EEENS6_IJNS7_ILi64EEENS7_ILi128EEESB_EEENS_10bfloat16_tEfNS_4arch4Sm90ELb1ELb0ELb0ELb1ELb1ELb1ELb0ELb0ELi2ELi1ELi2ELi1ELb0EEENS1_21CollectiveEpilogueBwdISC_SD_SF_Li256ELb1ELb0ELi1EEENS1_25SingleTileBwdLPTSchedulerILb1ELi128ELb1EEEEEEEEEvNT_6ParamsE)
        /*077c*/ 	.word	0x00000008


	//----- nvinfo : EIATTR_MIN_STACK_SIZE
	.align		4
.L_338:
        /*0780*/ 	.byte	0x04, 0x12
        /*0782*/ 	.short	(.L_340 - .L_339)
	.align		4
.L_339:
        /*0784*/ 	.word	index@(_ZN7cutlass13device_kernelIN5flash11enable_sm90INS1_16FlashAttnBwdSm90INS1_25CollectiveMainloopBwdSm90ILi2ELi2ELi2EN4cute5tupleIJNS5_1CILi1EEES8_S8_EEENS6_IJNS7_ILi64EEENS7_ILi128EEESB_EEENS_10bfloat16_tEfNS_4arch4Sm90ELb1ELb0ELb0ELb1ELb0ELb1ELb0ELb0ELi2ELi1ELi2ELi1ELb0EEENS1_24CollectiveEpilogueBwdGQAISC_fSF_Li256ELb1ELb0EEENS1_25SingleTileBwdLPTSchedulerILb1ELi128ELb0EEEEEEEEEvNT_6ParamsE)
        /*0788*/ 	.word	0x00000008


	//----- nvinfo : EIATTR_MIN_STACK_SIZE
	.align		4
.L_340:
        /*078c*/ 	.byte	0x04, 0x12
        /*078e*/ 	.short	(.L_342 - .L_341)
	.align		4
.L_341:
        /*0790*/ 	.word	index@(_ZN7cutlass13device_kernelIN5flash32FlashAttnBwdPostprocessConvertdQIN4cute5tupleIJNS3_1CILi128EEES6_EEENS_10bfloat16_tEfNS_4arch4Sm90ELi256ENS3_8TiledMMAINS3_8MMA_AtomIJNS3_4SM904GMMA28MMA_64x128x16_F32BF16BF16_RSILNSE_5MajorE0ELSG_1ELNSE_7ScaleInE1ELSH_1EEEEEENS3_6LayoutINS4_IJNS5_ILi2EEENS5_ILi1EEESM_EEENS4_IJSM_NS5_ILi0EEESO_EEEEENS4_IJNS3_10UnderscoreESR_SR_EEEEELb0EEEEEvNT_6ParamsE)
        /*0794*/ 	.word	0x00000000


	//----- nvinfo : EIATTR_MIN_STACK_SIZE
	.align		4
.L_342:
        /*0798*/ 	.byte	0x04, 0x12
        /*079a*/ 	.short	(.L_344 - .L_343)
	.align		4
.L_343:
        /*079c*/ 	.word	index@(_ZN7cutlass13device_kernelIN5flash32FlashAttnBwdPostprocessConvertdQIN4cute5tupleIJNS3_1CILi64EEENS5_ILi128EEEEEENS_10bfloat16_tEfNS_4arch4Sm90ELi256ENS3_8TiledMMAINS3_8MMA_AtomIJNS3_4SM904GMMA27MMA_64x64x16_F32BF16BF16_SSILNSF_5MajorE0ELSH_1ELNSF_7ScaleInE1ELSI_1EEEEEENS3_6LayoutINS4_IJNS5_ILi1EEENS5_ILi2EEESM_EEENS4_IJNS5_ILi0EEESM_SP_EEEEENS4_IJNS3_10UnderscoreESS_SS_EEEEELb0EEEEEvNT_6ParamsE)
        /*07a0*/ 	.word	0x00000000


	//----- nvinfo : EIATTR_MIN_STACK_SIZE
	.align		4
.L_344:
        /*07a4*/ 	.byte	0x04, 0x12
        /*07a6*/ 	.short	(.L_346 - .L_345)
	.align		4
.L_345:
        /*07a8*/ 	.word	index@(_ZN7cutlass13device_kernelIN5flash11enable_sm90INS1_16FlashAttnBwdSm90INS1_25CollectiveMainloopBwdSm90ILi2ELi2ELi2EN4cute5tupleIJNS5_1CILi1EEES8_S8_EEENS6_IJNS7_ILi64EEENS7_ILi128EEESB_EEENS_10bfloat16_tEfNS_4arch4Sm90ELb1ELb0ELb0ELb1ELb1ELb1ELb0ELb0ELi2ELi1ELi2ELi1ELb0EEENS1_24CollectiveEpilogueBwdGQAISC_fSF_Li256ELb1ELb1EEENS1_25SingleTileBwdLPTSchedulerILb1ELi128ELb1EEEEEEEEEvNT_6ParamsE)
        /*07ac*/ 	.word	0x00000008


	//----- nvinfo : EIATTR_MIN_STACK_SIZE
	.align		4
.L_346:
        /*07b0*/ 	.byte	0x04, 0x12
        /*07b2*/ 	.short	(.L_348 - .L_347)
	.align		4
.L_347:
        /*07b4*/ 	.word	index@(_ZN7cutlass13device_kernelIN5flash22FlashAttnBwdPreprocessIN4cute5tupleIJNS3_1CILi64EEENS5_ILi128EEEEEENS_10bfloat16_tEfNS_4arch4Sm90ELb1ELb1EEEEEvNT_6ParamsE)
        /*07b8*/ 	.word	0x00000000
.L_348:


//--------------------- .nv.compat                --------------------------
	.section	.nv.compat,"",@"SHT_CUDA_COMPAT_INFO"
	.align	4
        /*0000*/ 	.byte	0x02, 0x09, 0x01, 0x00, 0x02, 0x02, 0x04, 0x00, 0x02, 0x05, 0x05, 0x00, 0x03, 0x07, 0x01, 0x01
        /*0010*/ 	.byte	0x02, 0x03, 0x01, 0x00, 0x02, 0x06, 0x01, 0x00, 0x04, 0x0b, 0x08, 0x00, 0x00, 0x00, 0x00, 0x00
        /*0020*/ 	.byte	0x00, 0x00, 0x00, 0x00


//--------------------- .nv.info._ZN7cutlass13device_kernelIN5flash11enable_sm90INS1_16FlashAttnBwdSm90INS1_25CollectiveMainloopBwdSm90ILi2ELi2ELi2EN4cute5tupleIJNS5_1CILi1EEES8_S8_EEENS6_IJNS7_ILi64EEENS7_ILi128EEESB_EEENS_10bfloat16_tEfNS_4arch4Sm90ELb0ELb0ELb1ELb0ELb0ELb1ELb0ELb0ELi2ELi1ELi2ELi1ELb0EEENS1_21CollectiveEpilogueBwdISC_SD_SF_Li256ELb0ELb0ELi1EEENS1_19SingleTileSchedulerILb0ELb0ELb0ELi128EEEEEEEEEvNT_6ParamsE --------------------------
	.section	.nv.info._ZN7cutlass13device_kernelIN5flash11enable_sm90INS1_16FlashAttnBwdSm90INS1_25CollectiveMainloopBwdSm90ILi2ELi2ELi2EN4cute5tupleIJNS5_1CILi1EEES8_S8_EEENS6_IJNS7_ILi64EEENS7_ILi128EEESB_EEENS_10bfloat16_tEfNS_4arch4Sm90ELb0ELb0ELb1ELb0ELb0ELb1ELb0ELb0ELi2ELi1ELi2ELi1ELb0EEENS1_21CollectiveEpilogueBwdISC_SD_SF_Li256ELb0ELb0ELi1EEENS1_19SingleTileSchedulerILb0ELb0ELb0ELi128EEEEEEEEEvNT_6ParamsE,"",@"SHT_CUDA_INFO"
	.sectionflags	@""
	.align	4


	//----- nvinfo : EIATTR_CUDA_API_VERSION
	.align		4
        /*0000*/ 	.byte	0x04, 0x37
        /*0002*/ 	.short	(.L_350 - .L_349)
.L_349:
        /*0004*/ 	.word	0x00000082


	//----- nvinfo : EIATTR_KPARAM_INFO
	.align		4
.L_350:
        /*0008*/ 	.byte	0x04, 0x17
        /*000a*/ 	.short	(.L_352 - .L_351)
.L_351:
        /*000c*/ 	.word	0x00000000
        /*0010*/ 	.short	0x0000
        /*0012*/ 	.short	0x0070
        /*0014*/ 	.byte	0x00, 0xf0, 0x01, 0x24


	//----- nvinfo : EIATTR_SPARSE_MMA_MASK
	.align		4
.L_352:
        /*0018*/ 	.byte	0x03, 0x50
        /*001a*/ 	.short	0x0000


	//----- nvinfo : EIATTR_MAXREG_COUNT
	.align		4
        /*001c*/ 	.byte	0x03, 0x1b
        /*001e*/ 	.short	0x00a8


	//----- nvinfo : EIATTR_NUM_BARRIERS
	.align		4
        /*0020*/ 	.byte	0x02, 0x4c
        /*0022*/ 	.byte	0x10
	.zero		1


	//----- nvinfo : EIATTR_EXTERNS
	.align		4
        /*0024*/ 	.byte	0x04, 0x0f
        /*0026*/ 	.short	(.L_354 - .L_353)


	//   ....[0]....
	.align		4
.L_353:
        /*0028*/ 	.word	index@(__assertfail)


	//----- nvinfo : EIATTR_MERCURY_ISA_VERSION
	.align		4
.L_354:
        /*002c*/ 	.byte	0x03, 0x5f
        /*002e*/ 	.short	0x0101


	//----- nvinfo : EIATTR_INT_WARP_WIDE_INSTR_OFFSETS
	.align		4
        /*0030*/ 	.byte	0x04, 0x31
        /*0032*/ 	.short	(.L_356 - .L_355)


	//   ....[0]....
.L_355:
        /*0034*/ 	.word	0x000001d0


	//   ....[1]....
        /*0038*/ 	.word	0x00000290


	//----- nvinfo : EIATTR_COOP_GROUP_MASK_REGIDS
	.align		4
.L_356:
        /*003c*/ 	.byte	0x04, 0x29
        /*003e*/ 	.short	(.L_358 - .L_357)


	//   ....[0]....
.L_357:
        /*0040*/ 	.word	0xffffffff


	//   ....[1]....
        /*0044*/ 	.word	0xffffffff


	//   ....[2]....
        /*0048*/ 	.word	0xffffffff


	//   ....[3]....
        /*004c*/ 	.word	0xffffffff


	//   ....[4]....
        /*0050*/ 	.word	0xffffffff


	//   ....[5]....
        /*0054*/ 	.word	0xffffffff


	//   ....[6]....
        /*0058*/ 	.word	0xffffffff


	//   ....[7]....
        /*005c*/ 	.word	0xffffffff


	//   ....[8]....
        /*0060*/ 	.word	0x0500000f


	//----- nvinfo : EIATTR_COOP_GROUP_INSTR_OFFSETS
	.align		4
.L_358:
        /*0064*/ 	.byte	0x04, 0x28
        /*0066*/ 	.short	(.L_360 - .L_359)


	//   ....[0]....
.L_359:
        /*0068*/ 	.word	0x00000050


	//   ....[1]....
        /*006c*/ 	.word	0x000001e0


	//   ....[2]....
        /*0070*/ 	.word	0x00000270


	//   ....[3]....
        /*0074*/ 	.word	0x000003f0


	//   ....[4]....
        /*0078*/ 	.word	0x00000630


	//   ....[5]....
        /*007c*/ 	.word	0x00000b80


	//   ....[6]....
        /*0080*/ 	.word	0x00004860


	//   ....[7]....
        /*0084*/ 	.word	0x00004fb0


	//   ....[8]....
        /*0088*/ 	.word	0x00007840


	//----- nvinfo : EIATTR_REG_RECONFIG
	.align		4
.L_360:
        /*008c*/ 	.byte	0x01, 0x54
	.zero		2


	//----- nvinfo : EIATTR_SYSCALL_OFFSETS
	.align		4
        /*0090*/ 	.byte	0x04, 0x46
        /*0092*/ 	.short	(.L_362 - .L_361)


	//   ....[0]....
.L_361:
        /*0094*/ 	.word	0x000007c0


	//   ....[1]....
        /*0098*/ 	.word	0x000008b0


	//   ....[2]....
        /*009c*/ 	.word	0x00000a10


	//   ....[3]....
        /*00a0*/ 	.word	0x00000b00


	//   ....[4]....
        /*00a4*/ 	.word	0x000041b0


	//   ....[5]....
        /*00a8*/ 	.word	0x000042e0


	//   ....[6]....
        /*00ac*/ 	.word	0x00004400


	//   ....[7]....
        /*00b0*/ 	.word	0x00004520


	//----- nvinfo : EIATTR_MBARRIER_INSTR_OFFSETS
	.align		4
.L_362:
        /*00b4*/ 	.byte	0x04, 0x39
        /*00b6*/ 	.short	(.L_364 - .L_363)


	//   ....[0]....
.L_363:
        /*00b8*/ 	.word	0x000002b0
        /*00bc*/ 	.word	0x000000ff
        /*00c0*/ 	.word	0x00030800
        /*00c4*/ 	.short	0x0100
        /*00c6*/ 	.byte	0x06
	.zero		1


	//   ....[1]....
        /*00c8*/ 	.word	0x000003a0
        /*00cc*/ 	.word	0x000000ff
        /*00d0*/ 	.word	0x00030810
        /*00d4*/ 	.short	0x0100
        /*00d6*/ 	.byte	0x08
	.zero		1


	//   ....[2]....
        /*00d8*/ 	.word	0x000003b0
        /*00dc*/ 	.word	0x000000ff
        /*00e0*/ 	.word	0x00030820
        /*00e4*/ 	.short	0x0100
        /*00e6*/ 	.byte	0x08
	.zero		1


	//   ....[3]....
        /*00e8*/ 	.word	0x000003c0
        /*00ec*/ 	.word	0x000000ff
        /*00f0*/ 	.word	0x00030818
        /*00f4*/ 	.short	0x0100
        /*00f6*/ 	.byte	0x08
	.zero		1


	//   ....[4]....
        /*00f8*/ 	.word	0x000003d0
        /*00fc*/ 	.word	0x000000ff
        /*0100*/ 	.word	0x00030828
        /*0104*/ 	.short	0x0100
        /*0106*/ 	.byte	0x08
	.zero		1


	//   ....[5]....
        /*0108*/ 	.word	0x00000500
        /*010c*/ 	.word	0x000000ff
        /*0110*/ 	.word	0x00030830
        /*0114*/ 	.short	0x0100
        /*0116*/ 	.byte	0x08
	.zero		1


	//   ....[6]....
        /*0118*/ 	.word	0x00000510
        /*011c*/ 	.word	0x000000ff
        /*0120*/ 	.word	0x00030840
        /*0124*/ 	.short	0x0100
        /*0126*/ 	.byte	0x08
	.zero		1


	//   ....[7]....
        /*0128*/ 	.word	0x00000520
        /*012c*/ 	.word	0x000000ff
        /*0130*/ 	.word	0x00030838
        /*0134*/ 	.short	0x0100
        /*0136*/ 	.byte	0x08
	.zero		1


	//   ....[8]....
        /*0138*/ 	.word	0x00000530
        /*013c*/ 	.word	0x000000ff
        /*0140*/ 	.word	0x00030848
        /*0144*/ 	.short	0x0100
        /*0146*/ 	.byte	0x08
	.zero		1


	//   ....[9]....
        /*0148*/ 	.word	0x00000bb0
        /*014c*/ 	.word	0x00000010
        /*0150*/ 	.word	0x00030800
        /*0154*/ 	.short	0x010a
        /*0156*/ 	.byte	0x3f
	.zero		1


	//   ....[10]....
        /*0158*/ 	.word	0x00000c40
        /*015c*/ 	.word	0x00000010
        /*0160*/ 	.word	0x00030800
        /*0164*/ 	.short	0x010a
        /*0166*/ 	.byte	0x3f
	.zero		1


	//   ....[11]....
        /*0168*/ 	.word	0x000013b0
        /*016c*/ 	.word	0x00000002
        /*0170*/ 	.word	0x00030810
        /*0174*/ 	.short	0x010a
        /*0176*/ 	.byte	0x3f
	.zero		1


	//   ....[12]....
        /*0178*/ 	.word	0x000013f0
        /*017c*/ 	.word	0x00000002
        /*0180*/ 	.word	0x00030810
        /*0184*/ 	.short	0x010a
        /*0186*/ 	.byte	0x3f
	.zero		1


	//   ....[13]....
        /*0188*/ 	.word	0x00001920
        /*018c*/ 	.word	0x00000002
        /*0190*/ 	.word	0x00030830
        /*0194*/ 	.short	0x010a
        /*0196*/ 	.byte	0x3f
	.zero		1


	//   ....[14]....
        /*0198*/ 	.word	0x000019a0
        /*019c*/ 	.word	0x00000002
        /*01a0*/ 	.word	0x00030830
        /*01a4*/ 	.short	0x010a
        /*01a6*/ 	.byte	0x3f
	.zero		1


	//   ....[15]....
        /*01a8*/ 	.word	0x00003940
        /*01ac*/ 	.word	0x00000000
        /*01b0*/ 	.word	0x00000000
        /*01b4*/ 	.short	0x0101
        /*01b6*/ 	.byte	0x3f
	.zero		1


	//   ....[16]....
        /*01b8*/ 	.word	0x00003c50
        /*01bc*/ 	.word	0x00000002
        /*01c0*/ 	.word	0x00000000
        /*01c4*/ 	.short	0x0101
        /*01c6*/ 	.byte	0x3f
	.zero		1


	//   ....[17]....
        /*01c8*/ 	.word	0x00005df0
        /*01cc*/ 	.word	0x0000000b
        /*01d0*/ 	.word	0x00030820
        /*01d4*/ 	.short	0x010a
        /*01d6*/ 	.byte	0x3f
	.zero		1


	//   ....[18]....
        /*01d8*/ 	.word	0x000063f0
        /*01dc*/ 	.word	0x0000000b
        /*01e0*/ 	.word	0x00030840
        /*01e4*/ 	.short	0x010a
        /*01e6*/ 	.byte	0x3f
	.zero		1


	//   ....[19]....
        /*01e8*/ 	.word	0x00006690
        /*01ec*/ 	.word	0x0000000b
        /*01f0*/ 	.word	0x00030828
        /*01f4*/ 	.short	0x010a
        /*01f6*/ 	.byte	0x3f
	.zero		1


	//   ....[20]....
        /*01f8*/ 	.word	0x000068a0
        /*01fc*/ 	.word	0x0000000b
        /*0200*/ 	.word	0x00030848
        /*0204*/ 	.short	0x010a
        /*0206*/ 	.byte	0x3f
	.zero		1


	//   ....[21]....
        /*0208*/ 	.word	0x00006b20
        /*020c*/ 	.word	0x0000000b
        /*0210*/ 	.word	0x00030820
        /*0214*/ 	.short	0x010a
        /*0216*/ 	.byte	0x3f
	.zero		1


	//   ....[22]....
        /*0218*/ 	.word	0x00006da0
        /*021c*/ 	.word	0x0000000b
        /*0220*/ 	.word	0x00030840
        /*0224*/ 	.short	0x010a
        /*0226*/ 	.byte	0x3f
	.zero		1


	//   ....[23]....
        /*0228*/ 	.word	0x00007010
        /*022c*/ 	.word	0x0000000b
        /*0230*/ 	.word	0x00030828
        /*0234*/ 	.short	0x010a
        /*0236*/ 	.byte	0x3f
	.zero		1


	//   ....[24]....
        /*0238*/ 	.word	0x00007260
        /*023c*/ 	.word	0x00000004
        /*0240*/ 	.word	0x00030840
        /*0244*/ 	.short	0x010a
        /*0246*/ 	.byte	0x3f
	.zero		1


	//   ....[25]....
        /*0248*/ 	.word	0x000076b0
        /*024c*/ 	.word	0x00000006
        /*0250*/ 	.word	0x00000000
        /*0254*/ 	.short	0x010a
        /*0256*/ 	.byte	0x3f
	.zero		1


	//   ....[26]....
        /*0258*/ 	.word	0x00007710
        /*025c*/ 	.word	0x00000003
        /*0260*/ 	.word	0x00000000
        /*0264*/ 	.short	0x010a
        /*0266*/ 	.byte	0x3f
	.zero		1


	//   ....[27]....
        /*0268*/ 	.word	0x00007770
        /*026c*/ 	.word	0x00000000
        /*0270*/ 	.word	0x00000000
        /*0274*/ 	.short	0x010a
        /*0276*/ 	.byte	0x3f
	.zero		1


	//   ....[28]....
        /*0278*/ 	.word	0x000077a0
        /*027c*/ 	.word	0x00000003
        /*0280*/ 	.word	0x00000000
        /*0284*/ 	.short	0x010a
        /*0286*/ 	.byte	0x3f
	.zero		1


	//   ....[29]....
        /*0288*/ 	.word	0x00007870
        /*028c*/ 	.word	0x00000010
        /*0290*/ 	.word	0x00030800
        /*0294*/ 	.short	0x010a
        /*0296*/ 	.byte	0x3f
	.zero		1


	//   ....[30]....
        /*0298*/ 	.word	0x000078c0
        /*029c*/ 	.word	0x00000002
        /*02a0*/ 	.word	0x00030810
        /*02a4*/ 	.short	0x010a
        /*02a6*/ 	.byte	0x3f
	.zero		1


	//   ....[31]....
        /*02a8*/ 	.word	0x00007910
        /*02ac*/ 	.word	0x00000002
        /*02b0*/ 	.word	0x00030830
        /*02b4*/ 	.short	0x010a
        /*02b6*/ 	.byte	0x3f
	.zero		1


	//   ....[32]....
        /*02b8*/ 	.word	0x00007960
        /*02bc*/ 	.word	0x0000000b
        /*02c0*/ 	.word	0x00030820
        /*02c4*/ 	.short	0x010a
        /*02c6*/ 	.byte	0x3f
	.zero		1


	//   ....[33]....
        /*02c8*/ 	.word	0x000079b0
        /*02cc*/ 	.word	0x0000000b
        /*02d0*/ 	.word	0x00030840
        /*02d4*/ 	.short	0x010a
        /*02d6*/ 	.byte	0x3f
	.zero		1


	//   ....[34]....
        /*02d8*/ 	.word	0x00007a00
        /*02dc*/ 	.word	0x0000000b
        /*02e0*/ 	.word	0x00030828
        /*02e4*/ 	.short	0x010a
        /*02e6*/ 	.byte	0x3f
	.zero		1


	//   ....[35]....
        /*02e8*/ 	.word	0x00007a50
        /*02ec*/ 	.word	0x0000000b
        /*02f0*/ 	.word	0x00030848
        /*02f4*/ 	.short	0x010a
        /*02f6*/ 	.byte	0x3f
	.zero		1


	//   ....[36]....
        /*02f8*/ 	.word	0x00007ab0
        /*02fc*/ 	.word	0x0000000b
        /*0300*/ 	.word	0x00030820
        /*0304*/ 	.short	0x010a
        /*0306*/ 	.byte	0x3f
	.zero		1


	//   ....[37]....
        /*0308*/ 	.word	0x00007b00
        /*030c*/ 	.word	0x0000000b
        /*0310*/ 	.word	0x00030840
        /*0314*/ 	.short	0x010a
        /*0316*/ 	.byte	0x3f
	.zero		1


	//   ....[38]....
        /*0318*/ 	.word	0x00007b50
        /*031c*/ 	.word	0x0000000b
        /*0320*/ 	.word	0x00030828
        /*0324*/ 	.short	0x010a
        /*0326*/ 	.byte	0x3f
	.zero		1


	//   ....[39]....
        /*0328*/ 	.word	0x00007ba0
        /*032c*/ 	.word	0x00000004
        /*0330*/ 	.word	0x00030840
        /*0334*/ 	.short	0x010a
        /*0336*/ 	.byte	0x3f
	.zero		1


	//   ....[40]....
        /*0338*/ 	.word	0x00007c80
        /*033c*/ 	.word	0x00000006
        /*0340*/ 	.word	0x00000000
        /*0344*/ 	.short	0x010a
        /*0346*/ 	.byte	0x3f
	.zero		1


	//   ....[41]....
        /*0348*/ 	.word	0x00007cd0
        /*034c*/ 	.word	0x00000003
        /*0350*/ 	.word	0x00000000
        /*0354*/ 	.short	0x010a
        /*0356*/ 	.byte	0x3f
	.zero		1


	//   ....[42]....
        /*0358*/ 	.word	0x00007d20
        /*035c*/ 	.word	0x00000000
        /*0360*/ 	.word	0x00000000
        /*0364*/ 	.short	0x010a
        /*0366*/ 	.byte	0x3f
	.zero		1


	//----- nvinfo : EIATTR_NUM_MBARRIERS
	.align		4
.L_364:
        /*0368*/ 	.byte	0x03, 0x38
        /*036a*/ 	.short	0x0009


	//----- nvinfo : EIATTR_EXIT_INSTR_OFFSETS
	.align		4
        /*036c*/ 	.byte	0x04, 0x1c
        /*036e*/ 	.short	(.L_366 - .L_365)


	//   ....[0]....
.L_365:
        /*0370*/ 	.word	0x000077f0


	//----- nvinfo : EIATTR_MAX_THREADS
	.align		4
.L_366:
        /*0374*/ 	.byte	0x04, 0x05
        /*0376*/ 	.short	(.L_368 - .L_367)
.L_367:
        /*0378*/ 	.word	0x00000180
        /*037c*/ 	.word	0x00000001
        /*0380*/ 	.word	0x00000001


	//----- nvinfo : EIATTR_CRS_STACK_SIZE
	.align		4
.L_368:
        /*0384*/ 	.byte	0x04, 0x1e
        /*0386*/ 	.short	(.L_370 - .L_369)
.L_369:
        /*0388*/ 	.word	0x00000000


	//----- nvinfo : EIATTR_CBANK_PARAM_SIZE
	.align		4
.L_370:
        /*038c*/ 	.byte	0x03, 0x19
        /*038e*/ 	.short	0x0970


	//----- nvinfo : EIATTR_PARAM_CBANK
	.align		4
        /*0390*/ 	.byte	0x04, 0x0a
        /*0392*/ 	.short	(.L_372 - .L_371)
	.align		4
.L_371:
        /*0394*/ 	.word	index@(.nv.constant0._ZN7cutlass13device_kernelIN5flash11enable_sm90INS1_16FlashAttnBwdSm90INS1_25CollectiveMainloopBwdSm90ILi2ELi2ELi2EN4cute5tupleIJNS5_1CILi1EEES8_S8_EEENS6_IJNS7_ILi64EEENS7_ILi128EEESB_EEENS_10bfloat16_tEfNS_4arch4Sm90ELb0ELb0ELb1ELb0ELb0ELb1ELb0ELb0ELi2ELi1ELi2ELi1ELb0EEENS1_21CollectiveEpilogueBwdISC_SD_SF_Li256ELb0ELb0ELi1EEENS1_19SingleTileSchedulerILb0ELb0ELb0ELi128EEEEEEEEEvNT_6ParamsE)
        /*0398*/ 	.short	0x0210
        /*039a*/ 	.short	0x0970


	//----- nvinfo : EIATTR_SW_WAR
	.align		4
.L_372:
        /*039c*/ 	.byte	0x04, 0x36
        /*039e*/ 	.short	(.L_374 - .L_373)
.L_373:
        /*03a0*/ 	.word	0x00000008
.L_374:


//--------------------- .nv.info._ZN7cutlass13device_kernelIN5flash11enable_sm90INS1_16FlashAttnBwdSm90INS1_25CollectiveMainloopBwdSm90ILi2ELi2ELi2EN4cute5tupleIJNS5_1CILi1EEES8_S8_EEENS6_IJNS7_ILi64EEENS7_ILi128EEESB_EEENS_10bfloat16_tEfNS_4arch4Sm90ELb0ELb0ELb1ELb0ELb1ELb1ELb0ELb0ELi2ELi1ELi2ELi1ELb0EEENS1_21CollectiveEpilogueBwdISC_SD_SF_Li256ELb0ELb0ELi1EEENS1_19SingleTileSchedulerILb0ELb0ELb0ELi128EEEEEEEEEvNT_6ParamsE --------------------------
	.section	.nv.info._ZN7cutlass13device_kernelIN5flash11enable_sm90INS1_16FlashAttnBwdSm90INS1_25CollectiveMainloopBwdSm90ILi2ELi2ELi2EN4cute5tupleIJNS5_1CILi1EEES8_S8_EEENS6_IJNS7_ILi64EEENS7_ILi128EEESB_EEENS_10bfloat16_tEfNS_4arch4Sm90ELb0ELb0ELb1ELb0ELb1ELb1ELb0ELb0ELi2ELi1ELi2ELi1ELb0EEENS1_21CollectiveEpilogueBwdISC_SD_SF_Li256ELb0ELb0ELi1EEENS1_19SingleTileSchedulerILb0ELb0ELb0ELi128EEEEEEEEEvNT_6ParamsE,"",@"SHT_CUDA_INFO"
	.sectionflags	@""
	.align	4


	//----- nvinfo : EIATTR_CUDA_API_VERSION
	.align		4
        /*0000*/ 	.byte	0x04, 0x37
        /*0002*/ 	.short	(.L_376 - .L_375)
.L_375:
        /*0004*/ 	.word	0x00000082


	//----- nvinfo : EIATTR_KPARAM_INFO
	.align		4
.L_376:
        /*0008*/ 	.byte	0x04, 0x17
        /*000a*/ 	.short	(.L_378 - .L_377)
.L_377:
        /*000c*/ 	.word	0x00000000
        /*0010*/ 	.short	0x0000
        /*0012*/ 	.short	0x0070
        /*0014*/ 	.byte	0x00, 0xf0, 0x01, 0x24


	//----- nvinfo : EIATTR_SPARSE_MMA_MASK
	.align		4
.L_378:
        /*0018*/ 	.byte	0x03, 0x50
        /*001a*/ 	.short	0x0000


	//----- nvinfo : EIATTR_MAXREG_COUNT
	.align		4
        /*001c*/ 	.byte	0x03, 0x1b
        /*001e*/ 	.short	0x00a8


	//----- nvinfo : EIATTR_NUM_BARRIERS
	.align		4
        /*0020*/ 	.byte	0x02, 0x4c
        /*0022*/ 	.byte	0x10
	.zero		1


	//----- nvinfo : EIATTR_EXTERNS
	.align		4
        /*0024*/ 	.byte	0x04, 0x0f
        /*0026*/ 	.short	(.L_380 - .L_379)


	//   ....[0]....
	.align		4
.L_379:
        /*0028*/ 	.word	index@(__assertfail)


	//----- nvinfo : EIATTR_MERCURY_ISA_VERSION
	.align		4
.L_380:
        /*002c*/ 	.byte	0x03, 0x5f
        /*002e*/ 	.short	0x0101


	//----- nvinfo : EIATTR_INT_WARP_WIDE_INSTR_OFFSETS
	.align		4
        /*0030*/ 	.byte	0x04, 0x31
        /*0032*/ 	.short	(.L_382 - .L_381)


	//   ....[0]....
.L_381:
        /*0034*/ 	.word	0x000001d0


	//   ....[1]....
        /*0038*/ 	.word	0x00000290


	//   ....[2]....
        /*003c*/ 	.word	0x00005820


	//   ....[3]....
        /*0040*/ 	.word	0x00005c90


	//   ....[4]....
        /*0044*/ 	.word	0x00006260


	//----- nvinfo : EIATTR_COOP_GROUP_MASK_REGIDS
	.align		4
.L_382:
        /*0048*/ 	.byte	0x04, 0x29
        /*004a*/ 	.short	(.L_384 - .L_383)


	//   ....[0]....
.L_383:
        /*004c*/ 	.word	0xffffffff


	//   ....[1]....
        /*0050*/ 	.word	0xffffffff


	//   ....[2]....
        /*0054*/ 	.word	0xffffffff


	//   ....[3]....
        /*0058*/ 	.word	0xffffffff


	//   ....[4]....
        /*005c*/ 	.word	0xffffffff


	//   ....[5]....
        /*0060*/ 	.word	0xffffffff


	//   ....[6]....
        /*0064*/ 	.word	0xffffffff


	//   ....[7]....
        /*0068*/ 	.word	0xffffffff


	//   ....[8]....
        /*006c*/ 	.word	0xffffffff


	//   ....[9]....
        /*0070*/ 	.word	0xffffffff


	//   ....[10]....
        /*0074*/ 	.word	0xffffffff


	//   ....[11]....
        /*0078*/ 	.word	0xffffffff


	//   ....[12]....
        /*007c*/ 	.word	0xffffffff


	//   ....[13]....
        /*0080*/ 	.word	0xffffffff


	//   ....[14]....
        /*0084*/ 	.word	0x0500000f


	//   ....[15]....
        /*0088*/ 	.word	0x0500000f


	//   ....[16]....
        /*008c*/ 	.word	0x0500000f


	//   ....[17]....
        /*0090*/ 	.word	0x0500000f


	//----- nvinfo : EIATTR_COOP_GROUP_INSTR_OFFSETS
	.align		4
.L_384:
        /*0094*/ 	.byte	0x04, 0x28
        /*0096*/ 	.short	(.L_386 - .L_385)


	//   ....[0]....
.L_385:
        /*0098*/ 	.word	0x00000050


	//   ....[1]....
        /*009c*/ 	.word	0x000001e0


	//   ....[2]....
        /*00a0*/ 	.word	0x00000270


	//   ....[3]....
        /*00a4*/ 	.word	0x000003f0


	//   ....[4]....
        /*00a8*/ 	.word	0x00000630


	//   ....[5]....
        /*00ac*/ 	.word	0x00000b80


	//   ....[6]....
        /*00b0*/ 	.word	0x00004860


	//   ....[7]....
        /*00b4*/ 	.word	0x00004fb0


	//   ....[8]....
        /*00b8*/ 	.word	0x000054c0


	//   ....[9]....
        /*00bc*/ 	.word	0x00005750


	//   ....[10]....
        /*00c0*/ 	.word	0x00005990


	//   ....[11]....
        /*00c4*/ 	.word	0x00005bc0


	//   ....[12]....
        /*00c8*/ 	.word	0x00005e70


	//   ....[13]....
        /*00cc*/ 	.word	0x000061a0


	//   ....[14]....
        /*00d0*/ 	.word	0x00008060


	//   ....[15]....
        /*00d4*/ 	.word	0x000081b0


	//   ....[16]....
        /*00d8*/ 	.word	0x00008220


	//   ....[17]....
        /*00dc*/ 	.word	0x00008290


	//----- nvinfo : EIATTR_REG_RECONFIG
	.align		4
.L_386:
        /*00e0*/ 	.byte	0x01, 0x54
	.zero		2


	//----- nvinfo : EIATTR_SYSCALL_OFFSETS
	.align		4
        /*00e4*/ 	.byte	0x04, 0x46
        /*00e6*/ 	.short	(.L_388 - .L_387)


	//   ....[0]....
.L_387:
        /*00e8*/ 	.word	0x000007c0


	//   ....[1]....
        /*00ec*/ 	.word	0x000008b0


	//   ....[2]....
        /*00f0*/ 	.word	0x00000a10


	//   ....[3]....
        /*00f4*/ 	.word	0x00000b00


	//   ....[4]....
        /*00f8*/ 	.word	0x000041b0


	//   ....[5]....
        /*00fc*/ 	.word	0x000042e0


	//   ....[6]....
        /*0100*/ 	.word	0x00004400


	//   ....[7]....
        /*0104*/ 	.word	0x00004520


	//----- nvinfo : EIATTR_MBARRIER_INSTR_OFFSETS
	.align		4
.L_388:
        /*0108*/ 	.byte	0x04, 0x39
        /*010a*/ 	.short	(.L_390 - .L_389)


	//   ....[0]....
.L_389:
        /*010c*/ 	.word	0x000002b0
        /*0110*/ 	.word	0x000000ff
        /*0114*/ 	.word	0x00030800
        /*0118*/ 	.short	0x0100
        /*011a*/ 	.byte	0x06
	.zero		1


	//   ....[1]....
        /*011c*/ 	.word	0x000003a0
        /*0120*/ 	.word	0x000000ff
        /*0124*/ 	.word	0x00030810
        /*0128*/ 	.short	0x0100
        /*012a*/ 	.byte	0x08
	.zero		1


	//   ....[2]....
        /*012c*/ 	.word	0x000003b0
        /*0130*/ 	.word	0x000000ff
        /*0134*/ 	.word	0x00030820
        /*0138*/ 	.short	0x0100
        /*013a*/ 	.byte	0x08
	.zero		1


	//   ....[3]....
        /*013c*/ 	.word	0x000003c0
        /*0140*/ 	.word	0x000000ff
        /*0144*/ 	.word	0x00030818
        /*0148*/ 	.short	0x0100
        /*014a*/ 	.byte	0x08
	.zero		1


	//   ....[4]....
        /*014c*/ 	.word	0x000003d0
        /*0150*/ 	.word	0x000000ff
        /*0154*/ 	.word	0x00030828
        /*0158*/ 	.short	0x0100
        /*015a*/ 	.byte	0x08
	.zero		1


	//   ....[5]....
        /*015c*/ 	.word	0x00000500
        /*0160*/ 	.word	0x000000ff
        /*0164*/ 	.word	0x00030830
        /*0168*/ 	.short	0x0100
        /*016a*/ 	.byte	0x08
	.zero		1


	//   ....[6]....
        /*016c*/ 	.word	0x00000510
        /*0170*/ 	.word	0x000000ff
        /*0174*/ 	.word	0x00030840
        /*0178*/ 	.short	0x0100
        /*017a*/ 	.byte	0x08
	.zero		1


	//   ....[7]....
        /*017c*/ 	.word	0x00000520
        /*0180*/ 	.word	0x000000ff
        /*0184*/ 	.word	0x00030838
        /*0188*/ 	.short	0x0100
        /*018a*/ 	.byte	0x08
	.zero		1


	//   ....[8]....
        /*018c*/ 	.word	0x00000530
        /*0190*/ 	.word	0x000000ff
        /*0194*/ 	.word	0x00030848
        /*0198*/ 	.short	0x0100
        /*019a*/ 	.byte	0x08
	.zero		1


	//   ....[9]....
        /*019c*/ 	.word	0x00000bb0
        /*01a0*/ 	.word	0x00000010
        /*01a4*/ 	.word	0x00030800
        /*01a8*/ 	.short	0x010a
        /*01aa*/ 	.byte	0x3f
	.zero		1


	//   ....[10]....
        /*01ac*/ 	.word	0x00000c40
        /*01b0*/ 	.word	0x00000010
        /*01b4*/ 	.word	0x00030800
        /*01b8*/ 	.short	0x010a
        /*01ba*/ 	.byte	0x3f
	.zero		1


	//   ....[11]....
        /*01bc*/ 	.word	0x000013b0
        /*01c0*/ 	.word	0x00000002
        /*01c4*/ 	.word	0x00030810
        /*01c8*/ 	.short	0x010a
        /*01ca*/ 	.byte	0x3f
	.zero		1


	//   ....[12]....
        /*01cc*/ 	.word	0x000013f0
        /*01d0*/ 	.word	0x00000002
        /*01d4*/ 	.word	0x00030810
        /*01d8*/ 	.short	0x010a
        /*01da*/ 	.byte	0x3f
	.zero		1


	//   ....[13]....
        /*01dc*/ 	.word	0x00001920
        /*01e0*/ 	.word	0x00000002
        /*01e4*/ 	.word	0x00030830
        /*01e8*/ 	.short	0x010a
        /*01ea*/ 	.byte	0x3f
	.zero		1


	//   ....[14]....
        /*01ec*/ 	.word	0x000019a0
        /*01f0*/ 	.word	0x00000002
        /*01f4*/ 	.word	0x00030830
        /*01f8*/ 	.short	0x010a
        /*01fa*/ 	.byte	0x3f
	.zero		1


	//   ....[15]....
        /*01fc*/ 	.word	0x00003940
        /*0200*/ 	.word	0x00000000
        /*0204*/ 	.word	0x00000000
        /*0208*/ 	.short	0x0101
        /*020a*/ 	.byte	0x3f
	.zero		1


	//   ....[16]....
        /*020c*/ 	.word	0x00003c50
        /*0210*/ 	.word	0x00000002
        /*0214*/ 	.word	0x00000000
        /*0218*/ 	.short	0x0101
        /*021a*/ 	.byte	0x3f
	.zero		1


	//   ....[17]....
        /*021c*/ 	.word	0x00006610
        /*0220*/ 	.word	0x0000000b
        /*0224*/ 	.word	0x00030820
        /*0228*/ 	.short	0x010a
        /*022a*/ 	.byte	0x3f
	.zero		1


	//   ....[18]....
        /*022c*/ 	.word	0x00006c10
        /*0230*/ 	.word	0x0000000b
        /*0234*/ 	.word	0x00030840
        /*0238*/ 	.short	0x010a
        /*023a*/ 	.byte	0x3f
	.zero		1


	//   ....[19]....
        /*023c*/ 	.word	0x00006eb0
        /*0240*/ 	.word	0x0000000b
        /*0244*/ 	.word	0x00030828
        /*0248*/ 	.short	0x010a
        /*024a*/ 	.byte	0x3f
	.zero		1


	//   ....[20]....
        /*024c*/ 	.word	0x000070c0
        /*0250*/ 	.word	0x0000000b
        /*0254*/ 	.word	0x00030848
        /*0258*/ 	.short	0x010a
        /*025a*/ 	.byte	0x3f
	.zero		1


	//   ....[21]....
        /*025c*/ 	.word	0x00007340
        /*0260*/ 	.word	0x0000000b
        /*0264*/ 	.word	0x00030820
        /*0268*/ 	.short	0x010a
        /*026a*/ 	.byte	0x3f
	.zero		1


	//   ....[22]....
        /*026c*/ 	.word	0x000075c0
        /*0270*/ 	.word	0x0000000b
        /*0274*/ 	.word	0x00030840
        /*0278*/ 	.short	0x010a
        /*027a*/ 	.byte	0x3f
	.zero		1


	//   ....[23]....
        /*027c*/ 	.word	0x00007830
        /*0280*/ 	.word	0x0000000b
        /*0284*/ 	.word	0x00030828
        /*0288*/ 	.short	0x010a
        /*028a*/ 	.byte	0x3f
	.zero		1


	//   ....[24]....
        /*028c*/ 	.word	0x00007a80
        /*0290*/ 	.word	0x00000004
        /*0294*/ 	.word	0x00030840
        /*0298*/ 	.short	0x010a
        /*029a*/ 	.byte	0x3f
	.zero		1


	//   ....[25]....
        /*029c*/ 	.word	0x00007ed0
        /*02a0*/ 	.word	0x00000006
        /*02a4*/ 	.word	0x00000000
        /*02a8*/ 	.short	0x010a
        /*02aa*/ 	.byte	0x3f
	.zero		1


	//   ....[26]....
        /*02ac*/ 	.word	0x00007f30
        /*02b0*/ 	.word	0x00000003
        /*02b4*/ 	.word	0x00000000
        /*02b8*/ 	.short	0x010a
        /*02ba*/ 	.byte	0x3f
	.zero		1


	//   ....[27]....
        /*02bc*/ 	.word	0x00007f90
        /*02c0*/ 	.word	0x00000000
        /*02c4*/ 	.word	0x00000000
        /*02c8*/ 	.short	0x010a
        /*02ca*/ 	.byte	0x3f
	.zero		1


	//   ....[28]....
        /*02cc*/ 	.word	0x00007fc0
        /*02d0*/ 	.word	0x00000003
        /*02d4*/ 	.word	0x00000000
        /*02d8*/ 	.short	0x010a
        /*02da*/ 	.byte	0x3f
	.zero		1


	//   ....[29]....
        /*02dc*/ 	.word	0x00008090
        /*02e0*/ 	.word	0x00000010
        /*02e4*/ 	.word	0x00030800
        /*02e8*/ 	.short	0x010a
        /*02ea*/ 	.byte	0x3f
	.zero		1


	//   ....[30]....
        /*02ec*/ 	.word	0x000080e0
        /*02f0*/ 	.word	0x00000002
        /*02f4*/ 	.word	0x00030810
        /*02f8*/ 	.short	0x010a
        /*02fa*/ 	.byte	0x3f
	.zero		1


	//   ....[31]....
        /*02fc*/ 	.word	0x00008130
        /*0300*/ 	.word	0x00000002
        /*0304*/ 	.word	0x00030830
        /*0308*/ 	.short	0x010a
        /*030a*/ 	.byte	0x3f
	.zero		1


	//   ....[32]....
        /*030c*/ 	.word	0x000082d0
        /*0310*/ 	.word	0x0000000b
        /*0314*/ 	.word	0x00030820
        /*0318*/ 	.short	0x010a
        /*031a*/ 	.byte	0x3f
	.zero		1


	//   ....[33]....
        /*031c*/ 	.word	0x00008320
        /*0320*/ 	.word	0x0000000b
        /*0324*/ 	.word	0x00030840
        /*0328*/ 	.short	0x010a
        /*032a*/ 	.byte	0x3f
	.zero		1


	//   ....[34]....
        /*032c*/ 	.word	0x00008370
        /*0330*/ 	.word	0x0000000b
        /*0334*/ 	.word	0x00030828
        /*0338*/ 	.short	0x010a
        /*033a*/ 	.byte	0x3f
	.zero		1


	//   ....[35]....
        /*033c*/ 	.word	0x000083c0
        /*0340*/ 	.word	0x0000000b
        /*0344*/ 	.word	0x00030848
        /*0348*/ 	.short	0x010a
        /*034a*/ 	.byte	0x3f
	.zero		1


	//   ....[36]....
        /*034c*/ 	.word	0x00008420
        /*0350*/ 	.word	0x0000000b
        /*0354*/ 	.word	0x00030820
        /*0358*/ 	.short	0x010a
        /*035a*/ 	.byte	0x3f
	.zero		1


	//   ....[37]....
        /*035c*/ 	.word	0x00008470
        /*0360*/ 	.word	0x0000000b
        /*0364*/ 	.word	0x00030840
        /*0368*/ 	.short	0x010a
        /*036a*/ 	.byte	0x3f
	.zero		1


	//   ....[38]....
        /*036c*/ 	.word	0x000084c0
        /*0370*/ 	.word	0x0000000b
        /*0374*/ 	.word	0x00030828
        /*0378*/ 	.short	0x010a
        /*037a*/ 	.byte	0x3f
	.zero		1


	//   ....[39]....
        /*037c*/ 	.word	0x00008510
        /*0380*/ 	.word	0x00000004
        /*0384*/ 	.word	0x00030840
        /*0388*/ 	.short	0x010a
        /*038a*/ 	.byte	0x3f
	.zero		1


	//   ....[40]....
        /*038c*/ 	.word	0x000085f0
        /*0390*/ 	.word	0x00000006
        /*0394*/ 	.word	0x00000000
        /*0398*/ 	.short	0x010a
        /*039a*/ 	.byte	0x3f
	.zero		1


	//   ....[41]....
        /*039c*/ 	.word	0x00008640
        /*03a0*/ 	.word	0x00000003
        /*03a4*/ 	.word	0x00000000
        /*03a8*/ 	.short	0x010a
        /*03aa*/ 	.byte	0x3f
	.zero		1


	//   ....[42]....
        /*03ac*/ 	.word	0x00008690
        /*03b0*/ 	.word	0x00000000
        /*03b4*/ 	.word	0x00000000
        /*03b8*/ 	.short	0x010a
        /*03ba*/ 	.byte	0x3f
	.zero		1


	//----- nvinfo : EIATTR_NUM_MBARRIERS
	.align		4
.L_390:
        /*03bc*/ 	.byte	0x03, 0x38
        /*03be*/ 	.short	0x0009


	//----- nvinfo : EIATTR_EXIT_INSTR_OFFSETS
	.align		4
        /*03c0*/ 	.byte	0x04, 0x1c
        /*03c2*/ 	.short	(.L_392 - .L_391)


	//   ....[0]....
.L_391:
        /*03c4*/ 	.word	0x00008010


	//----- nvinfo : EIATTR_MAX_THREADS
	.align		4
.L_392:
        /*03c8*/ 	.byte	0x04, 0x05
        /*03ca*/ 	.short	(.L_394 - .L_393)
.L_393:
        /*03cc*/ 	.word	0x00000180
        /*03d0*/ 	.word	0x00000001
        /*03d4*/ 	.word	0x00000001


	//----- nvinfo : EIATTR_CRS_STACK_SIZE
	.align		4
.L_394:
        /*03d8*/ 	.byte	0x04, 0x1e
        /*03da*/ 	.short	(.L_396 - .L_395)
.L_395:
        /*03dc*/ 	.word	0x00000000


	//----- nvinfo : EIATTR_CBANK_PARAM_SIZE
	.align		4
.L_396:
        /*03e0*/ 	.byte	0x03, 0x19
        /*03e2*/ 	.short	0x0970


	//----- nvinfo : EIATTR_PARAM_CBANK
	.align		4
        /*03e4*/ 	.byte	0x04, 0x0a
        /*03e6*/ 	.short	(.L_398 - .L_397)
	.align		4
.L_397:
        /*03e8*/ 	.word	index@(.nv.constant0._ZN7cutlass13device_kernelIN5flash11enable_sm90INS1_16FlashAttnBwdSm90INS1_25CollectiveMainloopBwdSm90ILi2ELi2ELi2EN4cute5tupleIJNS5_1CILi1EEES8_S8_EEENS6_IJNS7_ILi64EEENS7_ILi128EEESB_EEENS_10bfloat16_tEfNS_4arch4Sm90ELb0ELb0ELb1ELb0ELb1ELb1ELb0ELb0ELi2ELi1ELi2ELi1ELb0EEENS1_21CollectiveEpilogueBwdISC_SD_SF_Li256ELb0ELb0ELi1EEENS1_19SingleTileSchedulerILb0ELb0ELb0ELi128EEEEEEEEEvNT_6ParamsE)
        /*03ec*/ 	.short	0x0210
        /*03ee*/ 	.short	0x0970


	//----- nvinfo : EIATTR_SW_WAR
	.align		4
.L_398:
        /*03f0*/ 	.byte	0x04, 0x36
        /*03f2*/ 	.short	(.L_400 - .L_399)
.L_399:
        /*03f4*/ 	.word	0x00000008
.L_400:


//--------------------- .nv.info._ZN7cutlass13device_kernelIN5flash11enable_sm90INS1_16FlashAttnBwdSm90INS1_25CollectiveMainloopBwdSm90ILi2ELi2ELi2EN4cute5tupleIJNS5_1CILi1EEES8_S8_EEENS6_IJNS7_ILi64EEENS7_ILi128EEESB_EEENS_10bfloat16_tEfNS_4arch4Sm90ELb0ELb0ELb1ELb0ELb0ELb1ELb0ELb0ELi2ELi1ELi2ELi1ELb0EEENS1_24CollectiveEpilogueBwdGQAISC_fSF_Li256ELb0ELb0EEENS1_19SingleTileSchedulerILb0ELb0ELb0ELi128EEEEEEEEEvNT_6ParamsE --------------------------
	.section	.nv.info._ZN7cutlass13device_kernelIN5flash11enable_sm90INS1_16FlashAttnBwdSm90INS1_25CollectiveMainloopBwdSm90ILi2ELi2ELi2EN4cute5tupleIJNS5_1CILi1EEES8_S8_EEENS6_IJNS7_ILi64EEENS7_ILi128EEESB_EEENS_10bfloat16_tEfNS_4arch4Sm90ELb0ELb0ELb1ELb0ELb0ELb1ELb0ELb0ELi2ELi1ELi2ELi1ELb0EEENS1_24CollectiveEpilogueBwdGQAISC_fSF_Li256ELb0ELb0EEENS1_19SingleTileSchedulerILb0ELb0ELb0ELi128EEEEEEEEEvNT_6ParamsE,"",@"SHT_CUDA_INFO"
	.sectionflags	@""
	.align	4


	//----- nvinfo : EIATTR_CUDA_API_VERSION
	.align		4
        /*0000*/ 	.byte	0x04, 0x37
        /*0002*/ 	.short	(.L_402 - .L_401)
.L_401:
        /*0004*/ 	.word	0x00000082


	//----- nvinfo : EIATTR_KPARAM_INFO
	.align		4
.L_402:
        /*0008*/ 	.byte	0x04, 0x17
        /*000a*/ 	.short	(.L_404 - .L_403)
.L_403:
        /*000c*/ 	.word	0x00000000
        /*0010*/ 	.short	0x0000
        /*0012*/ 	.short	0x0070
        /*0014*/ 	.byte	0x00, 0xf0, 0x01, 0x1a


	//----- nvinfo : EIATTR_SPARSE_MMA_MASK
	.align		4
.L_404:
        /*0018*/ 	.byte	0x03, 0x50
        /*001a*/ 	.short	0x0000


	//----- nvinfo : EIATTR_MAXREG_COUNT
	.align		4
        /*001c*/ 	.byte	0x03, 0x1b
        /*001e*/ 	.short	0x00a8


	//----- nvinfo : EIATTR_NUM_BARRIERS
	.align		4
        /*0020*/ 	.byte	0x02, 0x4c
        /*0022*/ 	.byte	0x10
	.zero		1


	//----- nvinfo : EIATTR_EXTERNS
	.align		4
        /*0024*/ 	.byte	0x04, 0x0f
        /*0026*/ 	.short	(.L_406 - .L_405)


	//   ....[0]....
	.align		4
.L_405:
        /*0028*/ 	.word	index@(__assertfail)


	//----- nvinfo : EIATTR_MERCURY_ISA_VERSION
	.align		4
.L_406:
        /*002c*/ 	.byte	0x03, 0x5f
        /*002e*/ 	.short	0x0101


	//----- nvinfo : EIATTR_INT_WARP_WIDE_INSTR_OFFSETS
	.align		4
        /*0030*/ 	.byte	0x04, 0x31
        /*0032*/ 	.short	(.L_408 - .L_407)


	//   ....[0]....
.L_407:
        /*0034*/ 	.word	0x00000170


	//   ....[1]....
        /*0038*/ 	.word	0x00000230


	//----- nvinfo : EIATTR_COOP_GROUP_MASK_REGIDS
	.align		4
.L_408:
        /*003c*/ 	.byte	0x04, 0x29
        /*003e*/ 	.short	(.L_410 - .L_409)


	//   ....[0]....
.L_409:
        /*0040*/ 	.word	0xffffffff


	//   ....[1]....
        /*0044*/ 	.word	0xffffffff


	//   ....[2]....
        /*0048*/ 	.word	0xffffffff


	//   ....[3]....
        /*004c*/ 	.word	0xffffffff


	//   ....[4]....
        /*0050*/ 	.word	0xffffffff


	//   ....[5]....
        /*0054*/ 	.word	0xffffffff


	//   ....[6]....
        /*0058*/ 	.word	0xffffffff


	//   ....[7]....
        /*005c*/ 	.word	0x0500000f


	//----- nvinfo : EIATTR_COOP_GROUP_INSTR_OFFSETS
	.align		4
.L_410:
        /*0060*/ 	.byte	0x04, 0x28
        /*0062*/ 	.short	(.L_412 - .L_411)


	//   ....[0]....
.L_411:
        /*0064*/ 	.word	0x00000050


	//   ....[1]....
        /*0068*/ 	.word	0x00000180


	//   ....[2]....
        /*006c*/ 	.word	0x00000210


	//   ....[3]....
        /*0070*/ 	.word	0x00000390


	//   ....[4]....
        /*0074*/ 	.word	0x000005d0


	//   ....[5]....
        /*0078*/ 	.word	0x00000b20


	//   ....[6]....
        /*007c*/ 	.word	0x00004ce0


	//   ....[7]....
        /*0080*/ 	.word	0x00007570


	//----- nvinfo : EIATTR_REG_RECONFIG
	.align		4
.L_412:
        /*0084*/ 	.byte	0x01, 0x54
	.zero		2


	//----- nvinfo : EIATTR_SYSCALL_OFFSETS
	.align		4
        /*0088*/ 	.byte	0x04, 0x46
        /*008a*/ 	.short	(.L_414 - .L_413)


	//   ....[0]....
.L_413:
        /*008c*/ 	.word	0x00000760


	//   ....[1]....
        /*0090*/ 	.word	0x00000850


	//   ....[2]....
        /*0094*/ 	.word	0x000009b0


	//   ....[3]....
        /*0098*/ 	.word	0x00000aa0


	//----- nvinfo : EIATTR_MBARRIER_INSTR_OFFSETS
	.align		4
.L_414:
        /*009c*/ 	.byte	0x04, 0x39
        /*009e*/ 	.short	(.L_416 - .L_415)


	//   ....[0]....
.L_415:
        /*00a0*/ 	.word	0x00000250
        /*00a4*/ 	.word	0x000000ff
        /*00a8*/ 	.word	0x00030800
        /*00ac*/ 	.short	0x0100
        /*00ae*/ 	.byte	0x06
	.zero		1


	//   ....[1]....
        /*00b0*/ 	.word	0x00000340
        /*00b4*/ 	.word	0x000000ff
        /*00b8*/ 	.word	0x00030810
        /*00bc*/ 	.short	0x0100
        /*00be*/ 	.byte	0x08
	.zero		1


	//   ....[2]....
        /*00c0*/ 	.word	0x00000350
        /*00c4*/ 	.word	0x000000ff
        /*00c8*/ 	.word	0x00030820
        /*00cc*/ 	.short	0x0100
        /*00ce*/ 	.byte	0x08
	.zero		1


	//   ....[3]....
        /*00d0*/ 	.word	0x00000360
        /*00d4*/ 	.word	0x000000ff
        /*00d8*/ 	.word	0x00030818
        /*00dc*/ 	.short	0x0100
        /*00de*/ 	.byte	0x08
	.zero		1


	//   ....[4]....
        /*00e0*/ 	.word	0x00000370
        /*00e4*/ 	.word	0x000000ff
        /*00e8*/ 	.word	0x00030828
        /*00ec*/ 	.short	0x0100
        /*00ee*/ 	.byte	0x08
	.zero		1


	//   ....[5]....
        /*00f0*/ 	.word	0x000004a0
        /*00f4*/ 	.word	0x000000ff
        /*00f8*/ 	.word	0x00030830
        /*00fc*/ 	.short	0x0100
        /*00fe*/ 	.byte	0x08
	.zero		1


	//   ....[6]....
        /*0100*/ 	.word	0x000004b0
        /*0104*/ 	.word	0x000000ff
        /*0108*/ 	.word	0x00030840
        /*010c*/ 	.short	0x0100
        /*010e*/ 	.byte	0x08
	.zero		1


	//   ....[7]....
        /*0110*/ 	.word	0x000004c0
        /*0114*/ 	.word	0x000000ff
        /*0118*/ 	.word	0x00030838
        /*011c*/ 	.short	0x0100
        /*011e*/ 	.byte	0x08
	.zero		1


	//   ....[8]....
        /*0120*/ 	.word	0x000004d0
        /*0124*/ 	.word	0x000000ff
        /*0128*/ 	.word	0x00030848
        /*012c*/ 	.short	0x0100
        /*012e*/ 	.byte	0x08
	.zero		1


	//   ....[9]....
        /*0130*/ 	.word	0x00000b70
        /*0134*/ 	.word	0x00000010
        /*0138*/ 	.word	0x00030800
        /*013c*/ 	.short	0x010a
        /*013e*/ 	.byte	0x3f
	.zero		1


	//   ....[10]....
        /*0140*/ 	.word	0x00000cc0
        /*0144*/ 	.word	0x00000010
        /*0148*/ 	.word	0x00030800
        /*014c*/ 	.short	0x010a
        /*014e*/ 	.byte	0x3f
	.zero		1


	//   ....[11]....
        /*0150*/ 	.word	0x00001720
        /*0154*/ 	.word	0x00000002
        /*0158*/ 	.word	0x00030810
        /*015c*/ 	.short	0x010a
        /*015e*/ 	.byte	0x3f
	.zero		1


	//   ....[12]....
        /*0160*/ 	.word	0x00001760
        /*0164*/ 	.word	0x00000002
        /*0168*/ 	.word	0x00030810
        /*016c*/ 	.short	0x010a
        /*016e*/ 	.byte	0x3f
	.zero		1


	//   ....[13]....
        /*0170*/ 	.word	0x00001c90
        /*0174*/ 	.word	0x00000002
        /*0178*/ 	.word	0x00030830
        /*017c*/ 	.short	0x010a
        /*017e*/ 	.byte	0x3f
	.zero		1


	//   ....[14]....
        /*0180*/ 	.word	0x00001d10
        /*0184*/ 	.word	0x00000002
        /*0188*/ 	.word	0x00030830
        /*018c*/ 	.short	0x010a
        /*018e*/ 	.byte	0x3f
	.zero		1


	//   ....[15]....
        /*0190*/ 	.word	0x00003cb0
        /*0194*/ 	.word	0x00000000
        /*0198*/ 	.word	0x00000000
        /*019c*/ 	.short	0x0101
        /*019e*/ 	.byte	0x3f
	.zero		1


	//   ....[16]....
        /*01a0*/ 	.word	0x00003fe0
        /*01a4*/ 	.word	0x00000002
        /*01a8*/ 	.word	0x00000000
        /*01ac*/ 	.short	0x0101
        /*01ae*/ 	.byte	0x3f
	.zero		1


	//   ....[17]....
        /*01b0*/ 	.word	0x00005b20
        /*01b4*/ 	.word	0x0000000b
        /*01b8*/ 	.word	0x00030820
        /*01bc*/ 	.short	0x010a
        /*01be*/ 	.byte	0x3f
	.zero		1


	//   ....[18]....
        /*01c0*/ 	.word	0x00006120
        /*01c4*/ 	.word	0x0000000b
        /*01c8*/ 	.word	0x00030840
        /*01cc*/ 	.short	0x010a
        /*01ce*/ 	.byte	0x3f
	.zero		1


	//   ....[19]....
        /*01d0*/ 	.word	0x000063c0
        /*01d4*/ 	.word	0x0000000b
        /*01d8*/ 	.word	0x00030828
        /*01dc*/ 	.short	0x010a
        /*01de*/ 	.byte	0x3f
	.zero		1


	//   ....[20]....
        /*01e0*/ 	.word	0x000065d0
        /*01e4*/ 	.word	0x0000000b
        /*01e8*/ 	.word	0x00030848
        /*01ec*/ 	.short	0x010a
        /*01ee*/ 	.byte	0x3f
	.zero		1


	//   ....[21]....
        /*01f0*/ 	.word	0x00006850
        /*01f4*/ 	.word	0x0000000b
        /*01f8*/ 	.word	0x00030820
        /*01fc*/ 	.short	0x010a
        /*01fe*/ 	.byte	0x3f
	.zero		1


	//   ....[22]....
        /*0200*/ 	.word	0x00006ad0
        /*0204*/ 	.word	0x0000000b
        /*0208*/ 	.word	0x00030840
        /*020c*/ 	.short	0x010a
        /*020e*/ 	.byte	0x3f
	.zero		1


	//   ....[23]....
        /*0210*/ 	.word	0x00006d40
        /*0214*/ 	.word	0x0000000b
        /*0218*/ 	.word	0x00030828
        /*021c*/ 	.short	0x010a
        /*021e*/ 	.byte	0x3f
	.zero		1


	//   ....[24]....
        /*0220*/ 	.word	0x00006f90
        /*0224*/ 	.word	0x00000004
        /*0228*/ 	.word	0x00030840
        /*022c*/ 	.short	0x010a
        /*022e*/ 	.byte	0x3f
	.zero		1


	//   ....[25]....
        /*0230*/ 	.word	0x000073e0
        /*0234*/ 	.word	0x00000006
        /*0238*/ 	.word	0x00000000
        /*023c*/ 	.short	0x010a
        /*023e*/ 	.byte	0x3f
	.zero		1


	//   ....[26]....
        /*0240*/ 	.word	0x00007440
        /*0244*/ 	.word	0x00000003
        /*0248*/ 	.word	0x00000000
        /*024c*/ 	.short	0x010a
        /*024e*/ 	.byte	0x3f
	.zero		1


	//   ....[27]....
        /*0250*/ 	.word	0x000074a0
        /*0254*/ 	.word	0x00000000
        /*0258*/ 	.word	0x00000000
        /*025c*/ 	.short	0x010a
        /*025e*/ 	.byte	0x3f
	.zero		1


	//   ....[28]....
        /*0260*/ 	.word	0x000074d0
        /*0264*/ 	.word	0x00000003
        /*0268*/ 	.word	0x00000000
        /*026c*/ 	.short	0x010a
        /*026e*/ 	.byte	0x3f
	.zero		1


	//   ....[29]....
        /*0270*/ 	.word	0x000075a0
        /*0274*/ 	.word	0x00000010
        /*0278*/ 	.word	0x00030800
        /*027c*/ 	.short	0x010a
        /*027e*/ 	.byte	0x3f
	.zero		1


	//   ....[30]....
        /*0280*/ 	.word	0x000075f0
        /*0284*/ 	.word	0x00000002
        /*0288*/ 	.word	0x00030810
        /*028c*/ 	.short	0x010a
        /*028e*/ 	.byte	0x3f
	.zero		1


	//   ....[31]....
        /*0290*/ 	.word	0x00007640
        /*0294*/ 	.word	0x00000002
        /*0298*/ 	.word	0x00030830
        /*029c*/ 	.short	0x010a
        /*029e*/ 	.byte	0x3f
	.zero		1


	//   ....[32]....
        /*02a0*/ 	.word	0x00007690
        /*02a4*/ 	.word	0x0000000b
        /*02a8*/ 	.word	0x00030820
        /*02ac*/ 	.short	0x010a
        /*02ae*/ 	.byte	0x3f
	.zero		1


	//   ....[33]....
        /*02b0*/ 	.word	0x000076e0
        /*02b4*/ 	.word	0x0000000b
        /*02b8*/ 	.word	0x00030840
        /*02bc*/ 	.short	0x010a
        /*02be*/ 	.byte	0x3f
	.zero		1


	//   ....[34]....
        /*02c0*/ 	.word	0x00007730
        /*02c4*/ 	.word	0x0000000b
        /*02c8*/ 	.word	0x00030828
        /*02cc*/ 	.short	0x010a
        /*02ce*/ 	.byte	0x3f
	.zero		1


	//   ....[35]....
        /*02d0*/ 	.word	0x00007780
        /*02d4*/ 	.word	0x0000000b
        /*02d8*/ 	.word	0x00030848
        /*02dc*/ 	.short	0x010a
        /*02de*/ 	.byte	0x3f
	.zero		1


	//   ....[36]....
        /*02e0*/ 	.word	0x000077e0
        /*02e4*/ 	.word	0x0000000b
        /*02e8*/ 	.word	0x00030820
        /*02ec*/ 	.short	0x010a
        /*02ee*/ 	.byte	0x3f
	.zero		1


	//   ....[37]....
        /*02f0*/ 	.word	0x00007830
        /*02f4*/ 	.word	0x0000000b
        /*02f8*/ 	.word	0x00030840
        /*02fc*/ 	.short	0x010a
        /*02fe*/ 	.byte	0x3f
	.zero		1


	//   ....[38]....
        /*0300*/ 	.word	0x00007880
        /*0304*/ 	.word	0x0000000b
        /*0308*/ 	.word	0x00030828
        /*030c*/ 	.short	0x010a
        /*030e*/ 	.byte	0x3f
	.zero		1


	//   ....[39]....
        /*0310*/ 	.word	0x000078d0
        /*0314*/ 	.word	0x00000004
        /*0318*/ 	.word	0x00030840
        /*031c*/ 	.short	0x010a
        /*031e*/ 	.byte	0x3f
	.zero		1


	//   ....[40]....
        /*0320*/ 	.word	0x000079b0
        /*0324*/ 	.word	0x00000006
        /*0328*/ 	.word	0x00000000
        /*032c*/ 	.short	0x010a
        /*032e*/ 	.byte	0x3f
	.zero		1


	//   ....[41]....
        /*0330*/ 	.word	0x00007a00
        /*0334*/ 	.word	0x00000003
        /*0338*/ 	.word	0x00000000
        /*033c*/ 	.short	0x010a
        /*033e*/ 	.byte	0x3f
	.zero		1


	//   ....[42]....
        /*0340*/ 	.word	0x00007a50
        /*0344*/ 	.word	0x00000000
        /*0348*/ 	.word	0x00000000
        /*034c*/ 	.short	0x010a
        /*034e*/ 	.byte	0x3f
	.zero		1


	//----- nvinfo : EIATTR_NUM_MBARRIERS
	.align		4
.L_416:
        /*0350*/ 	.byte	0x03, 0x38
        /*0352*/ 	.short	0x0009


	//----- nvinfo : EIATTR_EXIT_INSTR_OFFSETS
	.align		4
        /*0354*/ 	.byte	0x04, 0x1c
        /*0356*/ 	.short	(.L_418 - .L_417)


	//   ....[0]....
.L_417:
        /*0358*/ 	.word	0x00007520


	//----- nvinfo : EIATTR_MAX_THREADS
	.align		4
.L_418:
        /*035c*/ 	.byte	0x04, 0x05
        /*035e*/ 	.short	(.L_420 - .L_419)
.L_419:
        /*0360*/ 	.word	0x00000180
        /*0364*/ 	.word	0x00000001
        /*0368*/ 	.word	0x00000001


	//----- nvinfo : EIATTR_CRS_STACK_SIZE
	.align		4
.L_420:
        /*036c*/ 	.byte	0x04, 0x1e
        /*036e*/ 	.short	(.L_422 - .L_421)
.L_421:
        /*0370*/ 	.word	0x00000000


	//----- nvinfo : EIATTR_CBANK_PARAM_SIZE
	.align		4
.L_422:
        /*0374*/ 	.byte	0x03, 0x19
        /*0376*/ 	.short	0x06f0


	//----- nvinfo : EIATTR_PARAM_CBANK
	.align		4
        /*0378*/ 	.byte	0x04, 0x0a
        /*037a*/ 	.short	(.L_424 - .L_423)
	.align		4
.L_423:
        /*037c*/ 	.word	index@(.nv.constant0._ZN7cutlass13device_kernelIN5flash11enable_sm90INS1_16FlashAttnBwdSm90INS1_25CollectiveMainloopBwdSm90ILi2ELi2ELi2EN4cute5tupleIJNS5_1CILi1EEES8_S8_EEENS6_IJNS7_ILi64EEENS7_ILi128EEESB_EEENS_10bfloat16_tEfNS_4arch4Sm90ELb0ELb0ELb1ELb0ELb0ELb1ELb0ELb0ELi2ELi1ELi2ELi1ELb0EEENS1_24CollectiveEpilogueBwdGQAISC_fSF_Li256ELb0ELb0EEENS1_19SingleTileSchedulerILb0ELb0ELb0ELi128EEEEEEEEEvNT_6ParamsE)
        /*0380*/ 	.short	0x0210
        /*0382*/ 	.short	0x06f0


	//----- nvinfo : EIATTR_SW_WAR
	.align		4
.L_424:
        /*0384*/ 	.byte	0x04, 0x36
        /*0386*/ 	.short	(.L_426 - .L_425)
.L_425:
        /*0388*/ 	.word	0x00000008
.L_426:


//--------------------- .nv.info._ZN7cutlass13device_kernelIN5flash11enable_sm90INS1_16FlashAttnBwdSm90INS1_25CollectiveMainloopBwdSm90ILi2ELi2ELi2EN4cute5tupleIJNS5_1CILi1EEES8_S8_EEENS6_IJNS7_ILi64EEENS7_ILi128EEESB_EEENS_10bfloat16_tEfNS_4arch4Sm90ELb0ELb0ELb1ELb0ELb1ELb1ELb0ELb0ELi2ELi1ELi2ELi1ELb0EEENS1_24CollectiveEpilogueBwdGQAISC_fSF_Li256ELb0ELb1EEENS1_19SingleTileSchedulerILb0ELb0ELb0ELi128EEEEEEEEEvNT_6ParamsE --------------------------
	.section	.nv.info._ZN7cutlass13device_kernelIN5flash11enable_sm90INS1_16FlashAttnBwdSm90INS1_25CollectiveMainloopBwdSm90ILi2ELi2ELi2EN4cute5tupleIJNS5_1CILi1EEES8_S8_EEENS6_IJNS7_ILi64EEENS7_ILi128EEESB_EEENS_10bfloat16_tEfNS_4arch4Sm90ELb0ELb0ELb1ELb0ELb1ELb1ELb0ELb0ELi2ELi1ELi2ELi1ELb0EEENS1_24CollectiveEpilogueBwdGQAISC_fSF_Li256ELb0ELb1EEENS1_19SingleTileSchedulerILb0ELb0ELb0ELi128EEEEEEEEEvNT_6ParamsE,"",@"SHT_CUDA_INFO"
	.sectionflags	@""
	.align	4


	//----- nvinfo : EIATTR_CUDA_API_VERSION
	.align		4
        /*0000*/ 	.byte	0x04, 0x37
        /*0002*/ 	.short	(.L_428 - .L_427)
.L_427:
        /*0004*/ 	.word	0x00000082


	//----- nvinfo : EIATTR_KPARAM_INFO
	.align		4
.L_428:
        /*0008*/ 	.byte	0x04, 0x17
        /*000a*/ 	.short	(.L_430 - .L_429)
.L_429:
        /*000c*/ 	.word	0x00000000
        /*0010*/ 	.short	0x0000
        /*0012*/ 	.short	0x0070
        /*0014*/ 	.byte	0x00, 0xf0, 0x01, 0x1a


	//----- nvinfo : EIATTR_SPARSE_MMA_MASK
	.align		4
.L_430:
        /*0018*/ 	.byte	0x03, 0x50
        /*001a*/ 	.short	0x0000


	//----- nvinfo : EIATTR_MAXREG_COUNT
	.align		4
        /*001c*/ 	.byte	0x03, 0x1b
        /*001e*/ 	.short	0x00a8


	//----- nvinfo : EIATTR_NUM_BARRIERS
	.align		4
        /*0020*/ 	.byte	0x02, 0x4c
        /*0022*/ 	.byte	0x10
	.zero		1


	//----- nvinfo : EIATTR_EXTERNS
	.align		4
        /*0024*/ 	.byte	0x04, 0x0f
        /*0026*/ 	.short	(.L_432 - .L_431)


	//   ....[0]....
	.align		4
.L_431:
        /*0028*/ 	.word	index@(__assertfail)


	//----- nvinfo : EIATTR_MERCURY_ISA_VERSION
	.align		4
.L_432:
        /*002c*/ 	.byte	0x03, 0x5f
        /*002e*/ 	.short	0x0101


	//----- nvinfo : EIATTR_INT_WARP_WIDE_INSTR_OFFSETS
	.align		4
        /*0030*/ 	.byte	0x04, 0x31
        /*0032*/ 	.short	(.L_434 - .L_433)


	//   ....[0]....
.L_433:
        /*0034*/ 	.word	0x00000170


	//   ....[1]....
        /*0038*/ 	.word	0x00000230


	//   ....[2]....
        /*003c*/ 	.word	0x00005990


	//   ....[3]....
        /*0040*/ 	.word	0x00005e00


	//   ....[4]....
        /*0044*/ 	.word	0x000063d0


	//----- nvinfo : EIATTR_COOP_GROUP_MASK_REGIDS
	.align		4
.L_434:
        /*0048*/ 	.byte	0x04, 0x29
        /*004a*/ 	.short	(.L_436 - .L_435)


	//   ....[0]....
.L_435:
        /*004c*/ 	.word	0xffffffff


	//   ....[1]....
        /*0050*/ 	.word	0xffffffff


	//   ....[2]....
        /*0054*/ 	.word	0xffffffff


	//   ....[3]....
        /*0058*/ 	.word	0xffffffff


	//   ....[4]....
        /*005c*/ 	.word	0xffffffff


	//   ....[5]....
        /*0060*/ 	.word	0xffffffff


	//   ....[6]....
        /*0064*/ 	.word	0xffffffff


	//   ....[7]....
        /*0068*/ 	.word	0xffffffff


	//   ....[8]....
        /*006c*/ 	.word	0xffffffff


	//   ....[9]....
        /*0070*/ 	.word	0xffffffff


	//   ....[10]....
        /*0074*/ 	.word	0xffffffff


	//   ....[11]....
        /*0078*/ 	.word	0xffffffff


	//   ....[12]....
        /*007c*/ 	.word	0xffffffff


	//   ....[13]....
        /*0080*/ 	.word	0xffffffff


	//   ....[14]....
        /*0084*/ 	.word	0xffffffff


	//   ....[15]....
        /*0088*/ 	.word	0xffffffff


	//   ....[16]....
        /*008c*/ 	.word	0xffffffff


	//   ....[17]....
        /*0090*/ 	.word	0x0500000f


	//   ....[18]....
        /*0094*/ 	.word	0x0500000f


	//   ....[19]....
        /*0098*/ 	.word	0x0500000f


	//   ....[20]....
        /*009c*/ 	.word	0x0500000f


	//   ....[21]....
        /*00a0*/ 	.word	0x0500000f


	//   ....[22]....
        /*00a4*/ 	.word	0x0500000f


	//----- nvinfo : EIATTR_COOP_GROUP_INSTR_OFFSETS
	.align		4
.L_436:
        /*00a8*/ 	.byte	0x04, 0x28
        /*00aa*/ 	.short	(.L_438 - .L_437)


	//   ....[0]....
.L_437:
        /*00ac*/ 	.word	0x00000050


	//   ....[1]....
        /*00b0*/ 	.word	0x00000180


	//   ....[2]....
        /*00b4*/ 	.word	0x00000210


	//   ....[3]....
        /*00b8*/ 	.word	0x00000390


	//   ....[4]....
        /*00bc*/ 	.word	0x000005e0


	//   ....[5]....
        /*00c0*/ 	.word	0x00000b30


	//   ....[6]....
        /*00c4*/ 	.word	0x00004a00


	//   ....[7]....
        /*00c8*/ 	.word	0x00004ba0


	//   ....[8]....
        /*00cc*/ 	.word	0x00004e70


	//   ....[9]....
        /*00d0*/ 	.word	0x00005010


	//   ....[10]....
        /*00d4*/ 	.word	0x00005130


	//   ....[11]....
        /*00d8*/ 	.word	0x00005630


	//   ....[12]....
        /*00dc*/ 	.word	0x000058c0


	//   ....[13]....
        /*00e0*/ 	.word	0x00005b00


	//   ....[14]....
        /*00e4*/ 	.word	0x00005d30


	//   ....[15]....
        /*00e8*/ 	.word	0x00005fe0


	//   ....[16]....
        /*00ec*/ 	.word	0x00006310


	//   ....[17]....
        /*00f0*/ 	.word	0x000081d0


	//   ....[18]....
        /*00f4*/ 	.word	0x00008320


	//   ....[19]....
        /*00f8*/ 	.word	0x00008390


	//   ....[20]....
        /*00fc*/ 	.word	0x00008400


	//   ....[21]....
        /*0100*/ 	.word	0x00008470


	//   ....[22]....
        /*0104*/ 	.word	0x000084e0


	//----- nvinfo : EIATTR_REG_RECONFIG
	.align		4
.L_438:
        /*0108*/ 	.byte	0x01, 0x54
	.zero		2


	//----- nvinfo : EIATTR_SYSCALL_OFFSETS
	.align		4
        /*010c*/ 	.byte	0x04, 0x46
        /*010e*/ 	.short	(.L_440 - .L_439)


	//   ....[0]....
.L_439:
        /*0110*/ 	.word	0x00000770


	//   ....[1]....
        /*0114*/ 	.word	0x00000860


	//   ....[2]....
        /*0118*/ 	.word	0x000009c0


	//   ....[3]....
        /*011c*/ 	.word	0x00000ab0


	//----- nvinfo : EIATTR_MBARRIER_INSTR_OFFSETS
	.align		4
.L_440:
        /*0120*/ 	.byte	0x04, 0x39
        /*0122*/ 	.short	(.L_442 - .L_441)


	//   ....[0]....
.L_441:
        /*0124*/ 	.word	0x00000250
        /*0128*/ 	.word	0x000000ff
        /*012c*/ 	.word	0x00030800
        /*0130*/ 	.short	0x0100
        /*0132*/ 	.byte	0x06
	.zero		1


	//   ....[1]....
        /*0134*/ 	.word	0x00000340
        /*0138*/ 	.word	0x000000ff
        /*013c*/ 	.word	0x00030810
        /*0140*/ 	.short	0x0100
        /*0142*/ 	.byte	0x08
	.zero		1


	//   ....[2]....
        /*0144*/ 	.word	0x00000350
        /*0148*/ 	.word	0x000000ff
        /*014c*/ 	.word	0x00030820
        /*0150*/ 	.short	0x0100
        /*0152*/ 	.byte	0x08
	.zero		1


	//   ....[3]....
        /*0154*/ 	.word	0x00000360
        /*0158*/ 	.word	0x000000ff
        /*015c*/ 	.word	0x00030818
        /*0160*/ 	.short	0x0100
        /*0162*/ 	.byte	0x08
	.zero		1


	//   ....[4]....
        /*0164*/ 	.word	0x00000370
        /*0168*/ 	.word	0x000000ff
        /*016c*/ 	.word	0x00030828
        /*0170*/ 	.short	0x0100
        /*0172*/ 	.byte	0x08
	.zero		1


	//   ....[5]....
        /*0174*/ 	.word	0x000004a0
        /*0178*/ 	.word	0x000000ff
        /*017c*/ 	.word	0x00030830
        /*0180*/ 	.short	0x0100
        /*0182*/ 	.byte	0x08
	.zero		1


	//   ....[6]....
        /*0184*/ 	.word	0x000004b0
        /*0188*/ 	.word	0x000000ff
        /*018c*/ 	.word	0x00030840
        /*0190*/ 	.short	0x0100
        /*0192*/ 	.byte	0x08
	.zero		1


	//   ....[7]....
        /*0194*/ 	.word	0x000004c0
        /*0198*/ 	.word	0x000000ff
        /*019c*/ 	.word	0x00030838
        /*01a0*/ 	.short	0x0100
        /*01a2*/ 	.byte	0x08
	.zero		1


	//   ....[8]....
        /*01a4*/ 	.word	0x000004d0
        /*01a8*/ 	.word	0x000000ff
        /*01ac*/ 	.word	0x00030848
        /*01b0*/ 	.short	0x0100
        /*01b2*/ 	.byte	0x08
	.zero		1


	//   ....[9]....
        /*01b4*/ 	.word	0x00000b80
        /*01b8*/ 	.word	0x00000010
        /*01bc*/ 	.word	0x00030800
        /*01c0*/ 	.short	0x010a
        /*01c2*/ 	.byte	0x3f
	.zero		1


	//   ....[10]....
        /*01c4*/ 	.word	0x00000cd0
        /*01c8*/ 	.word	0x00000010
        /*01cc*/ 	.word	0x00030800
        /*01d0*/ 	.short	0x010a
        /*01d2*/ 	.byte	0x3f
	.zero		1


	//   ....[11]....
        /*01d4*/ 	.word	0x00001730
        /*01d8*/ 	.word	0x00000002
        /*01dc*/ 	.word	0x00030810
        /*01e0*/ 	.short	0x010a
        /*01e2*/ 	.byte	0x3f
	.zero		1


	//   ....[12]....
        /*01e4*/ 	.word	0x00001770
        /*01e8*/ 	.word	0x00000002
        /*01ec*/ 	.word	0x00030810
        /*01f0*/ 	.short	0x010a
        /*01f2*/ 	.byte	0x3f
	.zero		1


	//   ....[13]....
        /*01f4*/ 	.word	0x00001ca0
        /*01f8*/ 	.word	0x00000002
        /*01fc*/ 	.word	0x00030830
        /*0200*/ 	.short	0x010a
        /*0202*/ 	.byte	0x3f
	.zero		1


	//   ....[14]....
        /*0204*/ 	.word	0x00001d20
        /*0208*/ 	.word	0x00000002
        /*020c*/ 	.word	0x00030830
        /*0210*/ 	.short	0x010a
        /*0212*/ 	.byte	0x3f
	.zero		1


	//   ....[15]....
        /*0214*/ 	.word	0x00003cc0
        /*0218*/ 	.word	0x00000000
        /*021c*/ 	.word	0x00000000
        /*0220*/ 	.short	0x0101
        /*0222*/ 	.byte	0x3f
	.zero		1


	//   ....[16]....
        /*0224*/ 	.word	0x00003ff0
        /*0228*/ 	.word	0x00000002
        /*022c*/ 	.word	0x00000000
        /*0230*/ 	.short	0x0101
        /*0232*/ 	.byte	0x3f
	.zero		1


	//   ....[17]....
        /*0234*/ 	.word	0x00006780
        /*0238*/ 	.word	0x0000000b
        /*023c*/ 	.word	0x00030820
        /*0240*/ 	.short	0x010a
        /*0242*/ 	.byte	0x3f
	.zero		1


	//   ....[18]....
        /*0244*/ 	.word	0x00006d80
        /*0248*/ 	.word	0x0000000b
        /*024c*/ 	.word	0x00030840
        /*0250*/ 	.short	0x010a
        /*0252*/ 	.byte	0x3f
	.zero		1


	//   ....[19]....
        /*0254*/ 	.word	0x00007020
        /*0258*/ 	.word	0x0000000b
        /*025c*/ 	.word	0x00030828
        /*0260*/ 	.short	0x010a
        /*0262*/ 	.byte	0x3f
	.zero		1


	//   ....[20]....
        /*0264*/ 	.word	0x00007230
        /*0268*/ 	.word	0x0000000b
        /*026c*/ 	.word	0x00030848
        /*0270*/ 	.short	0x010a
        /*0272*/ 	.byte	0x3f
	.zero		1


	//   ....[21]....
        /*0274*/ 	.word	0x000074b0
        /*0278*/ 	.word	0x0000000b
        /*027c*/ 	.word	0x00030820
        /*0280*/ 	.short	0x010a
        /*0282*/ 	.byte	0x3f
	.zero		1


	//   ....[22]....
        /*0284*/ 	.word	0x00007730
        /*0288*/ 	.word	0x0000000b
        /*028c*/ 	.word	0x00030840
        /*0290*/ 	.short	0x010a
        /*0292*/ 	.byte	0x3f
	.zero		1


	//   ....[23]....
        /*0294*/ 	.word	0x000079a0
        /*0298*/ 	.word	0x0000000b
        /*029c*/ 	.word	0x00030828
        /*02a0*/ 	.short	0x010a
        /*02a2*/ 	.byte	0x3f
	.zero		1


	//   ....[24]....
        /*02a4*/ 	.word	0x00007bf0
        /*02a8*/ 	.word	0x00000004
        /*02ac*/ 	.word	0x00030840
        /*02b0*/ 	.short	0x010a
        /*02b2*/ 	.byte	0x3f
	.zero		1


	//   ....[25]....
        /*02b4*/ 	.word	0x00008040
        /*02b8*/ 	.word	0x00000006
        /*02bc*/ 	.word	0x00000000
        /*02c0*/ 	.short	0x010a
        /*02c2*/ 	.byte	0x3f
	.zero		1


	//   ....[26]....
        /*02c4*/ 	.word	0x000080a0
        /*02c8*/ 	.word	0x00000003
        /*02cc*/ 	.word	0x00000000
        /*02d0*/ 	.short	0x010a
        /*02d2*/ 	.byte	0x3f
	.zero		1


	//   ....[27]....
        /*02d4*/ 	.word	0x00008100
        /*02d8*/ 	.word	0x00000000
        /*02dc*/ 	.word	0x00000000
        /*02e0*/ 	.short	0x010a
        /*02e2*/ 	.byte	0x3f
	.zero		1


	//   ....[28]....
        /*02e4*/ 	.word	0x00008130
        /*02e8*/ 	.word	0x00000003
        /*02ec*/ 	.word	0x00000000
        /*02f0*/ 	.short	0x010a
        /*02f2*/ 	.byte	0x3f
	.zero		1


	//   ....[29]....
        /*02f4*/ 	.word	0x00008200
        /*02f8*/ 	.word	0x00000010
        /*02fc*/ 	.word	0x00030800
        /*0300*/ 	.short	0x010a
        /*0302*/ 	.byte	0x3f
	.zero		1


	//   ....[30]....
        /*0304*/ 	.word	0x00008250
        /*0308*/ 	.word	0x00000002
        /*030c*/ 	.word	0x00030810
        /*0310*/ 	.short	0x010a
        /*0312*/ 	.byte	0x3f
	.zero		1


	//   ....[31]....
        /*0314*/ 	.word	0x000082a0
        /*0318*/ 	.word	0x00000002
        /*031c*/ 	.word	0x00030830
        /*0320*/ 	.short	0x010a
        /*0322*/ 	.byte	0x3f
	.zero		1


	//   ....[32]....
        /*0324*/ 	.word	0x00008520
        /*0328*/ 	.word	0x0000000b
        /*032c*/ 	.word	0x00030820
        /*0330*/ 	.short	0x010a
        /*0332*/ 	.byte	0x3f
	.zero		1


	//   ....[33]....
        /*0334*/ 	.word	0x00008570
        /*0338*/ 	.word	0x0000000b
        /*033c*/ 	.word	0x00030840
        /*0340*/ 	.short	0x010a
        /*0342*/ 	.byte	0x3f
	.zero		1


	//   ....[34]....
        /*0344*/ 	.word	0x000085c0
        /*0348*/ 	.word	0x0000000b
        /*034c*/ 	.word	0x00030828
        /*0350*/ 	.short	0x010a
        /*0352*/ 	.byte	0x3f
	.zero		1


	//   ....[35]....
        /*0354*/ 	.word	0x00008610
        /*0358*/ 	.word	0x0000000b
        /*035c*/ 	.word	0x00030848
        /*0360*/ 	.short	0x010a
        /*0362*/ 	.byte	0x3f
	.zero		1


	//   ....[36]....
        /*0364*/ 	.word	0x00008670
        /*0368*/ 	.word	0x0000000b
        /*036c*/ 	.word	0x00030820
        /*0370*/ 	.short	0x010a
        /*0372*/ 	.byte	0x3f
	.zero		1


	//   ....[37]....
        /*0374*/ 	.word	0x000086c0
        /*0378*/ 	.word	0x0000000b
        /*037c*/ 	.word	0x00030840
        /*0380*/ 	.short	0x010a
        /*0382*/ 	.byte	0x3f
	.zero		1


	//   ....[38]....
        /*0384*/ 	.word	0x00008710
        /*0388*/ 	.word	0x0000000b
        /*038c*/ 	.word	0x00030828
        /*0390*/ 	.short	0x010a
        /*0392*/ 	.byte	0x3f
	.zero		1


	//   ....[39]....
        /*0394*/ 	.word	0x00008760
        /*0398*/ 	.word	0x00000004
        /*039c*/ 	.word	0x00030840
        /*03a0*/ 	.short	0x010a
        /*03a2*/ 	.byte	0x3f
	.zero		1


	//   ....[40]....
        /*03a4*/ 	.word	0x00008840
        /*03a8*/ 	.word	0x00000006
        /*03ac*/ 	.word	0x00000000
        /*03b0*/ 	.short	0x010a
        /*03b2*/ 	.byte	0x3f
	.zero		1


	//   ....[41]....
        /*03b4*/ 	.word	0x00008890
        /*03b8*/ 	.word	0x00000003
        /*03bc*/ 	.word	0x00000000
        /*03c0*/ 	.short	0x010a
        /*03c2*/ 	.byte	0x3f
	.zero		1


	//   ....[42]....
        /*03c4*/ 	.word	0x000088e0
        /*03c8*/ 	.word	0x00000000
        /*03cc*/ 	.word	0x00000000
        /*03d0*/ 	.short	0x010a
        /*03d2*/ 	.byte	0x3f
	.zero		1


	//----- nvinfo : EIATTR_NUM_MBARRIERS
	.align		4
.L_442:
        /*03d4*/ 	.byte	0x03, 0x38
        /*03d6*/ 	.short	0x0009


	//----- nvinfo : EIATTR_EXIT_INSTR_OFFSETS
	.align		4
        /*03d8*/ 	.byte	0x04, 0x1c
        /*03da*/ 	.short	(.L_444 - .L_443)


	//   ....[0]....
.L_443:
        /*03dc*/ 	.word	0x00008180


	//----- nvinfo : EIATTR_MAX_THREADS
	.align		4
.L_444:
        /*03e0*/ 	.byte	0x04, 0x05
        /*03e2*/ 	.short	(.L_446 - .L_445)
.L_445:
        /*03e4*/ 	.word	0x00000180
        /*03e8*/ 	.word	0x00000001
        /*03ec*/ 	.word	0x00000001


	//----- nvinfo : EIATTR_CRS_STACK_SIZE
	.align		4
.L_446:
        /*03f0*/ 	.byte	0x04, 0x1e
        /*03f2*/ 	.short	(.L_448 - .L_447)
.L_447:
        /*03f4*/ 	.word	0x00000000


	//----- nvinfo : EIATTR_CBANK_PARAM_SIZE
	.align		4
.L_448:
        /*03f8*/ 	.byte	0x03, 0x19
        /*03fa*/ 	.short	0x06f0


	//----- nvinfo : EIATTR_PARAM_CBANK
	.align		4
        /*03fc*/ 	.byte	0x04, 0x0a
        /*03fe*/ 	.short	(.L_450 - .L_449)
	.align		4
.L_449:
        /*0400*/ 	.word	index@(.nv.constant0._ZN7cutlass13device_kernelIN5flash11enable_sm90INS1_16FlashAttnBwdSm90INS1_25CollectiveMainloopBwdSm90ILi2ELi2ELi2EN4cute5tupleIJNS5_1CILi1EEES8_S8_EEENS6_IJNS7_ILi64EEENS7_ILi128EEESB_EEENS_10bfloat16_tEfNS_4arch4Sm90ELb0ELb0ELb1ELb0ELb1ELb1ELb0ELb0ELi2ELi1ELi2ELi1ELb0EEENS1_24CollectiveEpilogueBwdGQAISC_fSF_Li256ELb0ELb1EEENS1_19SingleTileSchedulerILb0ELb0ELb0ELi128EEEEEEEEEvNT_6ParamsE)
        /*0404*/ 	.short	0x0210
        /*0406*/ 	.short	0x06f0


	//----- nvinfo : EIATTR_SW_WAR
	.align		4
.L_450:
        /*0408*/ 	.byte	0x04, 0x36
        /*040a*/ 	.short	(.L_452 - .L_451)
.L_451:
        /*040c*/ 	.word	0x00000008
.L_452:


//--------------------- .nv.info._ZN7cutlass13device_kernelIN5flash11enable_sm90INS1_16FlashAttnBwdSm90INS1_25CollectiveMainloopBwdSm90ILi2ELi2ELi2EN4cute5tupleIJNS5_1CILi1EEES8_S8_EEENS6_IJNS7_ILi64EEENS7_ILi128EEESB_EEENS_10bfloat16_tEfNS_4arch4Sm90ELb0ELb0ELb1ELb1ELb0ELb1ELb0ELb0ELi2ELi1ELi2ELi1ELb0EEENS1_21CollectiveEpilogueBwdISC_SD_SF_Li256ELb1ELb0ELi1EEENS1_19SingleTileSchedulerILb1ELb0ELb0ELi128EEEEEEEEEvNT_6ParamsE --------------------------
	.section	.nv.info._ZN7cutlass13device_kernelIN5flash11enable_sm90INS1_16FlashAttnBwdSm90INS1_25CollectiveMainloopBwdSm90ILi2ELi2ELi2EN4cute5tupleIJNS5_1CILi1EEES8_S8_EEENS6_IJNS7_ILi64EEENS7_ILi128EEESB_EEENS_10bfloat16_tEfNS_4arch4Sm90ELb0ELb0ELb1ELb1ELb0ELb1ELb0ELb0ELi2ELi1ELi2ELi1ELb0EEENS1_21CollectiveEpilogueBwdISC_SD_SF_Li256ELb1ELb0ELi1EEENS1_19SingleTileSchedulerILb1ELb0ELb0ELi128EEEEEEEEEvNT_6ParamsE,"",@"SHT_CUDA_INFO"
	.sectionflags	@""
	.align	4


	//----- nvinfo : EIATTR_CUDA_API_VERSION
	.align		4
        /*0000*/ 	.byte	0x04, 0x37
        /*0002*/ 	.short	(.L_454 - .L_453)
.L_453:
        /*0004*/ 	.word	0x00000082


	//----- nvinfo : EIATTR_KPARAM_INFO
	.align		4
.L_454:
        /*0008*/ 	.byte	0x04, 0x17
        /*000a*/ 	.short	(.L_456 - .L_455)
.L_455:
        /*000c*/ 	.word	0x00000000
        /*0010*/ 	.short	0x0000
        /*0012*/ 	.short	0x0070
        /*0014*/ 	.byte	0x00, 0xf0, 0x01, 0x1a


	//----- nvinfo : EIATTR_SPARSE_MMA_MASK
	.align		4
.L_456:
        /*0018*/ 	.byte	0x03, 0x50
        /*001a*/ 	.short	0x0000


	//----- nvinfo : EIATTR_MAXREG_COUNT
	.align		4
        /*001c*/ 	.byte	0x03, 0x1b
        /*001e*/ 	.short	0x00a8


	//----- nvinfo : EIATTR_NUM_BARRIERS
	.align		4
        /*0020*/ 	.byte	0x02, 0x4c
        /*0022*/ 	.byte	0x10
	.zero		1


	//----- nvinfo : EIATTR_EXTERNS
	.align		4
        /*0024*/ 	.byte	0x04, 0x0f
        /*0026*/ 	.short	(.L_458 - .L_457)


	//   ....[0]....
	.align		4
.L_457:
        /*0028*/ 	.word	index@(__assertfail)


	//----- nvinfo : EIATTR_ANNOTATIONS
	.align		4
.L_458:
        /*002c*/ 	.byte	0x04, 0x55
        /*002e*/ 	.short	(.L_460 - .L_459)


	//   ....[0]....
.L_459:
        /*0030*/ 	.word	0x00000001
        /*0034*/ 	.byte	0x60, 0x05, 0x00, 0x00, 0x01, 0x00, 0x00, 0x00, 0x60, 0x16, 0x00, 0x00, 0x01, 0x00, 0x00, 0x00
        /*0044*/ 	.byte	0xb0, 0x9f, 0x00, 0x00, 0x01, 0x00, 0x00, 0x00, 0xe0, 0x9f, 0x00, 0x00, 0x01, 0x00, 0x00, 0x00
        /*0054*/ 	.byte	0xf0, 0xac, 0x00, 0x00


	//----- nvinfo : EIATTR_MERCURY_ISA_VERSION
	.align		4
.L_460:
        /*0058*/ 	.byte	0x03, 0x5f
        /*005a*/ 	.short	0x0101


	//----- nvinfo : EIATTR_INT_WARP_WIDE_INSTR_OFFSETS
	.align		4
        /*005c*/ 	.byte	0x04, 0x31
        /*005e*/ 	.short	(.L_462 - .L_461)


	//   ....[0]....
.L_461:
        /*0060*/ 	.word	0x00000180


	//   ....[1]....
        /*0064*/ 	.word	0x00000240


	//   ....[2]....
        /*0068*/ 	.word	0x00008fb0


	//----- nvinfo : EIATTR_COOP_GROUP_MASK_REGIDS
	.align		4
.L_462:
        /*006c*/ 	.byte	0x04, 0x29
        /*006e*/ 	.short	(.L_464 - .L_463)


	//   ....[0]....
.L_463:
        /*0070*/ 	.word	0xffffffff


	//   ....[1]....
        /*0074*/ 	.word	0xffffffff


	//   ....[2]....
        /*0078*/ 	.word	0xffffffff


	//   ....[3]....
        /*007c*/ 	.word	0xffffffff


	//   ....[4]....
        /*0080*/ 	.word	0xffffffff


	//   ....[5]....
        /*0084*/ 	.word	0xffffffff


	//   ....[6]....
        /*0088*/ 	.word	0xffffffff


	//   ....[7]....
        /*008c*/ 	.word	0x0500000f


	//----- nvinfo : EIATTR_COOP_GROUP_INSTR_OFFSETS
	.align		4
.L_464:
        /*0090*/ 	.byte	0x04, 0x28
        /*0092*/ 	.short	(.L_466 - .L_465)


	//   ....[0]....
.L_465:
        /*0094*/ 	.word	0x00000060


	//   ....[1]....
        /*0098*/ 	.word	0x00000190


	//   ....[2]....
        /*009c*/ 	.word	0x00000220


	//   ....[3]....
        /*00a0*/ 	.word	0x000003a0


	//   ....[4]....
        /*00a4*/ 	.word	0x00000610


	//   ....[5]....
        /*00a8*/ 	.word	0x00001380


	//   ....[6]....
        /*00ac*/ 	.word	0x00007d10


	//   ....[7]....
        /*00b0*/ 	.word	0x0000af60


	//----- nvinfo : EIATTR_REG_RECONFIG
	.align		4
.L_466:
        /*00b4*/ 	.byte	0x01, 0x54
	.zero		2


	//----- nvinfo : EIATTR_SYSCALL_OFFSETS
	.align		4
        /*00b8*/ 	.byte	0x04, 0x46
        /*00ba*/ 	.short	(.L_468 - .L_467)


	//   ....[0]....
.L_467:
        /*00bc*/ 	.word	0x00000fc0


	//   ....[1]....
        /*00c0*/ 	.word	0x000010b0


	//   ....[2]....
        /*00c4*/ 	.word	0x00001210


	//   ....[3]....
        /*00c8*/ 	.word	0x00001300


	//----- nvinfo : EIATTR_MBARRIER_INSTR_OFFSETS
	.align		4
.L_468:
        /*00cc*/ 	.byte	0x04, 0x39
        /*00ce*/ 	.short	(.L_470 - .L_469)


	//   ....[0]....
.L_469:
        /*00d0*/ 	.word	0x00000260
        /*00d4*/ 	.word	0x000000ff
        /*00d8*/ 	.word	0x00030800
        /*00dc*/ 	.short	0x0100
        /*00de*/ 	.byte	0x06
	.zero		1


	//   ....[1]....
        /*00e0*/ 	.word	0x00000350
        /*00e4*/ 	.word	0x000000ff
        /*00e8*/ 	.word	0x00030810
        /*00ec*/ 	.short	0x0100
        /*00ee*/ 	.byte	0x08
	.zero		1


	//   ....[2]....
        /*00f0*/ 	.word	0x00000360
        /*00f4*/ 	.word	0x000000ff
        /*00f8*/ 	.word	0x00030820
        /*00fc*/ 	.short	0x0100
        /*00fe*/ 	.byte	0x08
	.zero		1


	//   ....[3]....
        /*0100*/ 	.word	0x00000370
        /*0104*/ 	.word	0x000000ff
        /*0108*/ 	.word	0x00030818
        /*010c*/ 	.short	0x0100
        /*010e*/ 	.byte	0x08
	.zero		1


	//   ....[4]....
        /*0110*/ 	.word	0x00000380
        /*0114*/ 	.word	0x000000ff
        /*0118*/ 	.word	0x00030828
        /*011c*/ 	.short	0x0100
        /*011e*/ 	.byte	0x08
	.zero		1


	//   ....[5]....
        /*0120*/ 	.word	0x000004b0
        /*0124*/ 	.word	0x000000ff
        /*0128*/ 	.word	0x00030830
        /*012c*/ 	.short	0x0100
        /*012e*/ 	.byte	0x08
	.zero		1


	//   ....[6]....
        /*0130*/ 	.word	0x000004c0
        /*0134*/ 	.word	0x000000ff
        /*0138*/ 	.word	0x00030840
        /*013c*/ 	.short	0x0100
        /*013e*/ 	.byte	0x08
	.zero		1


	//   ....[7]....
        /*0140*/ 	.word	0x000004d0
        /*0144*/ 	.word	0x000000ff
        /*0148*/ 	.word	0x00030838
        /*014c*/ 	.short	0x0100
        /*014e*/ 	.byte	0x08
	.zero		1


	//   ....[8]....
        /*0150*/ 	.word	0x000004e0
        /*0154*/ 	.word	0x000000ff
        /*0158*/ 	.word	0x00030848
        /*015c*/ 	.short	0x0100
        /*015e*/ 	.byte	0x08
	.zero		1


	//   ....[9]....
        /*0160*/ 	.word	0x000013d0
        /*0164*/ 	.word	0x00000010
        /*0168*/ 	.word	0x00030800
        /*016c*/ 	.short	0x010a
        /*016e*/ 	.byte	0x3f
	.zero		1


	//   ....[10]....
        /*0170*/ 	.word	0x00001640
        /*0174*/ 	.word	0x00000010
        /*0178*/ 	.word	0x00030800
        /*017c*/ 	.short	0x010a
        /*017e*/ 	.byte	0x3f
	.zero		1


	//   ....[11]....
        /*0180*/ 	.word	0x00001b50
        /*0184*/ 	.word	0x00000002
        /*0188*/ 	.word	0x00030810
        /*018c*/ 	.short	0x010a
        /*018e*/ 	.byte	0x3f
	.zero		1


	//   ....[12]....
        /*0190*/ 	.word	0x00001b90
        /*0194*/ 	.word	0x00000002
        /*0198*/ 	.word	0x00030810
        /*019c*/ 	.short	0x010a
        /*019e*/ 	.byte	0x3f
	.zero		1


	//   ....[13]....
        /*01a0*/ 	.word	0x000020c0
        /*01a4*/ 	.word	0x00000002
        /*01a8*/ 	.word	0x00030830
        /*01ac*/ 	.short	0x010a
        /*01ae*/ 	.byte	0x3f
	.zero		1


	//   ....[14]....
        /*01b0*/ 	.word	0x00002140
        /*01b4*/ 	.word	0x00000002
        /*01b8*/ 	.word	0x00030830
        /*01bc*/ 	.short	0x010a
        /*01be*/ 	.byte	0x3f
	.zero		1


	//   ....[15]....
        /*01c0*/ 	.word	0x000040c0
        /*01c4*/ 	.word	0x00000000
        /*01c8*/ 	.word	0x00000000
        /*01cc*/ 	.short	0x0101
        /*01ce*/ 	.byte	0x3f
	.zero		1


	//   ....[16]....
        /*01d0*/ 	.word	0x000043d0
        /*01d4*/ 	.word	0x00000002
        /*01d8*/ 	.word	0x00000000
        /*01dc*/ 	.short	0x0101
        /*01de*/ 	.byte	0x3f
	.zero		1


	//   ....[17]....
        /*01e0*/ 	.word	0x000094b0
        /*01e4*/ 	.word	0x0000000c
        /*01e8*/ 	.word	0x00030820
        /*01ec*/ 	.short	0x010a
        /*01ee*/ 	.byte	0x3f
	.zero		1


	//   ....[18]....
        /*01f0*/ 	.word	0x00009a90
        /*01f4*/ 	.word	0x0000000c
        /*01f8*/ 	.word	0x00030840
        /*01fc*/ 	.short	0x010a
        /*01fe*/ 	.byte	0x3f
	.zero		1


	//   ....[19]....
        /*0200*/ 	.word	0x00009d40
        /*0204*/ 	.word	0x0000000c
        /*0208*/ 	.word	0x00030828
        /*020c*/ 	.short	0x010a
        /*020e*/ 	.byte	0x3f
	.zero		1


	//   ....[20]....
        /*0210*/ 	.word	0x00009f70
        /*0214*/ 	.word	0x0000000c
        /*0218*/ 	.word	0x00030848
        /*021c*/ 	.short	0x010a
        /*021e*/ 	.byte	0x3f
	.zero		1


	//   ....[21]....
        /*0220*/ 	.word	0x0000a1f0
        /*0224*/ 	.word	0x0000000c
        /*0228*/ 	.word	0x00030820
        /*022c*/ 	.short	0x010a
        /*022e*/ 	.byte	0x3f
	.zero		1


	//   ....[22]....
        /*0230*/ 	.word	0x0000a480
        /*0234*/ 	.word	0x0000000c
        /*0238*/ 	.word	0x00030840
        /*023c*/ 	.short	0x010a
        /*023e*/ 	.byte	0x3f
	.zero		1


	//   ....[23]....
        /*0240*/ 	.word	0x0000a700
        /*0244*/ 	.word	0x0000000c
        /*0248*/ 	.word	0x00030828
        /*024c*/ 	.short	0x010a
        /*024e*/ 	.byte	0x3f
	.zero		1


	//   ....[24]....
        /*0250*/ 	.word	0x0000a960
        /*0254*/ 	.word	0x00000004
        /*0258*/ 	.word	0x00030840
        /*025c*/ 	.short	0x010a
        /*025e*/ 	.byte	0x3f
	.zero		1


	//   ....[25]....
        /*0260*/ 	.word	0x0000ade0
        /*0264*/ 	.word	0x00000007
        /*0268*/ 	.word	0x00000000
        /*026c*/ 	.short	0x010a
        /*026e*/ 	.byte	0x3f
	.zero		1


	//   ....[26]....
        /*0270*/ 	.word	0x0000ae30
        /*0274*/ 	.word	0x0000000b
        /*0278*/ 	.word	0x00000000
        /*027c*/ 	.short	0x010a
        /*027e*/ 	.byte	0x3f
	.zero		1


	//   ....[27]....
        /*0280*/ 	.word	0x0000ae90
        /*0284*/ 	.word	0x00000009
        /*0288*/ 	.word	0x00000000
        /*028c*/ 	.short	0x010a
        /*028e*/ 	.byte	0x3f
	.zero		1


	//   ....[28]....
        /*0290*/ 	.word	0x0000aec0
        /*0294*/ 	.word	0x00000003
        /*0298*/ 	.word	0x00000000
        /*029c*/ 	.short	0x010a
        /*029e*/ 	.byte	0x3f
	.zero		1


	//   ....[29]....
        /*02a0*/ 	.word	0x0000af90
        /*02a4*/ 	.word	0x00000010
        /*02a8*/ 	.word	0x00030800
        /*02ac*/ 	.short	0x010a
        /*02ae*/ 	.byte	0x3f
	.zero		1


	//   ....[30]....
        /*02b0*/ 	.word	0x0000afe0
        /*02b4*/ 	.word	0x00000002
        /*02b8*/ 	.word	0x00030810
        /*02bc*/ 	.short	0x010a
        /*02be*/ 	.byte	0x3f
	.zero		1


	//   ....[31]....
        /*02c0*/ 	.word	0x0000b030
        /*02c4*/ 	.word	0x00000002
        /*02c8*/ 	.word	0x00030830
        /*02cc*/ 	.short	0x010a
        /*02ce*/ 	.byte	0x3f
	.zero		1


	//   ....[32]....
        /*02d0*/ 	.word	0x0000b080
        /*02d4*/ 	.word	0x0000000c
        /*02d8*/ 	.word	0x00030820
        /*02dc*/ 	.short	0x010a
        /*02de*/ 	.byte	0x3f
	.zero		1


	//   ....[33]....
        /*02e0*/ 	.word	0x0000b0d0
        /*02e4*/ 	.word	0x0000000c
        /*02e8*/ 	.word	0x00030840
        /*02ec*/ 	.short	0x010a
        /*02ee*/ 	.byte	0x3f
	.zero		1


	//   ....[34]....
        /*02f0*/ 	.word	0x0000b120
        /*02f4*/ 	.word	0x0000000c
        /*02f8*/ 	.word	0x00030828
        /*02fc*/ 	.short	0x010a
        /*02fe*/ 	.byte	0x3f
	.zero		1


	//   ....[35]....
        /*0300*/ 	.word	0x0000b170
        /*0304*/ 	.word	0x0000000c
        /*0308*/ 	.word	0x00030848
        /*030c*/ 	.short	0x010a
        /*030e*/ 	.byte	0x3f
	.zero		1


	//   ....[36]....
        /*0310*/ 	.word	0x0000b1d0
        /*0314*/ 	.word	0x0000000c
        /*0318*/ 	.word	0x00030820
        /*031c*/ 	.short	0x010a
        /*031e*/ 	.byte	0x3f
	.zero		1


	//   ....[37]....
        /*0320*/ 	.word	0x0000b220
        /*0324*/ 	.word	0x0000000c
        /*0328*/ 	.word	0x00030840
        /*032c*/ 	.short	0x010a
        /*032e*/ 	.byte	0x3f
	.zero		1


	//   ....[38]....
        /*0330*/ 	.word	0x0000b270
        /*0334*/ 	.word	0x0000000c
        /*0338*/ 	.word	0x00030828
        /*033c*/ 	.short	0x010a
        /*033e*/ 	.byte	0x3f
	.zero		1


	//   ....[39]....
        /*0340*/ 	.word	0x0000b2c0
        /*0344*/ 	.word	0x00000004
        /*0348*/ 	.word	0x00030840
        /*034c*/ 	.short	0x010a
        /*034e*/ 	.byte	0x3f
	.zero		1


	//   ....[40]....
        /*0350*/ 	.word	0x0000b390
        /*0354*/ 	.word	0x00000007
        /*0358*/ 	.word	0x00000000
        /*035c*/ 	.short	0x010a
        /*035e*/ 	.byte	0x3f
	.zero		1


	//   ....[41]....
        /*0360*/ 	.word	0x0000b3e0
        /*0364*/ 	.word	0x0000000b
        /*0368*/ 	.word	0x00000000
        /*036c*/ 	.short	0x010a
        /*036e*/ 	.byte	0x3f
	.zero		1


	//   ....[42]....
        /*0370*/ 	.word	0x0000b430
        /*0374*/ 	.word	0x00000009
        /*0378*/ 	.word	0x00000000
        /*037c*/ 	.short	0x010a
        /*037e*/ 	.byte	0x3f
	.zero		1


	//----- nvinfo : EIATTR_NUM_MBARRIERS
	.align		4
.L_470:
        /*0380*/ 	.byte	0x03, 0x38
        /*0382*/ 	.short	0x0009


	//----- nvinfo : EIATTR_EXIT_INSTR_OFFSETS
	.align		4
        /*0384*/ 	.byte	0x04, 0x1c
        /*0386*/ 	.short	(.L_472 - .L_471)


	//   ....[0]....
.L_471:
        /*0388*/ 	.word	0x0000af10


	//----- nvinfo : EIATTR_MAX_THREADS
	.align		4
.L_472:
        /*038c*/ 	.byte	0x04, 0x05
        /*038e*/ 	.short	(.L_474 - .L_473)
.L_473:
        /*0390*/ 	.word	0x00000180
        /*0394*/ 	.word	0x00000001
        /*0398*/ 	.word	0x00000001


	//----- nvinfo : EIATTR_CRS_STACK_SIZE
	.align		4
.L_474:
        /*039c*/ 	.byte	0x04, 0x1e
        /*039e*/ 	.short	(.L_476 - .L_475)
.L_475:
        /*03a0*/ 	.word	0x00000000


	//----- nvinfo : EIATTR_CBANK_PARAM_SIZE
	.align		4
.L_476:
        /*03a4*/ 	.byte	0x03, 0x19
        /*03a6*/ 	.short	0x06f0


	//----- nvinfo : EIATTR_PARAM_CBANK
	.align		4
        /*03a8*/ 	.byte	0x04, 0x0a
        /*03aa*/ 	.short	(.L_478 - .L_477)
	.align		4
.L_477:
        /*03ac*/ 	.word	index@(.nv.constant0._ZN7cutlass13device_kernelIN5flash11enable_sm90INS1_16FlashAttnBwdSm90INS1_25CollectiveMainloopBwdSm90ILi2ELi2ELi2EN4cute5tupleIJNS5_1CILi1EEES8_S8_EEENS6_IJNS7_ILi64EEENS7_ILi128EEESB_EEENS_10bfloat16_tEfNS_4arch4Sm90ELb0ELb0ELb1ELb1ELb0ELb1ELb0ELb0ELi2ELi1ELi2ELi1ELb0EEENS1_21CollectiveEpilogueBwdISC_SD_SF_Li256ELb1ELb0ELi1EEENS1_19SingleTileSchedulerILb1ELb0ELb0ELi128EEEEEEEEEvNT_6ParamsE)
        /*03b0*/ 	.short	0x0210
        /*03b2*/ 	.short	0x06f0


	//----- nvinfo : EIATTR_SW_WAR
	.align		4
.L_478:
        /*03b4*/ 	.byte	0x04, 0x36
        /*03b6*/ 	.short	(.L_480 - .L_479)
.L_479:
        /*03b8*/ 	.word	0x00000008
.L_480:


//--------------------- .nv.info._ZN7cutlass13device_kernelIN5flash11enable_sm90INS1_16FlashAttnBwdSm90INS1_25CollectiveMainloopBwdSm90ILi2ELi2ELi2EN4cute5tupleIJNS5_1CILi1EEES8_S8_EEENS6_IJNS7_ILi64EEENS7_ILi128EEESB_EEENS_10bfloat16_tEfNS_4arch4Sm90ELb0ELb0ELb1ELb1ELb1ELb1ELb0ELb0ELi2ELi1ELi2ELi1ELb0EEENS1_21CollectiveEpilogueBwdISC_SD_SF_Li256ELb1ELb0ELi1EEENS1_19SingleTileSchedulerILb1ELb0ELb0ELi128EEEEEEEEEvNT_6ParamsE --------------------------
	.section	.nv.info._ZN7cutlass13device_kernelIN5flash11enable_sm90INS1_16FlashAttnBwdSm90INS1_25CollectiveMainloopBwdSm90ILi2ELi2ELi2EN4cute5tupleIJNS5_1CILi1EEES8_S8_EEENS6_IJNS7_ILi64EEENS7_ILi128EEESB_EEENS_10bfloat16_tEfNS_4arch4Sm90ELb0ELb0ELb1ELb1ELb1ELb1ELb0ELb0ELi2ELi1ELi2ELi1ELb0EEENS1_21CollectiveEpilogueBwdISC_SD_SF_Li256ELb1ELb0ELi1EEENS1_19SingleTileSchedulerILb1ELb0ELb0ELi128EEEEEEEEEvNT_6ParamsE,"",@"SHT_CUDA_INFO"
	.sectionflags	@""
	.align	4


	//----- nvinfo : EIATTR_CUDA_API_VERSION
	.align		4
        /*0000*/ 	.byte	0x04, 0x37
        /*0002*/ 	.short	(.L_482 - .L_481)
.L_481:
        /*0004*/ 	.word	0x00000082


	//----- nvinfo : EIATTR_KPARAM_INFO
	.align		4
.L_482:
        /*0008*/ 	.byte	0x04, 0x17
        /*000a*/ 	.short	(.L_484 - .L_483)
.L_483:
        /*000c*/ 	.word	0x00000000
        /*0010*/ 	.short	0x0000
        /*0012*/ 	.short	0x0070
        /*0014*/ 	.byte	0x00, 0xf0, 0x01, 0x1a


	//----- nvinfo : EIATTR_SPARSE_MMA_MASK
	.align		4
.L_484:
        /*0018*/ 	.byte	0x03, 0x50
        /*001a*/ 	.short	0x0000


	//----- nvinfo : EIATTR_MAXREG_COUNT
	.align		4
        /*001c*/ 	.byte	0x03, 0x1b
        /*001e*/ 	.short	0x00a8


	//----- nvinfo : EIATTR_NUM_BARRIERS
	.align		4
        /*0020*/ 	.byte	0x02, 0x4c
        /*0022*/ 	.byte	0x10
	.zero		1


	//----- nvinfo : EIATTR_EXTERNS
	.align		4
        /*0024*/ 	.byte	0x04, 0x0f
        /*0026*/ 	.short	(.L_486 - .L_485)


	//   ....[0]....
	.align		4
.L_485:
        /*0028*/ 	.word	index@(__assertfail)


	//----- nvinfo : EIATTR_ANNOTATIONS
	.align		4
.L_486:
        /*002c*/ 	.byte	0x04, 0x55
        /*002e*/ 	.short	(.L_488 - .L_487)


	//   ....[0]....
.L_487:
        /*0030*/ 	.word	0x00000001
        /*0034*/ 	.byte	0x60, 0x05, 0x00, 0x00, 0x01, 0x00, 0x00, 0x00, 0x60, 0x16, 0x00, 0x00, 0x01, 0x00, 0x00, 0x00
        /*0044*/ 	.byte	0xb0, 0xa7, 0x00, 0x00, 0x01, 0x00, 0x00, 0x00, 0xe0, 0xa7, 0x00, 0x00, 0x01, 0x00, 0x00, 0x00
        /*0054*/ 	.byte	0xf0, 0xb4, 0x00, 0x00


	//----- nvinfo : EIATTR_MERCURY_ISA_VERSION
	.align		4
.L_488:
        /*0058*/ 	.byte	0x03, 0x5f
        /*005a*/ 	.short	0x0101


	//----- nvinfo : EIATTR_INT_WARP_WIDE_INSTR_OFFSETS
	.align		4
        /*005c*/ 	.byte	0x04, 0x31
        /*005e*/ 	.short	(.L_490 - .L_489)


	//   ....[0]....
.L_489:
        /*0060*/ 	.word	0x00000180


	//   ....[1]....
        /*0064*/ 	.word	0x00000240


	//   ....[2]....
        /*0068*/ 	.word	0x000089f0


	//   ....[3]....
        /*006c*/ 	.word	0x00008e60


	//   ....[4]....
        /*0070*/ 	.word	0x00009430


	//   ....[5]....
        /*0074*/ 	.word	0x000097b0


	//----- nvinfo : EIATTR_COOP_GROUP_MASK_REGIDS
	.align		4
.L_490:
        /*0078*/ 	.byte	0x04, 0x29
        /*007a*/ 	.short	(.L_492 - .L_491)


	//   ....[0]....
.L_491:
        /*007c*/ 	.word	0xffffffff


	//   ....[1]....
        /*0080*/ 	.word	0xffffffff


	//   ....[2]....
        /*0084*/ 	.word	0xffffffff


	//   ....[3]....
        /*0088*/ 	.word	0xffffffff


	//   ....[4]....
        /*008c*/ 	.word	0xffffffff


	//   ....[5]....
        /*0090*/ 	.word	0xffffffff


	//   ....[6]....
        /*0094*/ 	.word	0xffffffff


	//   ....[7]....
        /*0098*/ 	.word	0xffffffff


	//   ....[8]....
        /*009c*/ 	.word	0xffffffff


	//   ....[9]....
        /*00a0*/ 	.word	0xffffffff


	//   ....[10]....
        /*00a4*/ 	.word	0xffffffff


	//   ....[11]....
        /*00a8*/ 	.word	0xffffffff


	//   ....[12]....
        /*00ac*/ 	.word	0xffffffff


	//   ....[13]....
        /*00b0*/ 	.word	0x0500000f


	//   ....[14]....
        /*00b4*/ 	.word	0x0500000f


	//   ....[15]....
        /*00b8*/ 	.word	0x0500000f


	//   ....[16]....
        /*00bc*/ 	.word	0x0500000f


	//----- nvinfo : EIATTR_COOP_GROUP_INSTR_OFFSETS
	.align		4
.L_492:
        /*00c0*/ 	.byte	0x04, 0x28
        /*00c2*/ 	.short	(.L_494 - .L_493)


	//   ....[0]....
.L_493:
        /*00c4*/ 	.word	0x00000060


	//   ....[1]....
        /*00c8*/ 	.word	0x00000190


	//   ....[2]....
        /*00cc*/ 	.word	0x00000220


	//   ....[3]....
        /*00d0*/ 	.word	0x000003a0


	//   ....[4]....
        /*00d4*/ 	.word	0x00000610


	//   ....[5]....
        /*00d8*/ 	.word	0x00001380


	//   ....[6]....
        /*00dc*/ 	.word	0x00007d10


	//   ....[7]....
        /*00e0*/ 	.word	0x00008690


	//   ....[8]....
        /*00e4*/ 	.word	0x00008920


	//   ....[9]....
        /*00e8*/ 	.word	0x00008b60


	//   ....[10]....
        /*00ec*/ 	.word	0x00008d90


	//   ....[11]....
        /*00f0*/ 	.word	0x00009040


	//   ....[12]....
        /*00f4*/ 	.word	0x00009370


	//   ....[13]....
        /*00f8*/ 	.word	0x0000b760


	//   ....[14]....
        /*00fc*/ 	.word	0x0000b8b0


	//   ....[15]....
        /*0100*/ 	.word	0x0000b920


	//   ....[16]....
        /*0104*/ 	.word	0x0000b990


	//----- nvinfo : EIATTR_REG_RECONFIG
	.align		4
.L_494:
        /*0108*/ 	.byte	0x01, 0x54
	.zero		2


	//----- nvinfo : EIATTR_SYSCALL_OFFSETS
	.align		4
        /*010c*/ 	.byte	0x04, 0x46
        /*010e*/ 	.short	(.L_496 - .L_495)


	//   ....[0]....
.L_495:
        /*0110*/ 	.word	0x00000fc0


	//   ....[1]....
        /*0114*/ 	.word	0x000010b0


	//   ....[2]....
        /*0118*/ 	.word	0x00001210


	//   ....[3]....
        /*011c*/ 	.word	0x00001300


	//----- nvinfo : EIATTR_MBARRIER_INSTR_OFFSETS
	.align		4
.L_496:
        /*0120*/ 	.byte	0x04, 0x39
        /*0122*/ 	.short	(.L_498 - .L_497)


	//   ....[0]....
.L_497:
        /*0124*/ 	.word	0x00000260
        /*0128*/ 	.word	0x000000ff
        /*012c*/ 	.word	0x00030800
        /*0130*/ 	.short	0x0100
        /*0132*/ 	.byte	0x06
	.zero		1


	//   ....[1]....
        /*0134*/ 	.word	0x00000350
        /*0138*/ 	.word	0x000000ff
        /*013c*/ 	.word	0x00030810
        /*0140*/ 	.short	0x0100
        /*0142*/ 	.byte	0x08
	.zero		1


	//   ....[2]....
        /*0144*/ 	.word	0x00000360
        /*0148*/ 	.word	0x000000ff
        /*014c*/ 	.word	0x00030820
        /*0150*/ 	.short	0x0100
        /*0152*/ 	.byte	0x08
	.zero		1


	//   ....[3]....
        /*0154*/ 	.word	0x00000370
        /*0158*/ 	.word	0x000000ff
        /*015c*/ 	.word	0x00030818
        /*0160*/ 	.short	0x0100
        /*0162*/ 	.byte	0x08
	.zero		1


	//   ....[4]....
        /*0164*/ 	.word	0x00000380
        /*0168*/ 	.word	0x000000ff
        /*016c*/ 	.word	0x00030828
        /*0170*/ 	.short	0x0100
        /*0172*/ 	.byte	0x08
	.zero		1


	//   ....[5]....
        /*0174*/ 	.word	0x000004b0
        /*0178*/ 	.word	0x000000ff
        /*017c*/ 	.word	0x00030830
        /*0180*/ 	.short	0x0100
        /*0182*/ 	.byte	0x08
	.zero		1


	//   ....[6]....
        /*0184*/ 	.word	0x000004c0
        /*0188*/ 	.word	0x000000ff
        /*018c*/ 	.word	0x00030840
        /*0190*/ 	.short	0x0100
        /*0192*/ 	.byte	0x08
	.zero		1


	//   ....[7]....
        /*0194*/ 	.word	0x000004d0
        /*0198*/ 	.word	0x000000ff
        /*019c*/ 	.word	0x00030838
        /*01a0*/ 	.short	0x0100
        /*01a2*/ 	.byte	0x08
	.zero		1


	//   ....[8]....
        /*01a4*/ 	.word	0x000004e0
        /*01a8*/ 	.word	0x000000ff
        /*01ac*/ 	.word	0x00030848
        /*01b0*/ 	.short	0x0100
        /*01b2*/ 	.byte	0x08
	.zero		1


	//   ....[9]....
        /*01b4*/ 	.word	0x000013d0
        /*01b8*/ 	.word	0x00000010
        /*01bc*/ 	.word	0x00030800
        /*01c0*/ 	.short	0x010a
        /*01c2*/ 	.byte	0x3f
	.zero		1


	//   ....[10]....
        /*01c4*/ 	.word	0x00001640
        /*01c8*/ 	.word	0x00000010
        /*01cc*/ 	.word	0x00030800
        /*01d0*/ 	.short	0x010a
        /*01d2*/ 	.byte	0x3f
	.zero		1


	//   ....[11]....
        /*01d4*/ 	.word	0x00001b50
        /*01d8*/ 	.word	0x00000002
        /*01dc*/ 	.word	0x00030810
        /*01e0*/ 	.short	0x010a
        /*01e2*/ 	.byte	0x3f
	.zero		1


	//   ....[12]....
        /*01e4*/ 	.word	0x00001b90
        /*01e8*/ 	.word	0x00000002
        /*01ec*/ 	.word	0x00030810
        /*01f0*/ 	.short	0x010a
        /*01f2*/ 	.byte	0x3f
	.zero		1


	//   ....[13]....
        /*01f4*/ 	.word	0x000020c0
        /*01f8*/ 	.word	0x00000002
        /*01fc*/ 	.word	0x00030830
        /*0200*/ 	.short	0x010a
        /*0202*/ 	.byte	0x3f
	.zero		1


	//   ....[14]....
        /*0204*/ 	.word	0x00002140
        /*0208*/ 	.word	0x00000002
        /*020c*/ 	.word	0x00030830
        /*0210*/ 	.short	0x010a
        /*0212*/ 	.byte	0x3f
	.zero		1


	//   ....[15]....
        /*0214*/ 	.word	0x000040c0
        /*0218*/ 	.word	0x00000000
        /*021c*/ 	.word	0x00000000
        /*0220*/ 	.short	0x0101
        /*0222*/ 	.byte	0x3f
	.zero		1


	//   ....[16]....
        /*0224*/ 	.word	0x000043d0
        /*0228*/ 	.word	0x00000002
        /*022c*/ 	.word	0x00000000
        /*0230*/ 	.short	0x0101
        /*0232*/ 	.byte	0x3f
	.zero		1


	//   ....[17]....
        /*0234*/ 	.word	0x00009cb0
        /*0238*/ 	.word	0x0000000c
        /*023c*/ 	.word	0x00030820
        /*0240*/ 	.short	0x010a
        /*0242*/ 	.byte	0x3f
	.zero		1


	//   ....[18]....
        /*0244*/ 	.word	0x0000a290
        /*0248*/ 	.word	0x0000000c
        /*024c*/ 	.word	0x00030840
        /*0250*/ 	.short	0x010a
        /*0252*/ 	.byte	0x3f
	.zero		1


	//   ....[19]....
        /*0254*/ 	.word	0x0000a540
        /*0258*/ 	.word	0x0000000c
        /*025c*/ 	.word	0x00030828
        /*0260*/ 	.short	0x010a
        /*0262*/ 	.byte	0x3f
	.zero		1


	//   ....[20]....
        /*0264*/ 	.word	0x0000a770
        /*0268*/ 	.word	0x0000000c
        /*026c*/ 	.word	0x00030848
        /*0270*/ 	.short	0x010a
        /*0272*/ 	.byte	0x3f
	.zero		1


	//   ....[21]....
        /*0274*/ 	.word	0x0000a9f0
        /*0278*/ 	.word	0x0000000c
        /*027c*/ 	.word	0x00030820
        /*0280*/ 	.short	0x010a
        /*0282*/ 	.byte	0x3f
	.zero		1


	//   ....[22]....
        /*0284*/ 	.word	0x0000ac80
        /*0288*/ 	.word	0x0000000c
        /*028c*/ 	.word	0x00030840
        /*0290*/ 	.short	0x010a
        /*0292*/ 	.byte	0x3f
	.zero		1


	//   ....[23]....
        /*0294*/ 	.word	0x0000af00
        /*0298*/ 	.word	0x0000000c
        /*029c*/ 	.word	0x00030828
        /*02a0*/ 	.short	0x010a
        /*02a2*/ 	.byte	0x3f
	.zero		1


	//   ....[24]....
        /*02a4*/ 	.word	0x0000b160
        /*02a8*/ 	.word	0x00000004
        /*02ac*/ 	.word	0x00030840
        /*02b0*/ 	.short	0x010a
        /*02b2*/ 	.byte	0x3f
	.zero		1


	//   ....[25]....
        /*02b4*/ 	.word	0x0000b5e0
        /*02b8*/ 	.word	0x00000007
        /*02bc*/ 	.word	0x00000000
        /*02c0*/ 	.short	0x010a
        /*02c2*/ 	.byte	0x3f
	.zero		1


	//   ....[26]....
        /*02c4*/ 	.word	0x0000b630
        /*02c8*/ 	.word	0x0000000b
        /*02cc*/ 	.word	0x00000000
        /*02d0*/ 	.short	0x010a
        /*02d2*/ 	.byte	0x3f
	.zero		1


	//   ....[27]....
        /*02d4*/ 	.word	0x0000b690
        /*02d8*/ 	.word	0x00000009
        /*02dc*/ 	.word	0x00000000
        /*02e0*/ 	.short	0x010a
        /*02e2*/ 	.byte	0x3f
	.zero		1


	//   ....[28]....
        /*02e4*/ 	.word	0x0000b6c0
        /*02e8*/ 	.word	0x00000003
        /*02ec*/ 	.word	0x00000000
        /*02f0*/ 	.short	0x010a
        /*02f2*/ 	.byte	0x3f
	.zero		1


	//   ....[29]....
        /*02f4*/ 	.word	0x0000b790
        /*02f8*/ 	.word	0x00000010
        /*02fc*/ 	.word	0x00030800
        /*0300*/ 	.short	0x010a
        /*0302*/ 	.byte	0x3f
	.zero		1


	//   ....[30]....
        /*0304*/ 	.word	0x0000b7e0
        /*0308*/ 	.word	0x00000002
        /*030c*/ 	.word	0x00030810
        /*0310*/ 	.short	0x010a
        /*0312*/ 	.byte	0x3f
	.zero		1


	//   ....[31]....
        /*0314*/ 	.word	0x0000b830
        /*0318*/ 	.word	0x00000002
        /*031c*/ 	.word	0x00030830
        /*0320*/ 	.short	0x010a
        /*0322*/ 	.byte	0x3f
	.zero		1


	//   ....[32]....
        /*0324*/ 	.word	0x0000b9d0
        /*0328*/ 	.word	0x0000000c
        /*032c*/ 	.word	0x00030820
        /*0330*/ 	.short	0x010a
        /*0332*/ 	.byte	0x3f
	.zero		1


	//   ....[33]....
        /*0334*/ 	.word	0x0000ba20
        /*0338*/ 	.word	0x0000000c
        /*033c*/ 	.word	0x00030840
        /*0340*/ 	.short	0x010a
        /*0342*/ 	.byte	0x3f
	.zero		1


	//   ....[34]....
        /*0344*/ 	.word	0x0000ba70
        /*0348*/ 	.word	0x0000000c
        /*034c*/ 	.word	0x00030828
        /*0350*/ 	.short	0x010a
        /*0352*/ 	.byte	0x3f
	.zero		1


	//   ....[35]....
        /*0354*/ 	.word	0x0000bac0
        /*0358*/ 	.word	0x0000000c
        /*035c*/ 	.word	0x00030848
        /*0360*/ 	.short	0x010a
        /*0362*/ 	.byte	0x3f
	.zero		1


	//   ....[36]....
        /*0364*/ 	.word	0x0000bb20
        /*0368*/ 	.word	0x0000000c
        /*036c*/ 	.word	0x00030820
        /*0370*/ 	.short	0x010a
        /*0372*/ 	.byte	0x3f
	.zero		1


	//   ....[37]....
        /*0374*/ 	.word	0x0000bb70
        /*0378*/ 	.word	0x0000000c
        /*037c*/ 	.word	0x00030840
        /*0380*/ 	.short	0x010a
        /*0382*/ 	.byte	0x3f
	.zero		1


	//   ....[38]....
        /*0384*/ 	.word	0x0000bbc0
        /*0388*/ 	.word	0x0000000c
        /*038c*/ 	.word	0x00030828
        /*0390*/ 	.short	0x010a
        /*0392*/ 	.byte	0x3f
	.zero		1


	//   ....[39]....
        /*0394*/ 	.word	0x0000bc10
        /*0398*/ 	.word	0x00000004
        /*039c*/ 	.word	0x00030840
        /*03a0*/ 	.short	0x010a
        /*03a2*/ 	.byte	0x3f
	.zero		1


	//   ....[40]....
        /*03a4*/ 	.word	0x0000bce0
        /*03a8*/ 	.word	0x00000007
        /*03ac*/ 	.word	0x00000000
        /*03b0*/ 	.short	0x010a
        /*03b2*/ 	.byte	0x3f
	.zero		1


	//   ....[41]....
        /*03b4*/ 	.word	0x0000bd30
        /*03b8*/ 	.word	0x0000000b
        /*03bc*/ 	.word	0x00000000
        /*03c0*/ 	.short	0x010a
        /*03c2*/ 	.byte	0x3f
	.zero		1


	//   ....[42]....
        /*03c4*/ 	.word	0x0000bd80
        /*03c8*/ 	.word	0x00000009
        /*03cc*/ 	.word	0x00000000
        /*03d0*/ 	.short	0x010a
        /*03d2*/ 	.byte	0x3f
	.zero		1


	//----- nvinfo : EIATTR_NUM_MBARRIERS
	.align		4
.L_498:
        /*03d4*/ 	.byte	0x03, 0x38
        /*03d6*/ 	.short	0x0009


	//----- nvinfo : EIATTR_EXIT_INSTR_OFFSETS
	.align		4
        /*03d8*/ 	.byte	0x04, 0x1c
        /*03da*/ 	.short	(.L_500 - .L_499)


	//   ....[0]....
.L_499:
        /*03dc*/ 	.word	0x0000b710


	//----- nvinfo : EIATTR_MAX_THREADS
	.align		4
.L_500:
        /*03e0*/ 	.byte	0x04, 0x05
        /*03e2*/ 	.short	(.L_502 - .L_501)
.L_501:
        /*03e4*/ 	.word	0x00000180
        /*03e8*/ 	.word	0x00000001
        /*03ec*/ 	.word	0x00000001


	//----- nvinfo : EIATTR_CRS_STACK_SIZE
	.align		4
.L_502:
        /*03f0*/ 	.byte	0x04, 0x1e
        /*03f2*/ 	.short	(.L_504 - .L_503)
.L_503:
        /*03f4*/ 	.word	0x00000000


	//----- nvinfo : EIATTR_CBANK_PARAM_SIZE
	.align		4
.L_504:
        /*03f8*/ 	.byte	0x03, 0x19
        /*03fa*/ 	.short	0x06f0


	//----- nvinfo : EIATTR_PARAM_CBANK
	.align		4
        /*03fc*/ 	.byte	0x04, 0x0a
        /*03fe*/ 	.short	(.L_506 - .L_505)
	.align		4
.L_505:
        /*0400*/ 	.word	index@(.nv.constant0._ZN7cutlass13device_kernelIN5flash11enable_sm90INS1_16FlashAttnBwdSm90INS1_25CollectiveMainloopBwdSm90ILi2ELi2ELi2EN4cute5tupleIJNS5_1CILi1EEES8_S8_EEENS6_IJNS7_ILi64EEENS7_ILi128EEESB_EEENS_10bfloat16_tEfNS_4arch4Sm90ELb0ELb0ELb1ELb1ELb1ELb1ELb0ELb0ELi2ELi1ELi2ELi1ELb0EEENS1_21CollectiveEpilogueBwdISC_SD_SF_Li256ELb1ELb0ELi1EEENS1_19SingleTileSchedulerILb1ELb0ELb0ELi128EEEEEEEEEvNT_6ParamsE)
        /*0404*/ 	.short	0x0210
        /*0406*/ 	.short	0x06f0


	//----- nvinfo : EIATTR_SW_WAR
	.align		4
.L_506:
        /*0408*/ 	.byte	0x04, 0x36
        /*040a*/ 	.short	(.L_508 - .L_507)
.L_507:
        /*040c*/ 	.word	0x00000008
.L_508:


//--------------------- .nv.info._ZN7cutlass13device_kernelIN5flash11enable_sm90INS1_16FlashAttnBwdSm90INS1_25CollectiveMainloopBwdSm90ILi2ELi2ELi2EN4cute5tupleIJNS5_1CILi1EEES8_S8_EEENS6_IJNS7_ILi64EEENS7_ILi128EEESB_EEENS_10bfloat16_tEfNS_4arch4Sm90ELb0ELb0ELb1ELb1ELb0ELb1ELb0ELb0ELi2ELi1ELi2ELi1ELb0EEENS1_24CollectiveEpilogueBwdGQAISC_fSF_Li256ELb1ELb0EEENS1_19SingleTileSchedulerILb1ELb0ELb0ELi128EEEEEEEEEvNT_6ParamsE --------------------------
	.section	.nv.info._ZN7cutlass13device_kernelIN5flash11enable_sm90INS1_16FlashAttnBwdSm90INS1_25CollectiveMainloopBwdSm90ILi2ELi2ELi2EN4cute5tupleIJNS5_1CILi1EEES8_S8_EEENS6_IJNS7_ILi64EEENS7_ILi128EEESB_EEENS_10bfloat16_tEfNS_4arch4Sm90ELb0ELb0ELb1ELb1ELb0ELb1ELb0ELb0ELi2ELi1ELi2ELi1ELb0EEENS1_24CollectiveEpilogueBwdGQAISC_fSF_Li256ELb1ELb0EEENS1_19SingleTileSchedulerILb1ELb0ELb0ELi128EEEEEEEEEvNT_6ParamsE,"",@"SHT_CUDA_INFO"
	.sectionflags	@""
	.align	4


	//----- nvinfo : EIATTR_CUDA_API_VERSION
	.align		4
        /*0000*/ 	.byte	0x04, 0x37
        /*0002*/ 	.short	(.L_510 - .L_509)
.L_509:
        /*0004*/ 	.word	0x00000082


	//----- nvinfo : EIATTR_KPARAM_INFO
	.align		4
.L_510:
        /*0008*/ 	.byte	0x04, 0x17
        /*000a*/ 	.short	(.L_512 - .L_511)
.L_511:
        /*000c*/ 	.word	0x00000000
        /*0010*/ 	.short	0x0000
        /*0012*/ 	.short	0x0070
        /*0014*/ 	.byte	0x00, 0xf0, 0x01, 0x1a


	//----- nvinfo : EIATTR_SPARSE_MMA_MASK
	.align		4
.L_512:
        /*0018*/ 	.byte	0x03, 0x50
        /*001a*/ 	.short	0x0000


	//----- nvinfo : EIATTR_MAXREG_COUNT
	.align		4
        /*001c*/ 	.byte	0x03, 0x1b
        /*001e*/ 	.short	0x00a8


	//----- nvinfo : EIATTR_NUM_BARRIERS
	.align		4
        /*0020*/ 	.byte	0x02, 0x4c
        /*0022*/ 	.byte	0x10
	.zero		1


	//----- nvinfo : EIATTR_EXTERNS
	.align		4
        /*0024*/ 	.byte	0x04, 0x0f
        /*0026*/ 	.short	(.L_514 - .L_513)


	//   ....[0]....
	.align		4
.L_513:
        /*0028*/ 	.word	index@(__assertfail)


	//----- nvinfo : EIATTR_ANNOTATIONS
	.align		4
.L_514:
        /*002c*/ 	.byte	0x04, 0x55
        /*002e*/ 	.short	(.L_516 - .L_515)


	//   ....[0]....
.L_515:
        /*0030*/ 	.word	0x00000001
        /*0034*/ 	.byte	0x60, 0x05, 0x00, 0x00, 0x01, 0x00, 0x00, 0x00, 0x40, 0x16, 0x00, 0x00, 0x01, 0x00, 0x00, 0x00
        /*0044*/ 	.byte	0x30, 0x74, 0x00, 0x00, 0x01, 0x00, 0x00, 0x00, 0x60, 0x74, 0x00, 0x00, 0x01, 0x00, 0x00, 0x00
        /*0054*/ 	.byte	0x70, 0x81, 0x00, 0x00


	//----- nvinfo : EIATTR_MERCURY_ISA_VERSION
	.align		4
.L_516:
        /*0058*/ 	.byte	0x03, 0x5f
        /*005a*/ 	.short	0x0101


	//----- nvinfo : EIATTR_INT_WARP_WIDE_INSTR_OFFSETS
	.align		4
        /*005c*/ 	.byte	0x04, 0x31
        /*005e*/ 	.short	(.L_518 - .L_517)


	//   ....[0]....
.L_517:
        /*0060*/ 	.word	0x00000180


	//   ....[1]....
        /*0064*/ 	.word	0x00000240


	//   ....[2]....
        /*0068*/ 	.word	0x00006430


	//----- nvinfo : EIATTR_COOP_GROUP_MASK_REGIDS
	.align		4
.L_518:
        /*006c*/ 	.byte	0x04, 0x29
        /*006e*/ 	.short	(.L_520 - .L_519)


	//   ....[0]....
.L_519:
        /*0070*/ 	.word	0xffffffff


	//   ....[1]....
        /*0074*/ 	.word	0xffffffff


	//   ....[2]....
        /*0078*/ 	.word	0xffffffff


	//   ....[3]....
        /*007c*/ 	.word	0xffffffff


	//   ....[4]....
        /*0080*/ 	.word	0xffffffff


	//   ....[5]....
        /*0084*/ 	.word	0xffffffff


	//   ....[6]....
        /*0088*/ 	.word	0xffffffff


	//   ....[7]....
        /*008c*/ 	.word	0x0500000f


	//----- nvinfo : EIATTR_COOP_GROUP_INSTR_OFFSETS
	.align		4
.L_520:
        /*0090*/ 	.byte	0x04, 0x28
        /*0092*/ 	.short	(.L_522 - .L_521)


	//   ....[0]....
.L_521:
        /*0094*/ 	.word	0x00000060


	//   ....[1]....
        /*0098*/ 	.word	0x00000190


	//   ....[2]....
        /*009c*/ 	.word	0x00000220


	//   ....[3]....
        /*00a0*/ 	.word	0x000003a0


	//   ....[4]....
        /*00a4*/ 	.word	0x00000610


	//   ....[5]....
        /*00a8*/ 	.word	0x00001360


	//   ....[6]....
        /*00ac*/ 	.word	0x00005190


	//   ....[7]....
        /*00b0*/ 	.word	0x000083e0


	//----- nvinfo : EIATTR_REG_RECONFIG
	.align		4
.L_522:
        /*00b4*/ 	.byte	0x01, 0x54
	.zero		2


	//----- nvinfo : EIATTR_SYSCALL_OFFSETS
	.align		4
        /*00b8*/ 	.byte	0x04, 0x46
        /*00ba*/ 	.short	(.L_524 - .L_523)


	//   ....[0]....
.L_523:
        /*00bc*/ 	.word	0x00000fa0


	//   ....[1]....
        /*00c0*/ 	.word	0x00001090


	//   ....[2]....
        /*00c4*/ 	.word	0x000011f0


	//   ....[3]....
        /*00c8*/ 	.word	0x000012e0


	//----- nvinfo : EIATTR_MBARRIER_INSTR_OFFSETS
	.align		4
.L_524:
        /*00cc*/ 	.byte	0x04, 0x39
        /*00ce*/ 	.short	(.L_526 - .L_525)


	//   ....[0]....
.L_525:
        /*00d0*/ 	.word	0x00000260
        /*00d4*/ 	.word	0x000000ff
        /*00d8*/ 	.word	0x00030800
        /*00dc*/ 	.short	0x0100
        /*00de*/ 	.byte	0x06
	.zero		1


	//   ....[1]....
        /*00e0*/ 	.word	0x00000350
        /*00e4*/ 	.word	0x000000ff
        /*00e8*/ 	.word	0x00030810
        /*00ec*/ 	.short	0x0100
        /*00ee*/ 	.byte	0x08
	.zero		1


	//   ....[2]....
        /*00f0*/ 	.word	0x00000360
        /*00f4*/ 	.word	0x000000ff
        /*00f8*/ 	.word	0x00030820
        /*00fc*/ 	.short	0x0100
        /*00fe*/ 	.byte	0x08
	.zero		1


	//   ....[3]....
        /*0100*/ 	.word	0x00000370
        /*0104*/ 	.word	0x000000ff
        /*0108*/ 	.word	0x00030818
        /*010c*/ 	.short	0x0100
        /*010e*/ 	.byte	0x08
	.zero		1


	//   ....[4]....
        /*0110*/ 	.word	0x00000380
        /*0114*/ 	.word	0x000000ff
        /*0118*/ 	.word	0x00030828
        /*011c*/ 	.short	0x0100
        /*011e*/ 	.byte	0x08
	.zero		1


	//   ....[5]....
        /*0120*/ 	.word	0x000004b0
        /*0124*/ 	.word	0x000000ff
        /*0128*/ 	.word	0x00030830
        /*012c*/ 	.short	0x0100
        /*012e*/ 	.byte	0x08
	.zero		1


	//   ....[6]....
        /*0130*/ 	.word	0x000004c0
        /*0134*/ 	.word	0x000000ff
        /*0138*/ 	.word	0x00030840
        /*013c*/ 	.short	0x0100
        /*013e*/ 	.byte	0x08
	.zero		1


	//   ....[7]....
        /*0140*/ 	.word	0x000004d0
        /*0144*/ 	.word	0x000000ff
        /*0148*/ 	.word	0x00030838
        /*014c*/ 	.short	0x0100
        /*014e*/ 	.byte	0x08
	.zero		1


	//   ....[8]....
        /*0150*/ 	.word	0x000004e0
        /*0154*/ 	.word	0x000000ff
        /*0158*/ 	.word	0x00030848
        /*015c*/ 	.short	0x0100
        /*015e*/ 	.byte	0x08
	.zero		1


	//   ....[9]....
        /*0160*/ 	.word	0x000013b0
        /*0164*/ 	.word	0x00000010
        /*0168*/ 	.word	0x00030800
        /*016c*/ 	.short	0x010a
        /*016e*/ 	.byte	0x3f
	.zero		1


	//   ....[10]....
        /*0170*/ 	.word	0x00001620
        /*0174*/ 	.word	0x00000010
        /*0178*/ 	.word	0x00030800
        /*017c*/ 	.short	0x010a
        /*017e*/ 	.byte	0x3f
	.zero		1


	//   ....[11]....
        /*0180*/ 	.word	0x00001b30
        /*0184*/ 	.word	0x00000002
        /*0188*/ 	.word	0x00030810
        /*018c*/ 	.short	0x010a
        /*018e*/ 	.byte	0x3f
	.zero		1


	//   ....[12]....
        /*0190*/ 	.word	0x00001b70
        /*0194*/ 	.word	0x00000002
        /*0198*/ 	.word	0x00030810
        /*019c*/ 	.short	0x010a
        /*019e*/ 	.byte	0x3f
	.zero		1


	//   ....[13]....
        /*01a0*/ 	.word	0x000020a0
        /*01a4*/ 	.word	0x00000002
        /*01a8*/ 	.word	0x00030830
        /*01ac*/ 	.short	0x010a
        /*01ae*/ 	.byte	0x3f
	.zero		1


	//   ....[14]....
        /*01b0*/ 	.word	0x00002120
        /*01b4*/ 	.word	0x00000002
        /*01b8*/ 	.word	0x00030830
        /*01bc*/ 	.short	0x010a
        /*01be*/ 	.byte	0x3f
	.zero		1


	//   ....[15]....
        /*01c0*/ 	.word	0x000040a0
        /*01c4*/ 	.word	0x00000000
        /*01c8*/ 	.word	0x00000000
        /*01cc*/ 	.short	0x0101
        /*01ce*/ 	.byte	0x3f
	.zero		1


	//   ....[16]....
        /*01d0*/ 	.word	0x000043b0
        /*01d4*/ 	.word	0x00000002
        /*01d8*/ 	.word	0x00000000
        /*01dc*/ 	.short	0x0101
        /*01de*/ 	.byte	0x3f
	.zero		1


	//   ....[17]....
        /*01e0*/ 	.word	0x00006930
        /*01e4*/ 	.word	0x0000000c
        /*01e8*/ 	.word	0x00030820
        /*01ec*/ 	.short	0x010a
        /*01ee*/ 	.byte	0x3f
	.zero		1


	//   ....[18]....
        /*01f0*/ 	.word	0x00006f10
        /*01f4*/ 	.word	0x0000000c
        /*01f8*/ 	.word	0x00030840
        /*01fc*/ 	.short	0x010a
        /*01fe*/ 	.byte	0x3f
	.zero		1


	//   ....[19]....
        /*0200*/ 	.word	0x000071c0
        /*0204*/ 	.word	0x0000000c
        /*0208*/ 	.word	0x00030828
        /*020c*/ 	.short	0x010a
        /*020e*/ 	.byte	0x3f
	.zero		1


	//   ....[20]....
        /*0210*/ 	.word	0x000073f0
        /*0214*/ 	.word	0x0000000c
        /*0218*/ 	.word	0x00030848
        /*021c*/ 	.short	0x010a
        /*021e*/ 	.byte	0x3f
	.zero		1


	//   ....[21]....
        /*0220*/ 	.word	0x00007670
        /*0224*/ 	.word	0x0000000c
        /*0228*/ 	.word	0x00030820
        /*022c*/ 	.short	0x010a
        /*022e*/ 	.byte	0x3f
	.zero		1


	//   ....[22]....
        /*0230*/ 	.word	0x00007900
        /*0234*/ 	.word	0x0000000c
        /*0238*/ 	.word	0x00030840
        /*023c*/ 	.short	0x010a
        /*023e*/ 	.byte	0x3f
	.zero		1


	//   ....[23]....
        /*0240*/ 	.word	0x00007b80
        /*0244*/ 	.word	0x0000000c
        /*0248*/ 	.word	0x00030828
        /*024c*/ 	.short	0x010a
        /*024e*/ 	.byte	0x3f
	.zero		1


	//   ....[24]....
        /*0250*/ 	.word	0x00007de0
        /*0254*/ 	.word	0x00000004
        /*0258*/ 	.word	0x00030840
        /*025c*/ 	.short	0x010a
        /*025e*/ 	.byte	0x3f
	.zero		1


	//   ....[25]....
        /*0260*/ 	.word	0x00008260
        /*0264*/ 	.word	0x00000007
        /*0268*/ 	.word	0x00000000
        /*026c*/ 	.short	0x010a
        /*026e*/ 	.byte	0x3f
	.zero		1


	//   ....[26]....
        /*0270*/ 	.word	0x000082b0
        /*0274*/ 	.word	0x0000000b
        /*0278*/ 	.word	0x00000000
        /*027c*/ 	.short	0x010a
        /*027e*/ 	.byte	0x3f
	.zero		1


	//   ....[27]....
        /*0280*/ 	.word	0x00008310
        /*0284*/ 	.word	0x00000009
        /*0288*/ 	.word	0x00000000
        /*028c*/ 	.short	0x010a
        /*028e*/ 	.byte	0x3f
	.zero		1


	//   ....[28]....
        /*0290*/ 	.word	0x00008340
        /*0294*/ 	.word	0x00000003
        /*0298*/ 	.word	0x00000000
        /*029c*/ 	.short	0x010a
        /*029e*/ 	.byte	0x3f
	.zero		1


	//   ....[29]....
        /*02a0*/ 	.word	0x00008410
        /*02a4*/ 	.word	0x00000010
        /*02a8*/ 	.word	0x00030800
        /*02ac*/ 	.short	0x010a
        /*02ae*/ 	.byte	0x3f
	.zero		1


	//   ....[30]....
        /*02b0*/ 	.word	0x00008460
        /*02b4*/ 	.word	0x00000002
        /*02b8*/ 	.word	0x00030810
        /*02bc*/ 	.short	0x010a
        /*02be*/ 	.byte	0x3f
	.zero		1


	//   ....[31]....
        /*02c0*/ 	.word	0x000084b0
        /*02c4*/ 	.word	0x00000002
        /*02c8*/ 	.word	0x00030830
        /*02cc*/ 	.short	0x010a
        /*02ce*/ 	.byte	0x3f
	.zero		1


	//   ....[32]....
        /*02d0*/ 	.word	0x00008500
        /*02d4*/ 	.word	0x0000000c
        /*02d8*/ 	.word	0x00030820
        /*02dc*/ 	.short	0x010a
        /*02de*/ 	.byte	0x3f
	.zero		1


	//   ....[33]....
        /*02e0*/ 	.word	0x00008550
        /*02e4*/ 	.word	0x0000000c
        /*02e8*/ 	.word	0x00030840
        /*02ec*/ 	.short	0x010a
        /*02ee*/ 	.byte	0x3f
	.zero		1


	//   ....[34]....
        /*02f0*/ 	.word	0x000085a0
        /*02f4*/ 	.word	0x0000000c
        /*02f8*/ 	.word	0x00030828
        /*02fc*/ 	.short	0x010a
        /*02fe*/ 	.byte	0x3f
	.zero		1


	//   ....[35]....
        /*0300*/ 	.word	0x000085f0
        /*0304*/ 	.word	0x0000000c
        /*0308*/ 	.word	0x00030848
        /*030c*/ 	.short	0x010a
        /*030e*/ 	.byte	0x3f
	.zero		1


	//   ....[36]....
        /*0310*/ 	.word	0x00008650
        /*0314*/ 	.word	0x0000000c
        /*0318*/ 	.word	0x00030820
        /*031c*/ 	.short	0x010a
        /*031e*/ 	.byte	0x3f
	.zero		1


	//   ....[37]....
        /*0320*/ 	.word	0x000086a0
        /*0324*/ 	.word	0x0000000c
        /*0328*/ 	.word	0x00030840
        /*032c*/ 	.short	0x010a
        /*032e*/ 	.byte	0x3f
	.zero		1


	//   ....[38]....
        /*0330*/ 	.word	0x000086f0
        /*0334*/ 	.word	0x0000000c
        /*0338*/ 	.word	0x00030828
        /*033c*/ 	.short	0x010a
        /*033e*/ 	.byte	0x3f
	.zero		1


	//   ....[39]....
        /*0340*/ 	.word	0x00008740
        /*0344*/ 	.word	0x00000004
        /*0348*/ 	.word	0x00030840
        /*034c*/ 	.short	0x010a
        /*034e*/ 	.byte	0x3f
	.zero		1


	//   ....[40]....
        /*0350*/ 	.word	0x00008820
        /*0354*/ 	.word	0x00000007
        /*0358*/ 	.word	0x00000000
        /*035c*/ 	.short	0x010a
        /*035e*/ 	.byte	0x3f
	.zero		1


	//   ....[41]....
        /*0360*/ 	.word	0x00008870
        /*0364*/ 	.word	0x0000000b
        /*0368*/ 	.word	0x00000000
        /*036c*/ 	.short	0x010a
        /*036e*/ 	.byte	0x3f
	.zero		1


	//   ....[42]....
        /*0370*/ 	.word	0x000088c0
        /*0374*/ 	.word	0x00000009
        /*0378*/ 	.word	0x00000000
        /*037c*/ 	.short	0x010a
        /*037e*/ 	.byte	0x3f
	.zero		1


	//----- nvinfo : EIATTR_NUM_MBARRIERS
	.align		4
.L_526:
        /*0380*/ 	.byte	0x03, 0x38
        /*0382*/ 	.short	0x0009


	//----- nvinfo : EIATTR_EXIT_INSTR_OFFSETS
	.align		4
        /*0384*/ 	.byte	0x04, 0x1c
        /*0386*/ 	.short	(.L_528 - .L_527)


	//   ....[0]....
.L_527:
        /*0388*/ 	.word	0x00008390


	//----- nvinfo : EIATTR_MAX_THREADS
	.align		4
.L_528:
        /*038c*/ 	.byte	0x04, 0x05
        /*038e*/ 	.short	(.L_530 - .L_529)
.L_529:
        /*0390*/ 	.word	0x00000180
        /*0394*/ 	.word	0x00000001
        /*0398*/ 	.word	0x00000001


	//----- nvinfo : EIATTR_CRS_STACK_SIZE
	.align		4
.L_530:
        /*039c*/ 	.byte	0x04, 0x1e
        /*039e*/ 	.short	(.L_532 - .L_531)
.L_531:
        /*03a0*/ 	.word	0x00000000


	//----- nvinfo : EIATTR_CBANK_PARAM_SIZE
	.align		4
.L_532:
        /*03a4*/ 	.byte	0x03, 0x19
        /*03a6*/ 	.short	0x06f0


	//----- nvinfo : EIATTR_PARAM_CBANK
	.align		4
        /*03a8*/ 	.byte	0x04, 0x0a
        /*03aa*/ 	.short	(.L_534 - .L_533)
	.align		4
.L_533:
        /*03ac*/ 	.word	index@(.nv.constant0._ZN7cutlass13device_kernelIN5flash11enable_sm90INS1_16FlashAttnBwdSm90INS1_25CollectiveMainloopBwdSm90ILi2ELi2ELi2EN4cute5tupleIJNS5_1CILi1EEES8_S8_EEENS6_IJNS7_ILi64EEENS7_ILi128EEESB_EEENS_10bfloat16_tEfNS_4arch4Sm90ELb0ELb0ELb1ELb1ELb0ELb1ELb0ELb0ELi2ELi1ELi2ELi1ELb0EEENS1_24CollectiveEpilogueBwdGQAISC_fSF_Li256ELb1ELb0EEENS1_19SingleTileSchedulerILb1ELb0ELb0ELi128EEEEEEEEEvNT_6ParamsE)
        /*03b0*/ 	.short	0x0210
        /*03b2*/ 	.short	0x06f0


	//----- nvinfo : EIATTR_SW_WAR
	.align		4
.L_534:
        /*03b4*/ 	.byte	0x04, 0x36
        /*03b6*/ 	.short	(.L_536 - .L_535)
.L_535:
        /*03b8*/ 	.word	0x00000008
.L_536:


//--------------------- .nv.info._ZN7cutlass13device_kernelIN5flash11enable_sm90INS1_16FlashAttnBwdSm90INS1_25CollectiveMainloopBwdSm90ILi2ELi2ELi2EN4cute5tupleIJNS5_1CILi1EEES8_S8_EEENS6_IJNS7_ILi64EEENS7_ILi128EEESB_EEENS_10bfloat16_tEfNS_4arch4Sm90ELb0ELb0ELb1ELb1ELb1ELb1ELb0ELb0ELi2ELi1ELi2ELi1ELb0EEENS1_24CollectiveEpilogueBwdGQAISC_fSF_Li256ELb1ELb1EEENS1_19SingleTileSchedulerILb1ELb0ELb0ELi128EEEEEEEEEvNT_6ParamsE --------------------------
	.section	.nv.info._ZN7cutlass13device_kernelIN5flash11enable_sm90INS1_16FlashAttnBwdSm90INS1_25CollectiveMainloopBwdSm90ILi2ELi2ELi2EN4cute5tupleIJNS5_1CILi1EEES8_S8_EEENS6_IJNS7_ILi64EEENS7_ILi128EEESB_EEENS_10bfloat16_tEfNS_4arch4Sm90ELb0ELb0ELb1ELb1ELb1ELb1ELb0ELb0ELi2ELi1ELi2ELi1ELb0EEENS1_24CollectiveEpilogueBwdGQAISC_fSF_Li256ELb1ELb1EEENS1_19SingleTileSchedulerILb1ELb0ELb0ELi128EEEEEEEEEvNT_6ParamsE,"",@"SHT_CUDA_INFO"
	.sectionflags	@""
	.align	4


	//----- nvinfo : EIATTR_CUDA_API_VERSION
	.align		4
        /*0000*/ 	.byte	0x04, 0x37
        /*0002*/ 	.short	(.L_538 - .L_537)
.L_537:
        /*0004*/ 	.word	0x00000082


	//----- nvinfo : EIATTR_KPARAM_INFO
	.align		4
.L_538:
        /*0008*/ 	.byte	0x04, 0x17
        /*000a*/ 	.short	(.L_540 - .L_539)
.L_539:
        /*000c*/ 	.word	0x00000000
        /*0010*/ 	.short	0x0000
        /*0012*/ 	.short	0x0070
        /*0014*/ 	.byte	0x00, 0xf0, 0x01, 0x1a


	//----- nvinfo : EIATTR_SPARSE_MMA_MASK
	.align		4
.L_540:
        /*0018*/ 	.byte	0x03, 0x50
        /*001a*/ 	.short	0x0000


	//----- nvinfo : EIATTR_MAXREG_COUNT
	.align		4
        /*001c*/ 	.byte	0x03, 0x1b
        /*001e*/ 	.short	0x00a8


	//----- nvinfo : EIATTR_NUM_BARRIERS
	.align		4
        /*0020*/ 	.byte	0x02, 0x4c
        /*0022*/ 	.byte	0x10
	.zero		1


	//----- nvinfo : EIATTR_EXTERNS
	.align		4
        /*0024*/ 	.byte	0x04, 0x0f
        /*0026*/ 	.short	(.L_542 - .L_541)


	//   ....[0]....
	.align		4
.L_541:
        /*0028*/ 	.word	index@(__assertfail)


	//----- nvinfo : EIATTR_ANNOTATIONS
	.align		4
.L_542:
        /*002c*/ 	.byte	0x04, 0x55
        /*002e*/ 	.short	(.L_544 - .L_543)


	//   ....[0]....
.L_543:
        /*0030*/ 	.word	0x00000001
        /*0034*/ 	.byte	0x60, 0x05, 0x00, 0x00, 0x01, 0x00, 0x00, 0x00, 0x40, 0x16, 0x00, 0x00, 0x01, 0x00, 0x00, 0x00
        /*0044*/ 	.byte	0xd0, 0x80, 0x00, 0x00, 0x01, 0x00, 0x00, 0x00, 0x00, 0x81, 0x00, 0x00, 0x01, 0x00, 0x00, 0x00
        /*0054*/ 	.byte	0x10, 0x8e, 0x00, 0x00


	//----- nvinfo : EIATTR_MERCURY_ISA_VERSION
	.align		4
.L_544:
        /*0058*/ 	.byte	0x03, 0x5f
        /*005a*/ 	.short	0x0101


	//----- nvinfo : EIATTR_INT_WARP_WIDE_INSTR_OFFSETS
	.align		4
        /*005c*/ 	.byte	0x04, 0x31
        /*005e*/ 	.short	(.L_546 - .L_545)


	//   ....[0]....
.L_545:
        /*0060*/ 	.word	0x00000180


	//   ....[1]....
        /*0064*/ 	.word	0x00000240


	//   ....[2]....
        /*0068*/ 	.word	0x00006310


	//   ....[3]....
        /*006c*/ 	.word	0x00006780


	//   ....[4]....
        /*0070*/ 	.word	0x00006d50


	//   ....[5]....
        /*0074*/ 	.word	0x000070d0


	//----- nvinfo : EIATTR_COOP_GROUP_MASK_REGIDS
	.align		4
.L_546:
        /*0078*/ 	.byte	0x04, 0x29
        /*007a*/ 	.short	(.L_548 - .L_547)


	//   ....[0]....
.L_547:
        /*007c*/ 	.word	0xffffffff


	//   ....[1]....
        /*0080*/ 	.word	0xffffffff


	//   ....[2]....
        /*0084*/ 	.word	0xffffffff


	//   ....[3]....
        /*0088*/ 	.word	0xffffffff


	//   ....[4]....
        /*008c*/ 	.word	0xffffffff


	//   ....[5]....
        /*0090*/ 	.word	0xffffffff


	//   ....[6]....
        /*0094*/ 	.word	0xffffffff


	//   ....[7]....
        /*0098*/ 	.word	0xffffffff


	//   ....[8]....
        /*009c*/ 	.word	0xffffffff


	//   ....[9]....
        /*00a0*/ 	.word	0xffffffff


	//   ....[10]....
        /*00a4*/ 	.word	0xffffffff


	//   ....[11]....
        /*00a8*/ 	.word	0xffffffff


	//   ....[12]....
        /*00ac*/ 	.word	0xffffffff


	//   ....[13]....
        /*00b0*/ 	.word	0xffffffff


	//   ....[14]....
        /*00b4*/ 	.word	0xffffffff


	//   ....[15]....
        /*00b8*/ 	.word	0xffffffff


	//   ....[16]....
        /*00bc*/ 	.word	0xffffffff


	//   ....[17]....
        /*00c0*/ 	.word	0x0500000f


	//   ....[18]....
        /*00c4*/ 	.word	0x0500000f


	//   ....[19]....
        /*00c8*/ 	.word	0x0500000f


	//   ....[20]....
        /*00cc*/ 	.word	0x0500000f


	//   ....[21]....
        /*00d0*/ 	.word	0x0500000f


	//   ....[22]....
        /*00d4*/ 	.word	0x0500000f


	//----- nvinfo : EIATTR_COOP_GROUP_INSTR_OFFSETS
	.align		4
.L_548:
        /*00d8*/ 	.byte	0x04, 0x28
        /*00da*/ 	.short	(.L_550 - .L_549)


	//   ....[0]....
.L_549:
        /*00dc*/ 	.word	0x00000060


	//   ....[1]....
        /*00e0*/ 	.word	0x00000190


	//   ....[2]....
        /*00e4*/ 	.word	0x00000220


	//   ....[3]....
        /*00e8*/ 	.word	0x000003a0


	//   ....[4]....
        /*00ec*/ 	.word	0x00000610


	//   ....[5]....
        /*00f0*/ 	.word	0x00001360


	//   ....[6]....
        /*00f4*/ 	.word	0x00004f30


	//   ....[7]....
        /*00f8*/ 	.word	0x000050c0


	//   ....[8]....
        /*00fc*/ 	.word	0x00005390


	//   ....[9]....
        /*0100*/ 	.word	0x00005520


	//   ....[10]....
        /*0104*/ 	.word	0x00005630


	//   ....[11]....
        /*0108*/ 	.word	0x00005fb0


	//   ....[12]....
        /*010c*/ 	.word	0x00006240


	//   ....[13]....
        /*0110*/ 	.word	0x00006480


	//   ....[14]....
        /*0114*/ 	.word	0x000066b0


	//   ....[15]....
        /*0118*/ 	.word	0x00006960


	//   ....[16]....
        /*011c*/ 	.word	0x00006c90


	//   ....[17]....
        /*0120*/ 	.word	0x00009080


	//   ....[18]....
        /*0124*/ 	.word	0x000091d0


	//   ....[19]....
        /*0128*/ 	.word	0x00009240


	//   ....[20]....
        /*012c*/ 	.word	0x000092b0


	//   ....[21]....
        /*0130*/ 	.word	0x00009320


	//   ....[22]....
        /*0134*/ 	.word	0x00009390


	//----- nvinfo : EIATTR_REG_RECONFIG
	.align		4
.L_550:
        /*0138*/ 	.byte	0x01, 0x54
	.zero		2


	//----- nvinfo : EIATTR_SYSCALL_OFFSETS
	.align		4
        /*013c*/ 	.byte	0x04, 0x46
        /*013e*/ 	.short	(.L_552 - .L_551)


	//   ....[0]....
.L_551:
        /*0140*/ 	.word	0x00000fa0


	//   ....[1]....
        /*0144*/ 	.word	0x00001090


	//   ....[2]....
        /*0148*/ 	.word	0x000011f0


	//   ....[3]....
        /*014c*/ 	.word	0x000012e0


	//----- nvinfo : EIATTR_MBARRIER_INSTR_OFFSETS
	.align		4
.L_552:
        /*0150*/ 	.byte	0x04, 0x39
        /*0152*/ 	.short	(.L_554 - .L_553)


	//   ....[0]....
.L_553:
        /*0154*/ 	.word	0x00000260
        /*0158*/ 	.word	0x000000ff
        /*015c*/ 	.word	0x00030800
        /*0160*/ 	.short	0x0100
        /*0162*/ 	.byte	0x06
	.zero		1


	//   ....[1]....
        /*0164*/ 	.word	0x00000350
        /*0168*/ 	.word	0x000000ff
        /*016c*/ 	.word	0x00030810
        /*0170*/ 	.short	0x0100
        /*0172*/ 	.byte	0x08
	.zero		1


	//   ....[2]....
        /*0174*/ 	.word	0x00000360
        /*0178*/ 	.word	0x000000ff
        /*017c*/ 	.word	0x00030820
        /*0180*/ 	.short	0x0100
        /*0182*/ 	.byte	0x08
	.zero		1


	//   ....[3]....
        /*0184*/ 	.word	0x00000370
        /*0188*/ 	.word	0x000000ff
        /*018c*/ 	.word	0x00030818
        /*0190*/ 	.short	0x0100
        /*0192*/ 	.byte	0x08
	.zero		1


	//   ....[4]....
        /*0194*/ 	.word	0x00000380
        /*0198*/ 	.word	0x000000ff
        /*019c*/ 	.word	0x00030828
        /*01a0*/ 	.short	0x0100
        /*01a2*/ 	.byte	0x08
	.zero		1


	//   ....[5]....
        /*01a4*/ 	.word	0x000004b0
        /*01a8*/ 	.word	0x000000ff
        /*01ac*/ 	.word	0x00030830
        /*01b0*/ 	.short	0x0100
        /*01b2*/ 	.byte	0x08
	.zero		1


	//   ....[6]....
        /*01b4*/ 	.word	0x000004c0
        /*01b8*/ 	.word	0x000000ff
        /*01bc*/ 	.word	0x00030840
        /*01c0*/ 	.short	0x0100
        /*01c2*/ 	.byte	0x08
	.zero		1


	//   ....[7]....
        /*01c4*/ 	.word	0x000004d0
        /*01c8*/ 	.word	0x000000ff
        /*01cc*/ 	.word	0x00030838
        /*01d0*/ 	.short	0x0100
        /*01d2*/ 	.byte	0x08
	.zero		1


	//   ....[8]....
        /*01d4*/ 	.word	0x000004e0
        /*01d8*/ 	.word	0x000000ff
        /*01dc*/ 	.word	0x00030848
        /*01e0*/ 	.short	0x0100
        /*01e2*/ 	.byte	0x08
	.zero		1


	//   ....[9]....
        /*01e4*/ 	.word	0x000013b0
        /*01e8*/ 	.word	0x00000010
        /*01ec*/ 	.word	0x00030800
        /*01f0*/ 	.short	0x010a
        /*01f2*/ 	.byte	0x3f
	.zero		1


	//   ....[10]....
        /*01f4*/ 	.word	0x00001620
        /*01f8*/ 	.word	0x00000010
        /*01fc*/ 	.word	0x00030800
        /*0200*/ 	.short	0x010a
        /*0202*/ 	.byte	0x3f
	.zero		1


	//   ....[11]....
        /*0204*/ 	.word	0x00001b30
        /*0208*/ 	.word	0x00000002
        /*020c*/ 	.word	0x00030810
        /*0210*/ 	.short	0x010a
        /*0212*/ 	.byte	0x3f
	.zero		1


	//   ....[12]....
        /*0214*/ 	.word	0x00001b70
        /*0218*/ 	.word	0x00000002
        /*021c*/ 	.word	0x00030810
        /*0220*/ 	.short	0x010a
        /*0222*/ 	.byte	0x3f
	.zero		1


	//   ....[13]....
        /*0224*/ 	.word	0x000020a0
        /*0228*/ 	.word	0x00000002
        /*022c*/ 	.word	0x00030830
        /*0230*/ 	.short	0x010a
        /*0232*/ 	.byte	0x3f
	.zero		1


	//   ....[14]....
        /*0234*/ 	.word	0x00002120
        /*0238*/ 	.word	0x00000002
        /*023c*/ 	.word	0x00030830
        /*0240*/ 	.short	0x010a
        /*0242*/ 	.byte	0x3f
	.zero		1


	//   ....[15]....
        /*0244*/ 	.word	0x000040a0
        /*0248*/ 	.word	0x00000000
        /*024c*/ 	.word	0x00000000
        /*0250*/ 	.short	0x0101
        /*0252*/ 	.byte	0x3f
	.zero		1


	//   ....[16]....
        /*0254*/ 	.word	0x000043b0
        /*0258*/ 	.word	0x00000002
        /*025c*/ 	.word	0x00000000
        /*0260*/ 	.short	0x0101
        /*0262*/ 	.byte	0x3f
	.zero		1


	//   ....[17]....
        /*0264*/ 	.word	0x000075d0
        /*0268*/ 	.word	0x0000000c
        /*026c*/ 	.word	0x00030820
        /*0270*/ 	.short	0x010a
        /*0272*/ 	.byte	0x3f
	.zero		1


	//   ....[18]....
        /*0274*/ 	.word	0x00007bb0
        /*0278*/ 	.word	0x0000000c
        /*027c*/ 	.word	0x00030840
        /*0280*/ 	.short	0x010a
        /*0282*/ 	.byte	0x3f
	.zero		1


	//   ....[19]....
        /*0284*/ 	.word	0x00007e60
        /*0288*/ 	.word	0x0000000c
        /*028c*/ 	.word	0x00030828
        /*0290*/ 	.short	0x010a
        /*0292*/ 	.byte	0x3f
	.zero		1


	//   ....[20]....
        /*0294*/ 	.word	0x00008090
        /*0298*/ 	.word	0x0000000c
        /*029c*/ 	.word	0x00030848
        /*02a0*/ 	.short	0x010a
        /*02a2*/ 	.byte	0x3f
	.zero		1


	//   ....[21]....
        /*02a4*/ 	.word	0x00008310
        /*02a8*/ 	.word	0x0000000c
        /*02ac*/ 	.word	0x00030820
        /*02b0*/ 	.short	0x010a
        /*02b2*/ 	.byte	0x3f
	.zero		1


	//   ....[22]....
        /*02b4*/ 	.word	0x000085a0
        /*02b8*/ 	.word	0x0000000c
        /*02bc*/ 	.word	0x00030840
        /*02c0*/ 	.short	0x010a
        /*02c2*/ 	.byte	0x3f
	.zero		1


	//   ....[23]....
        /*02c4*/ 	.word	0x00008820
        /*02c8*/ 	.word	0x0000000c
        /*02cc*/ 	.word	0x00030828
        /*02d0*/ 	.short	0x010a
        /*02d2*/ 	.byte	0x3f
	.zero		1


	//   ....[24]....
        /*02d4*/ 	.word	0x00008a80
        /*02d8*/ 	.word	0x00000004
        /*02dc*/ 	.word	0x00030840
        /*02e0*/ 	.short	0x010a
        /*02e2*/ 	.byte	0x3f
	.zero		1


	//   ....[25]....
        /*02e4*/ 	.word	0x00008f00
        /*02e8*/ 	.word	0x00000007
        /*02ec*/ 	.word	0x00000000
        /*02f0*/ 	.short	0x010a
        /*02f2*/ 	.byte	0x3f
	.zero		1


	//   ....[26]....
        /*02f4*/ 	.word	0x00008f50
        /*02f8*/ 	.word	0x0000000b
        /*02fc*/ 	.word	0x00000000
        /*0300*/ 	.short	0x010a
        /*0302*/ 	.byte	0x3f
	.zero		1


	//   ....[27]....
        /*0304*/ 	.word	0x00008fb0
        /*0308*/ 	.word	0x00000009
        /*030c*/ 	.word	0x00000000
        /*0310*/ 	.short	0x010a
        /*0312*/ 	.byte	0x3f
	.zero		1


	//   ....[28]....
        /*0314*/ 	.word	0x00008fe0
        /*0318*/ 	.word	0x00000003
        /*031c*/ 	.word	0x00000000
        /*0320*/ 	.short	0x010a
        /*0322*/ 	.byte	0x3f
	.zero		1


	//   ....[29]....
        /*0324*/ 	.word	0x000090b0
        /*0328*/ 	.word	0x00000010
        /*032c*/ 	.word	0x00030800
        /*0330*/ 	.short	0x010a
        /*0332*/ 	.byte	0x3f
	.zero		1


	//   ....[30]....
        /*0334*/ 	.word	0x00009100
        /*0338*/ 	.word	0x00000002
        /*033c*/ 	.word	0x00030810
        /*0340*/ 	.short	0x010a
        /*0342*/ 	.byte	0x3f
	.zero		1


	//   ....[31]....
        /*0344*/ 	.word	0x00009150
        /*0348*/ 	.word	0x00000002
        /*034c*/ 	.word	0x00030830
        /*0350*/ 	.short	0x010a
        /*0352*/ 	.byte	0x3f
	.zero		1


	//   ....[32]....
        /*0354*/ 	.word	0x000093d0
        /*0358*/ 	.word	0x0000000c
        /*035c*/ 	.word	0x00030820
        /*0360*/ 	.short	0x010a
        /*0362*/ 	.byte	0x3f
	.zero		1


	//   ....[33]....
        /*0364*/ 	.word	0x00009420
        /*0368*/ 	.word	0x0000000c
        /*036c*/ 	.word	0x00030840
        /*0370*/ 	.short	0x010a
        /*0372*/ 	.byte	0x3f
	.zero		1


	//   ....[34]....
        /*0374*/ 	.word	0x00009470
        /*0378*/ 	.word	0x0000000c
        /*037c*/ 	.word	0x00030828
        /*0380*/ 	.short	0x010a
        /*0382*/ 	.byte	0x3f
	.zero		1


	//   ....[35]....
        /*0384*/ 	.word	0x000094c0
        /*0388*/ 	.word	0x0000000c
        /*038c*/ 	.word	0x00030848
        /*0390*/ 	.short	0x010a
        /*0392*/ 	.byte	0x3f
	.zero		1


	//   ....[36]....
        /*0394*/ 	.word	0x00009520
        /*0398*/ 	.word	0x0000000c
        /*039c*/ 	.word	0x00030820
        /*03a0*/ 	.short	0x010a
        /*03a2*/ 	.byte	0x3f
	.zero		1


	//   ....[37]....
        /*03a4*/ 	.word	0x00009570
        /*03a8*/ 	.word	0x0000000c
        /*03ac*/ 	.word	0x00030840
        /*03b0*/ 	.short	0x010a
        /*03b2*/ 	.byte	0x3f
	.zero		1


	//   ....[38]....
        /*03b4*/ 	.word	0x000095c0
        /*03b8*/ 	.word	0x0000000c
        /*03bc*/ 	.word	0x00030828
        /*03c0*/ 	.short	0x010a
        /*03c2*/ 	.byte	0x3f
	.zero		1


	//   ....[39]....
        /*03c4*/ 	.word	0x00009610
        /*03c8*/ 	.word	0x00000004
        /*03cc*/ 	.word	0x00030840
        /*03d0*/ 	.short	0x010a
        /*03d2*/ 	.byte	0x3f
	.zero		1


	//   ....[40]....
        /*03d4*/ 	.word	0x000096f0
        /*03d8*/ 	.word	0x00000007
        /*03dc*/ 	.word	0x00000000
        /*03e0*/ 	.short	0x010a
        /*03e2*/ 	.byte	0x3f
	.zero		1


	//   ....[41]....
        /*03e4*/ 	.word	0x00009740
        /*03e8*/ 	.word	0x0000000b
        /*03ec*/ 	.word	0x00000000
        /*03f0*/ 	.short	0x010a
        /*03f2*/ 	.byte	0x3f
	.zero		1


	//   ....[42]....
        /*03f4*/ 	.word	0x00009790
        /*03f8*/ 	.word	0x00000009
        /*03fc*/ 	.word	0x00000000
        /*0400*/ 	.short	0x010a
        /*0402*/ 	.byte	0x3f
	.zero		1


	//----- nvinfo : EIATTR_NUM_MBARRIERS
	.align		4
.L_554:
        /*0404*/ 	.byte	0x03, 0x38
        /*0406*/ 	.short	0x0009


	//----- nvinfo : EIATTR_EXIT_INSTR_OFFSETS
	.align		4
        /*0408*/ 	.byte	0x04, 0x1c
        /*040a*/ 	.short	(.L_556 - .L_555)


	//   ....[0]....
.L_555:
        /*040c*/ 	.word	0x00009030


	//----- nvinfo : EIATTR_MAX_THREADS
	.align		4
.L_556:
        /*0410*/ 	.byte	0x04, 0x05
        /*0412*/ 	.short	(.L_558 - .L_557)
.L_557:
        /*0414*/ 	.word	0x00000180
        /*0418*/ 	.word	0x00000001
        /*041c*/ 	.word	0x00000001


	//----- nvinfo : EIATTR_CRS_STACK_SIZE
	.align		4
.L_558:
        /*0420*/ 	.byte	0x04, 0x1e
        /*0422*/ 	.short	(.L_560 - .L_559)
.L_559:
        /*0424*/ 	.word	0x00000000


	//----- nvinfo : EIATTR_CBANK_PARAM_SIZE
	.align		4
.L_560:
        /*0428*/ 	.byte	0x03, 0x19
        /*042a*/ 	.short	0x06f0


	//----- nvinfo : EIATTR_PARAM_CBANK
	.align		4
        /*042c*/ 	.byte	0x04, 0x0a
        /*042e*/ 	.short	(.L_562 - .L_561)
	.align		4
.L_561:
        /*0430*/ 	.word	index@(.nv.constant0._ZN7cutlass13device_kernelIN5flash11enable_sm90INS1_16FlashAttnBwdSm90INS1_25CollectiveMainloopBwdSm90ILi2ELi2ELi2EN4cute5tupleIJNS5_1CILi1EEES8_S8_EEENS6_IJNS7_ILi64EEENS7_ILi128EEESB_EEENS_10bfloat16_tEfNS_4arch4Sm90ELb0ELb0ELb1ELb1ELb1ELb1ELb0ELb0ELi2ELi1ELi2ELi1ELb0EEENS1_24CollectiveEpilogueBwdGQAISC_fSF_Li256ELb1ELb1EEENS1_19SingleTileSchedulerILb1ELb0ELb0ELi128EEEEEEEEEvNT_6ParamsE)
        /*0434*/ 	.short	0x0210
        /*0436*/ 	.short	0x06f0


	//----- nvinfo : EIATTR_SW_WAR
	.align		4
.L_562:
        /*0438*/ 	.byte	0x04, 0x36
        /*043a*/ 	.short	(.L_564 - .L_563)
.L_563:
        /*043c*/ 	.word	0x00000008
.L_564:


//--------------------- .nv.info._ZN7cutlass13device_kernelIN5flash11enable_sm90INS1_16FlashAttnBwdSm90INS1_25CollectiveMainloopBwdSm90ILi2ELi2ELi2EN4cute5tupleIJNS5_1CILi1EEES8_S8_EEENS6_IJNS7_ILi64EEENS7_ILi128EEESB_EEENS_10bfloat16_tEfNS_4arch4Sm90ELb0ELb1ELb1ELb0ELb0ELb1ELb0ELb0ELi2ELi1ELi2ELi1ELb0EEENS1_21CollectiveEpilogueBwdISC_SD_SF_Li256ELb0ELb0ELi1EEENS1_19SingleTileSchedulerILb0ELb0ELb0ELi128EEEEEEEEEvNT_6ParamsE --------------------------
	.section	.nv.info._ZN7cutlass13device_kernelIN5flash11enable_sm90INS1_16FlashAttnBwdSm90INS1_25CollectiveMainloopBwdSm90ILi2ELi2ELi2EN4cute5tupleIJNS5_1CILi1EEES8_S8_EEENS6_IJNS7_ILi64EEENS7_ILi128EEESB_EEENS_10bfloat16_tEfNS_4arch4Sm90ELb0ELb1ELb1ELb0ELb0ELb1ELb0ELb0ELi2ELi1ELi2ELi1ELb0EEENS1_21CollectiveEpilogueBwdISC_SD_SF_Li256ELb0ELb0ELi1EEENS1_19SingleTileSchedulerILb0ELb0ELb0ELi128EEEEEEEEEvNT_6ParamsE,"",@"SHT_CUDA_INFO"
	.sectionflags	@""
	.align	4


	//----- nvinfo : EIATTR_CUDA_API_VERSION
	.align		4
        /*0000*/ 	.byte	0x04, 0x37
        /*0002*/ 	.short	(.L_566 - .L_565)
.L_565:
        /*0004*/ 	.word	0x00000082


	//----- nvinfo : EIATTR_KPARAM_INFO
	.align		4
.L_566:
        /*0008*/ 	.byte	0x04, 0x17
        /*000a*/ 	.short	(.L_568 - .L_567)
.L_567:
        /*000c*/ 	.word	0x00000000
        /*0010*/ 	.short	0x0000
        /*0012*/ 	.short	0x0070
        /*0014*/ 	.byte	0x00, 0xf0, 0x01, 0x24


	//----- nvinfo : EIATTR_SPARSE_MMA_MASK
	.align		4
.L_568:
        /*0018*/ 	.byte	0x03, 0x50
        /*001a*/ 	.short	0x0000


	//----- nvinfo : EIATTR_MAXREG_COUNT
	.align		4
        /*001c*/ 	.byte	0x03, 0x1b
        /*001e*/ 	.short	0x00a8


	//----- nvinfo : EIATTR_NUM_BARRIERS
	.align		4
        /*0020*/ 	.byte	0x02, 0x4c
        /*0022*/ 	.byte	0x10
	.zero		1


	//----- nvinfo : EIATTR_EXTERNS
	.align		4
        /*0024*/ 	.byte	0x04, 0x0f
        /*0026*/ 	.short	(.L_570 - .L_569)


	//   ....[0]....
	.align		4
.L_569:
        /*0028*/ 	.word	index@(__assertfail)


	//----- nvinfo : EIATTR_ANNOTATIONS
	.align		4
.L_570:
        /*002c*/ 	.byte	0x04, 0x55
        /*002e*/ 	.short	(.L_572 - .L_571)


	//   ....[0]....
.L_571:
        /*0030*/ 	.word	0x00000001
        /*0034*/ 	.byte	0x60, 0x15, 0x00, 0x00, 0x01, 0x00, 0x00, 0x00, 0x30, 0x24, 0x00, 0x00, 0x01, 0x00, 0x00, 0x00
        /*0044*/ 	.byte	0x00, 0x37, 0x00, 0x00, 0x01, 0x00, 0x00, 0x00, 0x90, 0x37, 0x00, 0x00, 0x01, 0x00, 0x00, 0x00
        /*0054*/ 	.byte	0x30, 0x86, 0x00, 0x00, 0x01, 0x00, 0x00, 0x00, 0x20, 0x88, 0x00, 0x00, 0x01, 0x00, 0x00, 0x00
        /*0064*/ 	.byte	0x10, 0x93, 0x00, 0x00, 0x01, 0x00, 0x00, 0x00, 0x30, 0x93, 0x00, 0x00, 0x01, 0x00, 0x00, 0x00
        /*0074*/ 	.byte	0xd0, 0x97, 0x00, 0x00


	//----- nvinfo : EIATTR_MERCURY_ISA_VERSION
	.align		4
.L_572:
        /*0078*/ 	.byte	0x03, 0x5f
        /*007a*/ 	.short	0x0101


	//----- nvinfo : EIATTR_INT_WARP_WIDE_INSTR_OFFSETS
	.align		4
        /*007c*/ 	.byte	0x04, 0x31
        /*007e*/ 	.short	(.L_574 - .L_573)


	//   ....[0]....
.L_573:
        /*0080*/ 	.word	0x000001f0


	//   ....[1]....
        /*0084*/ 	.word	0x00000220


	//----- nvinfo : EIATTR_COOP_GROUP_MASK_REGIDS
	.align		4
.L_574:
        /*0088*/ 	.byte	0x04, 0x29
        /*008a*/ 	.short	(.L_576 - .L_575)


	//   ....[0]....
.L_575:
        /*008c*/ 	.word	0xffffffff


	//   ....[1]....
        /*0090*/ 	.word	0xffffffff


	//   ....[2]....
        /*0094*/ 	.word	0xffffffff


	//   ....[3]....
        /*0098*/ 	.word	0xffffffff


	//   ....[4]....
        /*009c*/ 	.word	0xffffffff


	//   ....[5]....
        /*00a0*/ 	.word	0xffffffff


	//   ....[6]....
        /*00a4*/ 	.word	0xffffffff


	//   ....[7]....
        /*00a8*/ 	.word	0xffffffff


	//   ....[8]....
        /*00ac*/ 	.word	0x0500000f


	//----- nvinfo : EIATTR_COOP_GROUP_INSTR_OFFSETS
	.align		4
.L_576:
        /*00b0*/ 	.byte	0x04, 0x28
        /*00b2*/ 	.short	(.L_578 - .L_577)


	//   ....[0]....
.L_577:
        /*00b4*/ 	.word	0x00000070


	//   ....[1]....
        /*00b8*/ 	.word	0x00000200


	//   ....[2]....
        /*00bc*/ 	.word	0x00000250


	//   ....[3]....
        /*00c0*/ 	.word	0x00000440


	//   ....[4]....
        /*00c4*/ 	.word	0x00000660


	//   ....[5]....
        /*00c8*/ 	.word	0x000011e0


	//   ....[6]....
        /*00cc*/ 	.word	0x000054d0


	//   ....[7]....
        /*00d0*/ 	.word	0x00007020


	//   ....[8]....
        /*00d4*/ 	.word	0x00009e90


	//----- nvinfo : EIATTR_REG_RECONFIG
	.align		4
.L_578:
        /*00d8*/ 	.byte	0x01, 0x54
	.zero		2


	//----- nvinfo : EIATTR_SYSCALL_OFFSETS
	.align		4
        /*00dc*/ 	.byte	0x04, 0x46
        /*00de*/ 	.short	(.L_580 - .L_579)


	//   ....[0]....
.L_579:
        /*00e0*/ 	.word	0x00000e20


	//   ....[1]....
        /*00e4*/ 	.word	0x00000f10


	//   ....[2]....
        /*00e8*/ 	.word	0x00001070


	//   ....[3]....
        /*00ec*/ 	.word	0x00001160


	//   ....[4]....
        /*00f0*/ 	.word	0x00004e40


	//   ....[5]....
        /*00f4*/ 	.word	0x00004f80


	//   ....[6]....
        /*00f8*/ 	.word	0x000050a0


	//   ....[7]....
        /*00fc*/ 	.word	0x000051c0


	//----- nvinfo : EIATTR_MBARRIER_INSTR_OFFSETS
	.align		4
.L_580:
        /*0100*/ 	.byte	0x04, 0x39
        /*0102*/ 	.short	(.L_582 - .L_581)


	//   ....[0]....
.L_581:
        /*0104*/ 	.word	0x000002f0
        /*0108*/ 	.word	0x000000ff
        /*010c*/ 	.word	0x00030800
        /*0110*/ 	.short	0x0100
        /*0112*/ 	.byte	0x06
	.zero		1


	//   ....[1]....
        /*0114*/ 	.word	0x000003f0
        /*0118*/ 	.word	0x000000ff
        /*011c*/ 	.word	0x00030810
        /*0120*/ 	.short	0x0100
        /*0122*/ 	.byte	0x08
	.zero		1


	//   ....[2]....
        /*0124*/ 	.word	0x00000400
        /*0128*/ 	.word	0x000000ff
        /*012c*/ 	.word	0x00030820
        /*0130*/ 	.short	0x0100
        /*0132*/ 	.byte	0x08
	.zero		1


	//   ....[3]....
        /*0134*/ 	.word	0x00000410
        /*0138*/ 	.word	0x000000ff
        /*013c*/ 	.word	0x00030818
        /*0140*/ 	.short	0x0100
        /*0142*/ 	.byte	0x08
	.zero		1


	//   ....[4]....
        /*0144*/ 	.word	0x00000420
        /*0148*/ 	.word	0x000000ff
        /*014c*/ 	.word	0x00030828
        /*0150*/ 	.short	0x0100
        /*0152*/ 	.byte	0x08
	.zero		1


	//   ....[5]....
        /*0154*/ 	.word	0x00000550
        /*0158*/ 	.word	0x000000ff
        /*015c*/ 	.word	0x00030830
        /*0160*/ 	.short	0x0100
        /*0162*/ 	.byte	0x08
	.zero		1


	//   ....[6]....
        /*0164*/ 	.word	0x00000560
        /*0168*/ 	.word	0x000000ff
        /*016c*/ 	.word	0x00030840
        /*0170*/ 	.short	0x0100
        /*0172*/ 	.byte	0x08
	.zero		1


	//   ....[7]....
        /*0174*/ 	.word	0x00000570
        /*0178*/ 	.word	0x000000ff
        /*017c*/ 	.word	0x00030838
        /*0180*/ 	.short	0x0100
        /*0182*/ 	.byte	0x08
	.zero		1


	//   ....[8]....
        /*0184*/ 	.word	0x00000580
        /*0188*/ 	.word	0x000000ff
        /*018c*/ 	.word	0x00030848
        /*0190*/ 	.short	0x0100
        /*0192*/ 	.byte	0x08
	.zero		1


	//   ....[9]....
        /*0194*/ 	.word	0x00001210
        /*0198*/ 	.word	0x00000010
        /*019c*/ 	.word	0x00030800
        /*01a0*/ 	.short	0x010a
        /*01a2*/ 	.byte	0x3f
	.zero		1


	//   ....[10]....
        /*01a4*/ 	.word	0x00001340
        /*01a8*/ 	.word	0x00000010
        /*01ac*/ 	.word	0x00030800
        /*01b0*/ 	.short	0x010a
        /*01b2*/ 	.byte	0x3f
	.zero		1


	//   ....[11]....
        /*01b4*/ 	.word	0x00001a30
        /*01b8*/ 	.word	0x00000000
        /*01bc*/ 	.word	0x00030810
        /*01c0*/ 	.short	0x010a
        /*01c2*/ 	.byte	0x3f
	.zero		1


	//   ....[12]....
        /*01c4*/ 	.word	0x00001a70
        /*01c8*/ 	.word	0x00000000
        /*01cc*/ 	.word	0x00030810
        /*01d0*/ 	.short	0x010a
        /*01d2*/ 	.byte	0x3f
	.zero		1


	//   ....[13]....
        /*01d4*/ 	.word	0x00001fd0
        /*01d8*/ 	.word	0x00000000
        /*01dc*/ 	.word	0x00030830
        /*01e0*/ 	.short	0x010a
        /*01e2*/ 	.byte	0x3f
	.zero		1


	//   ....[14]....
        /*01e4*/ 	.word	0x00002320
        /*01e8*/ 	.word	0x00000000
        /*01ec*/ 	.word	0x00030830
        /*01f0*/ 	.short	0x010a
        /*01f2*/ 	.byte	0x3f
	.zero		1


	//   ....[15]....
        /*01f4*/ 	.word	0x00004550
        /*01f8*/ 	.word	0x00000006
        /*01fc*/ 	.word	0x00000000
        /*0200*/ 	.short	0x0101
        /*0202*/ 	.byte	0x3f
	.zero		1


	//   ....[16]....
        /*0204*/ 	.word	0x00004870
        /*0208*/ 	.word	0x00000000
        /*020c*/ 	.word	0x00000000
        /*0210*/ 	.short	0x0101
        /*0212*/ 	.byte	0x3f
	.zero		1


	//   ....[17]....
        /*0214*/ 	.word	0x00008170
        /*0218*/ 	.word	0x00000010
        /*021c*/ 	.word	0x00030820
        /*0220*/ 	.short	0x010a
        /*0222*/ 	.byte	0x3f
	.zero		1


	//   ....[18]....
        /*0224*/ 	.word	0x000088b0
        /*0228*/ 	.word	0x00000010
        /*022c*/ 	.word	0x00030840
        /*0230*/ 	.short	0x010a
        /*0232*/ 	.byte	0x3f
	.zero		1


	//   ....[19]....
        /*0234*/ 	.word	0x00008b50
        /*0238*/ 	.word	0x00000010
        /*023c*/ 	.word	0x00030828
        /*0240*/ 	.short	0x010a
        /*0242*/ 	.byte	0x3f
	.zero		1


	//   ....[20]....
        /*0244*/ 	.word	0x00008df0
        /*0248*/ 	.word	0x00000010
        /*024c*/ 	.word	0x00030848
        /*0250*/ 	.short	0x010a
        /*0252*/ 	.byte	0x3f
	.zero		1


	//   ....[21]....
        /*0254*/ 	.word	0x00009040
        /*0258*/ 	.word	0x00000010
        /*025c*/ 	.word	0x00030820
        /*0260*/ 	.short	0x010a
        /*0262*/ 	.byte	0x3f
	.zero		1


	//   ....[22]....
        /*0264*/ 	.word	0x00009360
        /*0268*/ 	.word	0x00000010
        /*026c*/ 	.word	0x00030840
        /*0270*/ 	.short	0x010a
        /*0272*/ 	.byte	0x3f
	.zero		1


	//   ....[23]....
        /*0274*/ 	.word	0x000095d0
        /*0278*/ 	.word	0x00000010
        /*027c*/ 	.word	0x00030828
        /*0280*/ 	.short	0x010a
        /*0282*/ 	.byte	0x3f
	.zero		1


	//   ....[24]....
        /*0284*/ 	.word	0x000098c0
        /*0288*/ 	.word	0x00000003
        /*028c*/ 	.word	0x00030840
        /*0290*/ 	.short	0x010a
        /*0292*/ 	.byte	0x3f
	.zero		1


	//   ....[25]....
        /*0294*/ 	.word	0x00009d00
        /*0298*/ 	.word	0x00000006
        /*029c*/ 	.word	0x00000000
        /*02a0*/ 	.short	0x010a
        /*02a2*/ 	.byte	0x3f
	.zero		1


	//   ....[26]....
        /*02a4*/ 	.word	0x00009d60
        /*02a8*/ 	.word	0x00000003
        /*02ac*/ 	.word	0x00000000
        /*02b0*/ 	.short	0x010a
        /*02b2*/ 	.byte	0x3f
	.zero		1


	//   ....[27]....
        /*02b4*/ 	.word	0x00009dc0
        /*02b8*/ 	.word	0x00000000
        /*02bc*/ 	.word	0x00000000
        /*02c0*/ 	.short	0x010a
        /*02c2*/ 	.byte	0x3f
	.zero		1


	//   ....[28]....
        /*02c4*/ 	.word	0x00009df0
        /*02c8*/ 	.word	0x00000003
        /*02cc*/ 	.word	0x00000000
        /*02d0*/ 	.short	0x010a
        /*02d2*/ 	.byte	0x3f
	.zero		1


	//   ....[29]....
        /*02d4*/ 	.word	0x00009ef0
        /*02d8*/ 	.word	0x0000000c
        /*02dc*/ 	.word	0x00030800
        /*02e0*/ 	.short	0x010a
        /*02e2*/ 	.byte	0x3f
	.zero		1


	//   ....[30]....
        /*02e4*/ 	.word	0x00009f40
        /*02e8*/ 	.word	0x00000000
        /*02ec*/ 	.word	0x00030810
        /*02f0*/ 	.short	0x010a
        /*02f2*/ 	.byte	0x3f
	.zero		1


	//   ....[31]....
        /*02f4*/ 	.word	0x00009f90
        /*02f8*/ 	.word	0x00000000
        /*02fc*/ 	.word	0x00030830
        /*0300*/ 	.short	0x010a
        /*0302*/ 	.byte	0x3f
	.zero		1


	//   ....[32]....
        /*0304*/ 	.word	0x00009fe0
        /*0308*/ 	.word	0x00000010
        /*030c*/ 	.word	0x00030820
        /*0310*/ 	.short	0x010a
        /*0312*/ 	.byte	0x3f
	.zero		1


	//   ....[33]....
        /*0314*/ 	.word	0x0000a030
        /*0318*/ 	.word	0x00000010
        /*031c*/ 	.word	0x00030840
        /*0320*/ 	.short	0x010a
        /*0322*/ 	.byte	0x3f
	.zero		1


	//   ....[34]....
        /*0324*/ 	.word	0x0000a080
        /*0328*/ 	.word	0x00000010
        /*032c*/ 	.word	0x00030828
        /*0330*/ 	.short	0x010a
        /*0332*/ 	.byte	0x3f
	.zero		1


	//   ....[35]....
        /*0334*/ 	.word	0x0000a0d0
        /*0338*/ 	.word	0x00000010
        /*033c*/ 	.word	0x00030848
        /*0340*/ 	.short	0x010a
        /*0342*/ 	.byte	0x3f
	.zero		1


	//   ....[36]....
        /*0344*/ 	.word	0x0000a130
        /*0348*/ 	.word	0x00000010
        /*034c*/ 	.word	0x00030820
        /*0350*/ 	.short	0x010a
        /*0352*/ 	.byte	0x3f
	.zero		1


	//   ....[37]....
        /*0354*/ 	.word	0x0000a180
        /*0358*/ 	.word	0x00000010
        /*035c*/ 	.word	0x00030840
        /*0360*/ 	.short	0x010a
        /*0362*/ 	.byte	0x3f
	.zero		1


	//   ....[38]....
        /*0364*/ 	.word	0x0000a1d0
        /*0368*/ 	.word	0x00000010
        /*036c*/ 	.word	0x00030828
        /*0370*/ 	.short	0x010a
        /*0372*/ 	.byte	0x3f
	.zero		1


	//   ....[39]....
        /*0374*/ 	.word	0x0000a220
        /*0378*/ 	.word	0x00000003
        /*037c*/ 	.word	0x00030840
        /*0380*/ 	.short	0x010a
        /*0382*/ 	.byte	0x3f
	.zero		1


	//   ....[40]....
        /*0384*/ 	.word	0x0000a2f0
        /*0388*/ 	.word	0x00000006
        /*038c*/ 	.word	0x00000000
        /*0390*/ 	.short	0x010a
        /*0392*/ 	.byte	0x3f
	.zero		1


	//   ....[41]....
        /*0394*/ 	.word	0x0000a340
        /*0398*/ 	.word	0x00000003
        /*039c*/ 	.word	0x00000000
        /*03a0*/ 	.short	0x010a
        /*03a2*/ 	.byte	0x3f
	.zero		1


	//   ....[42]....
        /*03a4*/ 	.word	0x0000a390
        /*03a8*/ 	.word	0x00000000
        /*03ac*/ 	.word	0x00000000
        /*03b0*/ 	.short	0x010a
        /*03b2*/ 	.byte	0x3f
	.zero		1


	//----- nvinfo : EIATTR_NUM_MBARRIERS
	.align		4
.L_582:
        /*03b4*/ 	.byte	0x03, 0x38
        /*03b6*/ 	.short	0x0009


	//----- nvinfo : EIATTR_EXIT_INSTR_OFFSETS
	.align		4
        /*03b8*/ 	.byte	0x04, 0x1c
        /*03ba*/ 	.short	(.L_584 - .L_583)


	//   ....[0]....
.L_583:
        /*03bc*/ 	.word	0x00009e40


	//----- nvinfo : EIATTR_MAX_THREADS
	.align		4
.L_584:
        /*03c0*/ 	.byte	0x04, 0x05
        /*03c2*/ 	.short	(.L_586 - .L_585)
.L_585:
        /*03c4*/ 	.word	0x00000180
        /*03c8*/ 	.word	0x00000001
        /*03cc*/ 	.word	0x00000001


	//----- nvinfo : EIATTR_CRS_STACK_SIZE
	.align		4
.L_586:
        /*03d0*/ 	.byte	0x04, 0x1e
        /*03d2*/ 	.short	(.L_588 - .L_587)
.L_587:
        /*03d4*/ 	.word	0x00000000


	//----- nvinfo : EIATTR_CBANK_PARAM_SIZE
	.align		4
.L_588:
        /*03d8*/ 	.byte	0x03, 0x19
        /*03da*/ 	.short	0x0970


	//----- nvinfo : EIATTR_PARAM_CBANK
	.align		4
        /*03dc*/ 	.byte	0x04, 0x0a
        /*03de*/ 	.short	(.L_590 - .L_589)
	.align		4
.L_589:
        /*03e0*/ 	.word	index@(.nv.constant0._ZN7cutlass13device_kernelIN5flash11enable_sm90INS1_16FlashAttnBwdSm90INS1_25CollectiveMainloopBwdSm90ILi2ELi2ELi2EN4cute5tupleIJNS5_1CILi1EEES8_S8_EEENS6_IJNS7_ILi64EEENS7_ILi128EEESB_EEENS_10bfloat16_tEfNS_4arch4Sm90ELb0ELb1ELb1ELb0ELb0ELb1ELb0ELb0ELi2ELi1ELi2ELi1ELb0EEENS1_21CollectiveEpilogueBwdISC_SD_SF_Li256ELb0ELb0ELi1EEENS1_19SingleTileSchedulerILb0ELb0ELb0ELi128EEEEEEEEEvNT_6ParamsE)
        /*03e4*/ 	.short	0x0210
        /*03e6*/ 	.short	0x0970


	//----- nvinfo : EIATTR_SW_WAR
	.align		4
.L_590:
        /*03e8*/ 	.byte	0x04, 0x36
        /*03ea*/ 	.short	(.L_592 - .L_591)
.L_591:
        /*03ec*/ 	.word	0x00000008
.L_592:


//--------------------- .nv.info._ZN7cutlass13device_kernelIN5flash11enable_sm90INS1_16FlashAttnBwdSm90INS1_25CollectiveMainloopBwdSm90ILi2ELi2ELi2EN4cute5tupleIJNS5_1CILi1EEES8_S8_EEENS6_IJNS7_ILi64EEENS7_ILi128EEESB_EEENS_10bfloat16_tEfNS_4arch4Sm90ELb0ELb1ELb1ELb0ELb1ELb1ELb0ELb0ELi2ELi1ELi2ELi1ELb0EEENS1_21CollectiveEpilogueBwdISC_SD_SF_Li256ELb0ELb0ELi1EEENS1_19SingleTileSchedulerILb0ELb0ELb0ELi128EEEEEEEEEvNT_6ParamsE --------------------------
	.section	.nv.info._ZN7cutlass13device_kernelIN5flash11enable_sm90INS1_16FlashAttnBwdSm90INS1_25CollectiveMainloopBwdSm90ILi2ELi2ELi2EN4cute5tupleIJNS5_1CILi1EEES8_S8_EEENS6_IJNS7_ILi64EEENS7_ILi128EEESB_EEENS_10bfloat16_tEfNS_4arch4Sm90ELb0ELb1ELb1ELb0ELb1ELb1ELb0ELb0ELi2ELi1ELi2ELi1ELb0EEENS1_21CollectiveEpilogueBwdISC_SD_SF_Li256ELb0ELb0ELi1EEENS1_19SingleTileSchedulerILb0ELb0ELb0ELi128EEEEEEEEEvNT_6ParamsE,"",@"SHT_CUDA_INFO"
	.sectionflags	@""
	.align	4


	//----- nvinfo : EIATTR_CUDA_API_VERSION
	.align		4
        /*0000*/ 	.byte	0x04, 0x37
        /*0002*/ 	.short	(.L_594 - .L_593)
.L_593:
        /*0004*/ 	.word	0x00000082


	//----- nvinfo : EIATTR_KPARAM_INFO
	.align		4
.L_594:
        /*0008*/ 	.byte	0x04, 0x17
        /*000a*/ 	.short	(.L_596 - .L_595)
.L_595:
        /*000c*/ 	.word	0x00000000
        /*0010*/ 	.short	0x0000
        /*0012*/ 	.short	0x0070
        /*0014*/ 	.byte	0x00, 0xf0, 0x01, 0x24


	//----- nvinfo : EIATTR_SPARSE_MMA_MASK
	.align		4
.L_596:
        /*0018*/ 	.byte	0x03, 0x50
        /*001a*/ 	.short	0x0000


	//----- nvinfo : EIATTR_MAXREG_COUNT
	.align		4
        /*001c*/ 	.byte	0x03, 0x1b
        /*001e*/ 	.short	0x00a8


	//----- nvinfo : EIATTR_NUM_BARRIERS
	.align		4
        /*0020*/ 	.byte	0x02, 0x4c
        /*0022*/ 	.byte	0x10
	.zero		1


	//----- nvinfo : EIATTR_EXTERNS
	.align		4
        /*0024*/ 	.byte	0x04, 0x0f
        /*0026*/ 	.short	(.L_598 - .L_597)


	//   ....[0]....
	.align		4
.L_597:
        /*0028*/ 	.word	index@(__assertfail)


	//----- nvinfo : EIATTR_ANNOTATIONS
	.align		4
.L_598:
        /*002c*/ 	.byte	0x04, 0x55
        /*002e*/ 	.short	(.L_600 - .L_599)


	//   ....[0]....
.L_599:
        /*0030*/ 	.word	0x00000001
        /*0034*/ 	.byte	0x70, 0x15, 0x00, 0x00, 0x01, 0x00, 0x00, 0x00, 0x40, 0x24, 0x00, 0x00, 0x01, 0x00, 0x00, 0x00
        /*0044*/ 	.byte	0x10, 0x37, 0x00, 0x00, 0x01, 0x00, 0x00, 0x00, 0xa0, 0x37, 0x00, 0x00, 0x01, 0x00, 0x00, 0x00
        /*0054*/ 	.byte	0x30, 0x95, 0x00, 0x00, 0x01, 0x00, 0x00, 0x00, 0x20, 0x97, 0x00, 0x00, 0x01, 0x00, 0x00, 0x00
        /*0064*/ 	.byte	0x10, 0xa2, 0x00, 0x00, 0x01, 0x00, 0x00, 0x00, 0x30, 0xa2, 0x00, 0x00, 0x01, 0x00, 0x00, 0x00
        /*0074*/ 	.byte	0xd0, 0xa6, 0x00, 0x00


	//----- nvinfo : EIATTR_MERCURY_ISA_VERSION
	.align		4
.L_600:
        /*0078*/ 	.byte	0x03, 0x5f
        /*007a*/ 	.short	0x0101


	//----- nvinfo : EIATTR_INT_WARP_WIDE_INSTR_OFFSETS
	.align		4
        /*007c*/ 	.byte	0x04, 0x31
        /*007e*/ 	.short	(.L_602 - .L_601)


	//   ....[0]....
.L_601:
        /*0080*/ 	.word	0x000001f0


	//   ....[1]....
        /*0084*/ 	.word	0x00000220


	//   ....[2]....
        /*0088*/ 	.word	0x00007980


	//   ....[3]....
        /*008c*/ 	.word	0x00007f80


	//   ....[4]....
        /*0090*/ 	.word	0x00008430


	//   ....[5]....
        /*0094*/ 	.word	0x00008700


	//   ....[6]....
        /*0098*/ 	.word	0x00008960


	//   ....[7]....
        /*009c*/ 	.word	0x00008af0


	//----- nvinfo : EIATTR_COOP_GROUP_MASK_REGIDS
	.align		4
.L_602:
        /*00a0*/ 	.byte	0x04, 0x29
        /*00a2*/ 	.short	(.L_604 - .L_603)


	//   ....[0]....
.L_603:
        /*00a4*/ 	.word	0xffffffff


	//   ....[1]....
        /*00a8*/ 	.word	0xffffffff


	//   ....[2]....
        /*00ac*/ 	.word	0xffffffff


	//   ....[3]....
        /*00b0*/ 	.word	0xffffffff


	//   ....[4]....
        /*00b4*/ 	.word	0xffffffff


	//   ....[5]....
        /*00b8*/ 	.word	0xffffffff


	//   ....[6]....
        /*00bc*/ 	.word	0xffffffff


	//   ....[7]....
        /*00c0*/ 	.word	0xffffffff


	//   ....[8]....
        /*00c4*/ 	.word	0xffffffff


	//   ....[9]....
        /*00c8*/ 	.word	0xffffffff


	//   ....[10]....
        /*00cc*/ 	.word	0xffffffff


	//   ....[11]....
        /*00d0*/ 	.word	0xffffffff


	//   ....[12]....
        /*00d4*/ 	.word	0xffffffff


	//   ....[13]....
        /*00d8*/ 	.word	0xffffffff


	//   ....[14]....
        /*00dc*/ 	.word	0xffffffff


	//   ....[15]....
        /*00e0*/ 	.word	0xffffffff


	//   ....[16]....
        /*00e4*/ 	.word	0xffffffff


	//   ....[17]....
        /*00e8*/ 	.word	0x0500000f


	//   ....[18]....
        /*00ec*/ 	.word	0x0500000f


	//   ....[19]....
        /*00f0*/ 	.word	0x0500000f


	//   ....[20]....
        /*00f4*/ 	.word	0x0500000f


	//----- nvinfo : EIATTR_COOP_GROUP_INSTR_OFFSETS
	.align		4
.L_604:
        /*00f8*/ 	.byte	0x04, 0x28
        /*00fa*/ 	.short	(.L_606 - .L_605)


	//   ....[0]....
.L_605:
        /*00fc*/ 	.word	0x00000070


	//   ....[1]....
        /*0100*/ 	.word	0x00000200


	//   ....[2]....
        /*0104*/ 	.word	0x00000250


	//   ....[3]....
        /*0108*/ 	.word	0x00000440


	//   ....[4]....
        /*010c*/ 	.word	0x00000670


	//   ....[5]....
        /*0110*/ 	.word	0x000011f0


	//   ....[6]....
        /*0114*/ 	.word	0x000054e0


	//   ....[7]....
        /*0118*/ 	.word	0x00007020


	//   ....[8]....
        /*011c*/ 	.word	0x00007580


	//   ....[9]....
        /*0120*/ 	.word	0x000078b0


	//   ....[10]....
        /*0124*/ 	.word	0x00007c00


	//   ....[11]....
        /*0128*/ 	.word	0x00007eb0


	//   ....[12]....
        /*012c*/ 	.word	0x000080f0


	//   ....[13]....
        /*0130*/ 	.word	0x00008360


	//   ....[14]....
        /*0134*/ 	.word	0x00008640


	//   ....[15]....
        /*0138*/ 	.word	0x00008860


	//   ....[16]....
        /*013c*/ 	.word	0x000089f0


	//   ....[17]....
        /*0140*/ 	.word	0x0000ad90


	//   ....[18]....
        /*0144*/ 	.word	0x0000af10


	//   ....[19]....
        /*0148*/ 	.word	0x0000af80


	//   ....[20]....
        /*014c*/ 	.word	0x0000aff0


	//----- nvinfo : EIATTR_REG_RECONFIG
	.align		4
.L_606:
        /*0150*/ 	.byte	0x01, 0x54
	.zero		2


	//----- nvinfo : EIATTR_SYSCALL_OFFSETS
	.align		4
        /*0154*/ 	.byte	0x04, 0x46
        /*0156*/ 	.short	(.L_608 - .L_607)


	//   ....[0]....
.L_607:
        /*0158*/ 	.word	0x00000e30


	//   ....[1]....
        /*015c*/ 	.word	0x00000f20


	//   ....[2]....
        /*0160*/ 	.word	0x00001080


	//   ....[3]....
        /*0164*/ 	.word	0x00001170


	//   ....[4]....
        /*0168*/ 	.word	0x00004e50


	//   ....[5]....
        /*016c*/ 	.word	0x00004f90


	//   ....[6]....
        /*0170*/ 	.word	0x000050b0


	//   ....[7]....
        /*0174*/ 	.word	0x000051d0


	//----- nvinfo : EIATTR_MBARRIER_INSTR_OFFSETS
	.align		4
.L_608:
        /*0178*/ 	.byte	0x04, 0x39
        /*017a*/ 	.short	(.L_610 - .L_609)


	//   ....[0]....
.L_609:
        /*017c*/ 	.word	0x000002f0
        /*0180*/ 	.word	0x000000ff
        /*0184*/ 	.word	0x00030800
        /*0188*/ 	.short	0x0100
        /*018a*/ 	.byte	0x06
	.zero		1


	//   ....[1]....
        /*018c*/ 	.word	0x000003f0
        /*0190*/ 	.word	0x000000ff
        /*0194*/ 	.word	0x00030810
        /*0198*/ 	.short	0x0100
        /*019a*/ 	.byte	0x08
	.zero		1


	//   ....[2]....
        /*019c*/ 	.word	0x00000400
        /*01a0*/ 	.word	0x000000ff
        /*01a4*/ 	.word	0x00030820
        /*01a8*/ 	.short	0x0100
        /*01aa*/ 	.byte	0x08
	.zero		1


	//   ....[3]....
        /*01ac*/ 	.word	0x00000410
        /*01b0*/ 	.word	0x000000ff
        /*01b4*/ 	.word	0x00030818
        /*01b8*/ 	.short	0x0100
        /*01ba*/ 	.byte	0x08
	.zero		1


	//   ....[4]....
        /*01bc*/ 	.word	0x00000420
        /*01c0*/ 	.word	0x000000ff
        /*01c4*/ 	.word	0x00030828
        /*01c8*/ 	.short	0x0100
        /*01ca*/ 	.byte	0x08
	.zero		1


	//   ....[5]....
        /*01cc*/ 	.word	0x00000550
        /*01d0*/ 	.word	0x000000ff
        /*01d4*/ 	.word	0x00030830
        /*01d8*/ 	.short	0x0100
        /*01da*/ 	.byte	0x08
	.zero		1


	//   ....[6]....
        /*01dc*/ 	.word	0x00000560
        /*01e0*/ 	.word	0x000000ff
        /*01e4*/ 	.word	0x00030840
        /*01e8*/ 	.short	0x0100
        /*01ea*/ 	.byte	0x08
	.zero		1


	//   ....[7]....
        /*01ec*/ 	.word	0x00000570
        /*01f0*/ 	.word	0x000000ff
        /*01f4*/ 	.word	0x00030838
        /*01f8*/ 	.short	0x0100
        /*01fa*/ 	.byte	0x08
	.zero		1


	//   ....[8]....
        /*01fc*/ 	.word	0x00000580
        /*0200*/ 	.word	0x000000ff
        /*0204*/ 	.word	0x00030848
        /*0208*/ 	.short	0x0100
        /*020a*/ 	.byte	0x08
	.zero		1


	//   ....[9]....
        /*020c*/ 	.word	0x00001220
        /*0210*/ 	.word	0x00000010
        /*0214*/ 	.word	0x00030800
        /*0218*/ 	.short	0x010a
        /*021a*/ 	.byte	0x3f
	.zero		1


	//   ....[10]....
        /*021c*/ 	.word	0x00001350
        /*0220*/ 	.word	0x00000010
        /*0224*/ 	.word	0x00030800
        /*0228*/ 	.short	0x010a
        /*022a*/ 	.byte	0x3f
	.zero		1


	//   ....[11]....
        /*022c*/ 	.word	0x00001a40
        /*0230*/ 	.word	0x00000000
        /*0234*/ 	.word	0x00030810
        /*0238*/ 	.short	0x010a
        /*023a*/ 	.byte	0x3f
	.zero		1


	//   ....[12]....
        /*023c*/ 	.word	0x00001a80
        /*0240*/ 	.word	0x00000000
        /*0244*/ 	.word	0x00030810
        /*0248*/ 	.short	0x010a
        /*024a*/ 	.byte	0x3f
	.zero		1


	//   ....[13]....
        /*024c*/ 	.word	0x00001fe0
        /*0250*/ 	.word	0x00000000
        /*0254*/ 	.word	0x00030830
        /*0258*/ 	.short	0x010a
        /*025a*/ 	.byte	0x3f
	.zero		1


	//   ....[14]....
        /*025c*/ 	.word	0x00002330
        /*0260*/ 	.word	0x00000000
        /*0264*/ 	.word	0x00030830
        /*0268*/ 	.short	0x010a
        /*026a*/ 	.byte	0x3f
	.zero		1


	//   ....[15]....
        /*026c*/ 	.word	0x00004560
        /*0270*/ 	.word	0x00000006
        /*0274*/ 	.word	0x00000000
        /*0278*/ 	.short	0x0101
        /*027a*/ 	.byte	0x3f
	.zero		1


	//   ....[16]....
        /*027c*/ 	.word	0x00004880
        /*0280*/ 	.word	0x00000000
        /*0284*/ 	.word	0x00000000
        /*0288*/ 	.short	0x0101
        /*028a*/ 	.byte	0x3f
	.zero		1


	//   ....[17]....
        /*028c*/ 	.word	0x00009070
        /*0290*/ 	.word	0x00000010
        /*0294*/ 	.word	0x00030820
        /*0298*/ 	.short	0x010a
        /*029a*/ 	.byte	0x3f
	.zero		1


	//   ....[18]....
        /*029c*/ 	.word	0x000097b0
        /*02a0*/ 	.word	0x00000010
        /*02a4*/ 	.word	0x00030840
        /*02a8*/ 	.short	0x010a
        /*02aa*/ 	.byte	0x3f
	.zero		1


	//   ....[19]....
        /*02ac*/ 	.word	0x00009a50
        /*02b0*/ 	.word	0x00000010
        /*02b4*/ 	.word	0x00030828
        /*02b8*/ 	.short	0x010a
        /*02ba*/ 	.byte	0x3f
	.zero		1


	//   ....[20]....
        /*02bc*/ 	.word	0x00009cf0
        /*02c0*/ 	.word	0x00000010
        /*02c4*/ 	.word	0x00030848
        /*02c8*/ 	.short	0x010a
        /*02ca*/ 	.byte	0x3f
	.zero		1


	//   ....[21]....
        /*02cc*/ 	.word	0x00009f40
        /*02d0*/ 	.word	0x00000010
        /*02d4*/ 	.word	0x00030820
        /*02d8*/ 	.short	0x010a
        /*02da*/ 	.byte	0x3f
	.zero		1


	//   ....[22]....
        /*02dc*/ 	.word	0x0000a260
        /*02e0*/ 	.word	0x00000010
        /*02e4*/ 	.word	0x00030840
        /*02e8*/ 	.short	0x010a
        /*02ea*/ 	.byte	0x3f
	.zero		1


	//   ....[23]....
        /*02ec*/ 	.word	0x0000a4d0
        /*02f0*/ 	.word	0x00000010
        /*02f4*/ 	.word	0x00030828
        /*02f8*/ 	.short	0x010a
        /*02fa*/ 	.byte	0x3f
	.zero		1


	//   ....[24]....
        /*02fc*/ 	.word	0x0000a7c0
        /*0300*/ 	.word	0x00000003
        /*0304*/ 	.word	0x00030840
        /*0308*/ 	.short	0x010a
        /*030a*/ 	.byte	0x3f
	.zero		1


	//   ....[25]....
        /*030c*/ 	.word	0x0000ac00
        /*0310*/ 	.word	0x00000006
        /*0314*/ 	.word	0x00000000
        /*0318*/ 	.short	0x010a
        /*031a*/ 	.byte	0x3f
	.zero		1


	//   ....[26]....
        /*031c*/ 	.word	0x0000ac60
        /*0320*/ 	.word	0x00000003
        /*0324*/ 	.word	0x00000000
        /*0328*/ 	.short	0x010a
        /*032a*/ 	.byte	0x3f
	.zero		1


	//   ....[27]....
        /*032c*/ 	.word	0x0000acc0
        /*0330*/ 	.word	0x00000000
        /*0334*/ 	.word	0x00000000
        /*0338*/ 	.short	0x010a
        /*033a*/ 	.byte	0x3f
	.zero		1


	//   ....[28]....
        /*033c*/ 	.word	0x0000acf0
        /*0340*/ 	.word	0x00000003
        /*0344*/ 	.word	0x00000000
        /*0348*/ 	.short	0x010a
        /*034a*/ 	.byte	0x3f
	.zero		1


	//   ....[29]....
        /*034c*/ 	.word	0x0000adf0
        /*0350*/ 	.word	0x0000000c
        /*0354*/ 	.word	0x00030800
        /*0358*/ 	.short	0x010a
        /*035a*/ 	.byte	0x3f
	.zero		1


	//   ....[30]....
        /*035c*/ 	.word	0x0000ae40
        /*0360*/ 	.word	0x00000000
        /*0364*/ 	.word	0x00030810
        /*0368*/ 	.short	0x010a
        /*036a*/ 	.byte	0x3f
	.zero		1


	//   ....[31]....
        /*036c*/ 	.word	0x0000ae90
        /*0370*/ 	.word	0x00000000
        /*0374*/ 	.word	0x00030830
        /*0378*/ 	.short	0x010a
        /*037a*/ 	.byte	0x3f
	.zero		1


	//   ....[32]....
        /*037c*/ 	.word	0x0000b030
        /*0380*/ 	.word	0x00000010
        /*0384*/ 	.word	0x00030820
        /*0388*/ 	.short	0x010a
        /*038a*/ 	.byte	0x3f
	.zero		1


	//   ....[33]....
        /*038c*/ 	.word	0x0000b080
        /*0390*/ 	.word	0x00000010
        /*0394*/ 	.word	0x00030840
        /*0398*/ 	.short	0x010a
        /*039a*/ 	.byte	0x3f
	.zero		1


	//   ....[34]....
        /*039c*/ 	.word	0x0000b0d0
        /*03a0*/ 	.word	0x00000010
        /*03a4*/ 	.word	0x00030828
        /*03a8*/ 	.short	0x010a
        /*03aa*/ 	.byte	0x3f
	.zero		1


	//   ....[35]....
        /*03ac*/ 	.word	0x0000b120
        /*03b0*/ 	.word	0x00000010
        /*03b4*/ 	.word	0x00030848
        /*03b8*/ 	.short	0x010a
        /*03ba*/ 	.byte	0x3f
	.zero		1


	//   ....[36]....
        /*03bc*/ 	.word	0x0000b180
        /*03c0*/ 	.word	0x00000010
        /*03c4*/ 	.word	0x00030820
        /*03c8*/ 	.short	0x010a
        /*03ca*/ 	.byte	0x3f
	.zero		1


	//   ....[37]....
        /*03cc*/ 	.word	0x0000b1d0
        /*03d0*/ 	.word	0x00000010
        /*03d4*/ 	.word	0x00030840
        /*03d8*/ 	.short	0x010a
        /*03da*/ 	.byte	0x3f
	.zero		1


	//   ....[38]....
        /*03dc*/ 	.word	0x0000b220
        /*03e0*/ 	.word	0x00000010
        /*03e4*/ 	.word	0x00030828
        /*03e8*/ 	.short	0x010a
        /*03ea*/ 	.byte	0x3f
	.zero		1


	//   ....[39]....
        /*03ec*/ 	.word	0x0000b270
        /*03f0*/ 	.word	0x00000003
        /*03f4*/ 	.word	0x00030840
        /*03f8*/ 	.short	0x010a
        /*03fa*/ 	.byte	0x3f
	.zero		1


	//   ....[40]....
        /*03fc*/ 	.word	0x0000b340
        /*0400*/ 	.word	0x00000006
        /*0404*/ 	.word	0x00000000
        /*0408*/ 	.short	0x010a
        /*040a*/ 	.byte	0x3f
	.zero		1


	//   ....[41]....
        /*040c*/ 	.word	0x0000b390
        /*0410*/ 	.word	0x00000003
        /*0414*/ 	.word	0x00000000
        /*0418*/ 	.short	0x010a
        /*041a*/ 	.byte	0x3f
	.zero		1


	//   ....[42]....
        /*041c*/ 	.word	0x0000b3e0
        /*0420*/ 	.word	0x00000000
        /*0424*/ 	.word	0x00000000
        /*0428*/ 	.short	0x010a
        /*042a*/ 	.byte	0x3f
	.zero		1


	//----- nvinfo : EIATTR_NUM_MBARRIERS
	.align		4
.L_610:
        /*042c*/ 	.byte	0x03, 0x38
        /*042e*/ 	.short	0x0009


	//----- nvinfo : EIATTR_EXIT_INSTR_OFFSETS
	.align		4
        /*0430*/ 	.byte	0x04, 0x1c
        /*0432*/ 	.short	(.L_612 - .L_611)


	//   ....[0]....
.L_611:
        /*0434*/ 	.word	0x0000ad40


	//----- nvinfo : EIATTR_MAX_THREADS
	.align		4
.L_612:
        /*0438*/ 	.byte	0x04, 0x05
        /*043a*/ 	.short	(.L_614 - .L_613)
.L_613:
        /*043c*/ 	.word	0x00000180
        /*0440*/ 	.word	0x00000001
        /*0444*/ 	.word	0x00000001


	//----- nvinfo : EIATTR_CRS_STACK_SIZE
	.align		4
.L_614:
        /*0448*/ 	.byte	0x04, 0x1e
        /*044a*/ 	.short	(.L_616 - .L_615)
.L_615:
        /*044c*/ 	.word	0x00000000


	//----- nvinfo : EIATTR_CBANK_PARAM_SIZE
	.align		4
.L_616:
        /*0450*/ 	.byte	0x03, 0x19
        /*0452*/ 	.short	0x0970


	//----- nvinfo : EIATTR_PARAM_CBANK
	.align		4
        /*0454*/ 	.byte	0x04, 0x0a
        /*0456*/ 	.short	(.L_618 - .L_617)
	.align		4
.L_617:
        /*0458*/ 	.word	index@(.nv.constant0._ZN7cutlass13device_kernelIN5flash11enable_sm90INS1_16FlashAttnBwdSm90INS1_25CollectiveMainloopBwdSm90ILi2ELi2ELi2EN4cute5tupleIJNS5_1CILi1EEES8_S8_EEENS6_IJNS7_ILi64EEENS7_ILi128EEESB_EEENS_10bfloat16_tEfNS_4arch4Sm90ELb0ELb1ELb1ELb0ELb1ELb1ELb0ELb0ELi2ELi1ELi2ELi1ELb0EEENS1_21CollectiveEpilogueBwdISC_SD_SF_Li256ELb0ELb0ELi1EEENS1_19SingleTileSchedulerILb0ELb0ELb0ELi128EEEEEEEEEvNT_6ParamsE)
        /*045c*/ 	.short	0x0210
        /*045e*/ 	.short	0x0970


	//----- nvinfo : EIATTR_SW_WAR
	.align		4
.L_618:
        /*0460*/ 	.byte	0x04, 0x36
        /*0462*/ 	.short	(.L_620 - .L_619)
.L_619:
        /*0464*/ 	.word	0x00000008
.L_620:


//--------------------- .nv.info._ZN7cutlass13device_kernelIN5flash11enable_sm90INS1_16FlashAttnBwdSm90INS1_25CollectiveMainloopBwdSm90ILi2ELi2ELi2EN4cute5tupleIJNS5_1CILi1EEES8_S8_EEENS6_IJNS7_ILi64EEENS7_ILi128EEESB_EEENS_10bfloat16_tEfNS_4arch4Sm90ELb0ELb1ELb1ELb0ELb0ELb1ELb0ELb0ELi2ELi1ELi2ELi1ELb0EEENS1_24CollectiveEpilogueBwdGQAISC_fSF_Li256ELb0ELb0EEENS1_19SingleTileSchedulerILb0ELb0ELb0ELi128EEEEEEEEEvNT_6ParamsE --------------------------
	.section	.nv.info._ZN7cutlass13device_kernelIN5flash11enable_sm90INS1_16FlashAttnBwdSm90INS1_25CollectiveMainloopBwdSm90ILi2ELi2ELi2EN4cute5tupleIJNS5_1CILi1EEES8_S8_EEENS6_IJNS7_ILi64EEENS7_ILi128EEESB_EEENS_10bfloat16_tEfNS_4arch4Sm90ELb0ELb1ELb1ELb0ELb0ELb1ELb0ELb0ELi2ELi1ELi2ELi1ELb0EEENS1_24CollectiveEpilogueBwdGQAISC_fSF_Li256ELb0ELb0EEENS1_19SingleTileSchedulerILb0ELb0ELb0ELi128EEEEEEEEEvNT_6ParamsE,"",@"SHT_CUDA_INFO"
	.sectionflags	@""
	.align	4


	//----- nvinfo : EIATTR_CUDA_API_VERSION
	.align		4
        /*0000*/ 	.byte	0x04, 0x37
        /*0002*/ 	.short	(.L_622 - .L_621)
.L_621:
        /*0004*/ 	.word	0x00000082


	//----- nvinfo : EIATTR_KPARAM_INFO
	.align		4
.L_622:
        /*0008*/ 	.byte	0x04, 0x17
        /*000a*/ 	.short	(.L_624 - .L_623)
.L_623:
        /*000c*/ 	.word	0x00000000
        /*0010*/ 	.short	0x0000
        /*0012*/ 	.short	0x0070
        /*0014*/ 	.byte	0x00, 0xf0, 0x01, 0x1a


	//----- nvinfo : EIATTR_SPARSE_MMA_MASK
	.align		4
.L_624:
        /*0018*/ 	.byte	0x03, 0x50
        /*001a*/ 	.short	0x0000


	//----- nvinfo : EIATTR_MAXREG_COUNT
	.align		4
        /*001c*/ 	.byte	0x03, 0x1b
        /*001e*/ 	.short	0x00a8


	//----- nvinfo : EIATTR_NUM_BARRIERS
	.align		4
        /*0020*/ 	.byte	0x02, 0x4c
        /*0022*/ 	.byte	0x10
	.zero		1


	//----- nvinfo : EIATTR_EXTERNS
	.align		4
        /*0024*/ 	.byte	0x04, 0x0f
        /*0026*/ 	.short	(.L_626 - .L_625)


	//   ....[0]....
	.align		4
.L_625:
        /*0028*/ 	.word	index@(__assertfail)


	//----- nvinfo : EIATTR_ANNOTATIONS
	.align		4
.L_626:
        /*002c*/ 	.byte	0x04, 0x55
        /*002e*/ 	.short	(.L_628 - .L_627)


	//   ....[0]....
.L_627:
        /*0030*/ 	.word	0x00000001
        /*0034*/ 	.byte	0x00, 0x15, 0x00, 0x00, 0x01, 0x00, 0x00, 0x00, 0xc0, 0x23, 0x00, 0x00, 0x01, 0x00, 0x00, 0x00
        /*0044*/ 	.byte	0x90, 0x36, 0x00, 0x00, 0x01, 0x00, 0x00, 0x00, 0x20, 0x37, 0x00, 0x00, 0x01, 0x00, 0x00, 0x00
        /*0054*/ 	.byte	0x10, 0x6b, 0x00, 0x00, 0x01, 0x00, 0x00, 0x00, 0x00, 0x6d, 0x00, 0x00, 0x01, 0x00, 0x00, 0x00
        /*0064*/ 	.byte	0xf0, 0x77, 0x00, 0x00, 0x01, 0x00, 0x00, 0x00, 0x10, 0x78, 0x00, 0x00, 0x01, 0x00, 0x00, 0x00
        /*0074*/ 	.byte	0xb0, 0x7c, 0x00, 0x00


	//----- nvinfo : EIATTR_MERCURY_ISA_VERSION
	.align		4
.L_628:
        /*0078*/ 	.byte	0x03, 0x5f
        /*007a*/ 	.short	0x0101


	//----- nvinfo : EIATTR_INT_WARP_WIDE_INSTR_OFFSETS
	.align		4
        /*007c*/ 	.byte	0x04, 0x31
        /*007e*/ 	.short	(.L_630 - .L_629)


	//   ....[0]....
.L_629:
        /*0080*/ 	.word	0x00000190


	//   ....[1]....
        /*0084*/ 	.word	0x000001c0


	//----- nvinfo : EIATTR_COOP_GROUP_MASK_REGIDS
	.align		4
.L_630:
        /*0088*/ 	.byte	0x04, 0x29
        /*008a*/ 	.short	(.L_632 - .L_631)


	//   ....[0]....
.L_631:
        /*008c*/ 	.word	0xffffffff


	//   ....[1]....
        /*0090*/ 	.word	0xffffffff


	//   ....[2]....
        /*0094*/ 	.word	0xffffffff


	//   ....[3]....
        /*0098*/ 	.word	0xffffffff


	//   ....[4]....
        /*009c*/ 	.word	0xffffffff


	//   ....[5]....
        /*00a0*/ 	.word	0xffffffff


	//   ....[6]....
        /*00a4*/ 	.word	0xffffffff


	//   ....[7]....
        /*00a8*/ 	.word	0x0500000f


	//----- nvinfo : EIATTR_COOP_GROUP_INSTR_OFFSETS
	.align		4
.L_632:
        /*00ac*/ 	.byte	0x04, 0x28
        /*00ae*/ 	.short	(.L_634 - .L_633)


	//   ....[0]....
.L_633:
        /*00b0*/ 	.word	0x00000070


	//   ....[1]....
        /*00b4*/ 	.word	0x000001a0


	//   ....[2]....
        /*00b8*/ 	.word	0x000001f0


	//   ....[3]....
        /*00bc*/ 	.word	0x000003e0


	//   ....[4]....
        /*00c0*/ 	.word	0x00000600


	//   ....[5]....
        /*00c4*/ 	.word	0x00001180


	//   ....[6]....
        /*00c8*/ 	.word	0x00005500


	//   ....[7]....
        /*00cc*/ 	.word	0x00008370


	//----- nvinfo : EIATTR_REG_RECONFIG
	.align		4
.L_634:
        /*00d0*/ 	.byte	0x01, 0x54
	.zero		2


	//----- nvinfo : EIATTR_SYSCALL_OFFSETS
	.align		4
        /*00d4*/ 	.byte	0x04, 0x46
        /*00d6*/ 	.short	(.L_636 - .L_635)


	//   ....[0]....
.L_635:
        /*00d8*/ 	.word	0x00000dc0


	//   ....[1]....
        /*00dc*/ 	.word	0x00000eb0


	//   ....[2]....
        /*00e0*/ 	.word	0x00001010


	//   ....[3]....
        /*00e4*/ 	.word	0x00001100


	//----- nvinfo : EIATTR_MBARRIER_INSTR_OFFSETS
	.align		4
.L_636:
        /*00e8*/ 	.byte	0x04, 0x39
        /*00ea*/ 	.short	(.L_638 - .L_637)


	//   ....[0]....
.L_637:
        /*00ec*/ 	.word	0x00000290
        /*00f0*/ 	.word	0x000000ff
        /*00f4*/ 	.word	0x00030800
        /*00f8*/ 	.short	0x0100
        /*00fa*/ 	.byte	0x06
	.zero		1


	//   ....[1]....
        /*00fc*/ 	.word	0x00000390
        /*0100*/ 	.word	0x000000ff
        /*0104*/ 	.word	0x00030810
        /*0108*/ 	.short	0x0100
        /*010a*/ 	.byte	0x08
	.zero		1


	//   ....[2]....
        /*010c*/ 	.word	0x000003a0
        /*0110*/ 	.word	0x000000ff
        /*0114*/ 	.word	0x00030820
        /*0118*/ 	.short	0x0100
        /*011a*/ 	.byte	0x08
	.zero		1


	//   ....[3]....
        /*011c*/ 	.word	0x000003b0
        /*0120*/ 	.word	0x000000ff
        /*0124*/ 	.word	0x00030818
        /*0128*/ 	.short	0x0100
        /*012a*/ 	.byte	0x08
	.zero		1


	//   ....[4]....
        /*012c*/ 	.word	0x000003c0
        /*0130*/ 	.word	0x000000ff
        /*0134*/ 	.word	0x00030828
        /*0138*/ 	.short	0x0100
        /*013a*/ 	.byte	0x08
	.zero		1


	//   ....[5]....
        /*013c*/ 	.word	0x000004f0
        /*0140*/ 	.word	0x000000ff
        /*0144*/ 	.word	0x00030830
        /*0148*/ 	.short	0x0100
        /*014a*/ 	.byte	0x08
	.zero		1


	//   ....[6]....
        /*014c*/ 	.word	0x00000500
        /*0150*/ 	.word	0x000000ff
        /*0154*/ 	.word	0x00030840
        /*0158*/ 	.short	0x0100
        /*015a*/ 	.byte	0x08
	.zero		1


	//   ....[7]....
        /*015c*/ 	.word	0x00000510
        /*0160*/ 	.word	0x000000ff
        /*0164*/ 	.word	0x00030838
        /*0168*/ 	.short	0x0100
        /*016a*/ 	.byte	0x08
	.zero		1


	//   ....[8]....
        /*016c*/ 	.word	0x00000520
        /*0170*/ 	.word	0x000000ff
        /*0174*/ 	.word	0x00030848
        /*0178*/ 	.short	0x0100
        /*017a*/ 	.byte	0x08
	.zero		1


	//   ....[9]....
        /*017c*/ 	.word	0x000011b0
        /*0180*/ 	.word	0x00000010
        /*0184*/ 	.word	0x00030800
        /*0188*/ 	.short	0x010a
        /*018a*/ 	.byte	0x3f
	.zero		1


	//   ....[10]....
        /*018c*/ 	.word	0x000012e0
        /*0190*/ 	.word	0x00000010
        /*0194*/ 	.word	0x00030800
        /*0198*/ 	.short	0x010a
        /*019a*/ 	.byte	0x3f
	.zero		1


	//   ....[11]....
        /*019c*/ 	.word	0x000019c0
        /*01a0*/ 	.word	0x00000000
        /*01a4*/ 	.word	0x00030810
        /*01a8*/ 	.short	0x010a
        /*01aa*/ 	.byte	0x3f
	.zero		1


	//   ....[12]....
        /*01ac*/ 	.word	0x00001a00
        /*01b0*/ 	.word	0x00000000
        /*01b4*/ 	.word	0x00030810
        /*01b8*/ 	.short	0x010a
        /*01ba*/ 	.byte	0x3f
	.zero		1


	//   ....[13]....
        /*01bc*/ 	.word	0x00001f60
        /*01c0*/ 	.word	0x00000000
        /*01c4*/ 	.word	0x00030830
        /*01c8*/ 	.short	0x010a
        /*01ca*/ 	.byte	0x3f
	.zero		1


	//   ....[14]....
        /*01cc*/ 	.word	0x000022b0
        /*01d0*/ 	.word	0x00000000
        /*01d4*/ 	.word	0x00030830
        /*01d8*/ 	.short	0x010a
        /*01da*/ 	.byte	0x3f
	.zero		1


	//   ....[15]....
        /*01dc*/ 	.word	0x000044e0
        /*01e0*/ 	.word	0x00000006
        /*01e4*/ 	.word	0x00000000
        /*01e8*/ 	.short	0x0101
        /*01ea*/ 	.byte	0x3f
	.zero		1


	//   ....[16]....
        /*01ec*/ 	.word	0x00004800
        /*01f0*/ 	.word	0x00000000
        /*01f4*/ 	.word	0x00000000
        /*01f8*/ 	.short	0x0101
        /*01fa*/ 	.byte	0x3f
	.zero		1


	//   ....[17]....
        /*01fc*/ 	.word	0x00006650
        /*0200*/ 	.word	0x00000010
        /*0204*/ 	.word	0x00030820
        /*0208*/ 	.short	0x010a
        /*020a*/ 	.byte	0x3f
	.zero		1


	//   ....[18]....
        /*020c*/ 	.word	0x00006d90
        /*0210*/ 	.word	0x00000010
        /*0214*/ 	.word	0x00030840
        /*0218*/ 	.short	0x010a
        /*021a*/ 	.byte	0x3f
	.zero		1


	//   ....[19]....
        /*021c*/ 	.word	0x00007030
        /*0220*/ 	.word	0x00000010
        /*0224*/ 	.word	0x00030828
        /*0228*/ 	.short	0x010a
        /*022a*/ 	.byte	0x3f
	.zero		1


	//   ....[20]....
        /*022c*/ 	.word	0x000072d0
        /*0230*/ 	.word	0x00000010
        /*0234*/ 	.word	0x00030848
        /*0238*/ 	.short	0x010a
        /*023a*/ 	.byte	0x3f
	.zero		1


	//   ....[21]....
        /*023c*/ 	.word	0x00007520
        /*0240*/ 	.word	0x00000010
        /*0244*/ 	.word	0x00030820
        /*0248*/ 	.short	0x010a
        /*024a*/ 	.byte	0x3f
	.zero		1


	//   ....[22]....
        /*024c*/ 	.word	0x00007840
        /*0250*/ 	.word	0x00000010
        /*0254*/ 	.word	0x00030840
        /*0258*/ 	.short	0x010a
        /*025a*/ 	.byte	0x3f
	.zero		1


	//   ....[23]....
        /*025c*/ 	.word	0x00007ab0
        /*0260*/ 	.word	0x00000010
        /*0264*/ 	.word	0x00030828
        /*0268*/ 	.short	0x010a
        /*026a*/ 	.byte	0x3f
	.zero		1


	//   ....[24]....
        /*026c*/ 	.word	0x00007da0
        /*0270*/ 	.word	0x00000003
        /*0274*/ 	.word	0x00030840
        /*0278*/ 	.short	0x010a
        /*027a*/ 	.byte	0x3f
	.zero		1


	//   ....[25]....
        /*027c*/ 	.word	0x000081e0
        /*0280*/ 	.word	0x00000006
        /*0284*/ 	.word	0x00000000
        /*0288*/ 	.short	0x010a
        /*028a*/ 	.byte	0x3f
	.zero		1


	//   ....[26]....
        /*028c*/ 	.word	0x00008240
        /*0290*/ 	.word	0x00000003
        /*0294*/ 	.word	0x00000000
        /*0298*/ 	.short	0x010a
        /*029a*/ 	.byte	0x3f
	.zero		1


	//   ....[27]....
        /*029c*/ 	.word	0x000082a0
        /*02a0*/ 	.word	0x00000000
        /*02a4*/ 	.word	0x00000000
        /*02a8*/ 	.short	0x010a
        /*02aa*/ 	.byte	0x3f
	.zero		1


	//   ....[28]....
        /*02ac*/ 	.word	0x000082d0
        /*02b0*/ 	.word	0x00000003
        /*02b4*/ 	.word	0x00000000
        /*02b8*/ 	.short	0x010a
        /*02ba*/ 	.byte	0x3f
	.zero		1


	//   ....[29]....
        /*02bc*/ 	.word	0x000083d0
        /*02c0*/ 	.word	0x0000000c
        /*02c4*/ 	.word	0x00030800
        /*02c8*/ 	.short	0x010a
        /*02ca*/ 	.byte	0x3f
	.zero		1


	//   ....[30]....
        /*02cc*/ 	.word	0x00008420
        /*02d0*/ 	.word	0x00000000
        /*02d4*/ 	.word	0x00030810
        /*02d8*/ 	.short	0x010a
        /*02da*/ 	.byte	0x3f
	.zero		1


	//   ....[31]....
        /*02dc*/ 	.word	0x00008470
        /*02e0*/ 	.word	0x00000000
        /*02e4*/ 	.word	0x00030830
        /*02e8*/ 	.short	0x010a
        /*02ea*/ 	.byte	0x3f
	.zero		1


	//   ....[32]....
        /*02ec*/ 	.word	0x000084c0
        /*02f0*/ 	.word	0x00000010
        /*02f4*/ 	.word	0x00030820
        /*02f8*/ 	.short	0x010a
        /*02fa*/ 	.byte	0x3f
	.zero		1


	//   ....[33]....
        /*02fc*/ 	.word	0x00008510
        /*0300*/ 	.word	0x00000010
        /*0304*/ 	.word	0x00030840
        /*0308*/ 	.short	0x010a
        /*030a*/ 	.byte	0x3f
	.zero		1


	//   ....[34]....
        /*030c*/ 	.word	0x00008560
        /*0310*/ 	.word	0x00000010
        /*0314*/ 	.word	0x00030828
        /*0318*/ 	.short	0x010a
        /*031a*/ 	.byte	0x3f
	.zero		1


	//   ....[35]....
        /*031c*/ 	.word	0x000085b0
        /*0320*/ 	.word	0x00000010
        /*0324*/ 	.word	0x00030848
        /*0328*/ 	.short	0x010a
        /*032a*/ 	.byte	0x3f
	.zero		1


	//   ....[36]....
        /*032c*/ 	.word	0x00008610
        /*0330*/ 	.word	0x00000010
        /*0334*/ 	.word	0x00030820
        /*0338*/ 	.short	0x010a
        /*033a*/ 	.byte	0x3f
	.zero		1


	//   ....[37]....
        /*033c*/ 	.word	0x00008660
        /*0340*/ 	.word	0x00000010
        /*0344*/ 	.word	0x00030840
        /*0348*/ 	.short	0x010a
        /*034a*/ 	.byte	0x3f
	.zero		1


	//   ....[38]....
        /*034c*/ 	.word	0x000086b0
        /*0350*/ 	.word	0x00000010
        /*0354*/ 	.word	0x00030828
        /*0358*/ 	.short	0x010a
        /*035a*/ 	.byte	0x3f
	.zero		1


	//   ....[39]....
        /*035c*/ 	.word	0x00008700
        /*0360*/ 	.word	0x00000003
        /*0364*/ 	.word	0x00030840
        /*0368*/ 	.short	0x010a
        /*036a*/ 	.byte	0x3f
	.zero		1


	//   ....[40]....
        /*036c*/ 	.word	0x000087d0
        /*0370*/ 	.word	0x00000006
        /*0374*/ 	.word	0x00000000
        /*0378*/ 	.short	0x010a
        /*037a*/ 	.byte	0x3f
	.zero		1


	//   ....[41]....
        /*037c*/ 	.word	0x00008820
        /*0380*/ 	.word	0x00000003
        /*0384*/ 	.word	0x00000000
        /*0388*/ 	.short	0x010a
        /*038a*/ 	.byte	0x3f
	.zero		1


	//   ....[42]....
        /*038c*/ 	.word	0x00008870
        /*0390*/ 	.word	0x00000000
        /*0394*/ 	.word	0x00000000
        /*0398*/ 	.short	0x010a
        /*039a*/ 	.byte	0x3f
	.zero		1


	//----- nvinfo : EIATTR_NUM_MBARRIERS
	.align		4
.L_638:
        /*039c*/ 	.byte	0x03, 0x38
        /*039e*/ 	.short	0x0009


	//----- nvinfo : EIATTR_EXIT_INSTR_OFFSETS
	.align		4
        /*03a0*/ 	.byte	0x04, 0x1c
        /*03a2*/ 	.short	(.L_640 - .L_639)


	//   ....[0]....
.L_639:
        /*03a4*/ 	.word	0x00008320


	//----- nvinfo : EIATTR_MAX_THREADS
	.align		4
.L_640:
        /*03a8*/ 	.byte	0x04, 0x05
        /*03aa*/ 	.short	(.L_642 - .L_641)
.L_641:
        /*03ac*/ 	.word	0x00000180
        /*03b0*/ 	.word	0x00000001
        /*03b4*/ 	.word	0x00000001


	//----- nvinfo : EIATTR_CRS_STACK_SIZE
	.align		4
.L_642:
        /*03b8*/ 	.byte	0x04, 0x1e
        /*03ba*/ 	.short	(.L_644 - .L_643)
.L_643:
        /*03bc*/ 	.word	0x00000000


	//----- nvinfo : EIATTR_CBANK_PARAM_SIZE
	.align		4
.L_644:
        /*03c0*/ 	.byte	0x03, 0x19
        /*03c2*/ 	.short	0x06f0


	//----- nvinfo : EIATTR_PARAM_CBANK
	.align		4
        /*03c4*/ 	.byte	0x04, 0x0a
        /*03c6*/ 	.short	(.L_646 - .L_645)
	.align		4
.L_645:
        /*03c8*/ 	.word	index@(.nv.constant0._ZN7cutlass13device_kernelIN5flash11enable_sm90INS1_16FlashAttnBwdSm90INS1_25CollectiveMainloopBwdSm90ILi2ELi2ELi2EN4cute5tupleIJNS5_1CILi1EEES8_S8_EEENS6_IJNS7_ILi64EEENS7_ILi128EEESB_EEENS_10bfloat16_tEfNS_4arch4Sm90ELb0ELb1ELb1ELb0ELb0ELb1ELb0ELb0ELi2ELi1ELi2ELi1ELb0EEENS1_24CollectiveEpilogueBwdGQAISC_fSF_Li256ELb0ELb0EEENS1_19SingleTileSchedulerILb0ELb0ELb0ELi128EEEEEEEEEvNT_6ParamsE)
        /*03cc*/ 	.short	0x0210
        /*03ce*/ 	.short	0x06f0


	//----- nvinfo : EIATTR_SW_WAR
	.align		4
.L_646:
        /*03d0*/ 	.byte	0x04, 0x36
        /*03d2*/ 	.short	(.L_648 - .L_647)
.L_647:
        /*03d4*/ 	.word	0x00000008
.L_648:


//--------------------- .nv.info._ZN7cutlass13device_kernelIN5flash11enable_sm90INS1_16FlashAttnBwdSm90INS1_25CollectiveMainloopBwdSm90ILi2ELi2ELi2EN4cute5tupleIJNS5_1CILi1EEES8_S8_EEENS6_IJNS7_ILi64EEENS7_ILi128EEESB_EEENS_10bfloat16_tEfNS_4arch4Sm90ELb0ELb1ELb1ELb0ELb1ELb1ELb0ELb0ELi2ELi1ELi2ELi1ELb0EEENS1_24CollectiveEpilogueBwdGQAISC_fSF_Li256ELb0ELb1EEENS1_19SingleTileSchedulerILb0ELb0ELb0ELi128EEEEEEEEEvNT_6ParamsE --------------------------
	.section	.nv.info._ZN7cutlass13device_kernelIN5flash11enable_sm90INS1_16FlashAttnBwdSm90INS1_25CollectiveMainloopBwdSm90ILi2ELi2ELi2EN4cute5tupleIJNS5_1CILi1EEES8_S8_EEENS6_IJNS7_ILi64EEENS7_ILi128EEESB_EEENS_10bfloat16_tEfNS_4arch4Sm90ELb0ELb1ELb1ELb0ELb1ELb1ELb0ELb0ELi2ELi1ELi2ELi1ELb0EEENS1_24CollectiveEpilogueBwdGQAISC_fSF_Li256ELb0ELb1EEENS1_19SingleTileSchedulerILb0ELb0ELb0ELi128EEEEEEEEEvNT_6ParamsE,"",@"SHT_CUDA_INFO"
	.sectionflags	@""
	.align	4


	//----- nvinfo : EIATTR_CUDA_API_VERSION
	.align		4
        /*0000*/ 	.byte	0x04, 0x37
        /*0002*/ 	.short	(.L_650 - .L_649)
.L_649:
        /*0004*/ 	.word	0x00000082


	//----- nvinfo : EIATTR_KPARAM_INFO
	.align		4
.L_650:
        /*0008*/ 	.byte	0x04, 0x17
        /*000a*/ 	.short	(.L_652 - .L_651)
.L_651:
        /*000c*/ 	.word	0x00000000
        /*0010*/ 	.short	0x0000
        /*0012*/ 	.short	0x0070
        /*0014*/ 	.byte	0x00, 0xf0, 0x01, 0x1a


	//----- nvinfo : EIATTR_SPARSE_MMA_MASK
	.align		4
.L_652:
        /*0018*/ 	.byte	0x03, 0x50
        /*001a*/ 	.short	0x0000


	//----- nvinfo : EIATTR_MAXREG_COUNT
	.align		4
        /*001c*/ 	.byte	0x03, 0x1b
        /*001e*/ 	.short	0x00a8


	//----- nvinfo : EIATTR_NUM_BARRIERS
	.align		4
        /*0020*/ 	.byte	0x02, 0x4c
        /*0022*/ 	.byte	0x10
	.zero		1


	//----- nvinfo : EIATTR_EXTERNS
	.align		4
        /*0024*/ 	.byte	0x04, 0x0f
        /*0026*/ 	.short	(.L_654 - .L_653)


	//   ....[0]....
	.align		4
.L_653:
        /*0028*/ 	.word	index@(__assertfail)


	//----- nvinfo : EIATTR_ANNOTATIONS
	.align		4
.L_654:
        /*002c*/ 	.byte	0x04, 0x55
        /*002e*/ 	.short	(.L_656 - .L_655)


	//   ....[0]....
.L_655:
        /*0030*/ 	.word	0x00000001
        /*0034*/ 	.byte	0x10, 0x15, 0x00, 0x00, 0x01, 0x00, 0x00, 0x00, 0xd0, 0x23, 0x00, 0x00, 0x01, 0x00, 0x00, 0x00
        /*0044*/ 	.byte	0xa0, 0x36, 0x00, 0x00, 0x01, 0x00, 0x00, 0x00, 0x30, 0x37, 0x00, 0x00, 0x01, 0x00, 0x00, 0x00
        /*0054*/ 	.byte	0x00, 0x7f, 0x00, 0x00, 0x01, 0x00, 0x00, 0x00, 0xf0, 0x80, 0x00, 0x00, 0x01, 0x00, 0x00, 0x00
        /*0064*/ 	.byte	0xe0, 0x8b, 0x00, 0x00, 0x01, 0x00, 0x00, 0x00, 0x00, 0x8c, 0x00, 0x00, 0x01, 0x00, 0x00, 0x00
        /*0074*/ 	.byte	0xa0, 0x90, 0x00, 0x00


	//----- nvinfo : EIATTR_MERCURY_ISA_VERSION
	.align		4
.L_656:
        /*0078*/ 	.byte	0x03, 0x5f
        /*007a*/ 	.short	0x0101


	//----- nvinfo : EIATTR_INT_WARP_WIDE_INSTR_OFFSETS
	.align		4
        /*007c*/ 	.byte	0x04, 0x31
        /*007e*/ 	.short	(.L_658 - .L_657)


	//   ....[0]....
.L_657:
        /*0080*/ 	.word	0x00000190


	//   ....[1]....
        /*0084*/ 	.word	0x000001c0


	//   ....[2]....
        /*0088*/ 	.word	0x00006350


	//   ....[3]....
        /*008c*/ 	.word	0x00006950


	//   ....[4]....
        /*0090*/ 	.word	0x00006e00


	//   ....[5]....
        /*0094*/ 	.word	0x000070d0


	//   ....[6]....
        /*0098*/ 	.word	0x00007330


	//   ....[7]....
        /*009c*/ 	.word	0x000074c0


	//----- nvinfo : EIATTR_COOP_GROUP_MASK_REGIDS
	.align		4
.L_658:
        /*00a0*/ 	.byte	0x04, 0x29
        /*00a2*/ 	.short	(.L_660 - .L_659)


	//   ....[0]....
.L_659:
        /*00a4*/ 	.word	0xffffffff


	//   ....[1]....
        /*00a8*/ 	.word	0xffffffff


	//   ....[2]....
        /*00ac*/ 	.word	0xffffffff


	//   ....[3]....
        /*00b0*/ 	.word	0xffffffff


	//   ....[4]....
        /*00b4*/ 	.word	0xffffffff


	//   ....[5]....
        /*00b8*/ 	.word	0xffffffff


	//   ....[6]....
        /*00bc*/ 	.word	0xffffffff


	//   ....[7]....
        /*00c0*/ 	.word	0xffffffff


	//   ....[8]....
        /*00c4*/ 	.word	0xffffffff


	//   ....[9]....
        /*00c8*/ 	.word	0xffffffff


	//   ....[10]....
        /*00cc*/ 	.word	0xffffffff


	//   ....[11]....
        /*00d0*/ 	.word	0xffffffff


	//   ....[12]....
        /*00d4*/ 	.word	0xffffffff


	//   ....[13]....
        /*00d8*/ 	.word	0xffffffff


	//   ....[14]....
        /*00dc*/ 	.word	0xffffffff


	//   ....[15]....
        /*00e0*/ 	.word	0xffffffff


	//   ....[16]....
        /*00e4*/ 	.word	0xffffffff


	//   ....[17]....
        /*00e8*/ 	.word	0xffffffff


	//   ....[18]....
        /*00ec*/ 	.word	0xffffffff


	//   ....[19]....
        /*00f0*/ 	.word	0xffffffff


	//   ....[20]....
        /*00f4*/ 	.word	0x0500000f


	//   ....[21]....
        /*00f8*/ 	.word	0x0500000f


	//   ....[22]....
        /*00fc*/ 	.word	0x0500000f


	//   ....[23]....
        /*0100*/ 	.word	0x0500000f


	//   ....[24]....
        /*0104*/ 	.word	0x0500000f


	//   ....[25]....
        /*0108*/ 	.word	0x0500000f


	//----- nvinfo : EIATTR_COOP_GROUP_INSTR_OFFSETS
	.align		4
.L_660:
        /*010c*/ 	.byte	0x04, 0x28
        /*010e*/ 	.short	(.L_662 - .L_661)


	//   ....[0]....
.L_661:
        /*0110*/ 	.word	0x00000070


	//   ....[1]....
        /*0114*/ 	.word	0x000001a0


	//   ....[2]....
        /*0118*/ 	.word	0x000001f0


	//   ....[3]....
        /*011c*/ 	.word	0x000003e0


	//   ....[4]....
        /*0120*/ 	.word	0x00000610


	//   ....[5]....
        /*0124*/ 	.word	0x00001190


	//   ....[6]....
        /*0128*/ 	.word	0x000052d0


	//   ....[7]....
        /*012c*/ 	.word	0x00005450


	//   ....[8]....
        /*0130*/ 	.word	0x00005740


	//   ....[9]....
        /*0134*/ 	.word	0x000058d0


	//   ....[10]....
        /*0138*/ 	.word	0x000059f0


	//   ....[11]....
        /*013c*/ 	.word	0x00005f50


	//   ....[12]....
        /*0140*/ 	.word	0x00006280


	//   ....[13]....
        /*0144*/ 	.word	0x000065d0


	//   ....[14]....
        /*0148*/ 	.word	0x00006880


	//   ....[15]....
        /*014c*/ 	.word	0x00006ac0


	//   ....[16]....
        /*0150*/ 	.word	0x00006d30


	//   ....[17]....
        /*0154*/ 	.word	0x00007010


	//   ....[18]....
        /*0158*/ 	.word	0x00007230


	//   ....[19]....
        /*015c*/ 	.word	0x000073c0


	//   ....[20]....
        /*0160*/ 	.word	0x00009760


	//   ....[21]....
        /*0164*/ 	.word	0x000098e0


	//   ....[22]....
        /*0168*/ 	.word	0x00009950


	//   ....[23]....
        /*016c*/ 	.word	0x000099c0


	//   ....[24]....
        /*0170*/ 	.word	0x00009a30


	//   ....[25]....
        /*0174*/ 	.word	0x00009aa0


	//----- nvinfo : EIATTR_REG_RECONFIG
	.align		4
.L_662:
        /*0178*/ 	.byte	0x01, 0x54
	.zero		2


	//----- nvinfo : EIATTR_SYSCALL_OFFSETS
	.align		4
        /*017c*/ 	.byte	0x04, 0x46
        /*017e*/ 	.short	(.L_664 - .L_663)


	//   ....[0]....
.L_663:
        /*0180*/ 	.word	0x00000dd0


	//   ....[1]....
        /*0184*/ 	.word	0x00000ec0


	//   ....[2]....
        /*0188*/ 	.word	0x00001020


	//   ....[3]....
        /*018c*/ 	.word	0x00001110


	//----- nvinfo : EIATTR_MBARRIER_INSTR_OFFSETS
	.align		4
.L_664:
        /*0190*/ 	.byte	0x04, 0x39
        /*0192*/ 	.short	(.L_666 - .L_665)


	//   ....[0]....
.L_665:
        /*0194*/ 	.word	0x00000290
        /*0198*/ 	.word	0x000000ff
        /*019c*/ 	.word	0x00030800
        /*01a0*/ 	.short	0x0100
        /*01a2*/ 	.byte	0x06
	.zero		1


	//   ....[1]....
        /*01a4*/ 	.word	0x00000390
        /*01a8*/ 	.word	0x000000ff
        /*01ac*/ 	.word	0x00030810
        /*01b0*/ 	.short	0x0100
        /*01b2*/ 	.byte	0x08
	.zero		1


	//   ....[2]....
        /*01b4*/ 	.word	0x000003a0
        /*01b8*/ 	.word	0x000000ff
        /*01bc*/ 	.word	0x00030820
        /*01c0*/ 	.short	0x0100
        /*01c2*/ 	.byte	0x08
	.zero		1


	//   ....[3]....
        /*01c4*/ 	.word	0x000003b0
        /*01c8*/ 	.word	0x000000ff
        /*01cc*/ 	.word	0x00030818
        /*01d0*/ 	.short	0x0100
        /*01d2*/ 	.byte	0x08
	.zero		1


	//   ....[4]....
        /*01d4*/ 	.word	0x000003c0
        /*01d8*/ 	.word	0x000000ff
        /*01dc*/ 	.word	0x00030828
        /*01e0*/ 	.short	0x0100
        /*01e2*/ 	.byte	0x08
	.zero		1


	//   ....[5]....
        /*01e4*/ 	.word	0x000004f0
        /*01e8*/ 	.word	0x000000ff
        /*01ec*/ 	.word	0x00030830
        /*01f0*/ 	.short	0x0100
        /*01f2*/ 	.byte	0x08
	.zero		1


	//   ....[6]....
        /*01f4*/ 	.word	0x00000500
        /*01f8*/ 	.word	0x000000ff
        /*01fc*/ 	.word	0x00030840
        /*0200*/ 	.short	0x0100
        /*0202*/ 	.byte	0x08
	.zero		1


	//   ....[7]....
        /*0204*/ 	.word	0x00000510
        /*0208*/ 	.word	0x000000ff
        /*020c*/ 	.word	0x00030838
        /*0210*/ 	.short	0x0100
        /*0212*/ 	.byte	0x08
	.zero		1


	//   ....[8]....
        /*0214*/ 	.word	0x00000520
        /*0218*/ 	.word	0x000000ff
        /*021c*/ 	.word	0x00030848
        /*0220*/ 	.short	0x0100
        /*0222*/ 	.byte	0x08
	.zero		1


	//   ....[9]....
        /*0224*/ 	.word	0x000011c0
        /*0228*/ 	.word	0x00000010
        /*022c*/ 	.word	0x00030800
        /*0230*/ 	.short	0x010a
        /*0232*/ 	.byte	0x3f
	.zero		1


	//   ....[10]....
        /*0234*/ 	.word	0x000012f0
        /*0238*/ 	.word	0x00000010
        /*023c*/ 	.word	0x00030800
        /*0240*/ 	.short	0x010a
        /*0242*/ 	.byte	0x3f
	.zero		1


	//   ....[11]....
        /*0244*/ 	.word	0x000019d0
        /*0248*/ 	.word	0x00000000
        /*024c*/ 	.word	0x00030810
        /*0250*/ 	.short	0x010a
        /*0252*/ 	.byte	0x3f
	.zero		1


	//   ....[12]....
        /*0254*/ 	.word	0x00001a10
        /*0258*/ 	.word	0x00000000
        /*025c*/ 	.word	0x00030810
        /*0260*/ 	.short	0x010a
        /*0262*/ 	.byte	0x3f
	.zero		1


	//   ....[13]....
        /*0264*/ 	.word	0x00001f70
        /*0268*/ 	.word	0x00000000
        /*026c*/ 	.word	0x00030830
        /*0270*/ 	.short	0x010a
        /*0272*/ 	.byte	0x3f
	.zero		1


	//   ....[14]....
        /*0274*/ 	.word	0x000022c0
        /*0278*/ 	.word	0x00000000
        /*027c*/ 	.word	0x00030830
        /*0280*/ 	.short	0x010a
        /*0282*/ 	.byte	0x3f
	.zero		1


	//   ....[15]....
        /*0284*/ 	.word	0x000044f0
        /*0288*/ 	.word	0x00000006
        /*028c*/ 	.word	0x00000000
        /*0290*/ 	.short	0x0101
        /*0292*/ 	.byte	0x3f
	.zero		1


	//   ....[16]....
        /*0294*/ 	.word	0x00004810
        /*0298*/ 	.word	0x00000000
        /*029c*/ 	.word	0x00000000
        /*02a0*/ 	.short	0x0101
        /*02a2*/ 	.byte	0x3f
	.zero		1


	//   ....[17]....
        /*02a4*/ 	.word	0x00007a40
        /*02a8*/ 	.word	0x00000010
        /*02ac*/ 	.word	0x00030820
        /*02b0*/ 	.short	0x010a
        /*02b2*/ 	.byte	0x3f
	.zero		1


	//   ....[18]....
        /*02b4*/ 	.word	0x00008180
        /*02b8*/ 	.word	0x00000010
        /*02bc*/ 	.word	0x00030840
        /*02c0*/ 	.short	0x010a
        /*02c2*/ 	.byte	0x3f
	.zero		1


	//   ....[19]....
        /*02c4*/ 	.word	0x00008420
        /*02c8*/ 	.word	0x00000010
        /*02cc*/ 	.word	0x00030828
        /*02d0*/ 	.short	0x010a
        /*02d2*/ 	.byte	0x3f
	.zero		1


	//   ....[20]....
        /*02d4*/ 	.word	0x000086c0
        /*02d8*/ 	.word	0x00000010
        /*02dc*/ 	.word	0x00030848
        /*02e0*/ 	.short	0x010a
        /*02e2*/ 	.byte	0x3f
	.zero		1


	//   ....[21]....
        /*02e4*/ 	.word	0x00008910
        /*02e8*/ 	.word	0x00000010
        /*02ec*/ 	.word	0x00030820
        /*02f0*/ 	.short	0x010a
        /*02f2*/ 	.byte	0x3f
	.zero		1


	//   ....[22]....
        /*02f4*/ 	.word	0x00008c30
        /*02f8*/ 	.word	0x00000010
        /*02fc*/ 	.word	0x00030840
        /*0300*/ 	.short	0x010a
        /*0302*/ 	.byte	0x3f
	.zero		1


	//   ....[23]....
        /*0304*/ 	.word	0x00008ea0
        /*0308*/ 	.word	0x00000010
        /*030c*/ 	.word	0x00030828
        /*0310*/ 	.short	0x010a
        /*0312*/ 	.byte	0x3f
	.zero		1


	//   ....[24]....
        /*0314*/ 	.word	0x00009190
        /*0318*/ 	.word	0x00000003
        /*031c*/ 	.word	0x00030840
        /*0320*/ 	.short	0x010a
        /*0322*/ 	.byte	0x3f
	.zero		1


	//   ....[25]....
        /*0324*/ 	.word	0x000095d0
        /*0328*/ 	.word	0x00000006
        /*032c*/ 	.word	0x00000000
        /*0330*/ 	.short	0x010a
        /*0332*/ 	.byte	0x3f
	.zero		1


	//   ....[26]....
        /*0334*/ 	.word	0x00009630
        /*0338*/ 	.word	0x00000003
        /*033c*/ 	.word	0x00000000
        /*0340*/ 	.short	0x010a
        /*0342*/ 	.byte	0x3f
	.zero		1


	//   ....[27]....
        /*0344*/ 	.word	0x00009690
        /*0348*/ 	.word	0x00000000
        /*034c*/ 	.word	0x00000000
        /*0350*/ 	.short	0x010a
        /*0352*/ 	.byte	0x3f
	.zero		1


	//   ....[28]....
        /*0354*/ 	.word	0x000096c0
        /*0358*/ 	.word	0x00000003
        /*035c*/ 	.word	0x00000000
        /*0360*/ 	.short	0x010a
        /*0362*/ 	.byte	0x3f
	.zero		1


	//   ....[29]....
        /*0364*/ 	.word	0x000097c0
        /*0368*/ 	.word	0x0000000c
        /*036c*/ 	.word	0x00030800
        /*0370*/ 	.short	0x010a
        /*0372*/ 	.byte	0x3f
	.zero		1


	//   ....[30]....
        /*0374*/ 	.word	0x00009810
        /*0378*/ 	.word	0x00000000
        /*037c*/ 	.word	0x00030810
        /*0380*/ 	.short	0x010a
        /*0382*/ 	.byte	0x3f
	.zero		1


	//   ....[31]....
        /*0384*/ 	.word	0x00009860
        /*0388*/ 	.word	0x00000000
        /*038c*/ 	.word	0x00030830
        /*0390*/ 	.short	0x010a
        /*0392*/ 	.byte	0x3f
	.zero		1


	//   ....[32]....
        /*0394*/ 	.word	0x00009ae0
        /*0398*/ 	.word	0x00000010
        /*039c*/ 	.word	0x00030820
        /*03a0*/ 	.short	0x010a
        /*03a2*/ 	.byte	0x3f
	.zero		1


	//   ....[33]....
        /*03a4*/ 	.word	0x00009b30
        /*03a8*/ 	.word	0x00000010
        /*03ac*/ 	.word	0x00030840
        /*03b0*/ 	.short	0x010a
        /*03b2*/ 	.byte	0x3f
	.zero		1


	//   ....[34]....
        /*03b4*/ 	.word	0x00009b80
        /*03b8*/ 	.word	0x00000010
        /*03bc*/ 	.word	0x00030828
        /*03c0*/ 	.short	0x010a
        /*03c2*/ 	.byte	0x3f
	.zero		1


	//   ....[35]....
        /*03c4*/ 	.word	0x00009bd0
        /*03c8*/ 	.word	0x00000010
        /*03cc*/ 	.word	0x00030848
        /*03d0*/ 	.short	0x010a
        /*03d2*/ 	.byte	0x3f
	.zero		1


	//   ....[36]....
        /*03d4*/ 	.word	0x00009c30
        /*03d8*/ 	.word	0x00000010
        /*03dc*/ 	.word	0x00030820
        /*03e0*/ 	.short	0x010a
        /*03e2*/ 	.byte	0x3f
	.zero		1


	//   ....[37]....
        /*03e4*/ 	.word	0x00009c80
        /*03e8*/ 	.word	0x00000010
        /*03ec*/ 	.word	0x00030840
        /*03f0*/ 	.short	0x010a
        /*03f2*/ 	.byte	0x3f
	.zero		1


	//   ....[38]....
        /*03f4*/ 	.word	0x00009cd0
        /*03f8*/ 	.word	0x00000010
        /*03fc*/ 	.word	0x00030828
        /*0400*/ 	.short	0x010a
        /*0402*/ 	.byte	0x3f
	.zero		1


	//   ....[39]....
        /*0404*/ 	.word	0x00009d20
        /*0408*/ 	.word	0x00000003
        /*040c*/ 	.word	0x00030840
        /*0410*/ 	.short	0x010a
        /*0412*/ 	.byte	0x3f
	.zero		1


	//   ....[40]....
        /*0414*/ 	.word	0x00009df0
        /*0418*/ 	.word	0x00000006
        /*041c*/ 	.word	0x00000000
        /*0420*/ 	.short	0x010a
        /*0422*/ 	.byte	0x3f
	.zero		1


	//   ....[41]....
        /*0424*/ 	.word	0x00009e40
        /*0428*/ 	.word	0x00000003
        /*042c*/ 	.word	0x00000000
        /*0430*/ 	.short	0x010a
        /*0432*/ 	.byte	0x3f
	.zero		1


	//   ....[42]....
        /*0434*/ 	.word	0x00009e90
        /*0438*/ 	.word	0x00000000
        /*043c*/ 	.word	0x00000000
        /*0440*/ 	.short	0x010a
        /*0442*/ 	.byte	0x3f
	.zero		1


	//----- nvinfo : EIATTR_NUM_MBARRIERS
	.align		4
.L_666:
        /*0444*/ 	.byte	0x03, 0x38
        /*0446*/ 	.short	0x0009


	//----- nvinfo : EIATTR_EXIT_INSTR_OFFSETS
	.align		4
        /*0448*/ 	.byte	0x04, 0x1c
        /*044a*/ 	.short	(.L_668 - .L_667)


	//   ....[0]....
.L_667:
        /*044c*/ 	.word	0x00009710


	//----- nvinfo : EIATTR_MAX_THREADS
	.align		4
.L_668:
        /*0450*/ 	.byte	0x04, 0x05
        /*0452*/ 	.short	(.L_670 - .L_669)
.L_669:
        /*0454*/ 	.word	0x00000180
        /*0458*/ 	.word	0x00000001
        /*045c*/ 	.word	0x00000001


	//----- nvinfo : EIATTR_CRS_STACK_SIZE
	.align		4
.L_670:
        /*0460*/ 	.byte	0x04, 0x1e
        /*0462*/ 	.short	(.L_672 - .L_671)
.L_671:
        /*0464*/ 	.word	0x00000000


	//----- nvinfo : EIATTR_CBANK_PARAM_SIZE
	.align		4
.L_672:
        /*0468*/ 	.byte	0x03, 0x19
        /*046a*/ 	.short	0x06f0


	//----- nvinfo : EIATTR_PARAM_CBANK
	.align		4
        /*046c*/ 	.byte	0x04, 0x0a
        /*046e*/ 	.short	(.L_674 - .L_673)
	.align		4
.L_673:
        /*0470*/ 	.word	index@(.nv.constant0._ZN7cutlass13device_kernelIN5flash11enable_sm90INS1_16FlashAttnBwdSm90INS1_25CollectiveMainloopBwdSm90ILi2ELi2ELi2EN4cute5tupleIJNS5_1CILi1EEES8_S8_EEENS6_IJNS7_ILi64EEENS7_ILi128EEESB_EEENS_10bfloat16_tEfNS_4arch4Sm90ELb0ELb1ELb1ELb0ELb1ELb1ELb0ELb0ELi2ELi1ELi2ELi1ELb0EEENS1_24CollectiveEpilogueBwdGQAISC_fSF_Li256ELb0ELb1EEENS1_19SingleTileSchedulerILb0ELb0ELb0ELi128EEEEEEEEEvNT_6ParamsE)
        /*0474*/ 	.short	0x0210
        /*0476*/ 	.short	0x06f0


	//----- nvinfo : EIATTR_SW_WAR
	.align		4
.L_674:
        /*0478*/ 	.byte	0x04, 0x36
        /*047a*/ 	.short	(.L_676 - .L_675)
.L_675:
        /*047c*/ 	.word	0x00000008
.L_676:


//--------------------- .nv.info._ZN7cutlass13device_kernelIN5flash11enable_sm90INS1_16FlashAttnBwdSm90INS1_25CollectiveMainloopBwdSm90ILi2ELi2ELi2EN4cute5tupleIJNS5_1CILi1EEES8_S8_EEENS6_IJNS7_ILi64EEENS7_ILi128EEESB_EEENS_10bfloat16_tEfNS_4arch4Sm90ELb0ELb1ELb1ELb1ELb0ELb1ELb0ELb0ELi2ELi1ELi2ELi1ELb0EEENS1_21CollectiveEpilogueBwdISC_SD_SF_Li256ELb1ELb0ELi1EEENS1_19SingleTileSchedulerILb1ELb0ELb0ELi128EEEEEEEEEvNT_6ParamsE --------------------------
	.section	.nv.info._ZN7cutlass13device_kernelIN5flash11enable_sm90INS1_16FlashAttnBwdSm90INS1_25CollectiveMainloopBwdSm90ILi2ELi2ELi2EN4cute5tupleIJNS5_1CILi1EEES8_S8_EEENS6_IJNS7_ILi64EEENS7_ILi128EEESB_EEENS_10bfloat16_tEfNS_4arch4Sm90ELb0ELb1ELb1ELb1ELb0ELb1ELb0ELb0ELi2ELi1ELi2ELi1ELb0EEENS1_21CollectiveEpilogueBwdISC_SD_SF_Li256ELb1ELb0ELi1EEENS1_19SingleTileSchedulerILb1ELb0ELb0ELi128EEEEEEEEEvNT_6ParamsE,"",@"SHT_CUDA_INFO"
	.sectionflags	@""
	.align	4


	//----- nvinfo : EIATTR_CUDA_API_VERSION
	.align		4
        /*0000*/ 	.byte	0x04, 0x37
        /*0002*/ 	.short	(.L_678 - .L_677)
.L_677:
        /*0004*/ 	.word	0x00000082


	//----- nvinfo : EIATTR_KPARAM_INFO
	.align		4
.L_678:
        /*0008*/ 	.byte	0x04, 0x17
        /*000a*/ 	.short	(.L_680 - .L_679)
.L_679:
        /*000c*/ 	.word	0x00000000
        /*0010*/ 	.short	0x0000
        /*0012*/ 	.short	0x0070
        /*0014*/ 	.byte	0x00, 0xf0, 0x01, 0x1a


	//----- nvinfo : EIATTR_SPARSE_MMA_MASK
	.align		4
.L_680:
        /*0018*/ 	.byte	0x03, 0x50
        /*001a*/ 	.short	0x0000


	//----- nvinfo : EIATTR_MAXREG_COUNT
	.align		4
        /*001c*/ 	.byte	0x03, 0x1b
        /*001e*/ 	.short	0x00a8


	//----- nvinfo : EIATTR_NUM_BARRIERS
	.align		4
        /*0020*/ 	.byte	0x02, 0x4c
        /*0022*/ 	.byte	0x10
	.zero		1


	//----- nvinfo : EIATTR_EXTERNS
	.align		4
        /*0024*/ 	.byte	0x04, 0x0f
        /*0026*/ 	.short	(.L_682 - .L_681)


	//   ....[0]....
	.align		4
.L_681:
        /*0028*/ 	.word	index@(__assertfail)


	//----- nvinfo : EIATTR_ANNOTATIONS
	.align		4
.L_682:
        /*002c*/ 	.byte	0x04, 0x55
        /*002e*/ 	.short	(.L_684 - .L_683)


	//   ....[0]....
.L_683:
        /*0030*/ 	.word	0x00000001
        /*0034*/ 	.byte	0xa0, 0x19, 0x00, 0x00, 0x01, 0x00, 0x00, 0x00, 0x70, 0x28, 0x00, 0x00, 0x01, 0x00, 0x00, 0x00
        /*0044*/ 	.byte	0x40, 0x3b, 0x00, 0x00, 0x01, 0x00, 0x00, 0x00, 0xd0, 0x3b, 0x00, 0x00, 0x01, 0x00, 0x00, 0x00
        /*0054*/ 	.byte	0x10, 0xaa, 0x00, 0x00, 0x01, 0x00, 0x00, 0x00, 0xb0, 0xab, 0x00, 0x00, 0x01, 0x00, 0x00, 0x00
        /*0064*/ 	.byte	0x30, 0xb7, 0x00, 0x00, 0x01, 0x00, 0x00, 0x00, 0x50, 0xb7, 0x00, 0x00, 0x01, 0x00, 0x00, 0x00
        /*0074*/ 	.byte	0xc0, 0xba, 0x00, 0x00


	//----- nvinfo : EIATTR_MERCURY_ISA_VERSION
	.align		4
.L_684:
        /*0078*/ 	.byte	0x03, 0x5f
        /*007a*/ 	.short	0x0101


	//----- nvinfo : EIATTR_INT_WARP_WIDE_INSTR_OFFSETS
	.align		4
        /*007c*/ 	.byte	0x04, 0x31
        /*007e*/ 	.short	(.L_686 - .L_685)


	//   ....[0]....
.L_685:
        /*0080*/ 	.word	0x00000190


	//   ....[1]....
        /*0084*/ 	.word	0x000001c0


	//----- nvinfo : EIATTR_COOP_GROUP_MASK_REGIDS
	.align		4
.L_686:
        /*0088*/ 	.byte	0x04, 0x29
        /*008a*/ 	.short	(.L_688 - .L_687)


	//   ....[0]....
.L_687:
        /*008c*/ 	.word	0xffffffff


	//   ....[1]....
        /*0090*/ 	.word	0xffffffff


	//   ....[2]....
        /*0094*/ 	.word	0xffffffff


	//   ....[3]....
        /*0098*/ 	.word	0xffffffff


	//   ....[4]....
        /*009c*/ 	.word	0xffffffff


	//   ....[5]....
        /*00a0*/ 	.word	0xffffffff


	//   ....[6]....
        /*00a4*/ 	.word	0xffffffff


	//   ....[7]....
        /*00a8*/ 	.word	0x0500000f


	//----- nvinfo : EIATTR_COOP_GROUP_INSTR_OFFSETS
	.align		4
.L_688:
        /*00ac*/ 	.byte	0x04, 0x28
        /*00ae*/ 	.short	(.L_690 - .L_689)


	//   ....[0]....
.L_689:
        /*00b0*/ 	.word	0x00000070


	//   ....[1]....
        /*00b4*/ 	.word	0x000001a0


	//   ....[2]....
        /*00b8*/ 	.word	0x000001f0


	//   ....[3]....
        /*00bc*/ 	.word	0x000003e0


	//   ....[4]....
        /*00c0*/ 	.word	0x00000620


	//   ....[5]....
        /*00c4*/ 	.word	0x00001650


	//   ....[6]....
        /*00c8*/ 	.word	0x00008780


	//   ....[7]....
        /*00cc*/ 	.word	0x0000c310


	//----- nvinfo : EIATTR_REG_RECONFIG
	.align		4
.L_690:
        /*00d0*/ 	.byte	0x01, 0x54
	.zero		2


	//----- nvinfo : EIATTR_SYSCALL_OFFSETS
	.align		4
        /*00d4*/ 	.byte	0x04, 0x46
        /*00d6*/ 	.short	(.L_692 - .L_691)


	//   ....[0]....
.L_691:
        /*00d8*/ 	.word	0x00001290


	//   ....[1]....
        /*00dc*/ 	.word	0x00001380


	//   ....[2]....
        /*00e0*/ 	.word	0x000014e0


	//   ....[3]....
        /*00e4*/ 	.word	0x000015d0


	//----- nvinfo : EIATTR_MBARRIER_INSTR_OFFSETS
	.align		4
.L_692:
        /*00e8*/ 	.byte	0x04, 0x39
        /*00ea*/ 	.short	(.L_694 - .L_693)


	//   ....[0]....
.L_693:
        /*00ec*/ 	.word	0x00000290
        /*00f0*/ 	.word	0x000000ff
        /*00f4*/ 	.word	0x00030800
        /*00f8*/ 	.short	0x0100
        /*00fa*/ 	.byte	0x06
	.zero		1


	//   ....[1]....
        /*00fc*/ 	.word	0x00000390
        /*0100*/ 	.word	0x000000ff
        /*0104*/ 	.word	0x00030810
        /*0108*/ 	.short	0x0100
        /*010a*/ 	.byte	0x08
	.zero		1


	//   ....[2]....
        /*010c*/ 	.word	0x000003a0
        /*0110*/ 	.word	0x000000ff
        /*0114*/ 	.word	0x00030820
        /*0118*/ 	.short	0x0100
        /*011a*/ 	.byte	0x08
	.zero		1


	//   ....[3]....
        /*011c*/ 	.word	0x000003b0
        /*0120*/ 	.word	0x000000ff
        /*0124*/ 	.word	0x00030818
        /*0128*/ 	.short	0x0100
        /*012a*/ 	.byte	0x08
	.zero		1


	//   ....[4]....
        /*012c*/ 	.word	0x000003c0
        /*0130*/ 	.word	0x000000ff
        /*0134*/ 	.word	0x00030828
        /*0138*/ 	.short	0x0100
        /*013a*/ 	.byte	0x08
	.zero		1


	//   ....[5]....
        /*013c*/ 	.word	0x000004f0
        /*0140*/ 	.word	0x000000ff
        /*0144*/ 	.word	0x00030830
        /*0148*/ 	.short	0x0100
        /*014a*/ 	.byte	0x08
	.zero		1


	//   ....[6]....
        /*014c*/ 	.word	0x00000500
        /*0150*/ 	.word	0x000000ff
        /*0154*/ 	.word	0x00030840
        /*0158*/ 	.short	0x0100
        /*015a*/ 	.byte	0x08
	.zero		1


	//   ....[7]....
        /*015c*/ 	.word	0x00000510
        /*0160*/ 	.word	0x000000ff
        /*0164*/ 	.word	0x00030838
        /*0168*/ 	.short	0x0100
        /*016a*/ 	.byte	0x08
	.zero		1


	//   ....[8]....
        /*016c*/ 	.word	0x00000520
        /*0170*/ 	.word	0x000000ff
        /*0174*/ 	.word	0x00030848
        /*0178*/ 	.short	0x0100
        /*017a*/ 	.byte	0x08
	.zero		1


	//   ....[9]....
        /*017c*/ 	.word	0x00001680
        /*0180*/ 	.word	0x00000010
        /*0184*/ 	.word	0x00030800
        /*0188*/ 	.short	0x010a
        /*018a*/ 	.byte	0x3f
	.zero		1


	//   ....[10]....
        /*018c*/ 	.word	0x000017b0
        /*0190*/ 	.word	0x00000010
        /*0194*/ 	.word	0x00030800
        /*0198*/ 	.short	0x010a
        /*019a*/ 	.byte	0x3f
	.zero		1


	//   ....[11]....
        /*019c*/ 	.word	0x00001e70
        /*01a0*/ 	.word	0x00000000
        /*01a4*/ 	.word	0x00030810
        /*01a8*/ 	.short	0x010a
        /*01aa*/ 	.byte	0x3f
	.zero		1


	//   ....[12]....
        /*01ac*/ 	.word	0x00001eb0
        /*01b0*/ 	.word	0x00000000
        /*01b4*/ 	.word	0x00030810
        /*01b8*/ 	.short	0x010a
        /*01ba*/ 	.byte	0x3f
	.zero		1


	//   ....[13]....
        /*01bc*/ 	.word	0x00002410
        /*01c0*/ 	.word	0x00000000
        /*01c4*/ 	.word	0x00030830
        /*01c8*/ 	.short	0x010a
        /*01ca*/ 	.byte	0x3f
	.zero		1


	//   ....[14]....
        /*01cc*/ 	.word	0x00002760
        /*01d0*/ 	.word	0x00000000
        /*01d4*/ 	.word	0x00030830
        /*01d8*/ 	.short	0x010a
        /*01da*/ 	.byte	0x3f
	.zero		1


	//   ....[15]....
        /*01dc*/ 	.word	0x00004990
        /*01e0*/ 	.word	0x00000006
        /*01e4*/ 	.word	0x00000000
        /*01e8*/ 	.short	0x0101
        /*01ea*/ 	.byte	0x3f
	.zero		1


	//   ....[16]....
        /*01ec*/ 	.word	0x00004cb0
        /*01f0*/ 	.word	0x00000000
        /*01f4*/ 	.word	0x00000000
        /*01f8*/ 	.short	0x0101
        /*01fa*/ 	.byte	0x3f
	.zero		1


	//   ....[17]....
        /*01fc*/ 	.word	0x0000a500
        /*0200*/ 	.word	0x0000000f
        /*0204*/ 	.word	0x00030820
        /*0208*/ 	.short	0x010a
        /*020a*/ 	.byte	0x3f
	.zero		1


	//   ....[18]....
        /*020c*/ 	.word	0x0000ac30
        /*0210*/ 	.word	0x0000000f
        /*0214*/ 	.word	0x00030840
        /*0218*/ 	.short	0x010a
        /*021a*/ 	.byte	0x3f
	.zero		1


	//   ....[19]....
        /*021c*/ 	.word	0x0000af00
        /*0220*/ 	.word	0x0000000f
        /*0224*/ 	.word	0x00030828
        /*0228*/ 	.short	0x010a
        /*022a*/ 	.byte	0x3f
	.zero		1


	//   ....[20]....
        /*022c*/ 	.word	0x0000b1d0
        /*0230*/ 	.word	0x0000000f
        /*0234*/ 	.word	0x00030848
        /*0238*/ 	.short	0x010a
        /*023a*/ 	.byte	0x3f
	.zero		1


	//   ....[21]....
        /*023c*/ 	.word	0x0000b440
        /*0240*/ 	.word	0x0000000f
        /*0244*/ 	.word	0x00030820
        /*0248*/ 	.short	0x010a
        /*024a*/ 	.byte	0x3f
	.zero		1


	//   ....[22]....
        /*024c*/ 	.word	0x0000b780
        /*0250*/ 	.word	0x0000000f
        /*0254*/ 	.word	0x00030840
        /*0258*/ 	.short	0x010a
        /*025a*/ 	.byte	0x3f
	.zero		1


	//   ....[23]....
        /*025c*/ 	.word	0x0000ba20
        /*0260*/ 	.word	0x0000000f
        /*0264*/ 	.word	0x00030828
        /*0268*/ 	.short	0x010a
        /*026a*/ 	.byte	0x3f
	.zero		1


	//   ....[24]....
        /*026c*/ 	.word	0x0000bd30
        /*0270*/ 	.word	0x00000003
        /*0274*/ 	.word	0x00030840
        /*0278*/ 	.short	0x010a
        /*027a*/ 	.byte	0x3f
	.zero		1


	//   ....[25]....
        /*027c*/ 	.word	0x0000c190
        /*0280*/ 	.word	0x00000007
        /*0284*/ 	.word	0x00000000
        /*0288*/ 	.short	0x010a
        /*028a*/ 	.byte	0x3f
	.zero		1


	//   ....[26]....
        /*028c*/ 	.word	0x0000c1e0
        /*0290*/ 	.word	0x00000003
        /*0294*/ 	.word	0x00000000
        /*0298*/ 	.short	0x010a
        /*029a*/ 	.byte	0x3f
	.zero		1


	//   ....[27]....
        /*029c*/ 	.word	0x0000c240
        /*02a0*/ 	.word	0x00000005
        /*02a4*/ 	.word	0x00000000
        /*02a8*/ 	.short	0x010a
        /*02aa*/ 	.byte	0x3f
	.zero		1


	//   ....[28]....
        /*02ac*/ 	.word	0x0000c270
        /*02b0*/ 	.word	0x00000003
        /*02b4*/ 	.word	0x00000000
        /*02b8*/ 	.short	0x010a
        /*02ba*/ 	.byte	0x3f
	.zero		1


	//   ....[29]....
        /*02bc*/ 	.word	0x0000c370
        /*02c0*/ 	.word	0x0000000c
        /*02c4*/ 	.word	0x00030800
        /*02c8*/ 	.short	0x010a
        /*02ca*/ 	.byte	0x3f
	.zero		1


	//   ....[30]....
        /*02cc*/ 	.word	0x0000c3c0
        /*02d0*/ 	.word	0x00000000
        /*02d4*/ 	.word	0x00030810
        /*02d8*/ 	.short	0x010a
        /*02da*/ 	.byte	0x3f
	.zero		1


	//   ....[31]....
        /*02dc*/ 	.word	0x0000c410
        /*02e0*/ 	.word	0x00000000
        /*02e4*/ 	.word	0x00030830
        /*02e8*/ 	.short	0x010a
        /*02ea*/ 	.byte	0x3f
	.zero		1


	//   ....[32]....
        /*02ec*/ 	.word	0x0000c460
        /*02f0*/ 	.word	0x0000000f
        /*02f4*/ 	.word	0x00030820
        /*02f8*/ 	.short	0x010a
        /*02fa*/ 	.byte	0x3f
	.zero		1


	//   ....[33]....
        /*02fc*/ 	.word	0x0000c4b0
        /*0300*/ 	.word	0x0000000f
        /*0304*/ 	.word	0x00030840
        /*0308*/ 	.short	0x010a
        /*030a*/ 	.byte	0x3f
	.zero		1


	//   ....[34]....
        /*030c*/ 	.word	0x0000c500
        /*0310*/ 	.word	0x0000000f
        /*0314*/ 	.word	0x00030828
        /*0318*/ 	.short	0x010a
        /*031a*/ 	.byte	0x3f
	.zero		1


	//   ....[35]....
        /*031c*/ 	.word	0x0000c550
        /*0320*/ 	.word	0x0000000f
        /*0324*/ 	.word	0x00030848
        /*0328*/ 	.short	0x010a
        /*032a*/ 	.byte	0x3f
	.zero		1


	//   ....[36]....
        /*032c*/ 	.word	0x0000c5b0
        /*0330*/ 	.word	0x0000000f
        /*0334*/ 	.word	0x00030820
        /*0338*/ 	.short	0x010a
        /*033a*/ 	.byte	0x3f
	.zero		1


	//   ....[37]....
        /*033c*/ 	.word	0x0000c600
        /*0340*/ 	.word	0x0000000f
        /*0344*/ 	.word	0x00030840
        /*0348*/ 	.short	0x010a
        /*034a*/ 	.byte	0x3f
	.zero		1


	//   ....[38]....
        /*034c*/ 	.word	0x0000c650
        /*0350*/ 	.word	0x0000000f
        /*0354*/ 	.word	0x00030828
        /*0358*/ 	.short	0x010a
        /*035a*/ 	.byte	0x3f
	.zero		1


	//   ....[39]....
        /*035c*/ 	.word	0x0000c6a0
        /*0360*/ 	.word	0x00000003
        /*0364*/ 	.word	0x00030840
        /*0368*/ 	.short	0x010a
        /*036a*/ 	.byte	0x3f
	.zero		1


	//   ....[40]....
        /*036c*/ 	.word	0x0000c770
        /*0370*/ 	.word	0x00000007
        /*0374*/ 	.word	0x00000000
        /*0378*/ 	.short	0x010a
        /*037a*/ 	.byte	0x3f
	.zero		1


	//   ....[41]....
        /*037c*/ 	.word	0x0000c7c0
        /*0380*/ 	.word	0x00000003
        /*0384*/ 	.word	0x00000000
        /*0388*/ 	.short	0x010a
        /*038a*/ 	.byte	0x3f
	.zero		1


	//   ....[42]....
        /*038c*/ 	.word	0x0000c810
        /*0390*/ 	.word	0x00000005
        /*0394*/ 	.word	0x00000000
        /*0398*/ 	.short	0x010a
        /*039a*/ 	.byte	0x3f
	.zero		1


	//----- nvinfo : EIATTR_NUM_MBARRIERS
	.align		4
.L_694:
        /*039c*/ 	.byte	0x03, 0x38
        /*039e*/ 	.short	0x0009


	//----- nvinfo : EIATTR_EXIT_INSTR_OFFSETS
	.align		4
        /*03a0*/ 	.byte	0x04, 0x1c
        /*03a2*/ 	.short	(.L_696 - .L_695)


	//   ....[0]....
.L_695:
        /*03a4*/ 	.word	0x0000c2c0


	//----- nvinfo : EIATTR_MAX_THREADS
	.align		4
.L_696:
        /*03a8*/ 	.byte	0x04, 0x05
        /*03aa*/ 	.short	(.L_698 - .L_697)
.L_697:
        /*03ac*/ 	.word	0x00000180
        /*03b0*/ 	.word	0x00000001
        /*03b4*/ 	.word	0x00000001


	//----- nvinfo : EIATTR_CRS_STACK_SIZE
	.align		4
.L_698:
        /*03b8*/ 	.byte	0x04, 0x1e
        /*03ba*/ 	.short	(.L_700 - .L_699)
.L_699:
        /*03bc*/ 	.word	0x00000000


	//----- nvinfo : EIATTR_CBANK_PARAM_SIZE
	.align		4
.L_700:
        /*03c0*/ 	.byte	0x03, 0x19
        /*03c2*/ 	.short	0x06f0


	//----- nvinfo : EIATTR_PARAM_CBANK
	.align		4
        /*03c4*/ 	.byte	0x04, 0x0a
        /*03c6*/ 	.short	(.L_702 - .L_701)
	.align		4
.L_701:
        /*03c8*/ 	.word	index@(.nv.constant0._ZN7cutlass13device_kernelIN5flash11enable_sm90INS1_16FlashAttnBwdSm90INS1_25CollectiveMainloopBwdSm90ILi2ELi2ELi2EN4cute5tupleIJNS5_1CILi1EEES8_S8_EEENS6_IJNS7_ILi64EEENS7_ILi128EEESB_EEENS_10bfloat16_tEfNS_4arch4Sm90ELb0ELb1ELb1ELb1ELb0ELb1ELb0ELb0ELi2ELi1ELi2ELi1ELb0EEENS1_21CollectiveEpilogueBwdISC_SD_SF_Li256ELb1ELb0ELi1EEENS1_19SingleTileSchedulerILb1ELb0ELb0ELi128EEEEEEEEEvNT_6ParamsE)
        /*03cc*/ 	.short	0x0210
        /*03ce*/ 	.short	0x06f0


	//----- nvinfo : EIATTR_SW_WAR
	.align		4
.L_702:
        /*03d0*/ 	.byte	0x04, 0x36
        /*03d2*/ 	.short	(.L_704 - .L_703)
.L_703:
        /*03d4*/ 	.word	0x00000008
.L_704:


//--------------------- .nv.info._ZN7cutlass13device_kernelIN5flash11enable_sm90INS1_16FlashAttnBwdSm90INS1_25CollectiveMainloopBwdSm90ILi2ELi2ELi2EN4cute5tupleIJNS5_1CILi1EEES8_S8_EEENS6_IJNS7_ILi64EEENS7_ILi128EEESB_EEENS_10bfloat16_tEfNS_4arch4Sm90ELb0ELb1ELb1ELb1ELb1ELb1ELb0ELb0ELi2ELi1ELi2ELi1ELb0EEENS1_21CollectiveEpilogueBwdISC_SD_SF_Li256ELb1ELb0ELi1EEENS1_19SingleTileSchedulerILb1ELb0ELb0ELi128EEEEEEEEEvNT_6ParamsE --------------------------
	.section	.nv.info._ZN7cutlass13device_kernelIN5flash11enable_sm90INS1_16FlashAttnBwdSm90INS1_25CollectiveMainloopBwdSm90ILi2ELi2ELi2EN4cute5tupleIJNS5_1CILi1EEES8_S8_EEENS6_IJNS7_ILi64EEENS7_ILi128EEESB_EEENS_10bfloat16_tEfNS_4arch4Sm90ELb0ELb1ELb1ELb1ELb1ELb1ELb0ELb0ELi2ELi1ELi2ELi1ELb0EEENS1_21CollectiveEpilogueBwdISC_SD_SF_Li256ELb1ELb0ELi1EEENS1_19SingleTileSchedulerILb1ELb0ELb0ELi128EEEEEEEEEvNT_6ParamsE,"",@"SHT_CUDA_INFO"
	.sectionflags	@""
	.align	4


	//----- nvinfo : EIATTR_CUDA_API_VERSION
	.align		4
        /*0000*/ 	.byte	0x04, 0x37
        /*0002*/ 	.short	(.L_706 - .L_705)
.L_705:
        /*0004*/ 	.word	0x00000082


	//----- nvinfo : EIATTR_KPARAM_INFO
	.align		4
.L_706:
        /*0008*/ 	.byte	0x04, 0x17
        /*000a*/ 	.short	(.L_708 - .L_707)
.L_707:
        /*000c*/ 	.word	0x00000000
        /*0010*/ 	.short	0x0000
        /*0012*/ 	.short	0x0070
        /*0014*/ 	.byte	0x00, 0xf0, 0x01, 0x1a


	//----- nvinfo : EIATTR_SPARSE_MMA_MASK
	.align		4
.L_708:
        /*0018*/ 	.byte	0x03, 0x50
        /*001a*/ 	.short	0x0000


	//----- nvinfo : EIATTR_MAXREG_COUNT
	.align		4
        /*001c*/ 	.byte	0x03, 0x1b
        /*001e*/ 	.short	0x00a8


	//----- nvinfo : EIATTR_NUM_BARRIERS
	.align		4
        /*0020*/ 	.byte	0x02, 0x4c
        /*0022*/ 	.byte	0x10
	.zero		1


	//----- nvinfo : EIATTR_EXTERNS
	.align		4
        /*0024*/ 	.byte	0x04, 0x0f
        /*0026*/ 	.short	(.L_710 - .L_709)


	//   ....[0]....
	.align		4
.L_709:
        /*0028*/ 	.word	index@(__assertfail)


	//----- nvinfo : EIATTR_ANNOTATIONS
	.align		4
.L_710:
        /*002c*/ 	.byte	0x04, 0x55
        /*002e*/ 	.short	(.L_712 - .L_711)


	//   ....[0]....
.L_711:
        /*0030*/ 	.word	0x00000001
        /*0034*/ 	.byte	0xa0, 0x19, 0x00, 0x00, 0x01, 0x00, 0x00, 0x00, 0x70, 0x28, 0x00, 0x00, 0x01, 0x00, 0x00, 0x00
        /*0044*/ 	.byte	0x40, 0x3b, 0x00, 0x00, 0x01, 0x00, 0x00, 0x00, 0xd0, 0x3b, 0x00, 0x00, 0x01, 0x00, 0x00, 0x00
        /*0054*/ 	.byte	0x20, 0xb9, 0x00, 0x00, 0x01, 0x00, 0x00, 0x00, 0xc0, 0xba, 0x00, 0x00, 0x01, 0x00, 0x00, 0x00
        /*0064*/ 	.byte	0x40, 0xc6, 0x00, 0x00, 0x01, 0x00, 0x00, 0x00, 0x60, 0xc6, 0x00, 0x00, 0x01, 0x00, 0x00, 0x00
        /*0074*/ 	.byte	0xd0, 0xc9, 0x00, 0x00


	//----- nvinfo : EIATTR_MERCURY_ISA_VERSION
	.align		4
.L_712:
        /*0078*/ 	.byte	0x03, 0x5f
        /*007a*/ 	.short	0x0101


	//----- nvinfo : EIATTR_INT_WARP_WIDE_INSTR_OFFSETS
	.align		4
        /*007c*/ 	.byte	0x04, 0x31
        /*007e*/ 	.short	(.L_714 - .L_713)


	//   ....[0]....
.L_713:
        /*0080*/ 	.word	0x00000190


	//   ....[1]....
        /*0084*/ 	.word	0x000001c0


	//   ....[2]....
        /*0088*/ 	.word	0x00009660


	//   ....[3]....
        /*008c*/ 	.word	0x00009cb0


	//   ....[4]....
        /*0090*/ 	.word	0x0000a160


	//   ....[5]....
        /*0094*/ 	.word	0x0000a420


	//   ....[6]....
        /*0098*/ 	.word	0x0000a680


	//   ....[7]....
        /*009c*/ 	.word	0x0000a810


	//----- nvinfo : EIATTR_COOP_GROUP_MASK_REGIDS
	.align		4
.L_714:
        /*00a0*/ 	.byte	0x04, 0x29
        /*00a2*/ 	.short	(.L_716 - .L_715)


	//   ....[0]....
.L_715:
        /*00a4*/ 	.word	0xffffffff


	//   ....[1]....
        /*00a8*/ 	.word	0xffffffff


	//   ....[2]....
        /*00ac*/ 	.word	0xffffffff


	//   ....[3]....
        /*00b0*/ 	.word	0xffffffff


	//   ....[4]....
        /*00b4*/ 	.word	0xffffffff


	//   ....[5]....
        /*00b8*/ 	.word	0xffffffff


	//   ....[6]....
        /*00bc*/ 	.word	0xffffffff


	//   ....[7]....
        /*00c0*/ 	.word	0xffffffff


	//   ....[8]....
        /*00c4*/ 	.word	0xffffffff


	//   ....[9]....
        /*00c8*/ 	.word	0xffffffff


	//   ....[10]....
        /*00cc*/ 	.word	0xffffffff


	//   ....[11]....
        /*00d0*/ 	.word	0xffffffff


	//   ....[12]....
        /*00d4*/ 	.word	0xffffffff


	//   ....[13]....
        /*00d8*/ 	.word	0xffffffff


	//   ....[14]....
        /*00dc*/ 	.word	0xffffffff


	//   ....[15]....
        /*00e0*/ 	.word	0xffffffff


	//   ....[16]....
        /*00e4*/ 	.word	0x0500000f


	//   ....[17]....
        /*00e8*/ 	.word	0x0500000f


	//   ....[18]....
        /*00ec*/ 	.word	0x0500000f


	//   ....[19]....
        /*00f0*/ 	.word	0x0500000f


	//----- nvinfo : EIATTR_COOP_GROUP_INSTR_OFFSETS
	.align		4
.L_716:
        /*00f4*/ 	.byte	0x04, 0x28
        /*00f6*/ 	.short	(.L_718 - .L_717)


	//   ....[0]....
.L_717:
        /*00f8*/ 	.word	0x00000070


	//   ....[1]....
        /*00fc*/ 	.word	0x000001a0


	//   ....[2]....
        /*0100*/ 	.word	0x000001f0


	//   ....[3]....
        /*0104*/ 	.word	0x000003e0


	//   ....[4]....
        /*0108*/ 	.word	0x00000620


	//   ....[5]....
        /*010c*/ 	.word	0x00001650


	//   ....[6]....
        /*0110*/ 	.word	0x00008780


	//   ....[7]....
        /*0114*/ 	.word	0x00009260


	//   ....[8]....
        /*0118*/ 	.word	0x00009590


	//   ....[9]....
        /*011c*/ 	.word	0x00009910


	//   ....[10]....
        /*0120*/ 	.word	0x00009be0


	//   ....[11]....
        /*0124*/ 	.word	0x00009e20


	//   ....[12]....
        /*0128*/ 	.word	0x0000a090


	//   ....[13]....
        /*012c*/ 	.word	0x0000a360


	//   ....[14]....
        /*0130*/ 	.word	0x0000a580


	//   ....[15]....
        /*0134*/ 	.word	0x0000a710


	//   ....[16]....
        /*0138*/ 	.word	0x0000d220


	//   ....[17]....
        /*013c*/ 	.word	0x0000d3a0


	//   ....[18]....
        /*0140*/ 	.word	0x0000d410


	//   ....[19]....
        /*0144*/ 	.word	0x0000d480


	//----- nvinfo : EIATTR_REG_RECONFIG
	.align		4
.L_718:
        /*0148*/ 	.byte	0x01, 0x54
	.zero		2


	//----- nvinfo : EIATTR_SYSCALL_OFFSETS
	.align		4
        /*014c*/ 	.byte	0x04, 0x46
        /*014e*/ 	.short	(.L_720 - .L_719)


	//   ....[0]....
.L_719:
        /*0150*/ 	.word	0x00001290


	//   ....[1]....
        /*0154*/ 	.word	0x00001380


	//   ....[2]....
        /*0158*/ 	.word	0x000014e0


	//   ....[3]....
        /*015c*/ 	.word	0x000015d0


	//----- nvinfo : EIATTR_MBARRIER_INSTR_OFFSETS
	.align		4
.L_720:
        /*0160*/ 	.byte	0x04, 0x39
        /*0162*/ 	.short	(.L_722 - .L_721)


	//   ....[0]....
.L_721:
        /*0164*/ 	.word	0x00000290
        /*0168*/ 	.word	0x000000ff
        /*016c*/ 	.word	0x00030800
        /*0170*/ 	.short	0x0100
        /*0172*/ 	.byte	0x06
	.zero		1


	//   ....[1]....
        /*0174*/ 	.word	0x00000390
        /*0178*/ 	.word	0x000000ff
        /*017c*/ 	.word	0x00030810
        /*0180*/ 	.short	0x0100
        /*0182*/ 	.byte	0x08
	.zero		1


	//   ....[2]....
        /*0184*/ 	.word	0x000003a0
        /*0188*/ 	.word	0x000000ff
        /*018c*/ 	.word	0x00030820
        /*0190*/ 	.short	0x0100
        /*0192*/ 	.byte	0x08
	.zero		1


	//   ....[3]....
        /*0194*/ 	.word	0x000003b0
        /*0198*/ 	.word	0x000000ff
        /*019c*/ 	.word	0x00030818
        /*01a0*/ 	.short	0x0100
        /*01a2*/ 	.byte	0x08
	.zero		1


	//   ....[4]....
        /*01a4*/ 	.word	0x000003c0
        /*01a8*/ 	.word	0x000000ff
        /*01ac*/ 	.word	0x00030828
        /*01b0*/ 	.short	0x0100
        /*01b2*/ 	.byte	0x08
	.zero		1


	//   ....[5]....
        /*01b4*/ 	.word	0x000004f0
        /*01b8*/ 	.word	0x000000ff
        /*01bc*/ 	.word	0x00030830
        /*01c0*/ 	.short	0x0100
        /*01c2*/ 	.byte	0x08
	.zero		1


	//   ....[6]....
        /*01c4*/ 	.word	0x00000500
        /*01c8*/ 	.word	0x000000ff
        /*01cc*/ 	.word	0x00030840
        /*01d0*/ 	.short	0x0100
        /*01d2*/ 	.byte	0x08
	.zero		1


	//   ....[7]....
        /*01d4*/ 	.word	0x00000510
        /*01d8*/ 	.word	0x000000ff
        /*01dc*/ 	.word	0x00030838
        /*01e0*/ 	.short	0x0100
        /*01e2*/ 	.byte	0x08
	.zero		1


	//   ....[8]....
        /*01e4*/ 	.word	0x00000520
        /*01e8*/ 	.word	0x000000ff
        /*01ec*/ 	.word	0x00030848
        /*01f0*/ 	.short	0x0100
        /*01f2*/ 	.byte	0x08
	.zero		1


	//   ....[9]....
        /*01f4*/ 	.word	0x00001680
        /*01f8*/ 	.word	0x00000010
        /*01fc*/ 	.word	0x00030800
        /*0200*/ 	.short	0x010a
        /*0202*/ 	.byte	0x3f
	.zero		1


	//   ....[10]....
        /*0204*/ 	.word	0x000017b0
        /*0208*/ 	.word	0x00000010
        /*020c*/ 	.word	0x00030800
        /*0210*/ 	.short	0x010a
        /*0212*/ 	.byte	0x3f
	.zero		1


	//   ....[11]....
        /*0214*/ 	.word	0x00001e70
        /*0218*/ 	.word	0x00000000
        /*021c*/ 	.word	0x00030810
        /*0220*/ 	.short	0x010a
        /*0222*/ 	.byte	0x3f
	.zero		1


	//   ....[12]....
        /*0224*/ 	.word	0x00001eb0
        /*0228*/ 	.word	0x00000000
        /*022c*/ 	.word	0x00030810
        /*0230*/ 	.short	0x010a
        /*0232*/ 	.byte	0x3f
	.zero		1


	//   ....[13]....
        /*0234*/ 	.word	0x00002410
        /*0238*/ 	.word	0x00000000
        /*023c*/ 	.word	0x00030830
        /*0240*/ 	.short	0x010a
        /*0242*/ 	.byte	0x3f
	.zero		1


	//   ....[14]....
        /*0244*/ 	.word	0x00002760
        /*0248*/ 	.word	0x00000000
        /*024c*/ 	.word	0x00030830
        /*0250*/ 	.short	0x010a
        /*0252*/ 	.byte	0x3f
	.zero		1


	//   ....[15]....
        /*0254*/ 	.word	0x00004990
        /*0258*/ 	.word	0x00000006
        /*025c*/ 	.word	0x00000000
        /*0260*/ 	.short	0x0101
        /*0262*/ 	.byte	0x3f
	.zero		1


	//   ....[16]....
        /*0264*/ 	.word	0x00004cb0
        /*0268*/ 	.word	0x00000000
        /*026c*/ 	.word	0x00000000
        /*0270*/ 	.short	0x0101
        /*0272*/ 	.byte	0x3f
	.zero		1


	//   ....[17]....
        /*0274*/ 	.word	0x0000b410
        /*0278*/ 	.word	0x0000000f
        /*027c*/ 	.word	0x00030820
        /*0280*/ 	.short	0x010a
        /*0282*/ 	.byte	0x3f
	.zero		1


	//   ....[18]....
        /*0284*/ 	.word	0x0000bb40
        /*0288*/ 	.word	0x0000000f
        /*028c*/ 	.word	0x00030840
        /*0290*/ 	.short	0x010a
        /*0292*/ 	.byte	0x3f
	.zero		1


	//   ....[19]....
        /*0294*/ 	.word	0x0000be10
        /*0298*/ 	.word	0x0000000f
        /*029c*/ 	.word	0x00030828
        /*02a0*/ 	.short	0x010a
        /*02a2*/ 	.byte	0x3f
	.zero		1


	//   ....[20]....
        /*02a4*/ 	.word	0x0000c0e0
        /*02a8*/ 	.word	0x0000000f
        /*02ac*/ 	.word	0x00030848
        /*02b0*/ 	.short	0x010a
        /*02b2*/ 	.byte	0x3f
	.zero		1


	//   ....[21]....
        /*02b4*/ 	.word	0x0000c350
        /*02b8*/ 	.word	0x0000000f
        /*02bc*/ 	.word	0x00030820
        /*02c0*/ 	.short	0x010a
        /*02c2*/ 	.byte	0x3f
	.zero		1


	//   ....[22]....
        /*02c4*/ 	.word	0x0000c690
        /*02c8*/ 	.word	0x0000000f
        /*02cc*/ 	.word	0x00030840
        /*02d0*/ 	.short	0x010a
        /*02d2*/ 	.byte	0x3f
	.zero		1


	//   ....[23]....
        /*02d4*/ 	.word	0x0000c930
        /*02d8*/ 	.word	0x0000000f
        /*02dc*/ 	.word	0x00030828
        /*02e0*/ 	.short	0x010a
        /*02e2*/ 	.byte	0x3f
	.zero		1


	//   ....[24]....
        /*02e4*/ 	.word	0x0000cc40
        /*02e8*/ 	.word	0x00000003
        /*02ec*/ 	.word	0x00030840
        /*02f0*/ 	.short	0x010a
        /*02f2*/ 	.byte	0x3f
	.zero		1


	//   ....[25]....
        /*02f4*/ 	.word	0x0000d0a0
        /*02f8*/ 	.word	0x00000007
        /*02fc*/ 	.word	0x00000000
        /*0300*/ 	.short	0x010a
        /*0302*/ 	.byte	0x3f
	.zero		1


	//   ....[26]....
        /*0304*/ 	.word	0x0000d0f0
        /*0308*/ 	.word	0x00000003
        /*030c*/ 	.word	0x00000000
        /*0310*/ 	.short	0x010a
        /*0312*/ 	.byte	0x3f
	.zero		1


	//   ....[27]....
        /*0314*/ 	.word	0x0000d150
        /*0318*/ 	.word	0x00000005
        /*031c*/ 	.word	0x00000000
        /*0320*/ 	.short	0x010a
        /*0322*/ 	.byte	0x3f
	.zero		1


	//   ....[28]....
        /*0324*/ 	.word	0x0000d180
        /*0328*/ 	.word	0x00000003
        /*032c*/ 	.word	0x00000000
        /*0330*/ 	.short	0x010a
        /*0332*/ 	.byte	0x3f
	.zero		1


	//   ....[29]....
        /*0334*/ 	.word	0x0000d280
        /*0338*/ 	.word	0x0000000c
        /*033c*/ 	.word	0x00030800
        /*0340*/ 	.short	0x010a
        /*0342*/ 	.byte	0x3f
	.zero		1


	//   ....[30]....
        /*0344*/ 	.word	0x0000d2d0
        /*0348*/ 	.word	0x00000000
        /*034c*/ 	.word	0x00030810
        /*0350*/ 	.short	0x010a
        /*0352*/ 	.byte	0x3f
	.zero		1


	//   ....[31]....
        /*0354*/ 	.word	0x0000d320
        /*0358*/ 	.word	0x00000000
        /*035c*/ 	.word	0x00030830
        /*0360*/ 	.short	0x010a
        /*0362*/ 	.byte	0x3f
	.zero		1


	//   ....[32]....
        /*0364*/ 	.word	0x0000d4c0
        /*0368*/ 	.word	0x0000000f
        /*036c*/ 	.word	0x00030820
        /*0370*/ 	.short	0x010a
        /*0372*/ 	.byte	0x3f
	.zero		1


	//   ....[33]....
        /*0374*/ 	.word	0x0000d510
        /*0378*/ 	.word	0x0000000f
        /*037c*/ 	.word	0x00030840
        /*0380*/ 	.short	0x010a
        /*0382*/ 	.byte	0x3f
	.zero		1


	//   ....[34]....
        /*0384*/ 	.word	0x0000d560
        /*0388*/ 	.word	0x0000000f
        /*038c*/ 	.word	0x00030828
        /*0390*/ 	.short	0x010a
        /*0392*/ 	.byte	0x3f
	.zero		1


	//   ....[35]....
        /*0394*/ 	.word	0x0000d5b0
        /*0398*/ 	.word	0x0000000f
        /*039c*/ 	.word	0x00030848
        /*03a0*/ 	.short	0x010a
        /*03a2*/ 	.byte	0x3f
	.zero		1


	//   ....[36]....
        /*03a4*/ 	.word	0x0000d610
        /*03a8*/ 	.word	0x0000000f
        /*03ac*/ 	.word	0x00030820
        /*03b0*/ 	.short	0x010a
        /*03b2*/ 	.byte	0x3f
	.zero		1


	//   ....[37]....
        /*03b4*/ 	.word	0x0000d660
        /*03b8*/ 	.word	0x0000000f
        /*03bc*/ 	.word	0x00030840
        /*03c0*/ 	.short	0x010a
        /*03c2*/ 	.byte	0x3f
	.zero		1


	//   ....[38]....
        /*03c4*/ 	.word	0x0000d6b0
        /*03c8*/ 	.word	0x0000000f
        /*03cc*/ 	.word	0x00030828
        /*03d0*/ 	.short	0x010a
        /*03d2*/ 	.byte	0x3f
	.zero		1


	//   ....[39]....
        /*03d4*/ 	.word	0x0000d700
        /*03d8*/ 	.word	0x00000003
        /*03dc*/ 	.word	0x00030840
        /*03e0*/ 	.short	0x010a
        /*03e2*/ 	.byte	0x3f
	.zero		1


	//   ....[40]....
        /*03e4*/ 	.word	0x0000d7d0
        /*03e8*/ 	.word	0x00000007
        /*03ec*/ 	.word	0x00000000
        /*03f0*/ 	.short	0x010a
        /*03f2*/ 	.byte	0x3f
	.zero		1


	//   ....[41]....
        /*03f4*/ 	.word	0x0000d820
        /*03f8*/ 	.word	0x00000003
        /*03fc*/ 	.word	0x00000000
        /*0400*/ 	.short	0x010a
        /*0402*/ 	.byte	0x3f
	.zero		1


	//   ....[42]....
        /*0404*/ 	.word	0x0000d870
        /*0408*/ 	.word	0x00000005
        /*040c*/ 	.word	0x00000000
        /*0410*/ 	.short	0x010a
        /*0412*/ 	.byte	0x3f
	.zero		1


	//----- nvinfo : EIATTR_NUM_MBARRIERS
	.align		4
.L_722:
        /*0414*/ 	.byte	0x03, 0x38
        /*0416*/ 	.short	0x0009


	//----- nvinfo : EIATTR_EXIT_INSTR_OFFSETS
	.align		4
        /*0418*/ 	.byte	0x04, 0x1c
        /*041a*/ 	.short	(.L_724 - .L_723)


	//   ....[0]....
.L_723:
        /*041c*/ 	.word	0x0000d1d0


	//----- nvinfo : EIATTR_MAX_THREADS
	.align		4
.L_724:
        /*0420*/ 	.byte	0x04, 0x05
        /*0422*/ 	.short	(.L_726 - .L_725)
.L_725:
        /*0424*/ 	.word	0x00000180
        /*0428*/ 	.word	0x00000001
        /*042c*/ 	.word	0x00000001


	//----- nvinfo : EIATTR_CRS_STACK_SIZE
	.align		4
.L_726:
        /*0430*/ 	.byte	0x04, 0x1e
        /*0432*/ 	.short	(.L_728 - .L_727)
.L_727:
        /*0434*/ 	.word	0x00000000


	//----- nvinfo : EIATTR_CBANK_PARAM_SIZE
	.align		4
.L_728:
        /*0438*/ 	.byte	0x03, 0x19
        /*043a*/ 	.short	0x06f0


	//----- nvinfo : EIATTR_PARAM_CBANK
	.align		4
        /*043c*/ 	.byte	0x04, 0x0a
        /*043e*/ 	.short	(.L_730 - .L_729)
	.align		4
.L_729:
        /*0440*/ 	.word	index@(.nv.constant0._ZN7cutlass13device_kernelIN5flash11enable_sm90INS1_16FlashAttnBwdSm90INS1_25CollectiveMainloopBwdSm90ILi2ELi2ELi2EN4cute5tupleIJNS5_1CILi1EEES8_S8_EEENS6_IJNS7_ILi64EEENS7_ILi128EEESB_EEENS_10bfloat16_tEfNS_4arch4Sm90ELb0ELb1ELb1ELb1ELb1ELb1ELb0ELb0ELi2ELi1ELi2ELi1ELb0EEENS1_21CollectiveEpilogueBwdISC_SD_SF_Li256ELb1ELb0ELi1EEENS1_19SingleTileSchedulerILb1ELb0ELb0ELi128EEEEEEEEEvNT_6ParamsE)
        /*0444*/ 	.short	0x0210
        /*0446*/ 	.short	0x06f0


	//----- nvinfo : EIATTR_SW_WAR
	.align		4
.L_730:
        /*0448*/ 	.byte	0x04, 0x36
        /*044a*/ 	.short	(.L_732 - .L_731)
.L_731:
        /*044c*/ 	.word	0x00000008
.L_732:


//--------------------- .nv.info._ZN7cutlass13device_kernelIN5flash11enable_sm90INS1_16FlashAttnBwdSm90INS1_25CollectiveMainloopBwdSm90ILi2ELi2ELi2EN4cute5tupleIJNS5_1CILi1EEES8_S8_EEENS6_IJNS7_ILi64EEENS7_ILi128EEESB_EEENS_10bfloat16_tEfNS_4arch4Sm90ELb0ELb1ELb1ELb1ELb0ELb1ELb0ELb0ELi2ELi1ELi2ELi1ELb0EEENS1_24CollectiveEpilogueBwdGQAISC_fSF_Li256ELb1ELb0EEENS1_19SingleTileSchedulerILb1ELb0ELb0ELi128EEEEEEEEEvNT_6ParamsE --------------------------
	.section	.nv.info._ZN7cutlass13device_kernelIN5flash11enable_sm90INS1_16FlashAttnBwdSm90INS1_25CollectiveMainloopBwdSm90ILi2ELi2ELi2EN4cute5tupleIJNS5_1CILi1EEES8_S8_EEENS6_IJNS7_ILi64EEENS7_ILi128EEESB_EEENS_10bfloat16_tEfNS_4arch4Sm90ELb0ELb1ELb1ELb1ELb0ELb1ELb0ELb0ELi2ELi1ELi2ELi1ELb0EEENS1_24CollectiveEpilogueBwdGQAISC_fSF_Li256ELb1ELb0EEENS1_19SingleTileSchedulerILb1ELb0ELb0ELi128EEEEEEEEEvNT_6ParamsE,"",@"SHT_CUDA_INFO"
	.sectionflags	@""
	.align	4


	//----- nvinfo : EIATTR_CUDA_API_VERSION
	.align		4
        /*0000*/ 	.byte	0x04, 0x37
        /*0002*/ 	.short	(.L_734 - .L_733)
.L_733:
        /*0004*/ 	.word	0x00000082


	//----- nvinfo : EIATTR_KPARAM_INFO
	.align		4
.L_734:
        /*0008*/ 	.byte	0x04, 0x17
        /*000a*/ 	.short	(.L_736 - .L_735)
.L_735:
        /*000c*/ 	.word	0x00000000
        /*0010*/ 	.short	0x0000
        /*0012*/ 	.short	0x0070
        /*0014*/ 	.byte	0x00, 0xf0, 0x01, 0x1a


	//----- nvinfo : EIATTR_SPARSE_MMA_MASK
	.align		4
.L_736:
        /*0018*/ 	.byte	0x03, 0x50
        /*001a*/ 	.short	0x0000


	//----- nvinfo : EIATTR_MAXREG_COUNT
	.align		4
        /*001c*/ 	.byte	0x03, 0x1b
        /*001e*/ 	.short	0x00a8


	//----- nvinfo : EIATTR_NUM_BARRIERS
	.align		4
        /*0020*/ 	.byte	0x02, 0x4c
        /*0022*/ 	.byte	0x10
	.zero		1


	//----- nvinfo : EIATTR_EXTERNS
	.align		4
        /*0024*/ 	.byte	0x04, 0x0f
        /*0026*/ 	.short	(.L_738 - .L_737)


	//   ....[0]....
	.align		4
.L_737:
        /*0028*/ 	.word	index@(__assertfail)


	//----- nvinfo : EIATTR_ANNOTATIONS
	.align		4
.L_738:
        /*002c*/ 	.byte	0x04, 0x55
        /*002e*/ 	.short	(.L_740 - .L_739)


	//   ....[0]....
.L_739:
        /*0030*/ 	.word	0x00000001
        /*0034*/ 	.byte	0x80, 0x19, 0x00, 0x00, 0x01, 0x00, 0x00, 0x00, 0x50, 0x28, 0x00, 0x00, 0x01, 0x00, 0x00, 0x00
        /*0044*/ 	.byte	0x20, 0x3b, 0x00, 0x00, 0x01, 0x00, 0x00, 0x00, 0xb0, 0x3b, 0x00, 0x00, 0x01, 0x00, 0x00, 0x00
        /*0054*/ 	.byte	0x50, 0x7d, 0x00, 0x00, 0x01, 0x00, 0x00, 0x00, 0xf0, 0x7e, 0x00, 0x00, 0x01, 0x00, 0x00, 0x00
        /*0064*/ 	.byte	0x70, 0x8a, 0x00, 0x00, 0x01, 0x00, 0x00, 0x00, 0x90, 0x8a, 0x00, 0x00, 0x01, 0x00, 0x00, 0x00
        /*0074*/ 	.byte	0x00, 0x8e, 0x00, 0x00


	//----- nvinfo : EIATTR_MERCURY_ISA_VERSION
	.align		4
.L_740:
        /*0078*/ 	.byte	0x03, 0x5f
        /*007a*/ 	.short	0x0101


	//----- nvinfo : EIATTR_INT_WARP_WIDE_INSTR_OFFSETS
	.align		4
        /*007c*/ 	.byte	0x04, 0x31
        /*007e*/ 	.short	(.L_742 - .L_741)


	//   ....[0]....
.L_741:
        /*0080*/ 	.word	0x00000190


	//   ....[1]....
        /*0084*/ 	.word	0x000001c0


	//----- nvinfo : EIATTR_COOP_GROUP_MASK_REGIDS
	.align		4
.L_742:
        /*0088*/ 	.byte	0x04, 0x29
        /*008a*/ 	.short	(.L_744 - .L_743)


	//   ....[0]....
.L_743:
        /*008c*/ 	.word	0xffffffff


	//   ....[1]....
        /*0090*/ 	.word	0xffffffff


	//   ....[2]....
        /*0094*/ 	.word	0xffffffff


	//   ....[3]....
        /*0098*/ 	.word	0xffffffff


	//   ....[4]....
        /*009c*/ 	.word	0xffffffff


	//   ....[5]....
        /*00a0*/ 	.word	0xffffffff


	//   ....[6]....
        /*00a4*/ 	.word	0xffffffff


	//   ....[7]....
        /*00a8*/ 	.word	0x0500000f


	//----- nvinfo : EIATTR_COOP_GROUP_INSTR_OFFSETS
	.align		4
.L_744:
        /*00ac*/ 	.byte	0x04, 0x28
        /*00ae*/ 	.short	(.L_746 - .L_745)


	//   ....[0]....
.L_745:
        /*00b0*/ 	.word	0x00000070


	//   ....[1]....
        /*00b4*/ 	.word	0x000001a0


	//   ....[2]....
        /*00b8*/ 	.word	0x000001f0


	//   ....[3]....
        /*00bc*/ 	.word	0x000003e0


	//   ....[4]....
        /*00c0*/ 	.word	0x00000620


	//   ....[5]....
        /*00c4*/ 	.word	0x00001630


	//   ....[6]....
        /*00c8*/ 	.word	0x00005ac0


	//   ....[7]....
        /*00cc*/ 	.word	0x00009650


	//----- nvinfo : EIATTR_REG_RECONFIG
	.align		4
.L_746:
        /*00d0*/ 	.byte	0x01, 0x54
	.zero		2


	//----- nvinfo : EIATTR_SYSCALL_OFFSETS
	.align		4
        /*00d4*/ 	.byte	0x04, 0x46
        /*00d6*/ 	.short	(.L_748 - .L_747)


	//   ....[0]....
.L_747:
        /*00d8*/ 	.word	0x00001270


	//   ....[1]....
        /*00dc*/ 	.word	0x00001360


	//   ....[2]....
        /*00e0*/ 	.word	0x000014c0


	//   ....[3]....
        /*00e4*/ 	.word	0x000015b0


	//----- nvinfo : EIATTR_MBARRIER_INSTR_OFFSETS
	.align		4
.L_748:
        /*00e8*/ 	.byte	0x04, 0x39
        /*00ea*/ 	.short	(.L_750 - .L_749)


	//   ....[0]....
.L_749:
        /*00ec*/ 	.word	0x00000290
        /*00f0*/ 	.word	0x000000ff
        /*00f4*/ 	.word	0x00030800
        /*00f8*/ 	.short	0x0100
        /*00fa*/ 	.byte	0x06
	.zero		1


	//   ....[1]....
        /*00fc*/ 	.word	0x00000390
        /*0100*/ 	.word	0x000000ff
        /*0104*/ 	.word	0x00030810
        /*0108*/ 	.short	0x0100
        /*010a*/ 	.byte	0x08
	.zero		1


	//   ....[2]....
        /*010c*/ 	.word	0x000003a0
        /*0110*/ 	.word	0x000000ff
        /*0114*/ 	.word	0x00030820
        /*0118*/ 	.short	0x0100
        /*011a*/ 	.byte	0x08
	.zero		1


	//   ....[3]....
        /*011c*/ 	.word	0x000003b0
        /*0120*/ 	.word	0x000000ff
        /*0124*/ 	.word	0x00030818
        /*0128*/ 	.short	0x0100
        /*012a*/ 	.byte	0x08
	.zero		1


	//   ....[4]....
        /*012c*/ 	.word	0x000003c0
        /*0130*/ 	.word	0x000000ff
        /*0134*/ 	.word	0x00030828
        /*0138*/ 	.short	0x0100
        /*013a*/ 	.byte	0x08
	.zero		1


	//   ....[5]....
        /*013c*/ 	.word	0x000004f0
        /*0140*/ 	.word	0x000000ff
        /*0144*/ 	.word	0x00030830
        /*0148*/ 	.short	0x0100
        /*014a*/ 	.byte	0x08
	.zero		1


	//   ....[6]....
        /*014c*/ 	.word	0x00000500
        /*0150*/ 	.word	0x000000ff
        /*0154*/ 	.word	0x00030840
        /*0158*/ 	.short	0x0100
        /*015a*/ 	.byte	0x08
	.zero		1


	//   ....[7]....
        /*015c*/ 	.word	0x00000510
        /*0160*/ 	.word	0x000000ff
        /*0164*/ 	.word	0x00030838
        /*0168*/ 	.short	0x0100
        /*016a*/ 	.byte	0x08
	.zero		1


	//   ....[8]....
        /*016c*/ 	.word	0x00000520
        /*0170*/ 	.word	0x000000ff
        /*0174*/ 	.word	0x00030848
        /*0178*/ 	.short	0x0100
        /*017a*/ 	.byte	0x08
	.zero		1


	//   ....[9]....
        /*017c*/ 	.word	0x00001660
        /*0180*/ 	.word	0x00000010
        /*0184*/ 	.word	0x00030800
        /*0188*/ 	.short	0x010a
        /*018a*/ 	.byte	0x3f
	.zero		1


	//   ....[10]....
        /*018c*/ 	.word	0x00001790
        /*0190*/ 	.word	0x00000010
        /*0194*/ 	.word	0x00030800
        /*0198*/ 	.short	0x010a
        /*019a*/ 	.byte	0x3f
	.zero		1


	//   ....[11]....
        /*019c*/ 	.word	0x00001e50
        /*01a0*/ 	.word	0x00000000
        /*01a4*/ 	.word	0x00030810
        /*01a8*/ 	.short	0x010a
        /*01aa*/ 	.byte	0x3f
	.zero		1


	//   ....[12]....
        /*01ac*/ 	.word	0x00001e90
        /*01b0*/ 	.word	0x00000000
        /*01b4*/ 	.word	0x00030810
        /*01b8*/ 	.short	0x010a
        /*01ba*/ 	.byte	0x3f
	.zero		1


	//   ....[13]....
        /*01bc*/ 	.word	0x000023f0
        /*01c0*/ 	.word	0x00000000
        /*01c4*/ 	.word	0x00030830
        /*01c8*/ 	.short	0x010a
        /*01ca*/ 	.byte	0x3f
	.zero		1


	//   ....[14]....
        /*01cc*/ 	.word	0x00002740
        /*01d0*/ 	.word	0x00000000
        /*01d4*/ 	.word	0x00030830
        /*01d8*/ 	.short	0x010a
        /*01da*/ 	.byte	0x3f
	.zero		1


	//   ....[15]....
        /*01dc*/ 	.word	0x00004970
        /*01e0*/ 	.word	0x00000006
        /*01e4*/ 	.word	0x00000000
        /*01e8*/ 	.short	0x0101
        /*01ea*/ 	.byte	0x3f
	.zero		1


	//   ....[16]....
        /*01ec*/ 	.word	0x00004c90
        /*01f0*/ 	.word	0x00000000
        /*01f4*/ 	.word	0x00000000
        /*01f8*/ 	.short	0x0101
        /*01fa*/ 	.byte	0x3f
	.zero		1


	//   ....[17]....
        /*01fc*/ 	.word	0x00007840
        /*0200*/ 	.word	0x0000000f
        /*0204*/ 	.word	0x00030820
        /*0208*/ 	.short	0x010a
        /*020a*/ 	.byte	0x3f
	.zero		1


	//   ....[18]....
        /*020c*/ 	.word	0x00007f70
        /*0210*/ 	.word	0x0000000f
        /*0214*/ 	.word	0x00030840
        /*0218*/ 	.short	0x010a
        /*021a*/ 	.byte	0x3f
	.zero		1


	//   ....[19]....
        /*021c*/ 	.word	0x00008240
        /*0220*/ 	.word	0x0000000f
        /*0224*/ 	.word	0x00030828
        /*0228*/ 	.short	0x010a
        /*022a*/ 	.byte	0x3f
	.zero		1


	//   ....[20]....
        /*022c*/ 	.word	0x00008510
        /*0230*/ 	.word	0x0000000f
        /*0234*/ 	.word	0x00030848
        /*0238*/ 	.short	0x010a
        /*023a*/ 	.byte	0x3f
	.zero		1


	//   ....[21]....
        /*023c*/ 	.word	0x00008780
        /*0240*/ 	.word	0x0000000f
        /*0244*/ 	.word	0x00030820
        /*0248*/ 	.short	0x010a
        /*024a*/ 	.byte	0x3f
	.zero		1


	//   ....[22]....
        /*024c*/ 	.word	0x00008ac0
        /*0250*/ 	.word	0x0000000f
        /*0254*/ 	.word	0x00030840
        /*0258*/ 	.short	0x010a
        /*025a*/ 	.byte	0x3f
	.zero		1


	//   ....[23]....
        /*025c*/ 	.word	0x00008d60
        /*0260*/ 	.word	0x0000000f
        /*0264*/ 	.word	0x00030828
        /*0268*/ 	.short	0x010a
        /*026a*/ 	.byte	0x3f
	.zero		1


	//   ....[24]....
        /*026c*/ 	.word	0x00009070
        /*0270*/ 	.word	0x00000003
        /*0274*/ 	.word	0x00030840
        /*0278*/ 	.short	0x010a
        /*027a*/ 	.byte	0x3f
	.zero		1


	//   ....[25]....
        /*027c*/ 	.word	0x000094d0
        /*0280*/ 	.word	0x00000007
        /*0284*/ 	.word	0x00000000
        /*0288*/ 	.short	0x010a
        /*028a*/ 	.byte	0x3f
	.zero		1


	//   ....[26]....
        /*028c*/ 	.word	0x00009520
        /*0290*/ 	.word	0x00000003
        /*0294*/ 	.word	0x00000000
        /*0298*/ 	.short	0x010a
        /*029a*/ 	.byte	0x3f
	.zero		1


	//   ....[27]....
        /*029c*/ 	.word	0x00009580
        /*02a0*/ 	.word	0x00000005
        /*02a4*/ 	.word	0x00000000
        /*02a8*/ 	.short	0x010a
        /*02aa*/ 	.byte	0x3f
	.zero		1


	//   ....[28]....
        /*02ac*/ 	.word	0x000095b0
        /*02b0*/ 	.word	0x00000003
        /*02b4*/ 	.word	0x00000000
        /*02b8*/ 	.short	0x010a
        /*02ba*/ 	.byte	0x3f
	.zero		1


	//   ....[29]....
        /*02bc*/ 	.word	0x000096b0
        /*02c0*/ 	.word	0x0000000c
        /*02c4*/ 	.word	0x00030800
        /*02c8*/ 	.short	0x010a
        /*02ca*/ 	.byte	0x3f
	.zero		1


	//   ....[30]....
        /*02cc*/ 	.word	0x00009700
        /*02d0*/ 	.word	0x00000000
        /*02d4*/ 	.word	0x00030810
        /*02d8*/ 	.short	0x010a
        /*02da*/ 	.byte	0x3f
	.zero		1


	//   ....[31]....
        /*02dc*/ 	.word	0x00009750
        /*02e0*/ 	.word	0x00000000
        /*02e4*/ 	.word	0x00030830
        /*02e8*/ 	.short	0x010a
        /*02ea*/ 	.byte	0x3f
	.zero		1


	//   ....[32]....
        /*02ec*/ 	.word	0x000097a0
        /*02f0*/ 	.word	0x0000000f
        /*02f4*/ 	.word	0x00030820
        /*02f8*/ 	.short	0x010a
        /*02fa*/ 	.byte	0x3f
	.zero		1


	//   ....[33]....
        /*02fc*/ 	.word	0x000097f0
        /*0300*/ 	.word	0x0000000f
        /*0304*/ 	.word	0x00030840
        /*0308*/ 	.short	0x010a
        /*030a*/ 	.byte	0x3f
	.zero		1


	//   ....[34]....
        /*030c*/ 	.word	0x00009840
        /*0310*/ 	.word	0x0000000f
        /*0314*/ 	.word	0x00030828
        /*0318*/ 	.short	0x010a
        /*031a*/ 	.byte	0x3f
	.zero		1


	//   ....[35]....
        /*031c*/ 	.word	0x00009890
        /*0320*/ 	.word	0x0000000f
        /*0324*/ 	.word	0x00030848
        /*0328*/ 	.short	0x010a
        /*032a*/ 	.byte	0x3f
	.zero		1


	//   ....[36]....
        /*032c*/ 	.word	0x000098f0
        /*0330*/ 	.word	0x0000000f
        /*0334*/ 	.word	0x00030820
        /*0338*/ 	.short	0x010a
        /*033a*/ 	.byte	0x3f
	.zero		1


	//   ....[37]....
        /*033c*/ 	.word	0x00009940
        /*0340*/ 	.word	0x0000000f
        /*0344*/ 	.word	0x00030840
        /*0348*/ 	.short	0x010a
        /*034a*/ 	.byte	0x3f
	.zero		1


	//   ....[38]....
        /*034c*/ 	.word	0x00009990
        /*0350*/ 	.word	0x0000000f
        /*0354*/ 	.word	0x00030828
        /*0358*/ 	.short	0x010a
        /*035a*/ 	.byte	0x3f
	.zero		1


	//   ....[39]....
        /*035c*/ 	.word	0x000099e0
        /*0360*/ 	.word	0x00000003
        /*0364*/ 	.word	0x00030840
        /*0368*/ 	.short	0x010a
        /*036a*/ 	.byte	0x3f
	.zero		1


	//   ....[40]....
        /*036c*/ 	.word	0x00009ab0
        /*0370*/ 	.word	0x00000007
        /*0374*/ 	.word	0x00000000
        /*0378*/ 	.short	0x010a
        /*037a*/ 	.byte	0x3f
	.zero		1


	//   ....[41]....
        /*037c*/ 	.word	0x00009b00
        /*0380*/ 	.word	0x00000003
        /*0384*/ 	.word	0x00000000
        /*0388*/ 	.short	0x010a
        /*038a*/ 	.byte	0x3f
	.zero		1


	//   ....[42]....
        /*038c*/ 	.word	0x00009b50
        /*0390*/ 	.word	0x00000005
        /*0394*/ 	.word	0x00000000
        /*0398*/ 	.short	0x010a
        /*039a*/ 	.byte	0x3f
	.zero		1


	//----- nvinfo : EIATTR_NUM_MBARRIERS
	.align		4
.L_750:
        /*039c*/ 	.byte	0x03, 0x38
        /*039e*/ 	.short	0x0009


	//----- nvinfo : EIATTR_EXIT_INSTR_OFFSETS
	.align		4
        /*03a0*/ 	.byte	0x04, 0x1c
        /*03a2*/ 	.short	(.L_752 - .L_751)


	//   ....[0]....
.L_751:
        /*03a4*/ 	.word	0x00009600


	//----- nvinfo : EIATTR_MAX_THREADS
	.align		4
.L_752:
        /*03a8*/ 	.byte	0x04, 0x05
        /*03aa*/ 	.short	(.L_754 - .L_753)
.L_753:
        /*03ac*/ 	.word	0x00000180
        /*03b0*/ 	.word	0x00000001
        /*03b4*/ 	.word	0x00000001


	//----- nvinfo : EIATTR_CRS_STACK_SIZE
	.align		4
.L_754:
        /*03b8*/ 	.byte	0x04, 0x1e
        /*03ba*/ 	.short	(.L_756 - .L_755)
.L_755:
        /*03bc*/ 	.word	0x00000000


	//----- nvinfo : EIATTR_CBANK_PARAM_SIZE
	.align		4
.L_756:
        /*03c0*/ 	.byte	0x03, 0x19
        /*03c2*/ 	.short	0x06f0


	//----- nvinfo : EIATTR_PARAM_CBANK
	.align		4
        /*03c4*/ 	.byte	0x04, 0x0a
        /*03c6*/ 	.short	(.L_758 - .L_757)
	.align		4
.L_757:
        /*03c8*/ 	.word	index@(.nv.constant0._ZN7cutlass13device_kernelIN5flash11enable_sm90INS1_16FlashAttnBwdSm90INS1_25CollectiveMainloopBwdSm90ILi2ELi2ELi2EN4cute5tupleIJNS5_1CILi1EEES8_S8_EEENS6_IJNS7_ILi64EEENS7_ILi128EEESB_EEENS_10bfloat16_tEfNS_4arch4Sm90ELb0ELb1ELb1ELb1ELb0ELb1ELb0ELb0ELi2ELi1ELi2ELi1ELb0EEENS1_24CollectiveEpilogueBwdGQAISC_fSF_Li256ELb1ELb0EEENS1_19SingleTileSchedulerILb1ELb0ELb0ELi128EEEEEEEEEvNT_6ParamsE)
        /*03cc*/ 	.short	0x0210
        /*03ce*/ 	.short	0x06f0


	//----- nvinfo : EIATTR_SW_WAR
	.align		4
.L_758:
        /*03d0*/ 	.byte	0x04, 0x36
        /*03d2*/ 	.short	(.L_760 - .L_759)
.L_759:
        /*03d4*/ 	.word	0x00000008
.L_760:


//--------------------- .nv.info._ZN7cutlass13device_kernelIN5flash11enable_sm90INS1_16FlashAttnBwdSm90INS1_25CollectiveMainloopBwdSm90ILi2ELi2ELi2EN4cute5tupleIJNS5_1CILi1EEES8_S8_EEENS6_IJNS7_ILi64EEENS7_ILi128EEESB_EEENS_10bfloat16_tEfNS_4arch4Sm90ELb0ELb1ELb1ELb1ELb1ELb1ELb0ELb0ELi2ELi1ELi2ELi1ELb0EEENS1_24CollectiveEpilogueBwdGQAISC_fSF_Li256ELb1ELb1EEENS1_19SingleTileSchedulerILb1ELb0ELb0ELi128EEEEEEEEEvNT_6ParamsE --------------------------
	.section	.nv.info._ZN7cutlass13device_kernelIN5flash11enable_sm90INS1_16FlashAttnBwdSm90INS1_25CollectiveMainloopBwdSm90ILi2ELi2ELi2EN4cute5tupleIJNS5_1CILi1EEES8_S8_EEENS6_IJNS7_ILi64EEENS7_ILi128EEESB_EEENS_10bfloat16_tEfNS_4arch4Sm90ELb0ELb1ELb1ELb1ELb1ELb1ELb0ELb0ELi2ELi1ELi2ELi1ELb0EEENS1_24CollectiveEpilogueBwdGQAISC_fSF_Li256ELb1ELb1EEENS1_19SingleTileSchedulerILb1ELb0ELb0ELi128EEEEEEEEEvNT_6ParamsE,"",@"SHT_CUDA_INFO"
	.sectionflags	@""
	.align	4


	//----- nvinfo : EIATTR_CUDA_API_VERSION
	.align		4
        /*0000*/ 	.byte	0x04, 0x37
        /*0002*/ 	.short	(.L_762 - .L_761)
.L_761:
        /*0004*/ 	.word	0x00000082


	//----- nvinfo : EIATTR_KPARAM_INFO
	.align		4
.L_762:
        /*0008*/ 	.byte	0x04, 0x17
        /*000a*/ 	.short	(.L_764 - .L_763)
.L_763:
        /*000c*/ 	.word	0x00000000
        /*0010*/ 	.short	0x0000
        /*0012*/ 	.short	0x0070
        /*0014*/ 	.byte	0x00, 0xf0, 0x01, 0x1a


	//----- nvinfo : EIATTR_SPARSE_MMA_MASK
	.align		4
.L_764:
        /*0018*/ 	.byte	0x03, 0x50
        /*001a*/ 	.short	0x0000


	//----- nvinfo : EIATTR_MAXREG_COUNT
	.align		4
        /*001c*/ 	.byte	0x03, 0x1b
        /*001e*/ 	.short	0x00a8


	//----- nvinfo : EIATTR_NUM_BARRIERS
	.align		4
        /*0020*/ 	.byte	0x02, 0x4c
        /*0022*/ 	.byte	0x10
	.zero		1


	//----- nvinfo : EIATTR_EXTERNS
	.align		4
        /*0024*/ 	.byte	0x04, 0x0f
        /*0026*/ 	.short	(.L_766 - .L_765)


	//   ....[0]....
	.align		4
.L_765:
        /*0028*/ 	.word	index@(__assertfail)


	//----- nvinfo : EIATTR_ANNOTATIONS
	.align		4
.L_766:
        /*002c*/ 	.byte	0x04, 0x55
        /*002e*/ 	.short	(.L_768 - .L_767)


	//   ....[0]....
.L_767:
        /*0030*/ 	.word	0x00000001
        /*0034*/ 	.byte	0x80, 0x19, 0x00, 0x00, 0x01, 0x00, 0x00, 0x00, 0x50, 0x28, 0x00, 0x00, 0x01, 0x00, 0x00, 0x00
        /*0044*/ 	.byte	0x20, 0x3b, 0x00, 0x00, 0x01, 0x00, 0x00, 0x00, 0xb0, 0x3b, 0x00, 0x00, 0x01, 0x00, 0x00, 0x00
        /*0054*/ 	.byte	0x80, 0x91, 0x00, 0x00, 0x01, 0x00, 0x00, 0x00, 0x20, 0x93, 0x00, 0x00, 0x01, 0x00, 0x00, 0x00
        /*0064*/ 	.byte	0xa0, 0x9e, 0x00, 0x00, 0x01, 0x00, 0x00, 0x00, 0xc0, 0x9e, 0x00, 0x00, 0x01, 0x00, 0x00, 0x00
        /*0074*/ 	.byte	0x30, 0xa2, 0x00, 0x00


	//----- nvinfo : EIATTR_MERCURY_ISA_VERSION
	.align		4
.L_768:
        /*0078*/ 	.byte	0x03, 0x5f
        /*007a*/ 	.short	0x0101


	//----- nvinfo : EIATTR_INT_WARP_WIDE_INSTR_OFFSETS
	.align		4
        /*007c*/ 	.byte	0x04, 0x31
        /*007e*/ 	.short	(.L_770 - .L_769)


	//   ....[0]....
.L_769:
        /*0080*/ 	.word	0x00000190


	//   ....[1]....
        /*0084*/ 	.word	0x000001c0


	//   ....[2]....
        /*0088*/ 	.word	0x00006ea0


	//   ....[3]....
        /*008c*/ 	.word	0x00007500


	//   ....[4]....
        /*0090*/ 	.word	0x000079b0


	//   ....[5]....
        /*0094*/ 	.word	0x00007c80


	//   ....[6]....
        /*0098*/ 	.word	0x00007ee0


	//   ....[7]....
        /*009c*/ 	.word	0x00008070


	//----- nvinfo : EIATTR_COOP_GROUP_MASK_REGIDS
	.align		4
.L_770:
        /*00a0*/ 	.byte	0x04, 0x29
        /*00a2*/ 	.short	(.L_772 - .L_771)


	//   ....[0]....
.L_771:
        /*00a4*/ 	.word	0xffffffff


	//   ....[1]....
        /*00a8*/ 	.word	0xffffffff


	//   ....[2]....
        /*00ac*/ 	.word	0xffffffff


	//   ....[3]....
        /*00b0*/ 	.word	0xffffffff


	//   ....[4]....
        /*00b4*/ 	.word	0xffffffff


	//   ....[5]....
        /*00b8*/ 	.word	0xffffffff


	//   ....[6]....
        /*00bc*/ 	.word	0xffffffff


	//   ....[7]....
        /*00c0*/ 	.word	0xffffffff


	//   ....[8]....
        /*00c4*/ 	.word	0xffffffff


	//   ....[9]....
        /*00c8*/ 	.word	0xffffffff


	//   ....[10]....
        /*00cc*/ 	.word	0xffffffff


	//   ....[11]....
        /*00d0*/ 	.word	0xffffffff


	//   ....[12]....
        /*00d4*/ 	.word	0xffffffff


	//   ....[13]....
        /*00d8*/ 	.word	0xffffffff


	//   ....[14]....
        /*00dc*/ 	.word	0xffffffff


	//   ....[15]....
        /*00e0*/ 	.word	0xffffffff


	//   ....[16]....
        /*00e4*/ 	.word	0xffffffff


	//   ....[17]....
        /*00e8*/ 	.word	0xffffffff


	//   ....[18]....
        /*00ec*/ 	.word	0xffffffff


	//   ....[19]....
        /*00f0*/ 	.word	0xffffffff


	//   ....[20]....
        /*00f4*/ 	.word	0x0500000f


	//   ....[21]....
        /*00f8*/ 	.word	0x0500000f


	//   ....[22]....
        /*00fc*/ 	.word	0x0500000f


	//   ....[23]....
        /*0100*/ 	.word	0x0500000f


	//   ....[24]....
        /*0104*/ 	.word	0x0500000f


	//   ....[25]....
        /*0108*/ 	.word	0x0500000f


	//----- nvinfo : EIATTR_COOP_GROUP_INSTR_OFFSETS
	.align		4
.L_772:
        /*010c*/ 	.byte	0x04, 0x28
        /*010e*/ 	.short	(.L_774 - .L_773)


	//   ....[0]....
.L_773:
        /*0110*/ 	.word	0x00000070


	//   ....[1]....
        /*0114*/ 	.word	0x000001a0


	//   ....[2]....
        /*0118*/ 	.word	0x000001f0


	//   ....[3]....
        /*011c*/ 	.word	0x000003e0


	//   ....[4]....
        /*0120*/ 	.word	0x00000620


	//   ....[5]....
        /*0124*/ 	.word	0x00001630


	//   ....[6]....
        /*0128*/ 	.word	0x00005890


	//   ....[7]....
        /*012c*/ 	.word	0x00005a20


	//   ....[8]....
        /*0130*/ 	.word	0x00005d10


	//   ....[9]....
        /*0134*/ 	.word	0x00005ea0


	//   ....[10]....
        /*0138*/ 	.word	0x00005fb0


	//   ....[11]....
        /*013c*/ 	.word	0x00006aa0


	//   ....[12]....
        /*0140*/ 	.word	0x00006dd0


	//   ....[13]....
        /*0144*/ 	.word	0x00007160


	//   ....[14]....
        /*0148*/ 	.word	0x00007430


	//   ....[15]....
        /*014c*/ 	.word	0x00007670


	//   ....[16]....
        /*0150*/ 	.word	0x000078e0


	//   ....[17]....
        /*0154*/ 	.word	0x00007bc0


	//   ....[18]....
        /*0158*/ 	.word	0x00007de0


	//   ....[19]....
        /*015c*/ 	.word	0x00007f70


	//   ....[20]....
        /*0160*/ 	.word	0x0000aa80


	//   ....[21]....
        /*0164*/ 	.word	0x0000ac00


	//   ....[22]....
        /*0168*/ 	.word	0x0000ac70


	//   ....[23]....
        /*016c*/ 	.word	0x0000ace0


	//   ....[24]....
        /*0170*/ 	.word	0x0000ad50


	//   ....[25]....
        /*0174*/ 	.word	0x0000adc0


	//----- nvinfo : EIATTR_REG_RECONFIG
	.align		4
.L_774:
        /*0178*/ 	.byte	0x01, 0x54
	.zero		2


	//----- nvinfo : EIATTR_SYSCALL_OFFSETS
	.align		4
        /*017c*/ 	.byte	0x04, 0x46
        /*017e*/ 	.short	(.L_776 - .L_775)


	//   ....[0]....
.L_775:
        /*0180*/ 	.word	0x00001270


	//   ....[1]....
        /*0184*/ 	.word	0x00001360


	//   ....[2]....
        /*0188*/ 	.word	0x000014c0


	//   ....[3]....
        /*018c*/ 	.word	0x000015b0


	//----- nvinfo : EIATTR_MBARRIER_INSTR_OFFSETS
	.align		4
.L_776:
        /*0190*/ 	.byte	0x04, 0x39
        /*0192*/ 	.short	(.L_778 - .L_777)


	//   ....[0]....
.L_777:
        /*0194*/ 	.word	0x00000290
        /*0198*/ 	.word	0x000000ff
        /*019c*/ 	.word	0x00030800
        /*01a0*/ 	.short	0x0100
        /*01a2*/ 	.byte	0x06
	.zero		1


	//   ....[1]....
        /*01a4*/ 	.word	0x00000390
        /*01a8*/ 	.word	0x000000ff
        /*01ac*/ 	.word	0x00030810
        /*01b0*/ 	.short	0x0100
        /*01b2*/ 	.byte	0x08
	.zero		1


	//   ....[2]....
        /*01b4*/ 	.word	0x000003a0
        /*01b8*/ 	.word	0x000000ff
        /*01bc*/ 	.word	0x00030820
        /*01c0*/ 	.short	0x0100
        /*01c2*/ 	.byte	0x08
	.zero		1


	//   ....[3]....
        /*01c4*/ 	.word	0x000003b0
        /*01c8*/ 	.word	0x000000ff
        /*01cc*/ 	.word	0x00030818
        /*01d0*/ 	.short	0x0100
        /*01d2*/ 	.byte	0x08
	.zero		1


	//   ....[4]....
        /*01d4*/ 	.word	0x000003c0
        /*01d8*/ 	.word	0x000000ff
        /*01dc*/ 	.word	0x00030828
        /*01e0*/ 	.short	0x0100
        /*01e2*/ 	.byte	0x08
	.zero		1


	//   ....[5]....
        /*01e4*/ 	.word	0x000004f0
        /*01e8*/ 	.word	0x000000ff
        /*01ec*/ 	.word	0x00030830
        /*01f0*/ 	.short	0x0100
        /*01f2*/ 	.byte	0x08
	.zero		1


	//   ....[6]....
        /*01f4*/ 	.word	0x00000500
        /*01f8*/ 	.word	0x000000ff
        /*01fc*/ 	.word	0x00030840
        /*0200*/ 	.short	0x0100
        /*0202*/ 	.byte	0x08
	.zero		1


	//   ....[7]....
        /*0204*/ 	.word	0x00000510
        /*0208*/ 	.word	0x000000ff
        /*020c*/ 	.word	0x00030838
        /*0210*/ 	.short	0x0100
        /*0212*/ 	.byte	0x08
	.zero		1


	//   ....[8]....
        /*0214*/ 	.word	0x00000520
        /*0218*/ 	.word	0x000000ff
        /*021c*/ 	.word	0x00030848
        /*0220*/ 	.short	0x0100
        /*0222*/ 	.byte	0x08
	.zero		1


	//   ....[9]....
        /*0224*/ 	.word	0x00001660
        /*0228*/ 	.word	0x00000010
        /*022c*/ 	.word	0x00030800
        /*0230*/ 	.short	0x010a
        /*0232*/ 	.byte	0x3f
	.zero		1


	//   ....[10]....
        /*0234*/ 	.word	0x00001790
        /*0238*/ 	.word	0x00000010
        /*023c*/ 	.word	0x00030800
        /*0240*/ 	.short	0x010a
        /*0242*/ 	.byte	0x3f
	.zero		1


	//   ....[11]....
        /*0244*/ 	.word	0x00001e50
        /*0248*/ 	.word	0x00000000
        /*024c*/ 	.word	0x00030810
        /*0250*/ 	.short	0x010a
        /*0252*/ 	.byte	0x3f
	.zero		1


	//   ....[12]....
        /*0254*/ 	.word	0x00001e90
        /*0258*/ 	.word	0x00000000
        /*025c*/ 	.word	0x00030810
        /*0260*/ 	.short	0x010a
        /*0262*/ 	.byte	0x3f
	.zero		1


	//   ....[13]....
        /*0264*/ 	.word	0x000023f0
        /*0268*/ 	.word	0x00000000
        /*026c*/ 	.word	0x00030830
        /*0270*/ 	.short	0x010a
        /*0272*/ 	.byte	0x3f
	.zero		1


	//   ....[14]....
        /*0274*/ 	.word	0x00002740
        /*0278*/ 	.word	0x00000000
        /*027c*/ 	.word	0x00030830
        /*0280*/ 	.short	0x010a
        /*0282*/ 	.byte	0x3f
	.zero		1


	//   ....[15]....
        /*0284*/ 	.word	0x00004970
        /*0288*/ 	.word	0x00000006
        /*028c*/ 	.word	0x00000000
        /*0290*/ 	.short	0x0101
        /*0292*/ 	.byte	0x3f
	.zero		1


	//   ....[16]....
        /*0294*/ 	.word	0x00004c90
        /*0298*/ 	.word	0x00000000
        /*029c*/ 	.word	0x00000000
        /*02a0*/ 	.short	0x0101
        /*02a2*/ 	.byte	0x3f
	.zero		1


	//   ....[17]....
        /*02a4*/ 	.word	0x00008c70
        /*02a8*/ 	.word	0x0000000f
        /*02ac*/ 	.word	0x00030820
        /*02b0*/ 	.short	0x010a
        /*02b2*/ 	.byte	0x3f
	.zero		1


	//   ....[18]....
        /*02b4*/ 	.word	0x000093a0
        /*02b8*/ 	.word	0x0000000f
        /*02bc*/ 	.word	0x00030840
        /*02c0*/ 	.short	0x010a
        /*02c2*/ 	.byte	0x3f
	.zero		1


	//   ....[19]....
        /*02c4*/ 	.word	0x00009670
        /*02c8*/ 	.word	0x0000000f
        /*02cc*/ 	.word	0x00030828
        /*02d0*/ 	.short	0x010a
        /*02d2*/ 	.byte	0x3f
	.zero		1


	//   ....[20]....
        /*02d4*/ 	.word	0x00009940
        /*02d8*/ 	.word	0x0000000f
        /*02dc*/ 	.word	0x00030848
        /*02e0*/ 	.short	0x010a
        /*02e2*/ 	.byte	0x3f
	.zero		1


	//   ....[21]....
        /*02e4*/ 	.word	0x00009bb0
        /*02e8*/ 	.word	0x0000000f
        /*02ec*/ 	.word	0x00030820
        /*02f0*/ 	.short	0x010a
        /*02f2*/ 	.byte	0x3f
	.zero		1


	//   ....[22]....
        /*02f4*/ 	.word	0x00009ef0
        /*02f8*/ 	.word	0x0000000f
        /*02fc*/ 	.word	0x00030840
        /*0300*/ 	.short	0x010a
        /*0302*/ 	.byte	0x3f
	.zero		1


	//   ....[23]....
        /*0304*/ 	.word	0x0000a190
        /*0308*/ 	.word	0x0000000f
        /*030c*/ 	.word	0x00030828
        /*0310*/ 	.short	0x010a
        /*0312*/ 	.byte	0x3f
	.zero		1


	//   ....[24]....
        /*0314*/ 	.word	0x0000a4a0
        /*0318*/ 	.word	0x00000003
        /*031c*/ 	.word	0x00030840
        /*0320*/ 	.short	0x010a
        /*0322*/ 	.byte	0x3f
	.zero		1


	//   ....[25]....
        /*0324*/ 	.word	0x0000a900
        /*0328*/ 	.word	0x00000007
        /*032c*/ 	.word	0x00000000
        /*0330*/ 	.short	0x010a
        /*0332*/ 	.byte	0x3f
	.zero		1


	//   ....[26]....
        /*0334*/ 	.word	0x0000a950
        /*0338*/ 	.word	0x00000003
        /*033c*/ 	.word	0x00000000
        /*0340*/ 	.short	0x010a
        /*0342*/ 	.byte	0x3f
	.zero		1


	//   ....[27]....
        /*0344*/ 	.word	0x0000a9b0
        /*0348*/ 	.word	0x00000005
        /*034c*/ 	.word	0x00000000
        /*0350*/ 	.short	0x010a
        /*0352*/ 	.byte	0x3f
	.zero		1


	//   ....[28]....
        /*0354*/ 	.word	0x0000a9e0
        /*0358*/ 	.word	0x00000003
        /*035c*/ 	.word	0x00000000
        /*0360*/ 	.short	0x010a
        /*0362*/ 	.byte	0x3f
	.zero		1


	//   ....[29]....
        /*0364*/ 	.word	0x0000aae0
        /*0368*/ 	.word	0x0000000c
        /*036c*/ 	.word	0x00030800
        /*0370*/ 	.short	0x010a
        /*0372*/ 	.byte	0x3f
	.zero		1


	//   ....[30]....
        /*0374*/ 	.word	0x0000ab30
        /*0378*/ 	.word	0x00000000
        /*037c*/ 	.word	0x00030810
        /*0380*/ 	.short	0x010a
        /*0382*/ 	.byte	0x3f
	.zero		1


	//   ....[31]....
        /*0384*/ 	.word	0x0000ab80
        /*0388*/ 	.word	0x00000000
        /*038c*/ 	.word	0x00030830
        /*0390*/ 	.short	0x010a
        /*0392*/ 	.byte	0x3f
	.zero		1


	//   ....[32]....
        /*0394*/ 	.word	0x0000ae00
        /*0398*/ 	.word	0x0000000f
        /*039c*/ 	.word	0x00030820
        /*03a0*/ 	.short	0x010a
        /*03a2*/ 	.byte	0x3f
	.zero		1


	//   ....[33]....
        /*03a4*/ 	.word	0x0000ae50
        /*03a8*/ 	.word	0x0000000f
        /*03ac*/ 	.word	0x00030840
        /*03b0*/ 	.short	0x010a
        /*03b2*/ 	.byte	0x3f
	.zero		1


	//   ....[34]....
        /*03b4*/ 	.word	0x0000aea0
        /*03b8*/ 	.word	0x0000000f
        /*03bc*/ 	.word	0x00030828
        /*03c0*/ 	.short	0x010a
        /*03c2*/ 	.byte	0x3f
	.zero		1


	//   ....[35]....
        /*03c4*/ 	.word	0x0000aef0
        /*03c8*/ 	.word	0x0000000f
        /*03cc*/ 	.word	0x00030848
        /*03d0*/ 	.short	0x010a
        /*03d2*/ 	.byte	0x3f
	.zero		1


	//   ....[36]....
        /*03d4*/ 	.word	0x0000af50
        /*03d8*/ 	.word	0x0000000f
        /*03dc*/ 	.word	0x00030820
        /*03e0*/ 	.short	0x010a
        /*03e2*/ 	.byte	0x3f
	.zero		1


	//   ....[37]....
        /*03e4*/ 	.word	0x0000afa0
        /*03e8*/ 	.word	0x0000000f
        /*03ec*/ 	.word	0x00030840
        /*03f0*/ 	.short	0x010a
        /*03f2*/ 	.byte	0x3f
	.zero		1


	//   ....[38]....
        /*03f4*/ 	.word	0x0000aff0
        /*03f8*/ 	.word	0x0000000f
        /*03fc*/ 	.word	0x00030828
        /*0400*/ 	.short	0x010a
        /*0402*/ 	.byte	0x3f
	.zero		1


	//   ....[39]....
        /*0404*/ 	.word	0x0000b040
        /*0408*/ 	.word	0x00000003
        /*040c*/ 	.word	0x00030840
        /*0410*/ 	.short	0x010a
        /*0412*/ 	.byte	0x3f
	.zero		1


	//   ....[40]....
        /*0414*/ 	.word	0x0000b110
        /*0418*/ 	.word	0x00000007
        /*041c*/ 	.word	0x00000000
        /*0420*/ 	.short	0x010a
        /*0422*/ 	.byte	0x3f
	.zero		1


	//   ....[41]....
        /*0424*/ 	.word	0x0000b160
        /*0428*/ 	.word	0x00000003
        /*042c*/ 	.word	0x00000000
        /*0430*/ 	.short	0x010a
        /*0432*/ 	.byte	0x3f
	.zero		1


	//   ....[42]....
        /*0434*/ 	.word	0x0000b1b0
        /*0438*/ 	.word	0x00000005
        /*043c*/ 	.word	0x00000000
        /*0440*/ 	.short	0x010a
        /*0442*/ 	.byte	0x3f
	.zero		1


	//----- nvinfo : EIATTR_NUM_MBARRIERS
	.align		4
.L_778:
        /*0444*/ 	.byte	0x03, 0x38
        /*0446*/ 	.short	0x0009


	//----- nvinfo : EIATTR_EXIT_INSTR_OFFSETS
	.align		4
        /*0448*/ 	.byte	0x04, 0x1c
        /*044a*/ 	.short	(.L_780 - .L_779)


	//   ....[0]....
.L_779:
        /*044c*/ 	.word	0x0000aa30


	//----- nvinfo : EIATTR_MAX_THREADS
	.align		4
.L_780:
        /*0450*/ 	.byte	0x04, 0x05
        /*0452*/ 	.short	(.L_782 - .L_781)
.L_781:
        /*0454*/ 	.word	0x00000180
        /*0458*/ 	.word	0x00000001
        /*045c*/ 	.word	0x00000001


	//----- nvinfo : EIATTR_CRS_STACK_SIZE
	.align		4
.L_782:
        /*0460*/ 	.byte	0x04, 0x1e
        /*0462*/ 	.short	(.L_784 - .L_783)
.L_783:
        /*0464*/ 	.word	0x00000000


	//----- nvinfo : EIATTR_CBANK_PARAM_SIZE
	.align		4
.L_784:
        /*0468*/ 	.byte	0x03, 0x19
        /*046a*/ 	.short	0x06f0


	//----- nvinfo : EIATTR_PARAM_CBANK
	.align		4
        /*046c*/ 	.byte	0x04, 0x0a
        /*046e*/ 	.short	(.L_786 - .L_785)
	.align		4
.L_785:
        /*0470*/ 	.word	index@(.nv.constant0._ZN7cutlass13device_kernelIN5flash11enable_sm90INS1_16FlashAttnBwdSm90INS1_25CollectiveMainloopBwdSm90ILi2ELi2ELi2EN4cute5tupleIJNS5_1CILi1EEES8_S8_EEENS6_IJNS7_ILi64EEENS7_ILi128EEESB_EEENS_10bfloat16_tEfNS_4arch4Sm90ELb0ELb1ELb1ELb1ELb1ELb1ELb0ELb0ELi2ELi1ELi2ELi1ELb0EEENS1_24CollectiveEpilogueBwdGQAISC_fSF_Li256ELb1ELb1EEENS1_19SingleTileSchedulerILb1ELb0ELb0ELi128EEEEEEEEEvNT_6ParamsE)
        /*0474*/ 	.short	0x0210
        /*0476*/ 	.short	0x06f0


	//----- nvinfo : EIATTR_SW_WAR
	.align		4
.L_786:
        /*0478*/ 	.byte	0x04, 0x36
        /*047a*/ 	.short	(.L_788 - .L_787)
.L_787:
        /*047c*/ 	.word	0x00000008
.L_788:


//--------------------- .nv.info._ZN7cutlass13device_kernelIN5flash11enable_sm90INS1_16FlashAttnBwdSm90INS1_25CollectiveMainloopBwdSm90ILi2ELi2ELi2EN4cute5tupleIJNS5_1CILi1EEES8_S8_EEENS6_IJNS7_ILi64EEENS7_ILi128EEESB_EEENS_10bfloat16_tEfNS_4arch4Sm90ELb1ELb0ELb1ELb0ELb0ELb1ELb0ELb0ELi2ELi1ELi2ELi1ELb0EEENS1_21CollectiveEpilogueBwdISC_SD_SF_Li256ELb0ELb0ELi1EEENS1_25SingleTileBwdLPTSchedulerILb0ELi128ELb0EEEEEEEEEvNT_6ParamsE --------------------------
	.section	.nv.info._ZN7cutlass13device_kernelIN5flash11enable_sm90INS1_16FlashAttnBwdSm90INS1_25CollectiveMainloopBwdSm90ILi2ELi2ELi2EN4cute5tupleIJNS5_1CILi1EEES8_S8_EEENS6_IJNS7_ILi64EEENS7_ILi128EEESB_EEENS_10bfloat16_tEfNS_4arch4Sm90ELb1ELb0ELb1ELb0ELb0ELb1ELb0ELb0ELi2ELi1ELi2ELi1ELb0EEENS1_21CollectiveEpilogueBwdISC_SD_SF_Li256ELb0ELb0ELi1EEENS1_25SingleTileBwdLPTSchedulerILb0ELi128ELb0EEEEEEEEEvNT_6ParamsE,"",@"SHT_CUDA_INFO"
	.sectionflags	@""
	.align	4


	//----- nvinfo : EIATTR_CUDA_API_VERSION
	.align		4
        /*0000*/ 	.byte	0x04, 0x37
        /*0002*/ 	.short	(.L_790 - .L_789)
.L_789:
        /*0004*/ 	.word	0x00000082


	//----- nvinfo : EIATTR_KPARAM_INFO
	.align		4
.L_790:
        /*0008*/ 	.byte	0x04, 0x17
        /*000a*/ 	.short	(.L_792 - .L_791)
.L_791:
        /*000c*/ 	.word	0x00000000
        /*0010*/ 	.short	0x0000
        /*0012*/ 	.short	0x0070
        /*0014*/ 	.byte	0x00, 0xf0, 0x01, 0x24


	//----- nvinfo : EIATTR_SPARSE_MMA_MASK
	.align		4
.L_792:
        /*0018*/ 	.byte	0x03, 0x50
        /*001a*/ 	.short	0x0000


	//----- nvinfo : EIATTR_MAXREG_COUNT
	.align		4
        /*001c*/ 	.byte	0x03, 0x1b
        /*001e*/ 	.short	0x00a8


	//----- nvinfo : EIATTR_NUM_BARRIERS
	.align		4
        /*0020*/ 	.byte	0x02, 0x4c
        /*0022*/ 	.byte	0x10
	.zero		1


	//----- nvinfo : EIATTR_EXTERNS
	.align		4
        /*0024*/ 	.byte	0x04, 0x0f
        /*0026*/ 	.short	(.L_794 - .L_793)


	//   ....[0]....
	.align		4
.L_793:
        /*0028*/ 	.word	index@(__assertfail)


	//----- nvinfo : EIATTR_ANNOTATIONS
	.align		4
.L_794:
        /*002c*/ 	.byte	0x04, 0x55
        /*002e*/ 	.short	(.L_796 - .L_795)


	//   ....[0]....
.L_795:
        /*0030*/ 	.word	0x00000001
        /*0034*/ 	.byte	0xe0, 0x10, 0x00, 0x00, 0x01, 0x00, 0x00, 0x00, 0x50, 0x17, 0x00, 0x00, 0x01, 0x00, 0x00, 0x00
        /*0044*/ 	.byte	0x80, 0x32, 0x00, 0x00, 0x01, 0x00, 0x00, 0x00, 0x40, 0x33, 0x00, 0x00, 0x01, 0x00, 0x00, 0x00
        /*0054*/ 	.byte	0x80, 0x89, 0x00, 0x00, 0x01, 0x00, 0x00, 0x00, 0x70, 0x94, 0x00, 0x00


	//----- nvinfo : EIATTR_MERCURY_ISA_VERSION
	.align		4
.L_796:
        /*0060*/ 	.byte	0x03, 0x5f
        /*0062*/ 	.short	0x0101


	//----- nvinfo : EIATTR_INT_WARP_WIDE_INSTR_OFFSETS
	.align		4
        /*0064*/ 	.byte	0x04, 0x31
        /*0066*/ 	.short	(.L_798 - .L_797)


	//   ....[0]....
.L_797:
        /*0068*/ 	.word	0x000001f0


	//   ....[1]....
        /*006c*/ 	.word	0x00000220


	//----- nvinfo : EIATTR_COOP_GROUP_MASK_REGIDS
	.align		4
.L_798:
        /*0070*/ 	.byte	0x04, 0x29
        /*0072*/ 	.short	(.L_800 - .L_799)


	//   ....[0]....
.L_799:
        /*0074*/ 	.word	0xffffffff


	//   ....[1]....
        /*0078*/ 	.word	0xffffffff


	//   ....[2]....
        /*007c*/ 	.word	0xffffffff


	//   ....[3]....
        /*0080*/ 	.word	0xffffffff


	//   ....[4]....
        /*0084*/ 	.word	0xffffffff


	//   ....[5]....
        /*0088*/ 	.word	0xffffffff


	//   ....[6]....
        /*008c*/ 	.word	0xffffffff


	//   ....[7]....
        /*0090*/ 	.word	0xffffffff


	//   ....[8]....
        /*0094*/ 	.word	0x0500000f


	//----- nvinfo : EIATTR_COOP_GROUP_INSTR_OFFSETS
	.align		4
.L_800:
        /*0098*/ 	.byte	0x04, 0x28
        /*009a*/ 	.short	(.L_802 - .L_801)


	//   ....[0]....
.L_801:
        /*009c*/ 	.word	0x00000070


	//   ....[1]....
        /*00a0*/ 	.word	0x00000200


	//   ....[2]....
        /*00a4*/ 	.word	0x00000250


	//   ....[3]....
        /*00a8*/ 	.word	0x00000440


	//   ....[4]....
        /*00ac*/ 	.word	0x00000680


	//   ....[5]....
        /*00b0*/ 	.word	0x00001380


	//   ....[6]....
        /*00b4*/ 	.word	0x000053a0


	//   ....[7]....
        /*00b8*/ 	.word	0x00006e90


	//   ....[8]....
        /*00bc*/ 	.word	0x0000a030


	//----- nvinfo : EIATTR_REG_RECONFIG
	.align		4
.L_802:
        /*00c0*/ 	.byte	0x01, 0x54
	.zero		2


	//----- nvinfo : EIATTR_SYSCALL_OFFSETS
	.align		4
        /*00c4*/ 	.byte	0x04, 0x46
        /*00c6*/ 	.short	(.L_804 - .L_803)


	//   ....[0]....
.L_803:
        /*00c8*/ 	.word	0x00000fb0


	//   ....[1]....
        /*00cc*/ 	.word	0x000010a0


	//   ....[2]....
        /*00d0*/ 	.word	0x00001210


	//   ....[3]....
        /*00d4*/ 	.word	0x00001300


	//   ....[4]....
        /*00d8*/ 	.word	0x00004d10


	//   ....[5]....
        /*00dc*/ 	.word	0x00004e50


	//   ....[6]....
        /*00e0*/ 	.word	0x00004f70


	//   ....[7]....
        /*00e4*/ 	.word	0x00005090


	//----- nvinfo : EIATTR_MBARRIER_INSTR_OFFSETS
	.align		4
.L_804:
        /*00e8*/ 	.byte	0x04, 0x39
        /*00ea*/ 	.short	(.L_806 - .L_805)


	//   ....[0]....
.L_805:
        /*00ec*/ 	.word	0x000002f0
        /*00f0*/ 	.word	0x000000ff
        /*00f4*/ 	.word	0x00030800
        /*00f8*/ 	.short	0x0100
        /*00fa*/ 	.byte	0x06
	.zero		1


	//   ....[1]....
        /*00fc*/ 	.word	0x000003f0
        /*0100*/ 	.word	0x000000ff
        /*0104*/ 	.word	0x00030810
        /*0108*/ 	.short	0x0100
        /*010a*/ 	.byte	0x08
	.zero		1


	//   ....[2]....
        /*010c*/ 	.word	0x00000400
        /*0110*/ 	.word	0x000000ff
        /*0114*/ 	.word	0x00030820
        /*0118*/ 	.short	0x0100
        /*011a*/ 	.byte	0x08
	.zero		1


	//   ....[3]....
        /*011c*/ 	.word	0x00000410
        /*0120*/ 	.word	0x000000ff
        /*0124*/ 	.word	0x00030818
        /*0128*/ 	.short	0x0100
        /*012a*/ 	.byte	0x08
	.zero		1


	//   ....[4]....
        /*012c*/ 	.word	0x00000420
        /*0130*/ 	.word	0x000000ff
        /*0134*/ 	.word	0x00030828
        /*0138*/ 	.short	0x0100
        /*013a*/ 	.byte	0x08
	.zero		1


	//   ....[5]....
        /*013c*/ 	.word	0x00000550
        /*0140*/ 	.word	0x000000ff
        /*0144*/ 	.word	0x00030830
        /*0148*/ 	.short	0x0100
        /*014a*/ 	.byte	0x08
	.zero		1


	//   ....[6]....
        /*014c*/ 	.word	0x00000560
        /*0150*/ 	.word	0x000000ff
        /*0154*/ 	.word	0x00030840
        /*0158*/ 	.short	0x0100
        /*015a*/ 	.byte	0x08
	.zero		1


	//   ....[7]....
        /*015c*/ 	.word	0x00000570
        /*0160*/ 	.word	0x000000ff
        /*0164*/ 	.word	0x00030838
        /*0168*/ 	.short	0x0100
        /*016a*/ 	.byte	0x08
	.zero		1


	//   ....[8]....
        /*016c*/ 	.word	0x00000580
        /*0170*/ 	.word	0x000000ff
        /*0174*/ 	.word	0x00030848
        /*0178*/ 	.short	0x0100
        /*017a*/ 	.byte	0x08
	.zero		1


	//   ....[9]....
        /*017c*/ 	.word	0x000013c0
        /*0180*/ 	.word	0x00000010
        /*0184*/ 	.word	0x00030800
        /*0188*/ 	.short	0x010a
        /*018a*/ 	.byte	0x3f
	.zero		1


	//   ....[10]....
        /*018c*/ 	.word	0x00001460
        /*0190*/ 	.word	0x00000010
        /*0194*/ 	.word	0x00030800
        /*0198*/ 	.short	0x010a
        /*019a*/ 	.byte	0x3f
	.zero		1


	//   ....[11]....
        /*019c*/ 	.word	0x00001bc0
        /*01a0*/ 	.word	0x00000000
        /*01a4*/ 	.word	0x00030810
        /*01a8*/ 	.short	0x010a
        /*01aa*/ 	.byte	0x3f
	.zero		1


	//   ....[12]....
        /*01ac*/ 	.word	0x00001c00
        /*01b0*/ 	.word	0x00000000
        /*01b4*/ 	.word	0x00030810
        /*01b8*/ 	.short	0x010a
        /*01ba*/ 	.byte	0x3f
	.zero		1


	//   ....[13]....
        /*01bc*/ 	.word	0x00002160
        /*01c0*/ 	.word	0x00000000
        /*01c4*/ 	.word	0x00030830
        /*01c8*/ 	.short	0x010a
        /*01ca*/ 	.byte	0x3f
	.zero		1


	//   ....[14]....
        /*01cc*/ 	.word	0x000024d0
        /*01d0*/ 	.word	0x00000000
        /*01d4*/ 	.word	0x00030830
        /*01d8*/ 	.short	0x010a
        /*01da*/ 	.byte	0x3f
	.zero		1


	//   ....[15]....
        /*01dc*/ 	.word	0x00004420
        /*01e0*/ 	.word	0x00000006
        /*01e4*/ 	.word	0x00000000
        /*01e8*/ 	.short	0x0101
        /*01ea*/ 	.byte	0x3f
	.zero		1


	//   ....[16]....
        /*01ec*/ 	.word	0x00004750
        /*01f0*/ 	.word	0x00000000
        /*01f4*/ 	.word	0x00000000
        /*01f8*/ 	.short	0x0101
        /*01fa*/ 	.byte	0x3f
	.zero		1


	//   ....[17]....
        /*01fc*/ 	.word	0x000082e0
        /*0200*/ 	.word	0x00000010
        /*0204*/ 	.word	0x00030820
        /*0208*/ 	.short	0x010a
        /*020a*/ 	.byte	0x3f
	.zero		1


	//   ....[18]....
        /*020c*/ 	.word	0x00008a10
        /*0210*/ 	.word	0x00000010
        /*0214*/ 	.word	0x00030840
        /*0218*/ 	.short	0x010a
        /*021a*/ 	.byte	0x3f
	.zero		1


	//   ....[19]....
        /*021c*/ 	.word	0x00008cb0
        /*0220*/ 	.word	0x00000010
        /*0224*/ 	.word	0x00030828
        /*0228*/ 	.short	0x010a
        /*022a*/ 	.byte	0x3f
	.zero		1


	//   ....[20]....
        /*022c*/ 	.word	0x00008f50
        /*0230*/ 	.word	0x00000010
        /*0234*/ 	.word	0x00030848
        /*0238*/ 	.short	0x010a
        /*023a*/ 	.byte	0x3f
	.zero		1


	//   ....[21]....
        /*023c*/ 	.word	0x000091a0
        /*0240*/ 	.word	0x00000010
        /*0244*/ 	.word	0x00030820
        /*0248*/ 	.short	0x010a
        /*024a*/ 	.byte	0x3f
	.zero		1


	//   ....[22]....
        /*024c*/ 	.word	0x000094d0
        /*0250*/ 	.word	0x00000010
        /*0254*/ 	.word	0x00030840
        /*0258*/ 	.short	0x010a
        /*025a*/ 	.byte	0x3f
	.zero		1


	//   ....[23]....
        /*025c*/ 	.word	0x00009740
        /*0260*/ 	.word	0x00000010
        /*0264*/ 	.word	0x00030828
        /*0268*/ 	.short	0x010a
        /*026a*/ 	.byte	0x3f
	.zero		1


	//   ....[24]....
        /*026c*/ 	.word	0x00009a60
        /*0270*/ 	.word	0x00000003
        /*0274*/ 	.word	0x00030840
        /*0278*/ 	.short	0x010a
        /*027a*/ 	.byte	0x3f
	.zero		1


	//   ....[25]....
        /*027c*/ 	.word	0x00009ea0
        /*0280*/ 	.word	0x00000006
        /*0284*/ 	.word	0x00000000
        /*0288*/ 	.short	0x010a
        /*028a*/ 	.byte	0x3f
	.zero		1


	//   ....[26]....
        /*028c*/ 	.word	0x00009f00
        /*0290*/ 	.word	0x00000003
        /*0294*/ 	.word	0x00000000
        /*0298*/ 	.short	0x010a
        /*029a*/ 	.byte	0x3f
	.zero		1


	//   ....[27]....
        /*029c*/ 	.word	0x00009f60
        /*02a0*/ 	.word	0x00000000
        /*02a4*/ 	.word	0x00000000
        /*02a8*/ 	.short	0x010a
        /*02aa*/ 	.byte	0x3f
	.zero		1


	//   ....[28]....
        /*02ac*/ 	.word	0x00009f90
        /*02b0*/ 	.word	0x00000003
        /*02b4*/ 	.word	0x00000000
        /*02b8*/ 	.short	0x010a
        /*02ba*/ 	.byte	0x3f
	.zero		1


	//   ....[29]....
        /*02bc*/ 	.word	0x0000a090
        /*02c0*/ 	.word	0x00000000
        /*02c4*/ 	.word	0x00030800
        /*02c8*/ 	.short	0x010a
        /*02ca*/ 	.byte	0x3f
	.zero		1


	//   ....[30]....
        /*02cc*/ 	.word	0x0000a0e0
        /*02d0*/ 	.word	0x00000000
        /*02d4*/ 	.word	0x00030810
        /*02d8*/ 	.short	0x010a
        /*02da*/ 	.byte	0x3f
	.zero		1


	//   ....[31]....
        /*02dc*/ 	.word	0x0000a130
        /*02e0*/ 	.word	0x00000000
        /*02e4*/ 	.word	0x00030830
        /*02e8*/ 	.short	0x010a
        /*02ea*/ 	.byte	0x3f
	.zero		1


	//   ....[32]....
        /*02ec*/ 	.word	0x0000a180
        /*02f0*/ 	.word	0x00000010
        /*02f4*/ 	.word	0x00030820
        /*02f8*/ 	.short	0x010a
        /*02fa*/ 	.byte	0x3f
	.zero		1


	//   ....[33]....
        /*02fc*/ 	.word	0x0000a1d0
        /*0300*/ 	.word	0x00000010
        /*0304*/ 	.word	0x00030840
        /*0308*/ 	.short	0x010a
        /*030a*/ 	.byte	0x3f
	.zero		1


	//   ....[34]....
        /*030c*/ 	.word	0x0000a220
        /*0310*/ 	.word	0x00000010
        /*0314*/ 	.word	0x00030828
        /*0318*/ 	.short	0x010a
        /*031a*/ 	.byte	0x3f
	.zero		1


	//   ....[35]....
        /*031c*/ 	.word	0x0000a270
        /*0320*/ 	.word	0x00000010
        /*0324*/ 	.word	0x00030848
        /*0328*/ 	.short	0x010a
        /*032a*/ 	.byte	0x3f
	.zero		1


	//   ....[36]....
        /*032c*/ 	.word	0x0000a2d0
        /*0330*/ 	.word	0x00000010
        /*0334*/ 	.word	0x00030820
        /*0338*/ 	.short	0x010a
        /*033a*/ 	.byte	0x3f
	.zero		1


	//   ....[37]....
        /*033c*/ 	.word	0x0000a320
        /*0340*/ 	.word	0x00000010
        /*0344*/ 	.word	0x00030840
        /*0348*/ 	.short	0x010a
        /*034a*/ 	.byte	0x3f
	.zero		1


	//   ....[38]....
        /*034c*/ 	.word	0x0000a370
        /*0350*/ 	.word	0x00000010
        /*0354*/ 	.word	0x00030828
        /*0358*/ 	.short	0x010a
        /*035a*/ 	.byte	0x3f
	.zero		1


	//   ....[39]....
        /*035c*/ 	.word	0x0000a3c0
        /*0360*/ 	.word	0x00000003
        /*0364*/ 	.word	0x00030840
        /*0368*/ 	.short	0x010a
        /*036a*/ 	.byte	0x3f
	.zero		1


	//   ....[40]....
        /*036c*/ 	.word	0x0000a490
        /*0370*/ 	.word	0x00000006
        /*0374*/ 	.word	0x00000000
        /*0378*/ 	.short	0x010a
        /*037a*/ 	.byte	0x3f
	.zero		1


	//   ....[41]....
        /*037c*/ 	.word	0x0000a4e0
        /*0380*/ 	.word	0x00000003
        /*0384*/ 	.word	0x00000000
        /*0388*/ 	.short	0x010a
        /*038a*/ 	.byte	0x3f
	.zero		1


	//   ....[42]....
        /*038c*/ 	.word	0x0000a530
        /*0390*/ 	.word	0x00000000
        /*0394*/ 	.word	0x00000000
        /*0398*/ 	.short	0x010a
        /*039a*/ 	.byte	0x3f
	.zero		1


	//----- nvinfo : EIATTR_NUM_MBARRIERS
	.align		4
.L_806:
        /*039c*/ 	.byte	0x03, 0x38
        /*039e*/ 	.short	0x0009


	//----- nvinfo : EIATTR_EXIT_INSTR_OFFSETS
	.align		4
        /*03a0*/ 	.byte	0x04, 0x1c
        /*03a2*/ 	.short	(.L_808 - .L_807)


	//   ....[0]....
.L_807:
        /*03a4*/ 	.word	0x00009fe0


	//----- nvinfo : EIATTR_MAX_THREADS
	.align		4
.L_808:
        /*03a8*/ 	.byte	0x04, 0x05
        /*03aa*/ 	.short	(.L_810 - .L_809)
.L_809:
        /*03ac*/ 	.word	0x00000180
        /*03b0*/ 	.word	0x00000001
        /*03b4*/ 	.word	0x00000001


	//----- nvinfo : EIATTR_CRS_STACK_SIZE
	.align		4
.L_810:
        /*03b8*/ 	.byte	0x04, 0x1e
        /*03ba*/ 	.short	(.L_812 - .L_811)
.L_811:
        /*03bc*/ 	.word	0x00000000


	//----- nvinfo : EIATTR_CBANK_PARAM_SIZE
	.align		4
.L_812:
        /*03c0*/ 	.byte	0x03, 0x19
        /*03c2*/ 	.short	0x0970


	//----- nvinfo : EIATTR_PARAM_CBANK
	.align		4
        /*03c4*/ 	.byte	0x04, 0x0a
        /*03c6*/ 	.short	(.L_814 - .L_813)
	.align		4
.L_813:
        /*03c8*/ 	.word	index@(.nv.constant0._ZN7cutlass13device_kernelIN5flash11enable_sm90INS1_16FlashAttnBwdSm90INS1_25CollectiveMainloopBwdSm90ILi2ELi2ELi2EN4cute5tupleIJNS5_1CILi1EEES8_S8_EEENS6_IJNS7_ILi64EEENS7_ILi128EEESB_EEENS_10bfloat16_tEfNS_4arch4Sm90ELb1ELb0ELb1ELb0ELb0ELb1ELb0ELb0ELi2ELi1ELi2ELi1ELb0EEENS1_21CollectiveEpilogueBwdISC_SD_SF_Li256ELb0ELb0ELi1EEENS1_25SingleTileBwdLPTSchedulerILb0ELi128ELb0EEEEEEEEEvNT_6ParamsE)
        /*03cc*/ 	.short	0x0210
        /*03ce*/ 	.short	0x0970


	//----- nvinfo : EIATTR_SW_WAR
	.align		4
.L_814:
        /*03d0*/ 	.byte	0x04, 0x36
        /*03d2*/ 	.short	(.L_816 - .L_815)
.L_815:
        /*03d4*/ 	.word	0x00000008
.L_816:


//--------------------- .nv.info._ZN7cutlass13device_kernelIN5flash11enable_sm90INS1_16FlashAttnBwdSm90INS1_25CollectiveMainloopBwdSm90ILi2ELi2ELi2EN4cute5tupleIJNS5_1CILi1EEES8_S8_EEENS6_IJNS7_ILi64EEENS7_ILi128EEESB_EEENS_10bfloat16_tEfNS_4arch4Sm90ELb1ELb0ELb1ELb0ELb1ELb1ELb0ELb0ELi2ELi1ELi2ELi1ELb0EEENS1_21CollectiveEpilogueBwdISC_SD_SF_Li256ELb0ELb0ELi1EEENS1_25SingleTileBwdLPTSchedulerILb0ELi128ELb1EEEEEEEEEvNT_6ParamsE --------------------------
	.section	.nv.info._ZN7cutlass13device_kernelIN5flash11enable_sm90INS1_16FlashAttnBwdSm90INS1_25CollectiveMainloopBwdSm90ILi2ELi2ELi2EN4cute5tupleIJNS5_1CILi1EEES8_S8_EEENS6_IJNS7_ILi64EEENS7_ILi128EEESB_EEENS_10bfloat16_tEfNS_4arch4Sm90ELb1ELb0ELb1ELb0ELb1ELb1ELb0ELb0ELi2ELi1ELi2ELi1ELb0EEENS1_21CollectiveEpilogueBwdISC_SD_SF_Li256ELb0ELb0ELi1EEENS1_25SingleTileBwdLPTSchedulerILb0ELi128ELb1EEEEEEEEEvNT_6ParamsE,"",@"SHT_CUDA_INFO"
	.sectionflags	@""
	.align	4


	//----- nvinfo : EIATTR_CUDA_API_VERSION
	.align		4
        /*0000*/ 	.byte	0x04, 0x37
        /*0002*/ 	.short	(.L_818 - .L_817)
.L_817:
        /*0004*/ 	.word	0x00000082


	//----- nvinfo : EIATTR_KPARAM_INFO
	.align		4
.L_818:
        /*0008*/ 	.byte	0x04, 0x17
        /*000a*/ 	.short	(.L_820 - .L_819)
.L_819:
        /*000c*/ 	.word	0x00000000
        /*0010*/ 	.short	0x0000
        /*0012*/ 	.short	0x0070
        /*0014*/ 	.byte	0x00, 0xf0, 0x01, 0x24


	//----- nvinfo : EIATTR_SPARSE_MMA_MASK
	.align		4
.L_820:
        /*0018*/ 	.byte	0x03, 0x50
        /*001a*/ 	.short	0x0000


	//----- nvinfo : EIATTR_MAXREG_COUNT
	.align		4
        /*001c*/ 	.byte	0x03, 0x1b
        /*001e*/ 	.short	0x00a8


	//----- nvinfo : EIATTR_NUM_BARRIERS
	.align		4
        /*0020*/ 	.byte	0x02, 0x4c
        /*0022*/ 	.byte	0x10
	.zero		1


	//----- nvinfo : EIATTR_EXTERNS
	.align		4
        /*0024*/ 	.byte	0x04, 0x0f
        /*0026*/ 	.short	(.L_822 - .L_821)


	//   ....[0]....
	.align		4
.L_821:
        /*0028*/ 	.word	index@(__assertfail)


	//----- nvinfo : EIATTR_ANNOTATIONS
	.align		4
.L_822:
        /*002c*/ 	.byte	0x04, 0x55
        /*002e*/ 	.short	(.L_824 - .L_823)


	//   ....[0]....
.L_823:
        /*0030*/ 	.word	0x00000001
        /*0034*/ 	.byte	0x20, 0x11, 0x00, 0x00, 0x01, 0x00, 0x00, 0x00, 0x90, 0x17, 0x00, 0x00, 0x01, 0x00, 0x00, 0x00
        /*0044*/ 	.byte	0xc0, 0x32, 0x00, 0x00, 0x01, 0x00, 0x00, 0x00, 0x80, 0x33, 0x00, 0x00, 0x01, 0x00, 0x00, 0x00
        /*0054*/ 	.byte	0x00, 0x94, 0x00, 0x00, 0x01, 0x00, 0x00, 0x00, 0xf0, 0x9e, 0x00, 0x00


	//----- nvinfo : EIATTR_MERCURY_ISA_VERSION
	.align		4
.L_824:
        /*0060*/ 	.byte	0x03, 0x5f
        /*0062*/ 	.short	0x0101


	//----- nvinfo : EIATTR_INT_WARP_WIDE_INSTR_OFFSETS
	.align		4
        /*0064*/ 	.byte	0x04, 0x31
        /*0066*/ 	.short	(.L_826 - .L_825)


	//   ....[0]....
.L_825:
        /*0068*/ 	.word	0x000001f0


	//   ....[1]....
        /*006c*/ 	.word	0x00000220


	//   ....[2]....
        /*0070*/ 	.word	0x00007ad0


	//   ....[3]....
        /*0074*/ 	.word	0x00008140


	//   ....[4]....
        /*0078*/ 	.word	0x00008670


	//----- nvinfo : EIATTR_COOP_GROUP_MASK_REGIDS
	.align		4
.L_826:
        /*007c*/ 	.byte	0x04, 0x29
        /*007e*/ 	.short	(.L_828 - .L_827)


	//   ....[0]....
.L_827:
        /*0080*/ 	.word	0xffffffff


	//   ....[1]....
        /*0084*/ 	.word	0xffffffff


	//   ....[2]....
        /*0088*/ 	.word	0xffffffff


	//   ....[3]....
        /*008c*/ 	.word	0xffffffff


	//   ....[4]....
        /*0090*/ 	.word	0xffffffff


	//   ....[5]....
        /*0094*/ 	.word	0xffffffff


	//   ....[6]....
        /*0098*/ 	.word	0xffffffff


	//   ....[7]....
        /*009c*/ 	.word	0xffffffff


	//   ....[8]....
        /*00a0*/ 	.word	0xffffffff


	//   ....[9]....
        /*00a4*/ 	.word	0xffffffff


	//   ....[10]....
        /*00a8*/ 	.word	0xffffffff


	//   ....[11]....
        /*00ac*/ 	.word	0xffffffff


	//   ....[12]....
        /*00b0*/ 	.word	0xffffffff


	//   ....[13]....
        /*00b4*/ 	.word	0xffffffff


	//   ....[14]....
        /*00b8*/ 	.word	0x0500000f


	//   ....[15]....
        /*00bc*/ 	.word	0x0500000f


	//   ....[16]....
        /*00c0*/ 	.word	0x0500000f


	//   ....[17]....
        /*00c4*/ 	.word	0x0500000f


	//----- nvinfo : EIATTR_COOP_GROUP_INSTR_OFFSETS
	.align		4
.L_828:
        /*00c8*/ 	.byte	0x04, 0x28
        /*00ca*/ 	.short	(.L_830 - .L_829)


	//   ....[0]....
.L_829:
        /*00cc*/ 	.word	0x00000070


	//   ....[1]....
        /*00d0*/ 	.word	0x00000200


	//   ....[2]....
        /*00d4*/ 	.word	0x00000250


	//   ....[3]....
        /*00d8*/ 	.word	0x00000440


	//   ....[4]....
        /*00dc*/ 	.word	0x00000690


	//   ....[5]....
        /*00e0*/ 	.word	0x000013c0


	//   ....[6]....
        /*00e4*/ 	.word	0x000053d0


	//   ....[7]....
        /*00e8*/ 	.word	0x00006f00


	//   ....[8]....
        /*00ec*/ 	.word	0x000076d0


	//   ....[9]....
        /*00f0*/ 	.word	0x00007a00


	//   ....[10]....
        /*00f4*/ 	.word	0x00007dc0


	//   ....[11]....
        /*00f8*/ 	.word	0x00008070


	//   ....[12]....
        /*00fc*/ 	.word	0x00008330


	//   ....[13]....
        /*0100*/ 	.word	0x000085a0


	//   ....[14]....
        /*0104*/ 	.word	0x0000aab0


	//   ....[15]....
        /*0108*/ 	.word	0x0000ac30


	//   ....[16]....
        /*010c*/ 	.word	0x0000aca0


	//   ....[17]....
        /*0110*/ 	.word	0x0000ad10


	//----- nvinfo : EIATTR_REG_RECONFIG
	.align		4
.L_830:
        /*0114*/ 	.byte	0x01, 0x54
	.zero		2


	//----- nvinfo : EIATTR_SYSCALL_OFFSETS
	.align		4
        /*0118*/ 	.byte	0x04, 0x46
        /*011a*/ 	.short	(.L_832 - .L_831)


	//   ....[0]....
.L_831:
        /*011c*/ 	.word	0x00000ff0


	//   ....[1]....
        /*0120*/ 	.word	0x000010e0


	//   ....[2]....
        /*0124*/ 	.word	0x00001250


	//   ....[3]....
        /*0128*/ 	.word	0x00001340


	//   ....[4]....
        /*012c*/ 	.word	0x00004d40


	//   ....[5]....
        /*0130*/ 	.word	0x00004e80


	//   ....[6]....
        /*0134*/ 	.word	0x00004fa0


	//   ....[7]....
        /*0138*/ 	.word	0x000050c0


	//----- nvinfo : EIATTR_MBARRIER_INSTR_OFFSETS
	.align		4
.L_832:
        /*013c*/ 	.byte	0x04, 0x39
        /*013e*/ 	.short	(.L_834 - .L_833)


	//   ....[0]....
.L_833:
        /*0140*/ 	.word	0x000002f0
        /*0144*/ 	.word	0x000000ff
        /*0148*/ 	.word	0x00030800
        /*014c*/ 	.short	0x0100
        /*014e*/ 	.byte	0x06
	.zero		1


	//   ....[1]....
        /*0150*/ 	.word	0x000003f0
        /*0154*/ 	.word	0x000000ff
        /*0158*/ 	.word	0x00030810
        /*015c*/ 	.short	0x0100
        /*015e*/ 	.byte	0x08
	.zero		1


	//   ....[2]....
        /*0160*/ 	.word	0x00000400
        /*0164*/ 	.word	0x000000ff
        /*0168*/ 	.word	0x00030820
        /*016c*/ 	.short	0x0100
        /*016e*/ 	.byte	0x08
	.zero		1


	//   ....[3]....
        /*0170*/ 	.word	0x00000410
        /*0174*/ 	.word	0x000000ff
        /*0178*/ 	.word	0x00030818
        /*017c*/ 	.short	0x0100
        /*017e*/ 	.byte	0x08
	.zero		1


	//   ....[4]....
        /*0180*/ 	.word	0x00000420
        /*0184*/ 	.word	0x000000ff
        /*0188*/ 	.word	0x00030828
        /*018c*/ 	.short	0x0100
        /*018e*/ 	.byte	0x08
	.zero		1


	//   ....[5]....
        /*0190*/ 	.word	0x00000550
        /*0194*/ 	.word	0x000000ff
        /*0198*/ 	.word	0x00030830
        /*019c*/ 	.short	0x0100
        /*019e*/ 	.byte	0x08
	.zero		1


	//   ....[6]....
        /*01a0*/ 	.word	0x00000560
        /*01a4*/ 	.word	0x000000ff
        /*01a8*/ 	.word	0x00030840
        /*01ac*/ 	.short	0x0100
        /*01ae*/ 	.byte	0x08
	.zero		1


	//   ....[7]....
        /*01b0*/ 	.word	0x00000570
        /*01b4*/ 	.word	0x000000ff
        /*01b8*/ 	.word	0x00030838
        /*01bc*/ 	.short	0x0100
        /*01be*/ 	.byte	0x08
	.zero		1


	//   ....[8]....
        /*01c0*/ 	.word	0x00000580
        /*01c4*/ 	.word	0x000000ff
        /*01c8*/ 	.word	0x00030848
        /*01cc*/ 	.short	0x0100
        /*01ce*/ 	.byte	0x08
	.zero		1


	//   ....[9]....
        /*01d0*/ 	.word	0x00001400
        /*01d4*/ 	.word	0x00000010
        /*01d8*/ 	.word	0x00030800
        /*01dc*/ 	.short	0x010a
        /*01de*/ 	.byte	0x3f
	.zero		1


	//   ....[10]....
        /*01e0*/ 	.word	0x000014a0
        /*01e4*/ 	.word	0x00000010
        /*01e8*/ 	.word	0x00030800
        /*01ec*/ 	.short	0x010a
        /*01ee*/ 	.byte	0x3f
	.zero		1


	//   ....[11]....
        /*01f0*/ 	.word	0x00001c00
        /*01f4*/ 	.word	0x00000000
        /*01f8*/ 	.word	0x00030810
        /*01fc*/ 	.short	0x010a
        /*01fe*/ 	.byte	0x3f
	.zero		1


	//   ....[12]....
        /*0200*/ 	.word	0x00001c40
        /*0204*/ 	.word	0x00000000
        /*0208*/ 	.word	0x00030810
        /*020c*/ 	.short	0x010a
        /*020e*/ 	.byte	0x3f
	.zero		1


	//   ....[13]....
        /*0210*/ 	.word	0x000021a0
        /*0214*/ 	.word	0x00000000
        /*0218*/ 	.word	0x00030830
        /*021c*/ 	.short	0x010a
        /*021e*/ 	.byte	0x3f
	.zero		1


	//   ....[14]....
        /*0220*/ 	.word	0x00002510
        /*0224*/ 	.word	0x00000000
        /*0228*/ 	.word	0x00030830
        /*022c*/ 	.short	0x010a
        /*022e*/ 	.byte	0x3f
	.zero		1


	//   ....[15]....
        /*0230*/ 	.word	0x00004450
        /*0234*/ 	.word	0x00000006
        /*0238*/ 	.word	0x00000000
        /*023c*/ 	.short	0x0101
        /*023e*/ 	.byte	0x3f
	.zero		1


	//   ....[16]....
        /*0240*/ 	.word	0x00004780
        /*0244*/ 	.word	0x00000000
        /*0248*/ 	.word	0x00000000
        /*024c*/ 	.short	0x0101
        /*024e*/ 	.byte	0x3f
	.zero		1


	//   ....[17]....
        /*0250*/ 	.word	0x00008d60
        /*0254*/ 	.word	0x00000010
        /*0258*/ 	.word	0x00030820
        /*025c*/ 	.short	0x010a
        /*025e*/ 	.byte	0x3f
	.zero		1


	//   ....[18]....
        /*0260*/ 	.word	0x00009490
        /*0264*/ 	.word	0x00000010
        /*0268*/ 	.word	0x00030840
        /*026c*/ 	.short	0x010a
        /*026e*/ 	.byte	0x3f
	.zero		1


	//   ....[19]....
        /*0270*/ 	.word	0x00009730
        /*0274*/ 	.word	0x00000010
        /*0278*/ 	.word	0x00030828
        /*027c*/ 	.short	0x010a
        /*027e*/ 	.byte	0x3f
	.zero		1


	//   ....[20]....
        /*0280*/ 	.word	0x000099d0
        /*0284*/ 	.word	0x00000010
        /*0288*/ 	.word	0x00030848
        /*028c*/ 	.short	0x010a
        /*028e*/ 	.byte	0x3f
	.zero		1


	//   ....[21]....
        /*0290*/ 	.word	0x00009c20
        /*0294*/ 	.word	0x00000010
        /*0298*/ 	.word	0x00030820
        /*029c*/ 	.short	0x010a
        /*029e*/ 	.byte	0x3f
	.zero		1


	//   ....[22]....
        /*02a0*/ 	.word	0x00009f50
        /*02a4*/ 	.word	0x00000010
        /*02a8*/ 	.word	0x00030840
        /*02ac*/ 	.short	0x010a
        /*02ae*/ 	.byte	0x3f
	.zero		1


	//   ....[23]....
        /*02b0*/ 	.word	0x0000a1c0
        /*02b4*/ 	.word	0x00000010
        /*02b8*/ 	.word	0x00030828
        /*02bc*/ 	.short	0x010a
        /*02be*/ 	.byte	0x3f
	.zero		1


	//   ....[24]....
        /*02c0*/ 	.word	0x0000a4e0
        /*02c4*/ 	.word	0x00000003
        /*02c8*/ 	.word	0x00030840
        /*02cc*/ 	.short	0x010a
        /*02ce*/ 	.byte	0x3f
	.zero		1


	//   ....[25]....
        /*02d0*/ 	.word	0x0000a920
        /*02d4*/ 	.word	0x00000006
        /*02d8*/ 	.word	0x00000000
        /*02dc*/ 	.short	0x010a
        /*02de*/ 	.byte	0x3f
	.zero		1


	//   ....[26]....
        /*02e0*/ 	.word	0x0000a980
        /*02e4*/ 	.word	0x00000003
        /*02e8*/ 	.word	0x00000000
        /*02ec*/ 	.short	0x010a
        /*02ee*/ 	.byte	0x3f
	.zero		1


	//   ....[27]....
        /*02f0*/ 	.word	0x0000a9e0
        /*02f4*/ 	.word	0x00000000
        /*02f8*/ 	.word	0x00000000
        /*02fc*/ 	.short	0x010a
        /*02fe*/ 	.byte	0x3f
	.zero		1


	//   ....[28]....
        /*0300*/ 	.word	0x0000aa10
        /*0304*/ 	.word	0x00000003
        /*0308*/ 	.word	0x00000000
        /*030c*/ 	.short	0x010a
        /*030e*/ 	.byte	0x3f
	.zero		1


	//   ....[29]....
        /*0310*/ 	.word	0x0000ab10
        /*0314*/ 	.word	0x00000000
        /*0318*/ 	.word	0x00030800
        /*031c*/ 	.short	0x010a
        /*031e*/ 	.byte	0x3f
	.zero		1


	//   ....[30]....
        /*0320*/ 	.word	0x0000ab60
        /*0324*/ 	.word	0x00000000
        /*0328*/ 	.word	0x00030810
        /*032c*/ 	.short	0x010a
        /*032e*/ 	.byte	0x3f
	.zero		1


	//   ....[31]....
        /*0330*/ 	.word	0x0000abb0
        /*0334*/ 	.word	0x00000000
        /*0338*/ 	.word	0x00030830
        /*033c*/ 	.short	0x010a
        /*033e*/ 	.byte	0x3f
	.zero		1


	//   ....[32]....
        /*0340*/ 	.word	0x0000ad50
        /*0344*/ 	.word	0x00000010
        /*0348*/ 	.word	0x00030820
        /*034c*/ 	.short	0x010a
        /*034e*/ 	.byte	0x3f
	.zero		1


	//   ....[33]....
        /*0350*/ 	.word	0x0000ada0
        /*0354*/ 	.word	0x00000010
        /*0358*/ 	.word	0x00030840
        /*035c*/ 	.short	0x010a
        /*035e*/ 	.byte	0x3f
	.zero		1


	//   ....[34]....
        /*0360*/ 	.word	0x0000adf0
        /*0364*/ 	.word	0x00000010
        /*0368*/ 	.word	0x00030828
        /*036c*/ 	.short	0x010a
        /*036e*/ 	.byte	0x3f
	.zero		1


	//   ....[35]....
        /*0370*/ 	.word	0x0000ae40
        /*0374*/ 	.word	0x00000010
        /*0378*/ 	.word	0x00030848
        /*037c*/ 	.short	0x010a
        /*037e*/ 	.byte	0x3f
	.zero		1


	//   ....[36]....
        /*0380*/ 	.word	0x0000aea0
        /*0384*/ 	.word	0x00000010
        /*0388*/ 	.word	0x00030820
        /*038c*/ 	.short	0x010a
        /*038e*/ 	.byte	0x3f
	.zero		1


	//   ....[37]....
        /*0390*/ 	.word	0x0000aef0
        /*0394*/ 	.word	0x00000010
        /*0398*/ 	.word	0x00030840
        /*039c*/ 	.short	0x010a
        /*039e*/ 	.byte	0x3f
	.zero		1


	//   ....[38]....
        /*03a0*/ 	.word	0x0000af40
        /*03a4*/ 	.word	0x00000010
        /*03a8*/ 	.word	0x00030828
        /*03ac*/ 	.short	0x010a
        /*03ae*/ 	.byte	0x3f
	.zero		1


	//   ....[39]....
        /*03b0*/ 	.word	0x0000af90
        /*03b4*/ 	.word	0x00000003
        /*03b8*/ 	.word	0x00030840
        /*03bc*/ 	.short	0x010a
        /*03be*/ 	.byte	0x3f
	.zero		1


	//   ....[40]....
        /*03c0*/ 	.word	0x0000b060
        /*03c4*/ 	.word	0x00000006
        /*03c8*/ 	.word	0x00000000
        /*03cc*/ 	.short	0x010a
        /*03ce*/ 	.byte	0x3f
	.zero		1


	//   ....[41]....
        /*03d0*/ 	.word	0x0000b0b0
        /*03d4*/ 	.word	0x00000003
        /*03d8*/ 	.word	0x00000000
        /*03dc*/ 	.short	0x010a
        /*03de*/ 	.byte	0x3f
	.zero		1


	//   ....[42]....
        /*03e0*/ 	.word	0x0000b100
        /*03e4*/ 	.word	0x00000000
        /*03e8*/ 	.word	0x00000000
        /*03ec*/ 	.short	0x010a
        /*03ee*/ 	.byte	0x3f
	.zero		1


	//----- nvinfo : EIATTR_NUM_MBARRIERS
	.align		4
.L_834:
        /*03f0*/ 	.byte	0x03, 0x38
        /*03f2*/ 	.short	0x0009


	//----- nvinfo : EIATTR_EXIT_INSTR_OFFSETS
	.align		4
        /*03f4*/ 	.byte	0x04, 0x1c
        /*03f6*/ 	.short	(.L_836 - .L_835)


	//   ....[0]....
.L_835:
        /*03f8*/ 	.word	0x0000aa60


	//----- nvinfo : EIATTR_MAX_THREADS
	.align		4
.L_836:
        /*03fc*/ 	.byte	0x04, 0x05
        /*03fe*/ 	.short	(.L_838 - .L_837)
.L_837:
        /*0400*/ 	.word	0x00000180
        /*0404*/ 	.word	0x00000001
        /*0408*/ 	.word	0x00000001


	//----- nvinfo : EIATTR_CRS_STACK_SIZE
	.align		4
.L_838:
        /*040c*/ 	.byte	0x04, 0x1e
        /*040e*/ 	.short	(.L_840 - .L_839)
.L_839:
        /*0410*/ 	.word	0x00000000


	//----- nvinfo : EIATTR_CBANK_PARAM_SIZE
	.align		4
.L_840:
        /*0414*/ 	.byte	0x03, 0x19
        /*0416*/ 	.short	0x0970


	//----- nvinfo : EIATTR_PARAM_CBANK
	.align		4
        /*0418*/ 	.byte	0x04, 0x0a
        /*041a*/ 	.short	(.L_842 - .L_841)
	.align		4
.L_841:
        /*041c*/ 	.word	index@(.nv.constant0._ZN7cutlass13device_kernelIN5flash11enable_sm90INS1_16FlashAttnBwdSm90INS1_25CollectiveMainloopBwdSm90ILi2ELi2ELi2EN4cute5tupleIJNS5_1CILi1EEES8_S8_EEENS6_IJNS7_ILi64EEENS7_ILi128EEESB_EEENS_10bfloat16_tEfNS_4arch4Sm90ELb1ELb0ELb1ELb0ELb1ELb1ELb0ELb0ELi2ELi1ELi2ELi1ELb0EEENS1_21CollectiveEpilogueBwdISC_SD_SF_Li256ELb0ELb0ELi1EEENS1_25SingleTileBwdLPTSchedulerILb0ELi128ELb1EEEEEEEEEvNT_6ParamsE)
        /*0420*/ 	.short	0x0210
        /*0422*/ 	.short	0x0970


	//----- nvinfo : EIATTR_SW_WAR
	.align		4
.L_842:
        /*0424*/ 	.byte	0x04, 0x36
        /*0426*/ 	.short	(.L_844 - .L_843)
.L_843:
        /*0428*/ 	.word	0x00000008
.L_844:


//--------------------- .nv.info._ZN7cutlass13device_kernelIN5flash11enable_sm90INS1_16FlashAttnBwdSm90INS1_25CollectiveMainloopBwdSm90ILi2ELi2ELi2EN4cute5tupleIJNS5_1CILi1EEES8_S8_EEENS6_IJNS7_ILi64EEENS7_ILi128EEESB_EEENS_10bfloat16_tEfNS_4arch4Sm90ELb1ELb0ELb1ELb0ELb0ELb1ELb0ELb0ELi2ELi1ELi2ELi1ELb0EEENS1_24CollectiveEpilogueBwdGQAISC_fSF_Li256ELb0ELb0EEENS1_25SingleTileBwdLPTSchedulerILb0ELi128ELb0EEEEEEEEEvNT_6ParamsE --------------------------
	.section	.nv.info._ZN7cutlass13device_kernelIN5flash11enable_sm90INS1_16FlashAttnBwdSm90INS1_25CollectiveMainloopBwdSm90ILi2ELi2ELi2EN4cute5tupleIJNS5_1CILi1EEES8_S8_EEENS6_IJNS7_ILi64EEENS7_ILi128EEESB_EEENS_10bfloat16_tEfNS_4arch4Sm90ELb1ELb0ELb1ELb0ELb0ELb1ELb0ELb0ELi2ELi1ELi2ELi1ELb0EEENS1_24CollectiveEpilogueBwdGQAISC_fSF_Li256ELb0ELb0EEENS1_25SingleTileBwdLPTSchedulerILb0ELi128ELb0EEEEEEEEEvNT_6ParamsE,"",@"SHT_CUDA_INFO"
	.sectionflags	@""
	.align	4


	//----- nvinfo : EIATTR_CUDA_API_VERSION
	.align		4
        /*0000*/ 	.byte	0x04, 0x37
        /*0002*/ 	.short	(.L_846 - .L_845)
.L_845:
        /*0004*/ 	.word	0x00000082


	//----- nvinfo : EIATTR_KPARAM_INFO
	.align		4
.L_846:
        /*0008*/ 	.byte	0x04, 0x17
        /*000a*/ 	.short	(.L_848 - .L_847)
.L_847:
        /*000c*/ 	.word	0x00000000
        /*0010*/ 	.short	0x0000
        /*0012*/ 	.short	0x0070
        /*0014*/ 	.byte	0x00, 0xf0, 0x01, 0x1c


	//----- nvinfo : EIATTR_SPARSE_MMA_MASK
	.align		4
.L_848:
        /*0018*/ 	.byte	0x03, 0x50
        /*001a*/ 	.short	0x0000


	//----- nvinfo : EIATTR_MAXREG_COUNT
	.align		4
        /*001c*/ 	.byte	0x03, 0x1b
        /*001e*/ 	.short	0x00a8


	//----- nvinfo : EIATTR_NUM_BARRIERS
	.align		4
        /*0020*/ 	.byte	0x02, 0x4c
        /*0022*/ 	.byte	0x10
	.zero		1


	//----- nvinfo : EIATTR_EXTERNS
	.align		4
        /*0024*/ 	.byte	0x04, 0x0f
        /*0026*/ 	.short	(.L_850 - .L_849)


	//   ....[0]....
	.align		4
.L_849:
        /*0028*/ 	.word	index@(__assertfail)


	//----- nvinfo : EIATTR_ANNOTATIONS
	.align		4
.L_850:
        /*002c*/ 	.byte	0x04, 0x55
        /*002e*/ 	.short	(.L_852 - .L_851)


	//   ....[0]....
.L_851:
        /*0030*/ 	.word	0x00000001
        /*0034*/ 	.byte	0x80, 0x10, 0x00, 0x00, 0x01, 0x00, 0x00, 0x00, 0xf0, 0x16, 0x00, 0x00, 0x01, 0x00, 0x00, 0x00
        /*0044*/ 	.byte	0x10, 0x32, 0x00, 0x00, 0x01, 0x00, 0x00, 0x00, 0xd0, 0x32, 0x00, 0x00, 0x01, 0x00, 0x00, 0x00
        /*0054*/ 	.byte	0x80, 0x6e, 0x00, 0x00, 0x01, 0x00, 0x00, 0x00, 0x70, 0x79, 0x00, 0x00


	//----- nvinfo : EIATTR_MERCURY_ISA_VERSION
	.align		4
.L_852:
        /*0060*/ 	.byte	0x03, 0x5f
        /*0062*/ 	.short	0x0101


	//----- nvinfo : EIATTR_INT_WARP_WIDE_INSTR_OFFSETS
	.align		4
        /*0064*/ 	.byte	0x04, 0x31
        /*0066*/ 	.short	(.L_854 - .L_853)


	//   ....[0]....
.L_853:
        /*0068*/ 	.word	0x00000190


	//   ....[1]....
        /*006c*/ 	.word	0x000001c0


	//----- nvinfo : EIATTR_COOP_GROUP_MASK_REGIDS
	.align		4
.L_854:
        /*0070*/ 	.byte	0x04, 0x29
        /*0072*/ 	.short	(.L_856 - .L_855)


	//   ....[0]....
.L_855:
        /*0074*/ 	.word	0xffffffff


	//   ....[1]....
        /*0078*/ 	.word	0xffffffff


	//   ....[2]....
        /*007c*/ 	.word	0xffffffff


	//   ....[3]....
        /*0080*/ 	.word	0xffffffff


	//   ....[4]....
        /*0084*/ 	.word	0xffffffff


	//   ....[5]....
        /*0088*/ 	.word	0xffffffff


	//   ....[6]....
        /*008c*/ 	.word	0xffffffff


	//   ....[7]....
        /*0090*/ 	.word	0x0500000f


	//----- nvinfo : EIATTR_COOP_GROUP_INSTR_OFFSETS
	.align		4
.L_856:
        /*0094*/ 	.byte	0x04, 0x28
        /*0096*/ 	.short	(.L_858 - .L_857)


	//   ....[0]....
.L_857:
        /*0098*/ 	.word	0x00000070


	//   ....[1]....
        /*009c*/ 	.word	0x000001a0


	//   ....[2]....
        /*00a0*/ 	.word	0x000001f0


	//   ....[3]....
        /*00a4*/ 	.word	0x000003e0


	//   ....[4]....
        /*00a8*/ 	.word	0x00000620


	//   ....[5]....
        /*00ac*/ 	.word	0x00001320


	//   ....[6]....
        /*00b0*/ 	.word	0x00005390


	//   ....[7]....
        /*00b4*/ 	.word	0x00008530


	//----- nvinfo : EIATTR_REG_RECONFIG
	.align		4
.L_858:
        /*00b8*/ 	.byte	0x01, 0x54
	.zero		2


	//----- nvinfo : EIATTR_SYSCALL_OFFSETS
	.align		4
        /*00bc*/ 	.byte	0x04, 0x46
        /*00be*/ 	.short	(.L_860 - .L_859)


	//   ....[0]....
.L_859:
        /*00c0*/ 	.word	0x00000f50


	//   ....[1]....
        /*00c4*/ 	.word	0x00001040


	//   ....[2]....
        /*00c8*/ 	.word	0x000011b0


	//   ....[3]....
        /*00cc*/ 	.word	0x000012a0


	//----- nvinfo : EIATTR_MBARRIER_INSTR_OFFSETS
	.align		4
.L_860:
        /*00d0*/ 	.byte	0x04, 0x39
        /*00d2*/ 	.short	(.L_862 - .L_861)


	//   ....[0]....
.L_861:
        /*00d4*/ 	.word	0x00000290
        /*00d8*/ 	.word	0x000000ff
        /*00dc*/ 	.word	0x00030800
        /*00e0*/ 	.short	0x0100
        /*00e2*/ 	.byte	0x06
	.zero		1


	//   ....[1]....
        /*00e4*/ 	.word	0x00000390
        /*00e8*/ 	.word	0x000000ff
        /*00ec*/ 	.word	0x00030810
        /*00f0*/ 	.short	0x0100
        /*00f2*/ 	.byte	0x08
	.zero		1


	//   ....[2]....
        /*00f4*/ 	.word	0x000003a0
        /*00f8*/ 	.word	0x000000ff
        /*00fc*/ 	.word	0x00030820
        /*0100*/ 	.short	0x0100
        /*0102*/ 	.byte	0x08
	.zero		1


	//   ....[3]....
        /*0104*/ 	.word	0x000003b0
        /*0108*/ 	.word	0x000000ff
        /*010c*/ 	.word	0x00030818
        /*0110*/ 	.short	0x0100
        /*0112*/ 	.byte	0x08
	.zero		1


	//   ....[4]....
        /*0114*/ 	.word	0x000003c0
        /*0118*/ 	.word	0x000000ff
        /*011c*/ 	.word	0x00030828
        /*0120*/ 	.short	0x0100
        /*0122*/ 	.byte	0x08
	.zero		1


	//   ....[5]....
        /*0124*/ 	.word	0x000004f0
        /*0128*/ 	.word	0x000000ff
        /*012c*/ 	.word	0x00030830
        /*0130*/ 	.short	0x0100
        /*0132*/ 	.byte	0x08
	.zero		1


	//   ....[6]....
        /*0134*/ 	.word	0x00000500
        /*0138*/ 	.word	0x000000ff
        /*013c*/ 	.word	0x00030840
        /*0140*/ 	.short	0x0100
        /*0142*/ 	.byte	0x08
	.zero		1


	//   ....[7]....
        /*0144*/ 	.word	0x00000510
        /*0148*/ 	.word	0x000000ff
        /*014c*/ 	.word	0x00030838
        /*0150*/ 	.short	0x0100
        /*0152*/ 	.byte	0x08
	.zero		1


	//   ....[8]....
        /*0154*/ 	.word	0x00000520
        /*0158*/ 	.word	0x000000ff
        /*015c*/ 	.word	0x00030848
        /*0160*/ 	.short	0x0100
        /*0162*/ 	.byte	0x08
	.zero		1


	//   ....[9]....
        /*0164*/ 	.word	0x00001360
        /*0168*/ 	.word	0x00000010
        /*016c*/ 	.word	0x00030800
        /*0170*/ 	.short	0x010a
        /*0172*/ 	.byte	0x3f
	.zero		1


	//   ....[10]....
        /*0174*/ 	.word	0x00001400
        /*0178*/ 	.word	0x00000010
        /*017c*/ 	.word	0x00030800
        /*0180*/ 	.short	0x010a
        /*0182*/ 	.byte	0x3f
	.zero		1


	//   ....[11]....
        /*0184*/ 	.word	0x00001b50
        /*0188*/ 	.word	0x00000000
        /*018c*/ 	.word	0x00030810
        /*0190*/ 	.short	0x010a
        /*0192*/ 	.byte	0x3f
	.zero		1


	//   ....[12]....
        /*0194*/ 	.word	0x00001b90
        /*0198*/ 	.word	0x00000000
        /*019c*/ 	.word	0x00030810
        /*01a0*/ 	.short	0x010a
        /*01a2*/ 	.byte	0x3f
	.zero		1


	//   ....[13]....
        /*01a4*/ 	.word	0x000020f0
        /*01a8*/ 	.word	0x00000000
        /*01ac*/ 	.word	0x00030830
        /*01b0*/ 	.short	0x010a
        /*01b2*/ 	.byte	0x3f
	.zero		1


	//   ....[14]....
        /*01b4*/ 	.word	0x00002460
        /*01b8*/ 	.word	0x00000000
        /*01bc*/ 	.word	0x00030830
        /*01c0*/ 	.short	0x010a
        /*01c2*/ 	.byte	0x3f
	.zero		1


	//   ....[15]....
        /*01c4*/ 	.word	0x000043b0
        /*01c8*/ 	.word	0x00000006
        /*01cc*/ 	.word	0x00000000
        /*01d0*/ 	.short	0x0101
        /*01d2*/ 	.byte	0x3f
	.zero		1


	//   ....[16]....
        /*01d4*/ 	.word	0x000046e0
        /*01d8*/ 	.word	0x00000000
        /*01dc*/ 	.word	0x00000000
        /*01e0*/ 	.short	0x0101
        /*01e2*/ 	.byte	0x3f
	.zero		1


	//   ....[17]....
        /*01e4*/ 	.word	0x000067e0
        /*01e8*/ 	.word	0x00000010
        /*01ec*/ 	.word	0x00030820
        /*01f0*/ 	.short	0x010a
        /*01f2*/ 	.byte	0x3f
	.zero		1


	//   ....[18]....
        /*01f4*/ 	.word	0x00006f10
        /*01f8*/ 	.word	0x00000010
        /*01fc*/ 	.word	0x00030840
        /*0200*/ 	.short	0x010a
        /*0202*/ 	.byte	0x3f
	.zero		1


	//   ....[19]....
        /*0204*/ 	.word	0x000071b0
        /*0208*/ 	.word	0x00000010
        /*020c*/ 	.word	0x00030828
        /*0210*/ 	.short	0x010a
        /*0212*/ 	.byte	0x3f
	.zero		1


	//   ....[20]....
        /*0214*/ 	.word	0x00007450
        /*0218*/ 	.word	0x00000010
        /*021c*/ 	.word	0x00030848
        /*0220*/ 	.short	0x010a
        /*0222*/ 	.byte	0x3f
	.zero		1


	//   ....[21]....
        /*0224*/ 	.word	0x000076a0
        /*0228*/ 	.word	0x00000010
        /*022c*/ 	.word	0x00030820
        /*0230*/ 	.short	0x010a
        /*0232*/ 	.byte	0x3f
	.zero		1


	//   ....[22]....
        /*0234*/ 	.word	0x000079d0
        /*0238*/ 	.word	0x00000010
        /*023c*/ 	.word	0x00030840
        /*0240*/ 	.short	0x010a
        /*0242*/ 	.byte	0x3f
	.zero		1


	//   ....[23]....
        /*0244*/ 	.word	0x00007c40
        /*0248*/ 	.word	0x00000010
        /*024c*/ 	.word	0x00030828
        /*0250*/ 	.short	0x010a
        /*0252*/ 	.byte	0x3f
	.zero		1


	//   ....[24]....
        /*0254*/ 	.word	0x00007f60
        /*0258*/ 	.word	0x00000003
        /*025c*/ 	.word	0x00030840
        /*0260*/ 	.short	0x010a
        /*0262*/ 	.byte	0x3f
	.zero		1


	//   ....[25]....
        /*0264*/ 	.word	0x000083a0
        /*0268*/ 	.word	0x00000006
        /*026c*/ 	.word	0x00000000
        /*0270*/ 	.short	0x010a
        /*0272*/ 	.byte	0x3f
	.zero		1


	//   ....[26]....
        /*0274*/ 	.word	0x00008400
        /*0278*/ 	.word	0x00000003
        /*027c*/ 	.word	0x00000000
        /*0280*/ 	.short	0x010a
        /*0282*/ 	.byte	0x3f
	.zero		1


	//   ....[27]....
        /*0284*/ 	.word	0x00008460
        /*0288*/ 	.word	0x00000000
        /*028c*/ 	.word	0x00000000
        /*0290*/ 	.short	0x010a
        /*0292*/ 	.byte	0x3f
	.zero		1


	//   ....[28]....
        /*0294*/ 	.word	0x00008490
        /*0298*/ 	.word	0x00000003
        /*029c*/ 	.word	0x00000000
        /*02a0*/ 	.short	0x010a
        /*02a2*/ 	.byte	0x3f
	.zero		1


	//   ....[29]....
        /*02a4*/ 	.word	0x00008590
        /*02a8*/ 	.word	0x00000000
        /*02ac*/ 	.word	0x00030800
        /*02b0*/ 	.short	0x010a
        /*02b2*/ 	.byte	0x3f
	.zero		1


	//   ....[30]....
        /*02b4*/ 	.word	0x000085e0
        /*02b8*/ 	.word	0x00000000
        /*02bc*/ 	.word	0x00030810
        /*02c0*/ 	.short	0x010a
        /*02c2*/ 	.byte	0x3f
	.zero		1


	//   ....[31]....
        /*02c4*/ 	.word	0x00008630
        /*02c8*/ 	.word	0x00000000
        /*02cc*/ 	.word	0x00030830
        /*02d0*/ 	.short	0x010a
        /*02d2*/ 	.byte	0x3f
	.zero		1


	//   ....[32]....
        /*02d4*/ 	.word	0x00008680
        /*02d8*/ 	.word	0x00000010
        /*02dc*/ 	.word	0x00030820
        /*02e0*/ 	.short	0x010a
        /*02e2*/ 	.byte	0x3f
	.zero		1


	//   ....[33]....
        /*02e4*/ 	.word	0x000086d0
        /*02e8*/ 	.word	0x00000010
        /*02ec*/ 	.word	0x00030840
        /*02f0*/ 	.short	0x010a
        /*02f2*/ 	.byte	0x3f
	.zero		1


	//   ....[34]....
        /*02f4*/ 	.word	0x00008720
        /*02f8*/ 	.word	0x00000010
        /*02fc*/ 	.word	0x00030828
        /*0300*/ 	.short	0x010a
        /*0302*/ 	.byte	0x3f
	.zero		1


	//   ....[35]....
        /*0304*/ 	.word	0x00008770
        /*0308*/ 	.word	0x00000010
        /*030c*/ 	.word	0x00030848
        /*0310*/ 	.short	0x010a
        /*0312*/ 	.byte	0x3f
	.zero		1


	//   ....[36]....
        /*0314*/ 	.word	0x000087d0
        /*0318*/ 	.word	0x00000010
        /*031c*/ 	.word	0x00030820
        /*0320*/ 	.short	0x010a
        /*0322*/ 	.byte	0x3f
	.zero		1


	//   ....[37]....
        /*0324*/ 	.word	0x00008820
        /*0328*/ 	.word	0x00000010
        /*032c*/ 	.word	0x00030840
        /*0330*/ 	.short	0x010a
        /*0332*/ 	.byte	0x3f
	.zero		1


	//   ....[38]....
        /*0334*/ 	.word	0x00008870
        /*0338*/ 	.word	0x00000010
        /*033c*/ 	.word	0x00030828
        /*0340*/ 	.short	0x010a
        /*0342*/ 	.byte	0x3f
	.zero		1


	//   ....[39]....
        /*0344*/ 	.word	0x000088c0
        /*0348*/ 	.word	0x00000003
        /*034c*/ 	.word	0x00030840
        /*0350*/ 	.short	0x010a
        /*0352*/ 	.byte	0x3f
	.zero		1


	//   ....[40]....
        /*0354*/ 	.word	0x00008990
        /*0358*/ 	.word	0x00000006
        /*035c*/ 	.word	0x00000000
        /*0360*/ 	.short	0x010a
        /*0362*/ 	.byte	0x3f
	.zero		1


	//   ....[41]....
        /*0364*/ 	.word	0x000089e0
        /*0368*/ 	.word	0x00000003
        /*036c*/ 	.word	0x00000000
        /*0370*/ 	.short	0x010a
        /*0372*/ 	.byte	0x3f
	.zero		1


	//   ....[42]....
        /*0374*/ 	.word	0x00008a30
        /*0378*/ 	.word	0x00000000
        /*037c*/ 	.word	0x00000000
        /*0380*/ 	.short	0x010a
        /*0382*/ 	.byte	0x3f
	.zero		1


	//----- nvinfo : EIATTR_NUM_MBARRIERS
	.align		4
.L_862:
        /*0384*/ 	.byte	0x03, 0x38
        /*0386*/ 	.short	0x0009


	//----- nvinfo : EIATTR_EXIT_INSTR_OFFSETS
	.align		4
        /*0388*/ 	.byte	0x04, 0x1c
        /*038a*/ 	.short	(.L_864 - .L_863)


	//   ....[0]....
.L_863:
        /*038c*/ 	.word	0x000084e0


	//----- nvinfo : EIATTR_MAX_THREADS
	.align		4
.L_864:
        /*0390*/ 	.byte	0x04, 0x05
        /*0392*/ 	.short	(.L_866 - .L_865)
.L_865:
        /*0394*/ 	.word	0x00000180
        /*0398*/ 	.word	0x00000001
        /*039c*/ 	.word	0x00000001


	//----- nvinfo : EIATTR_CRS_STACK_SIZE
	.align		4
.L_866:
        /*03a0*/ 	.byte	0x04, 0x1e
        /*03a2*/ 	.short	(.L_868 - .L_867)
.L_867:
        /*03a4*/ 	.word	0x00000000


	//----- nvinfo : EIATTR_CBANK_PARAM_SIZE
	.align		4
.L_868:
        /*03a8*/ 	.byte	0x03, 0x19
        /*03aa*/ 	.short	0x0770


	//----- nvinfo : EIATTR_PARAM_CBANK
	.align		4
        /*03ac*/ 	.byte	0x04, 0x0a
        /*03ae*/ 	.short	(.L_870 - .L_869)
	.align		4
.L_869:
        /*03b0*/ 	.word	index@(.nv.constant0._ZN7cutlass13device_kernelIN5flash11enable_sm90INS1_16FlashAttnBwdSm90INS1_25CollectiveMainloopBwdSm90ILi2ELi2ELi2EN4cute5tupleIJNS5_1CILi1EEES8_S8_EEENS6_IJNS7_ILi64EEENS7_ILi128EEESB_EEENS_10bfloat16_tEfNS_4arch4Sm90ELb1ELb0ELb1ELb0ELb0ELb1ELb0ELb0ELi2ELi1ELi2ELi1ELb0EEENS1_24CollectiveEpilogueBwdGQAISC_fSF_Li256ELb0ELb0EEENS1_25SingleTileBwdLPTSchedulerILb0ELi128ELb0EEEEEEEEEvNT_6ParamsE)
        /*03b4*/ 	.short	0x0210
        /*03b6*/ 	.short	0x0770


	//----- nvinfo : EIATTR_SW_WAR
	.align		4
.L_870:
        /*03b8*/ 	.byte	0x04, 0x36
        /*03ba*/ 	.short	(.L_872 - .L_871)
.L_871:
        /*03bc*/ 	.word	0x00000008
.L_872:


//--------------------- .nv.info._ZN7cutlass13device_kernelIN5flash11enable_sm90INS1_16FlashAttnBwdSm90INS1_25CollectiveMainloopBwdSm90ILi2ELi2ELi2EN4cute5tupleIJNS5_1CILi1EEES8_S8_EEENS6_IJNS7_ILi64EEENS7_ILi128EEESB_EEENS_10bfloat16_tEfNS_4arch4Sm90ELb1ELb0ELb1ELb0ELb1ELb1ELb0ELb0ELi2ELi1ELi2ELi1ELb0EEENS1_24CollectiveEpilogueBwdGQAISC_fSF_Li256ELb0ELb1EEENS1_25SingleTileBwdLPTSchedulerILb0ELi128ELb1EEEEEEEEEvNT_6ParamsE --------------------------
	.section	.nv.info._ZN7cutlass13device_kernelIN5flash11enable_sm90INS1_16FlashAttnBwdSm90INS1_25CollectiveMainloopBwdSm90ILi2ELi2ELi2EN4cute5tupleIJNS5_1CILi1EEES8_S8_EEENS6_IJNS7_ILi64EEENS7_ILi128EEESB_EEENS_10bfloat16_tEfNS_4arch4Sm90ELb1ELb0ELb1ELb0ELb1ELb1ELb0ELb0ELi2ELi1ELi2ELi1ELb0EEENS1_24CollectiveEpilogueBwdGQAISC_fSF_Li256ELb0ELb1EEENS1_25SingleTileBwdLPTSchedulerILb0ELi128ELb1EEEEEEEEEvNT_6ParamsE,"",@"SHT_CUDA_INFO"
	.sectionflags	@""
	.align	4


	//----- nvinfo : EIATTR_CUDA_API_VERSION
	.align		4
        /*0000*/ 	.byte	0x04, 0x37
        /*0002*/ 	.short	(.L_874 - .L_873)
.L_873:
        /*0004*/ 	.word	0x00000082


	//----- nvinfo : EIATTR_KPARAM_INFO
	.align		4
.L_874:
        /*0008*/ 	.byte	0x04, 0x17
        /*000a*/ 	.short	(.L_876 - .L_875)
.L_875:
        /*000c*/ 	.word	0x00000000
        /*0010*/ 	.short	0x0000
        /*0012*/ 	.short	0x0070
        /*0014*/ 	.byte	0x00, 0xf0, 0x01, 0x1c


	//----- nvinfo : EIATTR_SPARSE_MMA_MASK
	.align		4
.L_876:
        /*0018*/ 	.byte	0x03, 0x50
        /*001a*/ 	.short	0x0000


	//----- nvinfo : EIATTR_MAXREG_COUNT
	.align		4
        /*001c*/ 	.byte	0x03, 0x1b
        /*001e*/ 	.short	0x00a8


	//----- nvinfo : EIATTR_NUM_BARRIERS
	.align		4
        /*0020*/ 	.byte	0x02, 0x4c
        /*0022*/ 	.byte	0x10
	.zero		1


	//----- nvinfo : EIATTR_EXTERNS
	.align		4
        /*0024*/ 	.byte	0x04, 0x0f
        /*0026*/ 	.short	(.L_878 - .L_877)


	//   ....[0]....
	.align		4
.L_877:
        /*0028*/ 	.word	index@(__assertfail)


	//----- nvinfo : EIATTR_ANNOTATIONS
	.align		4
.L_878:
        /*002c*/ 	.byte	0x04, 0x55
        /*002e*/ 	.short	(.L_880 - .L_879)


	//   ....[0]....
.L_879:
        /*0030*/ 	.word	0x00000001
        /*0034*/ 	.byte	0xc0, 0x10, 0x00, 0x00, 0x01, 0x00, 0x00, 0x00, 0x30, 0x17, 0x00, 0x00, 0x01, 0x00, 0x00, 0x00
        /*0044*/ 	.byte	0x50, 0x32, 0x00, 0x00, 0x01, 0x00, 0x00, 0x00, 0x10, 0x33, 0x00, 0x00, 0x01, 0x00, 0x00, 0x00
        /*0054*/ 	.byte	0xd0, 0x7d, 0x00, 0x00, 0x01, 0x00, 0x00, 0x00, 0xc0, 0x88, 0x00, 0x00


	//----- nvinfo : EIATTR_MERCURY_ISA_VERSION
	.align		4
.L_880:
        /*0060*/ 	.byte	0x03, 0x5f
        /*0062*/ 	.short	0x0101


	//----- nvinfo : EIATTR_INT_WARP_WIDE_INSTR_OFFSETS
	.align		4
        /*0064*/ 	.byte	0x04, 0x31
        /*0066*/ 	.short	(.L_882 - .L_881)


	//   ....[0]....
.L_881:
        /*0068*/ 	.word	0x00000190


	//   ....[1]....
        /*006c*/ 	.word	0x000001c0


	//   ....[2]....
        /*0070*/ 	.word	0x000064a0


	//   ....[3]....
        /*0074*/ 	.word	0x00006b10


	//   ....[4]....
        /*0078*/ 	.word	0x00007040


	//----- nvinfo : EIATTR_COOP_GROUP_MASK_REGIDS
	.align		4
.L_882:
        /*007c*/ 	.byte	0x04, 0x29
        /*007e*/ 	.short	(.L_884 - .L_883)


	//   ....[0]....
.L_883:
        /*0080*/ 	.word	0xffffffff


	//   ....[1]....
        /*0084*/ 	.word	0xffffffff


	//   ....[2]....
        /*0088*/ 	.word	0xffffffff


	//   ....[3]....
        /*008c*/ 	.word	0xffffffff


	//   ....[4]....
        /*0090*/ 	.word	0xffffffff


	//   ....[5]....
        /*0094*/ 	.word	0xffffffff


	//   ....[6]....
        /*0098*/ 	.word	0xffffffff


	//   ....[7]....
        /*009c*/ 	.word	0xffffffff


	//   ....[8]....
        /*00a0*/ 	.word	0xffffffff


	//   ....[9]....
        /*00a4*/ 	.word	0xffffffff


	//   ....[10]....
        /*00a8*/ 	.word	0xffffffff


	//   ....[11]....
        /*00ac*/ 	.word	0xffffffff


	//   ....[12]....
        /*00b0*/ 	.word	0xffffffff


	//   ....[13]....
        /*00b4*/ 	.word	0xffffffff


	//   ....[14]....
        /*00b8*/ 	.word	0xffffffff


	//   ....[15]....
        /*00bc*/ 	.word	0xffffffff


	//   ....[16]....
        /*00c0*/ 	.word	0xffffffff


	//   ....[17]....
        /*00c4*/ 	.word	0x0500000f


	//   ....[18]....
        /*00c8*/ 	.word	0x0500000f


	//   ....[19]....
        /*00cc*/ 	.word	0x0500000f


	//   ....[20]....
        /*00d0*/ 	.word	0x0500000f


	//   ....[21]....
        /*00d4*/ 	.word	0x0500000f


	//   ....[22]....
        /*00d8*/ 	.word	0x0500000f


	//----- nvinfo : EIATTR_COOP_GROUP_INSTR_OFFSETS
	.align		4
.L_884:
        /*00dc*/ 	.byte	0x04, 0x28
        /*00de*/ 	.short	(.L_886 - .L_885)


	//   ....[0]....
.L_885:
        /*00e0*/ 	.word	0x00000070


	//   ....[1]....
        /*00e4*/ 	.word	0x000001a0


	//   ....[2]....
        /*00e8*/ 	.word	0x000001f0


	//   ....[3]....
        /*00ec*/ 	.word	0x000003e0


	//   ....[4]....
        /*00f0*/ 	.word	0x00000630


	//   ....[5]....
        /*00f4*/ 	.word	0x00001360


	//   ....[6]....
        /*00f8*/ 	.word	0x000051c0


	//   ....[7]....
        /*00fc*/ 	.word	0x00005340


	//   ....[8]....
        /*0100*/ 	.word	0x00005630


	//   ....[9]....
        /*0104*/ 	.word	0x000057c0


	//   ....[10]....
        /*0108*/ 	.word	0x000058d0


	//   ....[11]....
        /*010c*/ 	.word	0x000060a0


	//   ....[12]....
        /*0110*/ 	.word	0x000063d0


	//   ....[13]....
        /*0114*/ 	.word	0x00006790


	//   ....[14]....
        /*0118*/ 	.word	0x00006a40


	//   ....[15]....
        /*011c*/ 	.word	0x00006d00


	//   ....[16]....
        /*0120*/ 	.word	0x00006f70


	//   ....[17]....
        /*0124*/ 	.word	0x00009480


	//   ....[18]....
        /*0128*/ 	.word	0x00009600


	//   ....[19]....
        /*012c*/ 	.word	0x00009670


	//   ....[20]....
        /*0130*/ 	.word	0x000096e0


	//   ....[21]....
        /*0134*/ 	.word	0x00009750


	//   ....[22]....
        /*0138*/ 	.word	0x000097c0


	//----- nvinfo : EIATTR_REG_RECONFIG
	.align		4
.L_886:
        /*013c*/ 	.byte	0x01, 0x54
	.zero		2


	//----- nvinfo : EIATTR_SYSCALL_OFFSETS
	.align		4
        /*0140*/ 	.byte	0x04, 0x46
        /*0142*/ 	.short	(.L_888 - .L_887)


	//   ....[0]....
.L_887:
        /*0144*/ 	.word	0x00000f90


	//   ....[1]....
        /*0148*/ 	.word	0x00001080


	//   ....[2]....
        /*014c*/ 	.word	0x000011f0


	//   ....[3]....
        /*0150*/ 	.word	0x000012e0


	//----- nvinfo : EIATTR_MBARRIER_INSTR_OFFSETS
	.align		4
.L_888:
        /*0154*/ 	.byte	0x04, 0x39
        /*0156*/ 	.short	(.L_890 - .L_889)


	//   ....[0]....
.L_889:
        /*0158*/ 	.word	0x00000290
        /*015c*/ 	.word	0x000000ff
        /*0160*/ 	.word	0x00030800
        /*0164*/ 	.short	0x0100
        /*0166*/ 	.byte	0x06
	.zero		1


	//   ....[1]....
        /*0168*/ 	.word	0x00000390
        /*016c*/ 	.word	0x000000ff
        /*0170*/ 	.word	0x00030810
        /*0174*/ 	.short	0x0100
        /*0176*/ 	.byte	0x08
	.zero		1


	//   ....[2]....
        /*0178*/ 	.word	0x000003a0
        /*017c*/ 	.word	0x000000ff
        /*0180*/ 	.word	0x00030820
        /*0184*/ 	.short	0x0100
        /*0186*/ 	.byte	0x08
	.zero		1


	//   ....[3]....
        /*0188*/ 	.word	0x000003b0
        /*018c*/ 	.word	0x000000ff
        /*0190*/ 	.word	0x00030818
        /*0194*/ 	.short	0x0100
        /*0196*/ 	.byte	0x08
	.zero		1


	//   ....[4]....
        /*0198*/ 	.word	0x000003c0
        /*019c*/ 	.word	0x000000ff
        /*01a0*/ 	.word	0x00030828
        /*01a4*/ 	.short	0x0100
        /*01a6*/ 	.byte	0x08
	.zero		1


	//   ....[5]....
        /*01a8*/ 	.word	0x000004f0
        /*01ac*/ 	.word	0x000000ff
        /*01b0*/ 	.word	0x00030830
        /*01b4*/ 	.short	0x0100
        /*01b6*/ 	.byte	0x08
	.zero		1


	//   ....[6]....
        /*01b8*/ 	.word	0x00000500
        /*01bc*/ 	.word	0x000000ff
        /*01c0*/ 	.word	0x00030840
        /*01c4*/ 	.short	0x0100
        /*01c6*/ 	.byte	0x08
	.zero		1


	//   ....[7]....
        /*01c8*/ 	.word	0x00000510
        /*01cc*/ 	.word	0x000000ff
        /*01d0*/ 	.word	0x00030838
        /*01d4*/ 	.short	0x0100
        /*01d6*/ 	.byte	0x08
	.zero		1


	//   ....[8]....
        /*01d8*/ 	.word	0x00000520
        /*01dc*/ 	.word	0x000000ff
        /*01e0*/ 	.word	0x00030848
        /*01e4*/ 	.short	0x0100
        /*01e6*/ 	.byte	0x08
	.zero		1


	//   ....[9]....
        /*01e8*/ 	.word	0x000013a0
        /*01ec*/ 	.word	0x00000010
        /*01f0*/ 	.word	0x00030800
        /*01f4*/ 	.short	0x010a
        /*01f6*/ 	.byte	0x3f
	.zero		1


	//   ....[10]....
        /*01f8*/ 	.word	0x00001440
        /*01fc*/ 	.word	0x00000010
        /*0200*/ 	.word	0x00030800
        /*0204*/ 	.short	0x010a
        /*0206*/ 	.byte	0x3f
	.zero		1


	//   ....[11]....
        /*0208*/ 	.word	0x00001b90
        /*020c*/ 	.word	0x00000000
        /*0210*/ 	.word	0x00030810
        /*0214*/ 	.short	0x010a
        /*0216*/ 	.byte	0x3f
	.zero		1


	//   ....[12]....
        /*0218*/ 	.word	0x00001bd0
        /*021c*/ 	.word	0x00000000
        /*0220*/ 	.word	0x00030810
        /*0224*/ 	.short	0x010a
        /*0226*/ 	.byte	0x3f
	.zero		1


	//   ....[13]....
        /*0228*/ 	.word	0x00002130
        /*022c*/ 	.word	0x00000000
        /*0230*/ 	.word	0x00030830
        /*0234*/ 	.short	0x010a
        /*0236*/ 	.byte	0x3f
	.zero		1


	//   ....[14]....
        /*0238*/ 	.word	0x000024a0
        /*023c*/ 	.word	0x00000000
        /*0240*/ 	.word	0x00030830
        /*0244*/ 	.short	0x010a
        /*0246*/ 	.byte	0x3f
	.zero		1


	//   ....[15]....
        /*0248*/ 	.word	0x000043e0
        /*024c*/ 	.word	0x00000006
        /*0250*/ 	.word	0x00000000
        /*0254*/ 	.short	0x0101
        /*0256*/ 	.byte	0x3f
	.zero		1


	//   ....[16]....
        /*0258*/ 	.word	0x00004710
        /*025c*/ 	.word	0x00000000
        /*0260*/ 	.word	0x00000000
        /*0264*/ 	.short	0x0101
        /*0266*/ 	.byte	0x3f
	.zero		1


	//   ....[17]....
        /*0268*/ 	.word	0x00007730
        /*026c*/ 	.word	0x00000010
        /*0270*/ 	.word	0x00030820
        /*0274*/ 	.short	0x010a
        /*0276*/ 	.byte	0x3f
	.zero		1


	//   ....[18]....
        /*0278*/ 	.word	0x00007e60
        /*027c*/ 	.word	0x00000010
        /*0280*/ 	.word	0x00030840
        /*0284*/ 	.short	0x010a
        /*0286*/ 	.byte	0x3f
	.zero		1


	//   ....[19]....
        /*0288*/ 	.word	0x00008100
        /*028c*/ 	.word	0x00000010
        /*0290*/ 	.word	0x00030828
        /*0294*/ 	.short	0x010a
        /*0296*/ 	.byte	0x3f
	.zero		1


	//   ....[20]....
        /*0298*/ 	.word	0x000083a0
        /*029c*/ 	.word	0x00000010
        /*02a0*/ 	.word	0x00030848
        /*02a4*/ 	.short	0x010a
        /*02a6*/ 	.byte	0x3f
	.zero		1


	//   ....[21]....
        /*02a8*/ 	.word	0x000085f0
        /*02ac*/ 	.word	0x00000010
        /*02b0*/ 	.word	0x00030820
        /*02b4*/ 	.short	0x010a
        /*02b6*/ 	.byte	0x3f
	.zero		1


	//   ....[22]....
        /*02b8*/ 	.word	0x00008920
        /*02bc*/ 	.word	0x00000010
        /*02c0*/ 	.word	0x00030840
        /*02c4*/ 	.short	0x010a
        /*02c6*/ 	.byte	0x3f
	.zero		1


	//   ....[23]....
        /*02c8*/ 	.word	0x00008b90
        /*02cc*/ 	.word	0x00000010
        /*02d0*/ 	.word	0x00030828
        /*02d4*/ 	.short	0x010a
        /*02d6*/ 	.byte	0x3f
	.zero		1


	//   ....[24]....
        /*02d8*/ 	.word	0x00008eb0
        /*02dc*/ 	.word	0x00000003
        /*02e0*/ 	.word	0x00030840
        /*02e4*/ 	.short	0x010a
        /*02e6*/ 	.byte	0x3f
	.zero		1


	//   ....[25]....
        /*02e8*/ 	.word	0x000092f0
        /*02ec*/ 	.word	0x00000006
        /*02f0*/ 	.word	0x00000000
        /*02f4*/ 	.short	0x010a
        /*02f6*/ 	.byte	0x3f
	.zero		1


	//   ....[26]....
        /*02f8*/ 	.word	0x00009350
        /*02fc*/ 	.word	0x00000003
        /*0300*/ 	.word	0x00000000
        /*0304*/ 	.short	0x010a
        /*0306*/ 	.byte	0x3f
	.zero		1


	//   ....[27]....
        /*0308*/ 	.word	0x000093b0
        /*030c*/ 	.word	0x00000000
        /*0310*/ 	.word	0x00000000
        /*0314*/ 	.short	0x010a
        /*0316*/ 	.byte	0x3f
	.zero		1


	//   ....[28]....
        /*0318*/ 	.word	0x000093e0
        /*031c*/ 	.word	0x00000003
        /*0320*/ 	.word	0x00000000
        /*0324*/ 	.short	0x010a
        /*0326*/ 	.byte	0x3f
	.zero		1


	//   ....[29]....
        /*0328*/ 	.word	0x000094e0
        /*032c*/ 	.word	0x00000000
        /*0330*/ 	.word	0x00030800
        /*0334*/ 	.short	0x010a
        /*0336*/ 	.byte	0x3f
	.zero		1


	//   ....[30]....
        /*0338*/ 	.word	0x00009530
        /*033c*/ 	.word	0x00000000
        /*0340*/ 	.word	0x00030810
        /*0344*/ 	.short	0x010a
        /*0346*/ 	.byte	0x3f
	.zero		1


	//   ....[31]....
        /*0348*/ 	.word	0x00009580
        /*034c*/ 	.word	0x00000000
        /*0350*/ 	.word	0x00030830
        /*0354*/ 	.short	0x010a
        /*0356*/ 	.byte	0x3f
	.zero		1


	//   ....[32]....
        /*0358*/ 	.word	0x00009800
        /*035c*/ 	.word	0x00000010
        /*0360*/ 	.word	0x00030820
        /*0364*/ 	.short	0x010a
        /*0366*/ 	.byte	0x3f
	.zero		1


	//   ....[33]....
        /*0368*/ 	.word	0x00009850
        /*036c*/ 	.word	0x00000010
        /*0370*/ 	.word	0x00030840
        /*0374*/ 	.short	0x010a
        /*0376*/ 	.byte	0x3f
	.zero		1


	//   ....[34]....
        /*0378*/ 	.word	0x000098a0
        /*037c*/ 	.word	0x00000010
        /*0380*/ 	.word	0x00030828
        /*0384*/ 	.short	0x010a
        /*0386*/ 	.byte	0x3f
	.zero		1


	//   ....[35]....
        /*0388*/ 	.word	0x000098f0
        /*038c*/ 	.word	0x00000010
        /*0390*/ 	.word	0x00030848
        /*0394*/ 	.short	0x010a
        /*0396*/ 	.byte	0x3f
	.zero		1


	//   ....[36]....
        /*0398*/ 	.word	0x00009950
        /*039c*/ 	.word	0x00000010
        /*03a0*/ 	.word	0x00030820
        /*03a4*/ 	.short	0x010a
        /*03a6*/ 	.byte	0x3f
	.zero		1


	//   ....[37]....
        /*03a8*/ 	.word	0x000099a0
        /*03ac*/ 	.word	0x00000010
        /*03b0*/ 	.word	0x00030840
        /*03b4*/ 	.short	0x010a
        /*03b6*/ 	.byte	0x3f
	.zero		1


	//   ....[38]....
        /*03b8*/ 	.word	0x000099f0
        /*03bc*/ 	.word	0x00000010
        /*03c0*/ 	.word	0x00030828
        /*03c4*/ 	.short	0x010a
        /*03c6*/ 	.byte	0x3f
	.zero		1


	//   ....[39]....
        /*03c8*/ 	.word	0x00009a40
        /*03cc*/ 	.word	0x00000003
        /*03d0*/ 	.word	0x00030840
        /*03d4*/ 	.short	0x010a
        /*03d6*/ 	.byte	0x3f
	.zero		1


	//   ....[40]....
        /*03d8*/ 	.word	0x00009b10
        /*03dc*/ 	.word	0x00000006
        /*03e0*/ 	.word	0x00000000
        /*03e4*/ 	.short	0x010a
        /*03e6*/ 	.byte	0x3f
	.zero		1


	//   ....[41]....
        /*03e8*/ 	.word	0x00009b60
        /*03ec*/ 	.word	0x00000003
        /*03f0*/ 	.word	0x00000000
        /*03f4*/ 	.short	0x010a
        /*03f6*/ 	.byte	0x3f
	.zero		1


	//   ....[42]....
        /*03f8*/ 	.word	0x00009bb0
        /*03fc*/ 	.word	0x00000000
        /*0400*/ 	.word	0x00000000
        /*0404*/ 	.short	0x010a
        /*0406*/ 	.byte	0x3f
	.zero		1


	//----- nvinfo : EIATTR_NUM_MBARRIERS
	.align		4
.L_890:
        /*0408*/ 	.byte	0x03, 0x38
        /*040a*/ 	.short	0x0009


	//----- nvinfo : EIATTR_EXIT_INSTR_OFFSETS
	.align		4
        /*040c*/ 	.byte	0x04, 0x1c
        /*040e*/ 	.short	(.L_892 - .L_891)


	//   ....[0]....
.L_891:
        /*0410*/ 	.word	0x00009430


	//----- nvinfo : EIATTR_MAX_THREADS
	.align		4
.L_892:
        /*0414*/ 	.byte	0x04, 0x05
        /*0416*/ 	.short	(.L_894 - .L_893)
.L_893:
        /*0418*/ 	.word	0x00000180
        /*041c*/ 	.word	0x00000001
        /*0420*/ 	.word	0x00000001


	//----- nvinfo : EIATTR_CRS_STACK_SIZE
	.align		4
.L_894:
        /*0424*/ 	.byte	0x04, 0x1e
        /*0426*/ 	.short	(.L_896 - .L_895)
.L_895:
        /*0428*/ 	.word	0x00000000


	//----- nvinfo : EIATTR_CBANK_PARAM_SIZE
	.align		4
.L_896:
        /*042c*/ 	.byte	0x03, 0x19
        /*042e*/ 	.short	0x0770


	//----- nvinfo : EIATTR_PARAM_CBANK
	.align		4
        /*0430*/ 	.byte	0x04, 0x0a
        /*0432*/ 	.short	(.L_898 - .L_897)
	.align		4
.L_897:
        /*0434*/ 	.word	index@(.nv.constant0._ZN7cutlass13device_kernelIN5flash11enable_sm90INS1_16FlashAttnBwdSm90INS1_25CollectiveMainloopBwdSm90ILi2ELi2ELi2EN4cute5tupleIJNS5_1CILi1EEES8_S8_EEENS6_IJNS7_ILi64EEENS7_ILi128EEESB_EEENS_10bfloat16_tEfNS_4arch4Sm90ELb1ELb0ELb1ELb0ELb1ELb1ELb0ELb0ELi2ELi1ELi2ELi1ELb0EEENS1_24CollectiveEpilogueBwdGQAISC_fSF_Li256ELb0ELb1EEENS1_25SingleTileBwdLPTSchedulerILb0ELi128ELb1EEEEEEEEEvNT_6ParamsE)
        /*0438*/ 	.short	0x0210
        /*043a*/ 	.short	0x0770


	//----- nvinfo : EIATTR_SW_WAR
	.align		4
.L_898:
        /*043c*/ 	.byte	0x04, 0x36
        /*043e*/ 	.short	(.L_900 - .L_899)
.L_899:
        /*0440*/ 	.word	0x00000008
.L_900:


//--------------------- .nv.info._ZN7cutlass13device_kernelIN5flash11enable_sm90INS1_16FlashAttnBwdSm90INS1_25CollectiveMainloopBwdSm90ILi2ELi2ELi2EN4cute5tupleIJNS5_1CILi1EEES8_S8_EEENS6_IJNS7_ILi64EEENS7_ILi128EEESB_EEENS_10bfloat16_tEfNS_4arch4Sm90ELb1ELb0ELb1ELb1ELb0ELb1ELb0ELb0ELi2ELi1ELi2ELi1ELb0EEENS1_21CollectiveEpilogueBwdISC_SD_SF_Li256ELb1ELb0ELi1EEENS1_25SingleTileBwdLPTSchedulerILb1ELi128ELb0EEEEEEEEEvNT_6ParamsE --------------------------
	.section	.nv.info._ZN7cutlass13device_kernelIN5flash11enable_sm90INS1_16FlashAttnBwdSm90INS1_25CollectiveMainloopBwdSm90ILi2ELi2ELi2EN4cute5tupleIJNS5_1CILi1EEES8_S8_EEENS6_IJNS7_ILi64EEENS7_ILi128EEESB_EEENS_10bfloat16_tEfNS_4arch4Sm90ELb1ELb0ELb1ELb1ELb0ELb1ELb0ELb0ELi2ELi1ELi2ELi1ELb0EEENS1_21CollectiveEpilogueBwdISC_SD_SF_Li256ELb1ELb0ELi1EEENS1_25SingleTileBwdLPTSchedulerILb1ELi128ELb0EEEEEEEEEvNT_6ParamsE,"",@"SHT_CUDA_INFO"
	.sectionflags	@""
	.align	4


	//----- nvinfo : EIATTR_CUDA_API_VERSION
	.align		4
        /*0000*/ 	.byte	0x04, 0x37
        /*0002*/ 	.short	(.L_902 - .L_901)
.L_901:
        /*0004*/ 	.word	0x00000082


	//----- nvinfo : EIATTR_KPARAM_INFO
	.align		4
.L_902:
        /*0008*/ 	.byte	0x04, 0x17
        /*000a*/ 	.short	(.L_904 - .L_903)
.L_903:
        /*000c*/ 	.word	0x00000000
        /*0010*/ 	.short	0x0000
        /*0012*/ 	.short	0x0070
        /*0014*/ 	.byte	0x00, 0xf0, 0x01, 0x1a


	//----- nvinfo : EIATTR_SPARSE_MMA_MASK
	.align		4
.L_904:
        /*0018*/ 	.byte	0x03, 0x50
        /*001a*/ 	.short	0x0000


	//----- nvinfo : EIATTR_MAXREG_COUNT
	.align		4
        /*001c*/ 	.byte	0x03, 0x1b
        /*001e*/ 	.short	0x00a8


	//----- nvinfo : EIATTR_NUM_BARRIERS
	.align		4
        /*0020*/ 	.byte	0x02, 0x4c
        /*0022*/ 	.byte	0x10
	.zero		1


	//----- nvinfo : EIATTR_EXTERNS
	.align		4
        /*0024*/ 	.byte	0x04, 0x0f
        /*0026*/ 	.short	(.L_906 - .L_905)


	//   ....[0]....
	.align		4
.L_905:
        /*0028*/ 	.word	index@(__assertfail)


	//----- nvinfo : EIATTR_ANNOTATIONS
	.align		4
.L_906:
        /*002c*/ 	.byte	0x04, 0x55
        /*002e*/ 	.short	(.L_908 - .L_907)


	//   ....[0]....
.L_907:
        /*0030*/ 	.word	0x00000001
        /*0034*/ 	.byte	0xb0, 0x15, 0x00, 0x00, 0x01, 0x00, 0x00, 0x00, 0x20, 0x1c, 0x00, 0x00, 0x01, 0x00, 0x00, 0x00
        /*0044*/ 	.byte	0x30, 0x37, 0x00, 0x00, 0x01, 0x00, 0x00, 0x00, 0xf0, 0x37, 0x00, 0x00, 0x01, 0x00, 0x00, 0x00
        /*0054*/ 	.byte	0xe0, 0xab, 0x00, 0x00, 0x01, 0x00, 0x00, 0x00, 0xe0, 0xae, 0x00, 0x00, 0x01, 0x00, 0x00, 0x00
        /*0064*/ 	.byte	0x40, 0xba, 0x00, 0x00, 0x01, 0x00, 0x00, 0x00, 0x60, 0xba, 0x00, 0x00, 0x01, 0x00, 0x00, 0x00
        /*0074*/ 	.byte	0xd0, 0xbd, 0x00, 0x00


	//----- nvinfo : EIATTR_MERCURY_ISA_VERSION
	.align		4
.L_908:
        /*0078*/ 	.byte	0x03, 0x5f
        /*007a*/ 	.short	0x0101


	//----- nvinfo : EIATTR_INT_WARP_WIDE_INSTR_OFFSETS
	.align		4
        /*007c*/ 	.byte	0x04, 0x31
        /*007e*/ 	.short	(.L_910 - .L_909)


	//   ....[0]....
.L_909:
        /*0080*/ 	.word	0x00000190


	//   ....[1]....
        /*0084*/ 	.word	0x000001c0


	//----- nvinfo : EIATTR_COOP_GROUP_MASK_REGIDS
	.align		4
.L_910:
        /*0088*/ 	.byte	0x04, 0x29
        /*008a*/ 	.short	(.L_912 - .L_911)


	//   ....[0]....
.L_911:
        /*008c*/ 	.word	0xffffffff


	//   ....[1]....
        /*0090*/ 	.word	0xffffffff


	//   ....[2]....
        /*0094*/ 	.word	0xffffffff


	//   ....[3]....
        /*0098*/ 	.word	0xffffffff


	//   ....[4]....
        /*009c*/ 	.word	0xffffffff


	//   ....[5]....
        /*00a0*/ 	.word	0xffffffff


	//   ....[6]....
        /*00a4*/ 	.word	0xffffffff


	//   ....[7]....
        /*00a8*/ 	.word	0x0500000f


	//----- nvinfo : EIATTR_COOP_GROUP_INSTR_OFFSETS
	.align		4
.L_912:
        /*00ac*/ 	.byte	0x04, 0x28
        /*00ae*/ 	.short	(.L_914 - .L_913)


	//   ....[0]....
.L_913:
        /*00b0*/ 	.word	0x00000070


	//   ....[1]....
        /*00b4*/ 	.word	0x000001a0


	//   ....[2]....
        /*00b8*/ 	.word	0x000001f0


	//   ....[3]....
        /*00bc*/ 	.word	0x000003e0


	//   ....[4]....
        /*00c0*/ 	.word	0x00000630


	//   ....[5]....
        /*00c4*/ 	.word	0x00001850


	//   ....[6]....
        /*00c8*/ 	.word	0x00008710


	//   ....[7]....
        /*00cc*/ 	.word	0x0000c620


	//----- nvinfo : EIATTR_REG_RECONFIG
	.align		4
.L_914:
        /*00d0*/ 	.byte	0x01, 0x54
	.zero		2


	//----- nvinfo : EIATTR_SYSCALL_OFFSETS
	.align		4
        /*00d4*/ 	.byte	0x04, 0x46
        /*00d6*/ 	.short	(.L_916 - .L_915)


	//   ....[0]....
.L_915:
        /*00d8*/ 	.word	0x00001480


	//   ....[1]....
        /*00dc*/ 	.word	0x00001570


	//   ....[2]....
        /*00e0*/ 	.word	0x000016e0


	//   ....[3]....
        /*00e4*/ 	.word	0x000017d0


	//----- nvinfo : EIATTR_MBARRIER_INSTR_OFFSETS
	.align		4
.L_916:
        /*00e8*/ 	.byte	0x04, 0x39
        /*00ea*/ 	.short	(.L_918 - .L_917)


	//   ....[0]....
.L_917:
        /*00ec*/ 	.word	0x00000290
        /*00f0*/ 	.word	0x000000ff
        /*00f4*/ 	.word	0x00030800
        /*00f8*/ 	.short	0x0100
        /*00fa*/ 	.byte	0x06
	.zero		1


	//   ....[1]....
        /*00fc*/ 	.word	0x00000390
        /*0100*/ 	.word	0x000000ff
        /*0104*/ 	.word	0x00030810
        /*0108*/ 	.short	0x0100
        /*010a*/ 	.byte	0x08
	.zero		1


	//   ....[2]....
        /*010c*/ 	.word	0x000003a0
        /*0110*/ 	.word	0x000000ff
        /*0114*/ 	.word	0x00030820
        /*0118*/ 	.short	0x0100
        /*011a*/ 	.byte	0x08
	.zero		1


	//   ....[3]....
        /*011c*/ 	.word	0x000003b0
        /*0120*/ 	.word	0x000000ff
        /*0124*/ 	.word	0x00030818
        /*0128*/ 	.short	0x0100
        /*012a*/ 	.byte	0x08
	.zero		1


	//   ....[4]....
        /*012c*/ 	.word	0x000003c0
        /*0130*/ 	.word	0x000000ff
        /*0134*/ 	.word	0x00030828
        /*0138*/ 	.short	0x0100
        /*013a*/ 	.byte	0x08
	.zero		1


	//   ....[5]....
        /*013c*/ 	.word	0x000004f0
        /*0140*/ 	.word	0x000000ff
        /*0144*/ 	.word	0x00030830
        /*0148*/ 	.short	0x0100
        /*014a*/ 	.byte	0x08
	.zero		1


	//   ....[6]....
        /*014c*/ 	.word	0x00000500
        /*0150*/ 	.word	0x000000ff
        /*0154*/ 	.word	0x00030840
        /*0158*/ 	.short	0x0100
        /*015a*/ 	.byte	0x08
	.zero		1


	//   ....[7]....
        /*015c*/ 	.word	0x00000510
        /*0160*/ 	.word	0x000000ff
        /*0164*/ 	.word	0x00030838
        /*0168*/ 	.short	0x0100
        /*016a*/ 	.byte	0x08
	.zero		1


	//   ....[8]....
        /*016c*/ 	.word	0x00000520
        /*0170*/ 	.word	0x000000ff
        /*0174*/ 	.word	0x00030848
        /*0178*/ 	.short	0x0100
        /*017a*/ 	.byte	0x08
	.zero		1


	//   ....[9]....
        /*017c*/ 	.word	0x00001890
        /*0180*/ 	.word	0x00000010
        /*0184*/ 	.word	0x00030800
        /*0188*/ 	.short	0x010a
        /*018a*/ 	.byte	0x3f
	.zero		1


	//   ....[10]....
        /*018c*/ 	.word	0x00001930
        /*0190*/ 	.word	0x00000010
        /*0194*/ 	.word	0x00030800
        /*0198*/ 	.short	0x010a
        /*019a*/ 	.byte	0x3f
	.zero		1


	//   ....[11]....
        /*019c*/ 	.word	0x00002070
        /*01a0*/ 	.word	0x00000000
        /*01a4*/ 	.word	0x00030810
        /*01a8*/ 	.short	0x010a
        /*01aa*/ 	.byte	0x3f
	.zero		1


	//   ....[12]....
        /*01ac*/ 	.word	0x000020b0
        /*01b0*/ 	.word	0x00000000
        /*01b4*/ 	.word	0x00030810
        /*01b8*/ 	.short	0x010a
        /*01ba*/ 	.byte	0x3f
	.zero		1


	//   ....[13]....
        /*01bc*/ 	.word	0x00002610
        /*01c0*/ 	.word	0x00000000
        /*01c4*/ 	.word	0x00030830
        /*01c8*/ 	.short	0x010a
        /*01ca*/ 	.byte	0x3f
	.zero		1


	//   ....[14]....
        /*01cc*/ 	.word	0x00002980
        /*01d0*/ 	.word	0x00000000
        /*01d4*/ 	.word	0x00030830
        /*01d8*/ 	.short	0x010a
        /*01da*/ 	.byte	0x3f
	.zero		1


	//   ....[15]....
        /*01dc*/ 	.word	0x000048c0
        /*01e0*/ 	.word	0x00000006
        /*01e4*/ 	.word	0x00000000
        /*01e8*/ 	.short	0x0101
        /*01ea*/ 	.byte	0x3f
	.zero		1


	//   ....[16]....
        /*01ec*/ 	.word	0x00004bf0
        /*01f0*/ 	.word	0x00000000
        /*01f4*/ 	.word	0x00000000
        /*01f8*/ 	.short	0x0101
        /*01fa*/ 	.byte	0x3f
	.zero		1


	//   ....[17]....
        /*01fc*/ 	.word	0x0000a860
        /*0200*/ 	.word	0x0000000f
        /*0204*/ 	.word	0x00030820
        /*0208*/ 	.short	0x010a
        /*020a*/ 	.byte	0x3f
	.zero		1


	//   ....[18]....
        /*020c*/ 	.word	0x0000af40
        /*0210*/ 	.word	0x0000000f
        /*0214*/ 	.word	0x00030840
        /*0218*/ 	.short	0x010a
        /*021a*/ 	.byte	0x3f
	.zero		1


	//   ....[19]....
        /*021c*/ 	.word	0x0000b210
        /*0220*/ 	.word	0x0000000f
        /*0224*/ 	.word	0x00030828
        /*0228*/ 	.short	0x010a
        /*022a*/ 	.byte	0x3f
	.zero		1


	//   ....[20]....
        /*022c*/ 	.word	0x0000b4e0
        /*0230*/ 	.word	0x0000000f
        /*0234*/ 	.word	0x00030848
        /*0238*/ 	.short	0x010a
        /*023a*/ 	.byte	0x3f
	.zero		1


	//   ....[21]....
        /*023c*/ 	.word	0x0000b750
        /*0240*/ 	.word	0x0000000f
        /*0244*/ 	.word	0x00030820
        /*0248*/ 	.short	0x010a
        /*024a*/ 	.byte	0x3f
	.zero		1


	//   ....[22]....
        /*024c*/ 	.word	0x0000ba90
        /*0250*/ 	.word	0x0000000f
        /*0254*/ 	.word	0x00030840
        /*0258*/ 	.short	0x010a
        /*025a*/ 	.byte	0x3f
	.zero		1


	//   ....[23]....
        /*025c*/ 	.word	0x0000bd30
        /*0260*/ 	.word	0x0000000f
        /*0264*/ 	.word	0x00030828
        /*0268*/ 	.short	0x010a
        /*026a*/ 	.byte	0x3f
	.zero		1


	//   ....[24]....
        /*026c*/ 	.word	0x0000c040
        /*0270*/ 	.word	0x00000003
        /*0274*/ 	.word	0x00030840
        /*0278*/ 	.short	0x010a
        /*027a*/ 	.byte	0x3f
	.zero		1


	//   ....[25]....
        /*027c*/ 	.word	0x0000c4a0
        /*0280*/ 	.word	0x00000007
        /*0284*/ 	.word	0x00000000
        /*0288*/ 	.short	0x010a
        /*028a*/ 	.byte	0x3f
	.zero		1


	//   ....[26]....
        /*028c*/ 	.word	0x0000c4f0
        /*0290*/ 	.word	0x00000003
        /*0294*/ 	.word	0x00000000
        /*0298*/ 	.short	0x010a
        /*029a*/ 	.byte	0x3f
	.zero		1


	//   ....[27]....
        /*029c*/ 	.word	0x0000c550
        /*02a0*/ 	.word	0x00000005
        /*02a4*/ 	.word	0x00000000
        /*02a8*/ 	.short	0x010a
        /*02aa*/ 	.byte	0x3f
	.zero		1


	//   ....[28]....
        /*02ac*/ 	.word	0x0000c580
        /*02b0*/ 	.word	0x00000003
        /*02b4*/ 	.word	0x00000000
        /*02b8*/ 	.short	0x010a
        /*02ba*/ 	.byte	0x3f
	.zero		1


	//   ....[29]....
        /*02bc*/ 	.word	0x0000c680
        /*02c0*/ 	.word	0x00000000
        /*02c4*/ 	.word	0x00030800
        /*02c8*/ 	.short	0x010a
        /*02ca*/ 	.byte	0x3f
	.zero		1


	//   ....[30]....
        /*02cc*/ 	.word	0x0000c6d0
        /*02d0*/ 	.word	0x00000000
        /*02d4*/ 	.word	0x00030810
        /*02d8*/ 	.short	0x010a
        /*02da*/ 	.byte	0x3f
	.zero		1


	//   ....[31]....
        /*02dc*/ 	.word	0x0000c720
        /*02e0*/ 	.word	0x00000000
        /*02e4*/ 	.word	0x00030830
        /*02e8*/ 	.short	0x010a
        /*02ea*/ 	.byte	0x3f
	.zero		1


	//   ....[32]....
        /*02ec*/ 	.word	0x0000c770
        /*02f0*/ 	.word	0x0000000f
        /*02f4*/ 	.word	0x00030820
        /*02f8*/ 	.short	0x010a
        /*02fa*/ 	.byte	0x3f
	.zero		1


	//   ....[33]....
        /*02fc*/ 	.word	0x0000c7c0
        /*0300*/ 	.word	0x0000000f
        /*0304*/ 	.word	0x00030840
        /*0308*/ 	.short	0x010a
        /*030a*/ 	.byte	0x3f
	.zero		1


	//   ....[34]....
        /*030c*/ 	.word	0x0000c810
        /*0310*/ 	.word	0x0000000f
        /*0314*/ 	.word	0x00030828
        /*0318*/ 	.short	0x010a
        /*031a*/ 	.byte	0x3f
	.zero		1


	//   ....[35]....
        /*031c*/ 	.word	0x0000c860
        /*0320*/ 	.word	0x0000000f
        /*0324*/ 	.word	0x00030848
        /*0328*/ 	.short	0x010a
        /*032a*/ 	.byte	0x3f
	.zero		1


	//   ....[36]....
        /*032c*/ 	.word	0x0000c8c0
        /*0330*/ 	.word	0x0000000f
        /*0334*/ 	.word	0x00030820
        /*0338*/ 	.short	0x010a
        /*033a*/ 	.byte	0x3f
	.zero		1


	//   ....[37]....
        /*033c*/ 	.word	0x0000c910
        /*0340*/ 	.word	0x0000000f
        /*0344*/ 	.word	0x00030840
        /*0348*/ 	.short	0x010a
        /*034a*/ 	.byte	0x3f
	.zero		1


	//   ....[38]....
        /*034c*/ 	.word	0x0000c960
        /*0350*/ 	.word	0x0000000f
        /*0354*/ 	.word	0x00030828
        /*0358*/ 	.short	0x010a
        /*035a*/ 	.byte	0x3f
	.zero		1


	//   ....[39]....
        /*035c*/ 	.word	0x0000c9b0
        /*0360*/ 	.word	0x00000003
        /*0364*/ 	.word	0x00030840
        /*0368*/ 	.short	0x010a
        /*036a*/ 	.byte	0x3f
	.zero		1


	//   ....[40]....
        /*036c*/ 	.word	0x0000ca80
        /*0370*/ 	.word	0x00000007
        /*0374*/ 	.word	0x00000000
        /*0378*/ 	.short	0x010a
        /*037a*/ 	.byte	0x3f
	.zero		1


	//   ....[41]....
        /*037c*/ 	.word	0x0000cad0
        /*0380*/ 	.word	0x00000003
        /*0384*/ 	.word	0x00000000
        /*0388*/ 	.short	0x010a
        /*038a*/ 	.byte	0x3f
	.zero		1


	//   ....[42]....
        /*038c*/ 	.word	0x0000cb20
        /*0390*/ 	.word	0x00000005
        /*0394*/ 	.word	0x00000000
        /*0398*/ 	.short	0x010a
        /*039a*/ 	.byte	0x3f
	.zero		1


	//----- nvinfo : EIATTR_NUM_MBARRIERS
	.align		4
.L_918:
        /*039c*/ 	.byte	0x03, 0x38
        /*039e*/ 	.short	0x0009


	//----- nvinfo : EIATTR_EXIT_INSTR_OFFSETS
	.align		4
        /*03a0*/ 	.byte	0x04, 0x1c
        /*03a2*/ 	.short	(.L_920 - .L_919)


	//   ....[0]....
.L_919:
        /*03a4*/ 	.word	0x0000c5d0


	//----- nvinfo : EIATTR_MAX_THREADS
	.align		4
.L_920:
        /*03a8*/ 	.byte	0x04, 0x05
        /*03aa*/ 	.short	(.L_922 - .L_921)
.L_921:
        /*03ac*/ 	.word	0x00000180
        /*03b0*/ 	.word	0x00000001
        /*03b4*/ 	.word	0x00000001


	//----- nvinfo : EIATTR_CRS_STACK_SIZE
	.align		4
.L_922:
        /*03b8*/ 	.byte	0x04, 0x1e
        /*03ba*/ 	.short	(.L_924 - .L_923)
.L_923:
        /*03bc*/ 	.word	0x00000000


	//----- nvinfo : EIATTR_CBANK_PARAM_SIZE
	.align		4
.L_924:
        /*03c0*/ 	.byte	0x03, 0x19
        /*03c2*/ 	.short	0x06f0


	//----- nvinfo : EIATTR_PARAM_CBANK
	.align		4
        /*03c4*/ 	.byte	0x04, 0x0a
        /*03c6*/ 	.short	(.L_926 - .L_925)
	.align		4
.L_925:
        /*03c8*/ 	.word	index@(.nv.constant0._ZN7cutlass13device_kernelIN5flash11enable_sm90INS1_16FlashAttnBwdSm90INS1_25CollectiveMainloopBwdSm90ILi2ELi2ELi2EN4cute5tupleIJNS5_1CILi1EEES8_S8_EEENS6_IJNS7_ILi64EEENS7_ILi128EEESB_EEENS_10bfloat16_tEfNS_4arch4Sm90ELb1ELb0ELb1ELb1ELb0ELb1ELb0ELb0ELi2ELi1ELi2ELi1ELb0EEENS1_21CollectiveEpilogueBwdISC_SD_SF_Li256ELb1ELb0ELi1EEENS1_25SingleTileBwdLPTSchedulerILb1ELi128ELb0EEEEEEEEEvNT_6ParamsE)
        /*03cc*/ 	.short	0x0210
        /*03ce*/ 	.short	0x06f0


	//----- nvinfo : EIATTR_SW_WAR
	.align		4
.L_926:
        /*03d0*/ 	.byte	0x04, 0x36
        /*03d2*/ 	.short	(.L_928 - .L_927)
.L_927:
        /*03d4*/ 	.word	0x00000008
.L_928:


//--------------------- .nv.info._ZN7cutlass13device_kernelIN5flash11enable_sm90INS1_16FlashAttnBwdSm90INS1_25CollectiveMainloopBwdSm90ILi2ELi2ELi2EN4cute5tupleIJNS5_1CILi1EEES8_S8_EEENS6_IJNS7_ILi64EEENS7_ILi128EEESB_EEENS_10bfloat16_tEfNS_4arch4Sm90ELb1ELb0ELb1ELb1ELb1ELb1ELb0ELb0ELi2ELi1ELi2ELi1ELb0EEENS1_21CollectiveEpilogueBwdISC_SD_SF_Li256ELb1ELb0ELi1EEENS1_25SingleTileBwdLPTSchedulerILb1ELi128ELb1EEEEEEEEEvNT_6ParamsE --------------------------
	.section	.nv.info._ZN7cutlass13device_kernelIN5flash11enable_sm90INS1_16FlashAttnBwdSm90INS1_25CollectiveMainloopBwdSm90ILi2ELi2ELi2EN4cute5tupleIJNS5_1CILi1EEES8_S8_EEENS6_IJNS7_ILi64EEENS7_ILi128EEESB_EEENS_10bfloat16_tEfNS_4arch4Sm90ELb1ELb0ELb1ELb1ELb1ELb1ELb0ELb0ELi2ELi1ELi2ELi1ELb0EEENS1_21CollectiveEpilogueBwdISC_SD_SF_Li256ELb1ELb0ELi1EEENS1_25SingleTileBwdLPTSchedulerILb1ELi128ELb1EEEEEEEEEvNT_6ParamsE,"",@"SHT_CUDA_INFO"
	.sectionflags	@""
	.align	4


	//----- nvinfo : EIATTR_CUDA_API_VERSION
	.align		4
        /*0000*/ 	.byte	0x04, 0x37
        /*0002*/ 	.short	(.L_930 - .L_929)
.L_929:
        /*0004*/ 	.word	0x00000082


	//----- nvinfo : EIATTR_KPARAM_INFO
	.align		4
.L_930:
        /*0008*/ 	.byte	0x04, 0x17
        /*000a*/ 	.short	(.L_932 - .L_931)
.L_931:
        /*000c*/ 	.word	0x00000000
        /*0010*/ 	.short	0x0000
        /*0012*/ 	.short	0x0070
        /*0014*/ 	.byte	0x00, 0xf0, 0x01, 0x1a


	//----- nvinfo : EIATTR_SPARSE_MMA_MASK
	.align		4
.L_932:
        /*0018*/ 	.byte	0x03, 0x50
        /*001a*/ 	.short	0x0000


	//----- nvinfo : EIATTR_MAXREG_COUNT
	.align		4
        /*001c*/ 	.byte	0x03, 0x1b
        /*001e*/ 	.short	0x00a8


	//----- nvinfo : EIATTR_NUM_BARRIERS
	.align		4
        /*0020*/ 	.byte	0x02, 0x4c
        /*0022*/ 	.byte	0x10
	.zero		1


	//----- nvinfo : EIATTR_EXTERNS
	.align		4
        /*0024*/ 	.byte	0x04, 0x0f
        /*0026*/ 	.short	(.L_934 - .L_933)


	//   ....[0]....
	.align		4
.L_933:
        /*0028*/ 	.word	index@(__assertfail)


	//----- nvinfo : EIATTR_ANNOTATIONS
	.align		4
.L_934:
        /*002c*/ 	.byte	0x04, 0x55
        /*002e*/ 	.short	(.L_936 - .L_935)


	//   ....[0]....
.L_935:
        /*0030*/ 	.word	0x00000001
        /*0034*/ 	.byte	0xd0, 0x15, 0x00, 0x00, 0x01, 0x00, 0x00, 0x00, 0x40, 0x1c, 0x00, 0x00, 0x01, 0x00, 0x00, 0x00
        /*0044*/ 	.byte	0x50, 0x37, 0x00, 0x00, 0x01, 0x00, 0x00, 0x00, 0x10, 0x38, 0x00, 0x00, 0x01, 0x00, 0x00, 0x00
        /*0054*/ 	.byte	0x00, 0xb5, 0x00, 0x00, 0x01, 0x00, 0x00, 0x00, 0x00, 0xb8, 0x00, 0x00, 0x01, 0x00, 0x00, 0x00
        /*0064*/ 	.byte	0x60, 0xc3, 0x00, 0x00, 0x01, 0x00, 0x00, 0x00, 0x80, 0xc3, 0x00, 0x00, 0x01, 0x00, 0x00, 0x00
        /*0074*/ 	.byte	0xf0, 0xc6, 0x00, 0x00


	//----- nvinfo : EIATTR_MERCURY_ISA_VERSION
	.align		4
.L_936:
        /*0078*/ 	.byte	0x03, 0x5f
        /*007a*/ 	.short	0x0101


	//----- nvinfo : EIATTR_INT_WARP_WIDE_INSTR_OFFSETS
	.align		4
        /*007c*/ 	.byte	0x04, 0x31
        /*007e*/ 	.short	(.L_938 - .L_937)


	//   ....[0]....
.L_937:
        /*0080*/ 	.word	0x00000190


	//   ....[1]....
        /*0084*/ 	.word	0x000001c0


	//   ....[2]....
        /*0088*/ 	.word	0x000098e0


	//   ....[3]....
        /*008c*/ 	.word	0x00009f90


	//   ....[4]....
        /*0090*/ 	.word	0x0000a4c0


	//----- nvinfo : EIATTR_COOP_GROUP_MASK_REGIDS
	.align		4
.L_938:
        /*0094*/ 	.byte	0x04, 0x29
        /*0096*/ 	.short	(.L_940 - .L_939)


	//   ....[0]....
.L_939:
        /*0098*/ 	.word	0xffffffff


	//   ....[1]....
        /*009c*/ 	.word	0xffffffff


	//   ....[2]....
        /*00a0*/ 	.word	0xffffffff


	//   ....[3]....
        /*00a4*/ 	.word	0xffffffff


	//   ....[4]....
        /*00a8*/ 	.word	0xffffffff


	//   ....[5]....
        /*00ac*/ 	.word	0xffffffff


	//   ....[6]....
        /*00b0*/ 	.word	0xffffffff


	//   ....[7]....
        /*00b4*/ 	.word	0xffffffff


	//   ....[8]....
        /*00b8*/ 	.word	0xffffffff


	//   ....[9]....
        /*00bc*/ 	.word	0xffffffff


	//   ....[10]....
        /*00c0*/ 	.word	0xffffffff


	//   ....[11]....
        /*00c4*/ 	.word	0xffffffff


	//   ....[12]....
        /*00c8*/ 	.word	0xffffffff


	//   ....[13]....
        /*00cc*/ 	.word	0x0500000f


	//   ....[14]....
        /*00d0*/ 	.word	0x0500000f


	//   ....[15]....
        /*00d4*/ 	.word	0x0500000f


	//   ....[16]....
        /*00d8*/ 	.word	0x0500000f


	//----- nvinfo : EIATTR_COOP_GROUP_INSTR_OFFSETS
	.align		4
.L_940:
        /*00dc*/ 	.byte	0x04, 0x28
        /*00de*/ 	.short	(.L_942 - .L_941)


	//   ....[0]....
.L_941:
        /*00e0*/ 	.word	0x00000070


	//   ....[1]....
        /*00e4*/ 	.word	0x000001a0


	//   ....[2]....
        /*00e8*/ 	.word	0x000001f0


	//   ....[3]....
        /*00ec*/ 	.word	0x000003e0


	//   ....[4]....
        /*00f0*/ 	.word	0x00000630


	//   ....[5]....
        /*00f4*/ 	.word	0x00001870


	//   ....[6]....
        /*00f8*/ 	.word	0x00008730


	//   ....[7]....
        /*00fc*/ 	.word	0x000094e0


	//   ....[8]....
        /*0100*/ 	.word	0x00009810


	//   ....[9]....
        /*0104*/ 	.word	0x00009c10


	//   ....[10]....
        /*0108*/ 	.word	0x00009ec0


	//   ....[11]....
        /*010c*/ 	.word	0x0000a180


	//   ....[12]....
        /*0110*/ 	.word	0x0000a3f0


	//   ....[13]....
        /*0114*/ 	.word	0x0000cf40


	//   ....[14]....
        /*0118*/ 	.word	0x0000d0c0


	//   ....[15]....
        /*011c*/ 	.word	0x0000d130


	//   ....[16]....
        /*0120*/ 	.word	0x0000d1a0


	//----- nvinfo : EIATTR_REG_RECONFIG
	.align		4
.L_942:
        /*0124*/ 	.byte	0x01, 0x54
	.zero		2


	//----- nvinfo : EIATTR_SYSCALL_OFFSETS
	.align		4
        /*0128*/ 	.byte	0x04, 0x46
        /*012a*/ 	.short	(.L_944 - .L_943)


	//   ....[0]....
.L_943:
        /*012c*/ 	.word	0x000014a0


	//   ....[1]....
        /*0130*/ 	.word	0x00001590


	//   ....[2]....
        /*0134*/ 	.word	0x00001700


	//   ....[3]....
        /*0138*/ 	.word	0x000017f0


	//----- nvinfo : EIATTR_MBARRIER_INSTR_OFFSETS
	.align		4
.L_944:
        /*013c*/ 	.byte	0x04, 0x39
        /*013e*/ 	.short	(.L_946 - .L_945)


	//   ....[0]....
.L_945:
        /*0140*/ 	.word	0x00000290
        /*0144*/ 	.word	0x000000ff
        /*0148*/ 	.word	0x00030800
        /*014c*/ 	.short	0x0100
        /*014e*/ 	.byte	0x06
	.zero		1


	//   ....[1]....
        /*0150*/ 	.word	0x00000390
        /*0154*/ 	.word	0x000000ff
        /*0158*/ 	.word	0x00030810
        /*015c*/ 	.short	0x0100
        /*015e*/ 	.byte	0x08
	.zero		1


	//   ....[2]....
        /*0160*/ 	.word	0x000003a0
        /*0164*/ 	.word	0x000000ff
        /*0168*/ 	.word	0x00030820
        /*016c*/ 	.short	0x0100
        /*016e*/ 	.byte	0x08
	.zero		1


	//   ....[3]....
        /*0170*/ 	.word	0x000003b0
        /*0174*/ 	.word	0x000000ff
        /*0178*/ 	.word	0x00030818
        /*017c*/ 	.short	0x0100
        /*017e*/ 	.byte	0x08
	.zero		1


	//   ....[4]....
        /*0180*/ 	.word	0x000003c0
        /*0184*/ 	.word	0x000000ff
        /*0188*/ 	.word	0x00030828
        /*018c*/ 	.short	0x0100
        /*018e*/ 	.byte	0x08
	.zero		1


	//   ....[5]....
        /*0190*/ 	.word	0x000004f0
        /*0194*/ 	.word	0x000000ff
        /*0198*/ 	.word	0x00030830
        /*019c*/ 	.short	0x0100
        /*019e*/ 	.byte	0x08
	.zero		1


	//   ....[6]....
        /*01a0*/ 	.word	0x00000500
        /*01a4*/ 	.word	0x000000ff
        /*01a8*/ 	.word	0x00030840
        /*01ac*/ 	.short	0x0100
        /*01ae*/ 	.byte	0x08
	.zero		1


	//   ....[7]....
        /*01b0*/ 	.word	0x00000510
        /*01b4*/ 	.word	0x000000ff
        /*01b8*/ 	.word	0x00030838
        /*01bc*/ 	.short	0x0100
        /*01be*/ 	.byte	0x08
	.zero		1


	//   ....[8]....
        /*01c0*/ 	.word	0x00000520
        /*01c4*/ 	.word	0x000000ff
        /*01c8*/ 	.word	0x00030848
        /*01cc*/ 	.short	0x0100
        /*01ce*/ 	.byte	0x08
	.zero		1


	//   ....[9]....
        /*01d0*/ 	.word	0x000018b0
        /*01d4*/ 	.word	0x00000010
        /*01d8*/ 	.word	0x00030800
        /*01dc*/ 	.short	0x010a
        /*01de*/ 	.byte	0x3f
	.zero		1


	//   ....[10]....
        /*01e0*/ 	.word	0x00001950
        /*01e4*/ 	.word	0x00000010
        /*01e8*/ 	.word	0x00030800
        /*01ec*/ 	.short	0x010a
        /*01ee*/ 	.byte	0x3f
	.zero		1


	//   ....[11]....
        /*01f0*/ 	.word	0x00002090
        /*01f4*/ 	.word	0x00000000
        /*01f8*/ 	.word	0x00030810
        /*01fc*/ 	.short	0x010a
        /*01fe*/ 	.byte	0x3f
	.zero		1


	//   ....[12]....
        /*0200*/ 	.word	0x000020d0
        /*0204*/ 	.word	0x00000000
        /*0208*/ 	.word	0x00030810
        /*020c*/ 	.short	0x010a
        /*020e*/ 	.byte	0x3f
	.zero		1


	//   ....[13]....
        /*0210*/ 	.word	0x00002630
        /*0214*/ 	.word	0x00000000
        /*0218*/ 	.word	0x00030830
        /*021c*/ 	.short	0x010a
        /*021e*/ 	.byte	0x3f
	.zero		1


	//   ....[14]....
        /*0220*/ 	.word	0x000029a0
        /*0224*/ 	.word	0x00000000
        /*0228*/ 	.word	0x00030830
        /*022c*/ 	.short	0x010a
        /*022e*/ 	.byte	0x3f
	.zero		1


	//   ....[15]....
        /*0230*/ 	.word	0x000048e0
        /*0234*/ 	.word	0x00000006
        /*0238*/ 	.word	0x00000000
        /*023c*/ 	.short	0x0101
        /*023e*/ 	.byte	0x3f
	.zero		1


	//   ....[16]....
        /*0240*/ 	.word	0x00004c10
        /*0244*/ 	.word	0x00000000
        /*0248*/ 	.word	0x00000000
        /*024c*/ 	.short	0x0101
        /*024e*/ 	.byte	0x3f
	.zero		1


	//   ....[17]....
        /*0250*/ 	.word	0x0000b180
        /*0254*/ 	.word	0x0000000f
        /*0258*/ 	.word	0x00030820
        /*025c*/ 	.short	0x010a
        /*025e*/ 	.byte	0x3f
	.zero		1


	//   ....[18]....
        /*0260*/ 	.word	0x0000b860
        /*0264*/ 	.word	0x0000000f
        /*0268*/ 	.word	0x00030840
        /*026c*/ 	.short	0x010a
        /*026e*/ 	.byte	0x3f
	.zero		1


	//   ....[19]....
        /*0270*/ 	.word	0x0000bb30
        /*0274*/ 	.word	0x0000000f
        /*0278*/ 	.word	0x00030828
        /*027c*/ 	.short	0x010a
        /*027e*/ 	.byte	0x3f
	.zero		1


	//   ....[20]....
        /*0280*/ 	.word	0x0000be00
        /*0284*/ 	.word	0x0000000f
        /*0288*/ 	.word	0x00030848
        /*028c*/ 	.short	0x010a
        /*028e*/ 	.byte	0x3f
	.zero		1


	//   ....[21]....
        /*0290*/ 	.word	0x0000c070
        /*0294*/ 	.word	0x0000000f
        /*0298*/ 	.word	0x00030820
        /*029c*/ 	.short	0x010a
        /*029e*/ 	.byte	0x3f
	.zero		1


	//   ....[22]....
        /*02a0*/ 	.word	0x0000c3b0
        /*02a4*/ 	.word	0x0000000f
        /*02a8*/ 	.word	0x00030840
        /*02ac*/ 	.short	0x010a
        /*02ae*/ 	.byte	0x3f
	.zero		1


	//   ....[23]....
        /*02b0*/ 	.word	0x0000c650
        /*02b4*/ 	.word	0x0000000f
        /*02b8*/ 	.word	0x00030828
        /*02bc*/ 	.short	0x010a
        /*02be*/ 	.byte	0x3f
	.zero		1


	//   ....[24]....
        /*02c0*/ 	.word	0x0000c960
        /*02c4*/ 	.word	0x00000003
        /*02c8*/ 	.word	0x00030840
        /*02cc*/ 	.short	0x010a
        /*02ce*/ 	.byte	0x3f
	.zero		1


	//   ....[25]....
        /*02d0*/ 	.word	0x0000cdc0
        /*02d4*/ 	.word	0x00000007
        /*02d8*/ 	.word	0x00000000
        /*02dc*/ 	.short	0x010a
        /*02de*/ 	.byte	0x3f
	.zero		1


	//   ....[26]....
        /*02e0*/ 	.word	0x0000ce10
        /*02e4*/ 	.word	0x00000003
        /*02e8*/ 	.word	0x00000000
        /*02ec*/ 	.short	0x010a
        /*02ee*/ 	.byte	0x3f
	.zero		1


	//   ....[27]....
        /*02f0*/ 	.word	0x0000ce70
        /*02f4*/ 	.word	0x00000005
        /*02f8*/ 	.word	0x00000000
        /*02fc*/ 	.short	0x010a
        /*02fe*/ 	.byte	0x3f
	.zero		1


	//   ....[28]....
        /*0300*/ 	.word	0x0000cea0
        /*0304*/ 	.word	0x00000003
        /*0308*/ 	.word	0x00000000
        /*030c*/ 	.short	0x010a
        /*030e*/ 	.byte	0x3f
	.zero		1


	//   ....[29]....
        /*0310*/ 	.word	0x0000cfa0
        /*0314*/ 	.word	0x00000000
        /*0318*/ 	.word	0x00030800
        /*031c*/ 	.short	0x010a
        /*031e*/ 	.byte	0x3f
	.zero		1


	//   ....[30]....
        /*0320*/ 	.word	0x0000cff0
        /*0324*/ 	.word	0x00000000
        /*0328*/ 	.word	0x00030810
        /*032c*/ 	.short	0x010a
        /*032e*/ 	.byte	0x3f
	.zero		1


	//   ....[31]....
        /*0330*/ 	.word	0x0000d040
        /*0334*/ 	.word	0x00000000
        /*0338*/ 	.word	0x00030830
        /*033c*/ 	.short	0x010a
        /*033e*/ 	.byte	0x3f
	.zero		1


	//   ....[32]....
        /*0340*/ 	.word	0x0000d1e0
        /*0344*/ 	.word	0x0000000f
        /*0348*/ 	.word	0x00030820
        /*034c*/ 	.short	0x010a
        /*034e*/ 	.byte	0x3f
	.zero		1


	//   ....[33]....
        /*0350*/ 	.word	0x0000d230
        /*0354*/ 	.word	0x0000000f
        /*0358*/ 	.word	0x00030840
        /*035c*/ 	.short	0x010a
        /*035e*/ 	.byte	0x3f
	.zero		1


	//   ....[34]....
        /*0360*/ 	.word	0x0000d280
        /*0364*/ 	.word	0x0000000f
        /*0368*/ 	.word	0x00030828
        /*036c*/ 	.short	0x010a
        /*036e*/ 	.byte	0x3f
	.zero		1


	//   ....[35]....
        /*0370*/ 	.word	0x0000d2d0
        /*0374*/ 	.word	0x0000000f
        /*0378*/ 	.word	0x00030848
        /*037c*/ 	.short	0x010a
        /*037e*/ 	.byte	0x3f
	.zero		1


	//   ....[36]....
        /*0380*/ 	.word	0x0000d330
        /*0384*/ 	.word	0x0000000f
        /*0388*/ 	.word	0x00030820
        /*038c*/ 	.short	0x010a
        /*038e*/ 	.byte	0x3f
	.zero		1


	//   ....[37]....
        /*0390*/ 	.word	0x0000d380
        /*0394*/ 	.word	0x0000000f
        /*0398*/ 	.word	0x00030840
        /*039c*/ 	.short	0x010a
        /*039e*/ 	.byte	0x3f
	.zero		1


	//   ....[38]....
        /*03a0*/ 	.word	0x0000d3d0
        /*03a4*/ 	.word	0x0000000f
        /*03a8*/ 	.word	0x00030828
        /*03ac*/ 	.short	0x010a
        /*03ae*/ 	.byte	0x3f
	.zero		1


	//   ....[39]....
        /*03b0*/ 	.word	0x0000d420
        /*03b4*/ 	.word	0x00000003
        /*03b8*/ 	.word	0x00030840
        /*03bc*/ 	.short	0x010a
        /*03be*/ 	.byte	0x3f
	.zero		1


	//   ....[40]....
        /*03c0*/ 	.word	0x0000d4f0
        /*03c4*/ 	.word	0x00000007
        /*03c8*/ 	.word	0x00000000
        /*03cc*/ 	.short	0x010a
        /*03ce*/ 	.byte	0x3f
	.zero		1


	//   ....[41]....
        /*03d0*/ 	.word	0x0000d540
        /*03d4*/ 	.word	0x00000003
        /*03d8*/ 	.word	0x00000000
        /*03dc*/ 	.short	0x010a
        /*03de*/ 	.byte	0x3f
	.zero		1


	//   ....[42]....
        /*03e0*/ 	.word	0x0000d590
        /*03e4*/ 	.word	0x00000005
        /*03e8*/ 	.word	0x00000000
        /*03ec*/ 	.short	0x010a
        /*03ee*/ 	.byte	0x3f
	.zero		1


	//----- nvinfo : EIATTR_NUM_MBARRIERS
	.align		4
.L_946:
        /*03f0*/ 	.byte	0x03, 0x38
        /*03f2*/ 	.short	0x0009


	//----- nvinfo : EIATTR_EXIT_INSTR_OFFSETS
	.align		4
        /*03f4*/ 	.byte	0x04, 0x1c
        /*03f6*/ 	.short	(.L_948 - .L_947)


	//   ....[0]....
.L_947:
        /*03f8*/ 	.word	0x0000cef0


	//----- nvinfo : EIATTR_MAX_THREADS
	.align		4
.L_948:
        /*03fc*/ 	.byte	0x04, 0x05
        /*03fe*/ 	.short	(.L_950 - .L_949)
.L_949:
        /*0400*/ 	.word	0x00000180
        /*0404*/ 	.word	0x00000001
        /*0408*/ 	.word	0x00000001


	//----- nvinfo : EIATTR_CRS_STACK_SIZE
	.align		4
.L_950:
        /*040c*/ 	.byte	0x04, 0x1e
        /*040e*/ 	.short	(.L_952 - .L_951)
.L_951:
        /*0410*/ 	.word	0x00000000


	//----- nvinfo : EIATTR_CBANK_PARAM_SIZE
	.align		4
.L_952:
        /*0414*/ 	.byte	0x03, 0x19
        /*0416*/ 	.short	0x06f0


	//----- nvinfo : EIATTR_PARAM_CBANK
	.align		4
        /*0418*/ 	.byte	0x04, 0x0a
        /*041a*/ 	.short	(.L_954 - .L_953)
	.align		4
.L_953:
        /*041c*/ 	.word	index@(.nv.constant0._ZN7cutlass13device_kernelIN5flash11enable_sm90INS1_16FlashAttnBwdSm90INS1_25CollectiveMainloopBwdSm90ILi2ELi2ELi2EN4cute5tupleIJNS5_1CILi1EEES8_S8_EEENS6_IJNS7_ILi64EEENS7_ILi128EEESB_EEENS_10bfloat16_tEfNS_4arch4Sm90ELb1ELb0ELb1ELb1ELb1ELb1ELb0ELb0ELi2ELi1ELi2ELi1ELb0EEENS1_21CollectiveEpilogueBwdISC_SD_SF_Li256ELb1ELb0ELi1EEENS1_25SingleTileBwdLPTSchedulerILb1ELi128ELb1EEEEEEEEEvNT_6ParamsE)
        /*0420*/ 	.short	0x0210
        /*0422*/ 	.short	0x06f0


	//----- nvinfo : EIATTR_SW_WAR
	.align		4
.L_954:
        /*0424*/ 	.byte	0x04, 0x36
        /*0426*/ 	.short	(.L_956 - .L_955)
.L_955:
        /*0428*/ 	.word	0x00000008
.L_956:


//--------------------- .nv.info._ZN7cutlass13device_kernelIN5flash11enable_sm90INS1_16FlashAttnBwdSm90INS1_25CollectiveMainloopBwdSm90ILi2ELi2ELi2EN4cute5tupleIJNS5_1CILi1EEES8_S8_EEENS6_IJNS7_ILi64EEENS7_ILi128EEESB_EEENS_10bfloat16_tEfNS_4arch4Sm90ELb1ELb0ELb1ELb1ELb0ELb1ELb0ELb0ELi2ELi1ELi2ELi1ELb0EEENS1_24CollectiveEpilogueBwdGQAISC_fSF_Li256ELb1ELb0EEENS1_25SingleTileBwdLPTSchedulerILb1ELi128ELb0EEEEEEEEEvNT_6ParamsE --------------------------
	.section	.nv.info._ZN7cutlass13device_kernelIN5flash11enable_sm90INS1_16FlashAttnBwdSm90INS1_25CollectiveMainloopBwdSm90ILi2ELi2ELi2EN4cute5tupleIJNS5_1CILi1EEES8_S8_EEENS6_IJNS7_ILi64EEENS7_ILi128EEESB_EEENS_10bfloat16_tEfNS_4arch4Sm90ELb1ELb0ELb1ELb1ELb0ELb1ELb0ELb0ELi2ELi1ELi2ELi1ELb0EEENS1_24CollectiveEpilogueBwdGQAISC_fSF_Li256ELb1ELb0EEENS1_25SingleTileBwdLPTSchedulerILb1ELi128ELb0EEEEEEEEEvNT_6ParamsE,"",@"SHT_CUDA_INFO"
	.sectionflags	@""
	.align	4


	//----- nvinfo : EIATTR_CUDA_API_VERSION
	.align		4
        /*0000*/ 	.byte	0x04, 0x37
        /*0002*/ 	.short	(.L_958 - .L_957)
.L_957:
        /*0004*/ 	.word	0x00000082


	//----- nvinfo : EIATTR_KPARAM_INFO
	.align		4
.L_958:
        /*0008*/ 	.byte	0x04, 0x17
        /*000a*/ 	.short	(.L_960 - .L_959)
.L_959:
        /*000c*/ 	.word	0x00000000
        /*0010*/ 	.short	0x0000
        /*0012*/ 	.short	0x0070
        /*0014*/ 	.byte	0x00, 0xf0, 0x01, 0x1c


	//----- nvinfo : EIATTR_SPARSE_MMA_MASK
	.align		4
.L_960:
        /*0018*/ 	.byte	0x03, 0x50
        /*001a*/ 	.short	0x0000


	//----- nvinfo : EIATTR_MAXREG_COUNT
	.align		4
        /*001c*/ 	.byte	0x03, 0x1b
        /*001e*/ 	.short	0x00a8


	//----- nvinfo : EIATTR_NUM_BARRIERS
	.align		4
        /*0020*/ 	.byte	0x02, 0x4c
        /*0022*/ 	.byte	0x10
	.zero		1


	//----- nvinfo : EIATTR_EXTERNS
	.align		4
        /*0024*/ 	.byte	0x04, 0x0f
        /*0026*/ 	.short	(.L_962 - .L_961)


	//   ....[0]....
	.align		4
.L_961:
        /*0028*/ 	.word	index@(__assertfail)


	//----- nvinfo : EIATTR_ANNOTATIONS
	.align		4
.L_962:
        /*002c*/ 	.byte	0x04, 0x55
        /*002e*/ 	.short	(.L_964 - .L_963)


	//   ....[0]....
.L_963:
        /*0030*/ 	.word	0x00000001
        /*0034*/ 	.byte	0x90, 0x15, 0x00, 0x00, 0x01, 0x00, 0x00, 0x00, 0x00, 0x1c, 0x00, 0x00, 0x01, 0x00, 0x00, 0x00
        /*0044*/ 	.byte	0x10, 0x37, 0x00, 0x00, 0x01, 0x00, 0x00, 0x00, 0xd0, 0x37, 0x00, 0x00, 0x01, 0x00, 0x00, 0x00
        /*0054*/ 	.byte	0xa0, 0x7e, 0x00, 0x00, 0x01, 0x00, 0x00, 0x00, 0xa0, 0x81, 0x00, 0x00, 0x01, 0x00, 0x00, 0x00
        /*0064*/ 	.byte	0x00, 0x8d, 0x00, 0x00, 0x01, 0x00, 0x00, 0x00, 0x20, 0x8d, 0x00, 0x00, 0x01, 0x00, 0x00, 0x00
        /*0074*/ 	.byte	0x90, 0x90, 0x00, 0x00


	//----- nvinfo : EIATTR_MERCURY_ISA_VERSION
	.align		4
.L_964:
        /*0078*/ 	.byte	0x03, 0x5f
        /*007a*/ 	.short	0x0101


	//----- nvinfo : EIATTR_INT_WARP_WIDE_INSTR_OFFSETS
	.align		4
        /*007c*/ 	.byte	0x04, 0x31
        /*007e*/ 	.short	(.L_966 - .L_965)


	//   ....[0]....
.L_965:
        /*0080*/ 	.word	0x00000190


	//   ....[1]....
        /*0084*/ 	.word	0x000001c0


	//----- nvinfo : EIATTR_COOP_GROUP_MASK_REGIDS
	.align		4
.L_966:
        /*0088*/ 	.byte	0x04, 0x29
        /*008a*/ 	.short	(.L_968 - .L_967)


	//   ....[0]....
.L_967:
        /*008c*/ 	.word	0xffffffff


	//   ....[1]....
        /*0090*/ 	.word	0xffffffff


	//   ....[2]....
        /*0094*/ 	.word	0xffffffff


	//   ....[3]....
        /*0098*/ 	.word	0xffffffff


	//   ....[4]....
        /*009c*/ 	.word	0xffffffff


	//   ....[5]....
        /*00a0*/ 	.word	0xffffffff


	//   ....[6]....
        /*00a4*/ 	.word	0xffffffff


	//   ....[7]....
        /*00a8*/ 	.word	0x0500000f


	//----- nvinfo : EIATTR_COOP_GROUP_INSTR_OFFSETS
	.align		4
.L_968:
        /*00ac*/ 	.byte	0x04, 0x28
        /*00ae*/ 	.short	(.L_970 - .L_969)


	//   ....[0]....
.L_969:
        /*00b0*/ 	.word	0x00000070


	//   ....[1]....
        /*00b4*/ 	.word	0x000001a0


	//   ....[2]....
        /*00b8*/ 	.word	0x000001f0


	//   ....[3]....
        /*00bc*/ 	.word	0x000003e0


	//   ....[4]....
        /*00c0*/ 	.word	0x00000630


	//   ....[5]....
        /*00c4*/ 	.word	0x00001830


	//   ....[6]....
        /*00c8*/ 	.word	0x000059d0


	//   ....[7]....
        /*00cc*/ 	.word	0x000098e0


	//----- nvinfo : EIATTR_REG_RECONFIG
	.align		4
.L_970:
        /*00d0*/ 	.byte	0x01, 0x54
	.zero		2


	//----- nvinfo : EIATTR_SYSCALL_OFFSETS
	.align		4
        /*00d4*/ 	.byte	0x04, 0x46
        /*00d6*/ 	.short	(.L_972 - .L_971)


	//   ....[0]....
.L_971:
        /*00d8*/ 	.word	0x00001460


	//   ....[1]....
        /*00dc*/ 	.word	0x00001550


	//   ....[2]....
        /*00e0*/ 	.word	0x000016c0


	//   ....[3]....
        /*00e4*/ 	.word	0x000017b0


	//----- nvinfo : EIATTR_MBARRIER_INSTR_OFFSETS
	.align		4
.L_972:
        /*00e8*/ 	.byte	0x04, 0x39
        /*00ea*/ 	.short	(.L_974 - .L_973)


	//   ....[0]....
.L_973:
        /*00ec*/ 	.word	0x00000290
        /*00f0*/ 	.word	0x000000ff
        /*00f4*/ 	.word	0x00030800
        /*00f8*/ 	.short	0x0100
        /*00fa*/ 	.byte	0x06
	.zero		1


	//   ....[1]....
        /*00fc*/ 	.word	0x00000390
        /*0100*/ 	.word	0x000000ff
        /*0104*/ 	.word	0x00030810
        /*0108*/ 	.short	0x0100
        /*010a*/ 	.byte	0x08
	.zero		1


	//   ....[2]....
        /*010c*/ 	.word	0x000003a0
        /*0110*/ 	.word	0x000000ff
        /*0114*/ 	.word	0x00030820
        /*0118*/ 	.short	0x0100
        /*011a*/ 	.byte	0x08
	.zero		1


	//   ....[3]....
        /*011c*/ 	.word	0x000003b0
        /*0120*/ 	.word	0x000000ff
        /*0124*/ 	.word	0x00030818
        /*0128*/ 	.short	0x0100
        /*012a*/ 	.byte	0x08
	.zero		1


	//   ....[4]....
        /*012c*/ 	.word	0x000003c0
        /*0130*/ 	.word	0x000000ff
        /*0134*/ 	.word	0x00030828
        /*0138*/ 	.short	0x0100
        /*013a*/ 	.byte	0x08
	.zero		1


	//   ....[5]....
        /*013c*/ 	.word	0x000004f0
        /*0140*/ 	.word	0x000000ff
        /*0144*/ 	.word	0x00030830
        /*0148*/ 	.short	0x0100
        /*014a*/ 	.byte	0x08
	.zero		1


	//   ....[6]....
        /*014c*/ 	.word	0x00000500
        /*0150*/ 	.word	0x000000ff
        /*0154*/ 	.word	0x00030840
        /*0158*/ 	.short	0x0100
        /*015a*/ 	.byte	0x08
	.zero		1


	//   ....[7]....
        /*015c*/ 	.word	0x00000510
        /*0160*/ 	.word	0x000000ff
        /*0164*/ 	.word	0x00030838
        /*0168*/ 	.short	0x0100
        /*016a*/ 	.byte	0x08
	.zero		1


	//   ....[8]....
        /*016c*/ 	.word	0x00000520
        /*0170*/ 	.word	0x000000ff
        /*0174*/ 	.word	0x00030848
        /*0178*/ 	.short	0x0100
        /*017a*/ 	.byte	0x08
	.zero		1


	//   ....[9]....
        /*017c*/ 	.word	0x00001870
        /*0180*/ 	.word	0x00000010
        /*0184*/ 	.word	0x00030800
        /*0188*/ 	.short	0x010a
        /*018a*/ 	.byte	0x3f
	.zero		1


	//   ....[10]....
        /*018c*/ 	.word	0x00001910
        /*0190*/ 	.word	0x00000010
        /*0194*/ 	.word	0x00030800
        /*0198*/ 	.short	0x010a
        /*019a*/ 	.byte	0x3f
	.zero		1


	//   ....[11]....
        /*019c*/ 	.word	0x00002050
        /*01a0*/ 	.word	0x00000000
        /*01a4*/ 	.word	0x00030810
        /*01a8*/ 	.short	0x010a
        /*01aa*/ 	.byte	0x3f
	.zero		1


	//   ....[12]....
        /*01ac*/ 	.word	0x00002090
        /*01b0*/ 	.word	0x00000000
        /*01b4*/ 	.word	0x00030810
        /*01b8*/ 	.short	0x010a
        /*01ba*/ 	.byte	0x3f
	.zero		1


	//   ....[13]....
        /*01bc*/ 	.word	0x000025f0
        /*01c0*/ 	.word	0x00000000
        /*01c4*/ 	.word	0x00030830
        /*01c8*/ 	.short	0x010a
        /*01ca*/ 	.byte	0x3f
	.zero		1


	//   ....[14]....
        /*01cc*/ 	.word	0x00002960
        /*01d0*/ 	.word	0x00000000
        /*01d4*/ 	.word	0x00030830
        /*01d8*/ 	.short	0x010a
        /*01da*/ 	.byte	0x3f
	.zero		1


	//   ....[15]....
        /*01dc*/ 	.word	0x000048a0
        /*01e0*/ 	.word	0x00000006
        /*01e4*/ 	.word	0x00000000
        /*01e8*/ 	.short	0x0101
        /*01ea*/ 	.byte	0x3f
	.zero		1


	//   ....[16]....
        /*01ec*/ 	.word	0x00004bd0
        /*01f0*/ 	.word	0x00000000
        /*01f4*/ 	.word	0x00000000
        /*01f8*/ 	.short	0x0101
        /*01fa*/ 	.byte	0x3f
	.zero		1


	//   ....[17]....
        /*01fc*/ 	.word	0x00007b20
        /*0200*/ 	.word	0x0000000f
        /*0204*/ 	.word	0x00030820
        /*0208*/ 	.short	0x010a
        /*020a*/ 	.byte	0x3f
	.zero		1


	//   ....[18]....
        /*020c*/ 	.word	0x00008200
        /*0210*/ 	.word	0x0000000f
        /*0214*/ 	.word	0x00030840
        /*0218*/ 	.short	0x010a
        /*021a*/ 	.byte	0x3f
	.zero		1


	//   ....[19]....
        /*021c*/ 	.word	0x000084d0
        /*0220*/ 	.word	0x0000000f
        /*0224*/ 	.word	0x00030828
        /*0228*/ 	.short	0x010a
        /*022a*/ 	.byte	0x3f
	.zero		1


	//   ....[20]....
        /*022c*/ 	.word	0x000087a0
        /*0230*/ 	.word	0x0000000f
        /*0234*/ 	.word	0x00030848
        /*0238*/ 	.short	0x010a
        /*023a*/ 	.byte	0x3f
	.zero		1


	//   ....[21]....
        /*023c*/ 	.word	0x00008a10
        /*0240*/ 	.word	0x0000000f
        /*0244*/ 	.word	0x00030820
        /*0248*/ 	.short	0x010a
        /*024a*/ 	.byte	0x3f
	.zero		1


	//   ....[22]....
        /*024c*/ 	.word	0x00008d50
        /*0250*/ 	.word	0x0000000f
        /*0254*/ 	.word	0x00030840
        /*0258*/ 	.short	0x010a
        /*025a*/ 	.byte	0x3f
	.zero		1


	//   ....[23]....
        /*025c*/ 	.word	0x00008ff0
        /*0260*/ 	.word	0x0000000f
        /*0264*/ 	.word	0x00030828
        /*0268*/ 	.short	0x010a
        /*026a*/ 	.byte	0x3f
	.zero		1


	//   ....[24]....
        /*026c*/ 	.word	0x00009300
        /*0270*/ 	.word	0x00000003
        /*0274*/ 	.word	0x00030840
        /*0278*/ 	.short	0x010a
        /*027a*/ 	.byte	0x3f
	.zero		1


	//   ....[25]....
        /*027c*/ 	.word	0x00009760
        /*0280*/ 	.word	0x00000007
        /*0284*/ 	.word	0x00000000
        /*0288*/ 	.short	0x010a
        /*028a*/ 	.byte	0x3f
	.zero		1


	//   ....[26]....
        /*028c*/ 	.word	0x000097b0
        /*0290*/ 	.word	0x00000003
        /*0294*/ 	.word	0x00000000
        /*0298*/ 	.short	0x010a
        /*029a*/ 	.byte	0x3f
	.zero		1


	//   ....[27]....
        /*029c*/ 	.word	0x00009810
        /*02a0*/ 	.word	0x00000005
        /*02a4*/ 	.word	0x00000000
        /*02a8*/ 	.short	0x010a
        /*02aa*/ 	.byte	0x3f
	.zero		1


	//   ....[28]....
        /*02ac*/ 	.word	0x00009840
        /*02b0*/ 	.word	0x00000003
        /*02b4*/ 	.word	0x00000000
        /*02b8*/ 	.short	0x010a
        /*02ba*/ 	.byte	0x3f
	.zero		1


	//   ....[29]....
        /*02bc*/ 	.word	0x00009940
        /*02c0*/ 	.word	0x00000000
        /*02c4*/ 	.word	0x00030800
        /*02c8*/ 	.short	0x010a
        /*02ca*/ 	.byte	0x3f
	.zero		1


	//   ....[30]....
        /*02cc*/ 	.word	0x00009990
        /*02d0*/ 	.word	0x00000000
        /*02d4*/ 	.word	0x00030810
        /*02d8*/ 	.short	0x010a
        /*02da*/ 	.byte	0x3f
	.zero		1


	//   ....[31]....
        /*02dc*/ 	.word	0x000099e0
        /*02e0*/ 	.word	0x00000000
        /*02e4*/ 	.word	0x00030830
        /*02e8*/ 	.short	0x010a
        /*02ea*/ 	.byte	0x3f
	.zero		1


	//   ....[32]....
        /*02ec*/ 	.word	0x00009a30
        /*02f0*/ 	.word	0x0000000f
        /*02f4*/ 	.word	0x00030820
        /*02f8*/ 	.short	0x010a
        /*02fa*/ 	.byte	0x3f
	.zero		1


	//   ....[33]....
        /*02fc*/ 	.word	0x00009a80
        /*0300*/ 	.word	0x0000000f
        /*0304*/ 	.word	0x00030840
        /*0308*/ 	.short	0x010a
        /*030a*/ 	.byte	0x3f
	.zero		1


	//   ....[34]....
        /*030c*/ 	.word	0x00009ad0
        /*0310*/ 	.word	0x0000000f
        /*0314*/ 	.word	0x00030828
        /*0318*/ 	.short	0x010a
        /*031a*/ 	.byte	0x3f
	.zero		1


	//   ....[35]....
        /*031c*/ 	.word	0x00009b20
        /*0320*/ 	.word	0x0000000f
        /*0324*/ 	.word	0x00030848
        /*0328*/ 	.short	0x010a
        /*032a*/ 	.byte	0x3f
	.zero		1


	//   ....[36]....
        /*032c*/ 	.word	0x00009b80
        /*0330*/ 	.word	0x0000000f
        /*0334*/ 	.word	0x00030820
        /*0338*/ 	.short	0x010a
        /*033a*/ 	.byte	0x3f
	.zero		1


	//   ....[37]....
        /*033c*/ 	.word	0x00009bd0
        /*0340*/ 	.word	0x0000000f
        /*0344*/ 	.word	0x00030840
        /*0348*/ 	.short	0x010a
        /*034a*/ 	.byte	0x3f
	.zero		1


	//   ....[38]....
        /*034c*/ 	.word	0x00009c20
        /*0350*/ 	.word	0x0000000f
        /*0354*/ 	.word	0x00030828
        /*0358*/ 	.short	0x010a
        /*035a*/ 	.byte	0x3f
	.zero		1


	//   ....[39]....
        /*035c*/ 	.word	0x00009c70
        /*0360*/ 	.word	0x00000003
        /*0364*/ 	.word	0x00030840
        /*0368*/ 	.short	0x010a
        /*036a*/ 	.byte	0x3f
	.zero		1


	//   ....[40]....
        /*036c*/ 	.word	0x00009d40
        /*0370*/ 	.word	0x00000007
        /*0374*/ 	.word	0x00000000
        /*0378*/ 	.short	0x010a
        /*037a*/ 	.byte	0x3f
	.zero		1


	//   ....[41]....
        /*037c*/ 	.word	0x00009d90
        /*0380*/ 	.word	0x00000003
        /*0384*/ 	.word	0x00000000
        /*0388*/ 	.short	0x010a
        /*038a*/ 	.byte	0x3f
	.zero		1


	//   ....[42]....
        /*038c*/ 	.word	0x00009de0
        /*0390*/ 	.word	0x00000005
        /*0394*/ 	.word	0x00000000
        /*0398*/ 	.short	0x010a
        /*039a*/ 	.byte	0x3f
	.zero		1


	//----- nvinfo : EIATTR_NUM_MBARRIERS
	.align		4
.L_974:
        /*039c*/ 	.byte	0x03, 0x38
        /*039e*/ 	.short	0x0009


	//----- nvinfo : EIATTR_EXIT_INSTR_OFFSETS
	.align		4
        /*03a0*/ 	.byte	0x04, 0x1c
        /*03a2*/ 	.short	(.L_976 - .L_975)


	//   ....[0]....
.L_975:
        /*03a4*/ 	.word	0x00009890


	//----- nvinfo : EIATTR_MAX_THREADS
	.align		4
.L_976:
        /*03a8*/ 	.byte	0x04, 0x05
        /*03aa*/ 	.short	(.L_978 - .L_977)
.L_977:
        /*03ac*/ 	.word	0x00000180
        /*03b0*/ 	.word	0x00000001
        /*03b4*/ 	.word	0x00000001


	//----- nvinfo : EIATTR_CRS_STACK_SIZE
	.align		4
.L_978:
        /*03b8*/ 	.byte	0x04, 0x1e
        /*03ba*/ 	.short	(.L_980 - .L_979)
.L_979:
        /*03bc*/ 	.word	0x00000000


	//----- nvinfo : EIATTR_CBANK_PARAM_SIZE
	.align		4
.L_980:
        /*03c0*/ 	.byte	0x03, 0x19
        /*03c2*/ 	.short	0x0770


	//----- nvinfo : EIATTR_PARAM_CBANK
	.align		4
        /*03c4*/ 	.byte	0x04, 0x0a
        /*03c6*/ 	.short	(.L_982 - .L_981)
	.align		4
.L_981:
        /*03c8*/ 	.word	index@(.nv.constant0._ZN7cutlass13device_kernelIN5flash11enable_sm90INS1_16FlashAttnBwdSm90INS1_25CollectiveMainloopBwdSm90ILi2ELi2ELi2EN4cute5tupleIJNS5_1CILi1EEES8_S8_EEENS6_IJNS7_ILi64EEENS7_ILi128EEESB_EEENS_10bfloat16_tEfNS_4arch4Sm90ELb1ELb0ELb1ELb1ELb0ELb1ELb0ELb0ELi2ELi1ELi2ELi1ELb0EEENS1_24CollectiveEpilogueBwdGQAISC_fSF_Li256ELb1ELb0EEENS1_25SingleTileBwdLPTSchedulerILb1ELi128ELb0EEEEEEEEEvNT_6ParamsE)
        /*03cc*/ 	.short	0x0210
        /*03ce*/ 	.short	0x0770


	//----- nvinfo : EIATTR_SW_WAR
	.align		4
.L_982:
        /*03d0*/ 	.byte	0x04, 0x36
        /*03d2*/ 	.short	(.L_984 - .L_983)
.L_983:
        /*03d4*/ 	.word	0x00000008
.L_984:


//--------------------- .nv.info._ZN7cutlass13device_kernelIN5flash11enable_sm90INS1_16FlashAttnBwdSm90INS1_25CollectiveMainloopBwdSm90ILi2ELi2ELi2EN4cute5tupleIJNS5_1CILi1EEES8_S8_EEENS6_IJNS7_ILi64EEENS7_ILi128EEESB_EEENS_10bfloat16_tEfNS_4arch4Sm90ELb1ELb0ELb1ELb1ELb1ELb1ELb0ELb0ELi2ELi1ELi2ELi1ELb0EEENS1_24CollectiveEpilogueBwdGQAISC_fSF_Li256ELb1ELb1EEENS1_25SingleTileBwdLPTSchedulerILb1ELi128ELb1EEEEEEEEEvNT_6ParamsE --------------------------
	.section	.nv.info._ZN7cutlass13device_kernelIN5flash11enable_sm90INS1_16FlashAttnBwdSm90INS1_25CollectiveMainloopBwdSm90ILi2ELi2ELi2EN4cute5tupleIJNS5_1CILi1EEES8_S8_EEENS6_IJNS7_ILi64EEENS7_ILi128EEESB_EEENS_10bfloat16_tEfNS_4arch4Sm90ELb1ELb0ELb1ELb1ELb1ELb1ELb0ELb0ELi2ELi1ELi2ELi1ELb0EEENS1_24CollectiveEpilogueBwdGQAISC_fSF_Li256ELb1ELb1EEENS1_25SingleTileBwdLPTSchedulerILb1ELi128ELb1EEEEEEEEEvNT_6ParamsE,"",@"SHT_CUDA_INFO"
	.sectionflags	@""
	.align	4


	//----- nvinfo : EIATTR_CUDA_API_VERSION
	.align		4
        /*0000*/ 	.byte	0x04, 0x37
        /*0002*/ 	.short	(.L_986 - .L_985)
.L_985:
        /*0004*/ 	.word	0x00000082


	//----- nvinfo : EIATTR_KPARAM_INFO
	.align		4
.L_986:
        /*0008*/ 	.byte	0x04, 0x17
        /*000a*/ 	.short	(.L_988 - .L_987)
.L_987:
        /*000c*/ 	.word	0x00000000
        /*0010*/ 	.short	0x0000
        /*0012*/ 	.short	0x0070
        /*0014*/ 	.byte	0x00, 0xf0, 0x01, 0x1c


	//----- nvinfo : EIATTR_SPARSE_MMA_MASK
	.align		4
.L_988:
        /*0018*/ 	.byte	0x03, 0x50
        /*001a*/ 	.short	0x0000


	//----- nvinfo : EIATTR_MAXREG_COUNT
	.align		4
        /*001c*/ 	.byte	0x03, 0x1b
        /*001e*/ 	.short	0x00a8


	//----- nvinfo : EIATTR_NUM_BARRIERS
	.align		4
        /*0020*/ 	.byte	0x02, 0x4c
        /*0022*/ 	.byte	0x10
	.zero		1


	//----- nvinfo : EIATTR_EXTERNS
	.align		4
        /*0024*/ 	.byte	0x04, 0x0f
        /*0026*/ 	.short	(.L_990 - .L_989)


	//   ....[0]....
	.align		4
.L_989:
        /*0028*/ 	.word	index@(__assertfail)


	//----- nvinfo : EIATTR_ANNOTATIONS
	.align		4
.L_990:
        /*002c*/ 	.byte	0x04, 0x55
        /*002e*/ 	.short	(.L_992 - .L_991)


	//   ....[0]....
.L_991:
        /*0030*/ 	.word	0x00000001
        /*0034*/ 	.byte	0xb0, 0x15, 0x00, 0x00, 0x01, 0x00, 0x00, 0x00, 0x20, 0x1c, 0x00, 0x00, 0x01, 0x00, 0x00, 0x00
        /*0044*/ 	.byte	0x30, 0x37, 0x00, 0x00, 0x01, 0x00, 0x00, 0x00, 0xf0, 0x37, 0x00, 0x00, 0x01, 0x00, 0x00, 0x00
        /*0054*/ 	.byte	0xa0, 0x8c, 0x00, 0x00, 0x01, 0x00, 0x00, 0x00, 0xa0, 0x8f, 0x00, 0x00, 0x01, 0x00, 0x00, 0x00
        /*0064*/ 	.byte	0x00, 0x9b, 0x00, 0x00, 0x01, 0x00, 0x00, 0x00, 0x20, 0x9b, 0x00, 0x00, 0x01, 0x00, 0x00, 0x00
        /*0074*/ 	.byte	0x90, 0x9e, 0x00, 0x00


	//----- nvinfo : EIATTR_MERCURY_ISA_VERSION
	.align		4
.L_992:
        /*0078*/ 	.byte	0x03, 0x5f
        /*007a*/ 	.short	0x0101


	//----- nvinfo : EIATTR_INT_WARP_WIDE_INSTR_OFFSETS
	.align		4
        /*007c*/ 	.byte	0x04, 0x31
        /*007e*/ 	.short	(.L_994 - .L_993)


	//   ....[0]....
.L_993:
        /*0080*/ 	.word	0x00000190


	//   ....[1]....
        /*0084*/ 	.word	0x000001c0


	//   ....[2]....
        /*0088*/ 	.word	0x00007080


	//   ....[3]....
        /*008c*/ 	.word	0x00007730


	//   ....[4]....
        /*0090*/ 	.word	0x00007c60


	//----- nvinfo : EIATTR_COOP_GROUP_MASK_REGIDS
	.align		4
.L_994:
        /*0094*/ 	.byte	0x04, 0x29
        /*0096*/ 	.short	(.L_996 - .L_995)


	//   ....[0]....
.L_995:
        /*0098*/ 	.word	0xffffffff


	//   ....[1]....
        /*009c*/ 	.word	0xffffffff


	//   ....[2]....
        /*00a0*/ 	.word	0xffffffff


	//   ....[3]....
        /*00a4*/ 	.word	0xffffffff


	//   ....[4]....
        /*00a8*/ 	.word	0xffffffff


	//   ....[5]....
        /*00ac*/ 	.word	0xffffffff


	//   ....[6]....
        /*00b0*/ 	.word	0xffffffff


	//   ....[7]....
        /*00b4*/ 	.word	0xffffffff


	//   ....[8]....
        /*00b8*/ 	.word	0xffffffff


	//   ....[9]....
        /*00bc*/ 	.word	0xffffffff


	//   ....[10]....
        /*00c0*/ 	.word	0xffffffff


	//   ....[11]....
        /*00c4*/ 	.word	0xffffffff


	//   ....[12]....
        /*00c8*/ 	.word	0xffffffff


	//   ....[13]....
        /*00cc*/ 	.word	0xffffffff


	//   ....[14]....
        /*00d0*/ 	.word	0xffffffff


	//   ....[15]....
        /*00d4*/ 	.word	0xffffffff


	//   ....[16]....
        /*00d8*/ 	.word	0xffffffff


	//   ....[17]....
        /*00dc*/ 	.word	0x0500000f


	//   ....[18]....
        /*00e0*/ 	.word	0x0500000f


	//   ....[19]....
        /*00e4*/ 	.word	0x0500000f


	//   ....[20]....
        /*00e8*/ 	.word	0x0500000f


	//   ....[21]....
        /*00ec*/ 	.word	0x0500000f


	//   ....[22]....
        /*00f0*/ 	.word	0x0500000f


	//----- nvinfo : EIATTR_COOP_GROUP_INSTR_OFFSETS
	.align		4
.L_996:
        /*00f4*/ 	.byte	0x04, 0x28
        /*00f6*/ 	.short	(.L_998 - .L_997)


	//   ....[0]....
.L_997:
        /*00f8*/ 	.word	0x00000070


	//   ....[1]....
        /*00fc*/ 	.word	0x000001a0


	//   ....[2]....
        /*0100*/ 	.word	0x000001f0


	//   ....[3]....
        /*0104*/ 	.word	0x000003e0


	//   ....[4]....
        /*0108*/ 	.word	0x00000630


	//   ....[5]....
        /*010c*/ 	.word	0x00001850


	//   ....[6]....
        /*0110*/ 	.word	0x000057c0


	//   ....[7]....
        /*0114*/ 	.word	0x00005940


	//   ....[8]....
        /*0118*/ 	.word	0x00005c30


	//   ....[9]....
        /*011c*/ 	.word	0x00005dc0


	//   ....[10]....
        /*0120*/ 	.word	0x00005ed0


	//   ....[11]....
        /*0124*/ 	.word	0x00006c80


	//   ....[12]....
        /*0128*/ 	.word	0x00006fb0


	//   ....[13]....
        /*012c*/ 	.word	0x000073b0


	//   ....[14]....
        /*0130*/ 	.word	0x00007660


	//   ....[15]....
        /*0134*/ 	.word	0x00007920


	//   ....[16]....
        /*0138*/ 	.word	0x00007b90


	//   ....[17]....
        /*013c*/ 	.word	0x0000a6e0


	//   ....[18]....
        /*0140*/ 	.word	0x0000a860


	//   ....[19]....
        /*0144*/ 	.word	0x0000a8d0


	//   ....[20]....
        /*0148*/ 	.word	0x0000a940


	//   ....[21]....
        /*014c*/ 	.word	0x0000a9b0


	//   ....[22]....
        /*0150*/ 	.word	0x0000aa20


	//----- nvinfo : EIATTR_REG_RECONFIG
	.align		4
.L_998:
        /*0154*/ 	.byte	0x01, 0x54
	.zero		2


	//----- nvinfo : EIATTR_SYSCALL_OFFSETS
	.align		4
        /*0158*/ 	.byte	0x04, 0x46
        /*015a*/ 	.short	(.L_1000 - .L_999)


	//   ....[0]....
.L_999:
        /*015c*/ 	.word	0x00001480


	//   ....[1]....
        /*0160*/ 	.word	0x00001570


	//   ....[2]....
        /*0164*/ 	.word	0x000016e0


	//   ....[3]....
        /*0168*/ 	.word	0x000017d0


	//----- nvinfo : EIATTR_MBARRIER_INSTR_OFFSETS
	.align		4
.L_1000:
        /*016c*/ 	.byte	0x04, 0x39
        /*016e*/ 	.short	(.L_1002 - .L_1001)


	//   ....[0]....
.L_1001:
        /*0170*/ 	.word	0x00000290
        /*0174*/ 	.word	0x000000ff
        /*0178*/ 	.word	0x00030800
        /*017c*/ 	.short	0x0100
        /*017e*/ 	.byte	0x06
	.zero		1


	//   ....[1]....
        /*0180*/ 	.word	0x00000390
        /*0184*/ 	.word	0x000000ff
        /*0188*/ 	.word	0x00030810
        /*018c*/ 	.short	0x0100
        /*018e*/ 	.byte	0x08
	.zero		1


	//   ....[2]....
        /*0190*/ 	.word	0x000003a0
        /*0194*/ 	.word	0x000000ff
        /*0198*/ 	.word	0x00030820
        /*019c*/ 	.short	0x0100
        /*019e*/ 	.byte	0x08
	.zero		1


	//   ....[3]....
        /*01a0*/ 	.word	0x000003b0
        /*01a4*/ 	.word	0x000000ff
        /*01a8*/ 	.word	0x00030818
        /*01ac*/ 	.short	0x0100
        /*01ae*/ 	.byte	0x08
	.zero		1


	//   ....[4]....
        /*01b0*/ 	.word	0x000003c0
        /*01b4*/ 	.word	0x000000ff
        /*01b8*/ 	.word	0x00030828
        /*01bc*/ 	.short	0x0100
        /*01be*/ 	.byte	0x08
	.zero		1


	//   ....[5]....
        /*01c0*/ 	.word	0x000004f0
        /*01c4*/ 	.word	0x000000ff
        /*01c8*/ 	.word	0x00030830
        /*01cc*/ 	.short	0x0100
        /*01ce*/ 	.byte	0x08
	.zero		1


	//   ....[6]....
        /*01d0*/ 	.word	0x00000500
        /*01d4*/ 	.word	0x000000ff
        /*01d8*/ 	.word	0x00030840
        /*01dc*/ 	.short	0x0100
        /*01de*/ 	.byte	0x08
	.zero		1


	//   ....[7]....
        /*01e0*/ 	.word	0x00000510
        /*01e4*/ 	.word	0x000000ff
        /*01e8*/ 	.word	0x00030838
        /*01ec*/ 	.short	0x0100
        /*01ee*/ 	.byte	0x08
	.zero		1


	//   ....[8]....
        /*01f0*/ 	.word	0x00000520
        /*01f4*/ 	.word	0x000000ff
        /*01f8*/ 	.word	0x00030848
        /*01fc*/ 	.short	0x0100
        /*01fe*/ 	.byte	0x08
	.zero		1


	//   ....[9]....
        /*0200*/ 	.word	0x00001890
        /*0204*/ 	.word	0x00000010
        /*0208*/ 	.word	0x00030800
        /*020c*/ 	.short	0x010a
        /*020e*/ 	.byte	0x3f
	.zero		1


	//   ....[10]....
        /*0210*/ 	.word	0x00001930
        /*0214*/ 	.word	0x00000010
        /*0218*/ 	.word	0x00030800
        /*021c*/ 	.short	0x010a
        /*021e*/ 	.byte	0x3f
	.zero		1


	//   ....[11]....
        /*0220*/ 	.word	0x00002070
        /*0224*/ 	.word	0x00000000
        /*0228*/ 	.word	0x00030810
        /*022c*/ 	.short	0x010a
        /*022e*/ 	.byte	0x3f
	.zero		1


	//   ....[12]....
        /*0230*/ 	.word	0x000020b0
        /*0234*/ 	.word	0x00000000
        /*0238*/ 	.word	0x00030810
        /*023c*/ 	.short	0x010a
        /*023e*/ 	.byte	0x3f
	.zero		1


	//   ....[13]....
        /*0240*/ 	.word	0x00002610
        /*0244*/ 	.word	0x00000000
        /*0248*/ 	.word	0x00030830
        /*024c*/ 	.short	0x010a
        /*024e*/ 	.byte	0x3f
	.zero		1


	//   ....[14]....
        /*0250*/ 	.word	0x00002980
        /*0254*/ 	.word	0x00000000
        /*0258*/ 	.word	0x00030830
        /*025c*/ 	.short	0x010a
        /*025e*/ 	.byte	0x3f
	.zero		1


	//   ....[15]....
        /*0260*/ 	.word	0x000048c0
        /*0264*/ 	.word	0x00000006
        /*0268*/ 	.word	0x00000000
        /*026c*/ 	.short	0x0101
        /*026e*/ 	.byte	0x3f
	.zero		1


	//   ....[16]....
        /*0270*/ 	.word	0x00004bf0
        /*0274*/ 	.word	0x00000000
        /*0278*/ 	.word	0x00000000
        /*027c*/ 	.short	0x0101
        /*027e*/ 	.byte	0x3f
	.zero		1


	//   ....[17]....
        /*0280*/ 	.word	0x00008920
        /*0284*/ 	.word	0x0000000f
        /*0288*/ 	.word	0x00030820
        /*028c*/ 	.short	0x010a
        /*028e*/ 	.byte	0x3f
	.zero		1


	//   ....[18]....
        /*0290*/ 	.word	0x00009000
        /*0294*/ 	.word	0x0000000f
        /*0298*/ 	.word	0x00030840
        /*029c*/ 	.short	0x010a
        /*029e*/ 	.byte	0x3f
	.zero		1


	//   ....[19]....
        /*02a0*/ 	.word	0x000092d0
        /*02a4*/ 	.word	0x0000000f
        /*02a8*/ 	.word	0x00030828
        /*02ac*/ 	.short	0x010a
        /*02ae*/ 	.byte	0x3f
	.zero		1


	//   ....[20]....
        /*02b0*/ 	.word	0x000095a0
        /*02b4*/ 	.word	0x0000000f
        /*02b8*/ 	.word	0x00030848
        /*02bc*/ 	.short	0x010a
        /*02be*/ 	.byte	0x3f
	.zero		1


	//   ....[21]....
        /*02c0*/ 	.word	0x00009810
        /*02c4*/ 	.word	0x0000000f
        /*02c8*/ 	.word	0x00030820
        /*02cc*/ 	.short	0x010a
        /*02ce*/ 	.byte	0x3f
	.zero		1


	//   ....[22]....
        /*02d0*/ 	.word	0x00009b50
        /*02d4*/ 	.word	0x0000000f
        /*02d8*/ 	.word	0x00030840
        /*02dc*/ 	.short	0x010a
        /*02de*/ 	.byte	0x3f
	.zero		1


	//   ....[23]....
        /*02e0*/ 	.word	0x00009df0
        /*02e4*/ 	.word	0x0000000f
        /*02e8*/ 	.word	0x00030828
        /*02ec*/ 	.short	0x010a
        /*02ee*/ 	.byte	0x3f
	.zero		1


	//   ....[24]....
        /*02f0*/ 	.word	0x0000a100
        /*02f4*/ 	.word	0x00000003
        /*02f8*/ 	.word	0x00030840
        /*02fc*/ 	.short	0x010a
        /*02fe*/ 	.byte	0x3f
	.zero		1


	//   ....[25]....
        /*0300*/ 	.word	0x0000a560
        /*0304*/ 	.word	0x00000007
        /*0308*/ 	.word	0x00000000
        /*030c*/ 	.short	0x010a
        /*030e*/ 	.byte	0x3f
	.zero		1


	//   ....[26]....
        /*0310*/ 	.word	0x0000a5b0
        /*0314*/ 	.word	0x00000003
        /*0318*/ 	.word	0x00000000
        /*031c*/ 	.short	0x010a
        /*031e*/ 	.byte	0x3f
	.zero		1


	//   ....[27]....
        /*0320*/ 	.word	0x0000a610
        /*0324*/ 	.word	0x00000005
        /*0328*/ 	.word	0x00000000
        /*032c*/ 	.short	0x010a
        /*032e*/ 	.byte	0x3f
	.zero		1


	//   ....[28]....
        /*0330*/ 	.word	0x0000a640
        /*0334*/ 	.word	0x00000003
        /*0338*/ 	.word	0x00000000
        /*033c*/ 	.short	0x010a
        /*033e*/ 	.byte	0x3f
	.zero		1


	//   ....[29]....
        /*0340*/ 	.word	0x0000a740
        /*0344*/ 	.word	0x00000000
        /*0348*/ 	.word	0x00030800
        /*034c*/ 	.short	0x010a
        /*034e*/ 	.byte	0x3f
	.zero		1


	//   ....[30]....
        /*0350*/ 	.word	0x0000a790
        /*0354*/ 	.word	0x00000000
        /*0358*/ 	.word	0x00030810
        /*035c*/ 	.short	0x010a
        /*035e*/ 	.byte	0x3f
	.zero		1


	//   ....[31]....
        /*0360*/ 	.word	0x0000a7e0
        /*0364*/ 	.word	0x00000000
        /*0368*/ 	.word	0x00030830
        /*036c*/ 	.short	0x010a
        /*036e*/ 	.byte	0x3f
	.zero		1


	//   ....[32]....
        /*0370*/ 	.word	0x0000aa60
        /*0374*/ 	.word	0x0000000f
        /*0378*/ 	.word	0x00030820
        /*037c*/ 	.short	0x010a
        /*037e*/ 	.byte	0x3f
	.zero		1


	//   ....[33]....
        /*0380*/ 	.word	0x0000aab0
        /*0384*/ 	.word	0x0000000f
        /*0388*/ 	.word	0x00030840
        /*038c*/ 	.short	0x010a
        /*038e*/ 	.byte	0x3f
	.zero		1


	//   ....[34]....
        /*0390*/ 	.word	0x0000ab00
        /*0394*/ 	.word	0x0000000f
        /*0398*/ 	.word	0x00030828
        /*039c*/ 	.short	0x010a
        /*039e*/ 	.byte	0x3f
	.zero		1


	//   ....[35]....
        /*03a0*/ 	.word	0x0000ab50
        /*03a4*/ 	.word	0x0000000f
        /*03a8*/ 	.word	0x00030848
        /*03ac*/ 	.short	0x010a
        /*03ae*/ 	.byte	0x3f
	.zero		1


	//   ....[36]....
        /*03b0*/ 	.word	0x0000abb0
        /*03b4*/ 	.word	0x0000000f
        /*03b8*/ 	.word	0x00030820
        /*03bc*/ 	.short	0x010a
        /*03be*/ 	.byte	0x3f
	.zero		1


	//   ....[37]....
        /*03c0*/ 	.word	0x0000ac00
        /*03c4*/ 	.word	0x0000000f
        /*03c8*/ 	.word	0x00030840
        /*03cc*/ 	.short	0x010a
        /*03ce*/ 	.byte	0x3f
	.zero		1


	//   ....[38]....
        /*03d0*/ 	.word	0x0000ac50
        /*03d4*/ 	.word	0x0000000f
        /*03d8*/ 	.word	0x00030828
        /*03dc*/ 	.short	0x010a
        /*03de*/ 	.byte	0x3f
	.zero		1


	//   ....[39]....
        /*03e0*/ 	.word	0x0000aca0
        /*03e4*/ 	.word	0x00000003
        /*03e8*/ 	.word	0x00030840
        /*03ec*/ 	.short	0x010a
        /*03ee*/ 	.byte	0x3f
	.zero		1


	//   ....[40]....
        /*03f0*/ 	.word	0x0000ad70
        /*03f4*/ 	.word	0x00000007
        /*03f8*/ 	.word	0x00000000
        /*03fc*/ 	.short	0x010a
        /*03fe*/ 	.byte	0x3f
	.zero		1


	//   ....[41]....
        /*0400*/ 	.word	0x0000adc0
        /*0404*/ 	.word	0x00000003
        /*0408*/ 	.word	0x00000000
        /*040c*/ 	.short	0x010a
        /*040e*/ 	.byte	0x3f
	.zero		1


	//   ....[42]....
        /*0410*/ 	.word	0x0000ae10
        /*0414*/ 	.word	0x00000005
        /*0418*/ 	.word	0x00000000
        /*041c*/ 	.short	0x010a
        /*041e*/ 	.byte	0x3f
	.zero		1


	//----- nvinfo : EIATTR_NUM_MBARRIERS
	.align		4
.L_1002:
        /*0420*/ 	.byte	0x03, 0x38
        /*0422*/ 	.short	0x0009


	//----- nvinfo : EIATTR_EXIT_INSTR_OFFSETS
	.align		4
        /*0424*/ 	.byte	0x04, 0x1c
        /*0426*/ 	.short	(.L_1004 - .L_1003)


	//   ....[0]....
.L_1003:
        /*0428*/ 	.word	0x0000a690


	//----- nvinfo : EIATTR_MAX_THREADS
	.align		4
.L_1004:
        /*042c*/ 	.byte	0x04, 0x05
        /*042e*/ 	.short	(.L_1006 - .L_1005)
.L_1005:
        /*0430*/ 	.word	0x00000180
        /*0434*/ 	.word	0x00000001
        /*0438*/ 	.word	0x00000001


	//----- nvinfo : EIATTR_CRS_STACK_SIZE
	.align		4
.L_1006:
        /*043c*/ 	.byte	0x04, 0x1e
        /*043e*/ 	.short	(.L_1008 - .L_1007)
.L_1007:
        /*0440*/ 	.word	0x00000000


	//----- nvinfo : EIATTR_CBANK_PARAM_SIZE
	.align		4
.L_1008:
        /*0444*/ 	.byte	0x03, 0x19
        /*0446*/ 	.short	0x0770


	//----- nvinfo : EIATTR_PARAM_CBANK
	.align		4
        /*0448*/ 	.byte	0x04, 0x0a
        /*044a*/ 	.short	(.L_1010 - .L_1009)
	.align		4
.L_1009:
        /*044c*/ 	.word	index@(.nv.constant0._ZN7cutlass13device_kernelIN5flash11enable_sm90INS1_16FlashAttnBwdSm90INS1_25CollectiveMainloopBwdSm90ILi2ELi2ELi2EN4cute5tupleIJNS5_1CILi1EEES8_S8_EEENS6_IJNS7_ILi64EEENS7_ILi128EEESB_EEENS_10bfloat16_tEfNS_4arch4Sm90ELb1ELb0ELb1ELb1ELb1ELb1ELb0ELb0ELi2ELi1ELi2ELi1ELb0EEENS1_24CollectiveEpilogueBwdGQAISC_fSF_Li256ELb1ELb1EEENS1_25SingleTileBwdLPTSchedulerILb1ELi128ELb1EEEEEEEEEvNT_6ParamsE)
        /*0450*/ 	.short	0x0210
        /*0452*/ 	.short	0x0770


	//----- nvinfo : EIATTR_SW_WAR
	.align		4
.L_1010:
        /*0454*/ 	.byte	0x04, 0x36
        /*0456*/ 	.short	(.L_1012 - .L_1011)
.L_1011:
        /*0458*/ 	.word	0x00000008
.L_1012:


//--------------------- .nv.info._ZN7cutlass13device_kernelIN5flash11enable_sm90INS1_16FlashAttnBwdSm90INS1_25CollectiveMainloopBwdSm90ILi2ELi2ELi2EN4cute5tupleIJNS5_1CILi1EEES8_S8_EEENS6_IJNS7_ILi80EEENS7_ILi128EEESB_EEENS_10bfloat16_tEfNS_4arch4Sm90ELb0ELb0ELb0ELb0ELb0ELb1ELb0ELb1ELi2ELi1ELi2ELi1ELb0EEENS1_21CollectiveEpilogueBwdISC_SD_SF_Li256ELb0ELb0ELi1EEENS1_19SingleTileSchedulerILb0ELb0ELb0ELi128EEEEEEEEEvNT_6ParamsE --------------------------
	.section	.nv.info._ZN7cutlass13device_kernelIN5flash11enable_sm90INS1_16FlashAttnBwdSm90INS1_25CollectiveMainloopBwdSm90ILi2ELi2ELi2EN4cute5tupleIJNS5_1CILi1EEES8_S8_EEENS6_IJNS7_ILi80EEENS7_ILi128EEESB_EEENS_10bfloat16_tEfNS_4arch4Sm90ELb0ELb0ELb0ELb0ELb0ELb1ELb0ELb1ELi2ELi1ELi2ELi1ELb0EEENS1_21CollectiveEpilogueBwdISC_SD_SF_Li256ELb0ELb0ELi1EEENS1_19SingleTileSchedulerILb0ELb0ELb0ELi128EEEEEEEEEvNT_6ParamsE,"",@"SHT_CUDA_INFO"
	.sectionflags	@""
	.align	4


	//----- nvinfo : EIATTR_CUDA_API_VERSION
	.align		4
        /*0000*/ 	.byte	0x04, 0x37
        /*0002*/ 	.short	(.L_1014 - .L_1013)
.L_1013:
        /*0004*/ 	.word	0x00000082


	//----- nvinfo : EIATTR_KPARAM_INFO
	.align		4
.L_1014:
        /*0008*/ 	.byte	0x04, 0x17
        /*000a*/ 	.short	(.L_1016 - .L_1015)
.L_1015:
        /*000c*/ 	.word	0x00000000
        /*0010*/ 	.short	0x0000
        /*0012*/ 	.short	0x0070
        /*0014*/ 	.byte	0x00, 0xf0, 0x01, 0x24


	//----- nvinfo : EIATTR_SPARSE_MMA_MASK
	.align		4
.L_1016:
        /*0018*/ 	.byte	0x03, 0x50
        /*001a*/ 	.short	0x0000


	//----- nvinfo : EIATTR_MAXREG_COUNT
	.align		4
        /*001c*/ 	.byte	0x03, 0x1b
        /*001e*/ 	.short	0x00a8


	//----- nvinfo : EIATTR_NUM_BARRIERS
	.align		4
        /*0020*/ 	.byte	0x02, 0x4c
        /*0022*/ 	.byte	0x10
	.zero		1


	//----- nvinfo : EIATTR_EXTERNS
	.align		4
        /*0024*/ 	.byte	0x04, 0x0f
        /*0026*/ 	.short	(.L_1018 - .L_1017)


	//   ....[0]....
	.align		4
.L_1017:
        /*0028*/ 	.word	index@(__assertfail)


	//----- nvinfo : EIATTR_ANNOTATIONS
	.align		4
.L_1018:
        /*002c*/ 	.byte	0x04, 0x55
        /*002e*/ 	.short	(.L_1020 - .L_1019)


	//   ....[0]....
.L_1019:
        /*0030*/ 	.word	0x00000001
        /*0034*/ 	.byte	0xb0, 0x05, 0x00, 0x00, 0x01, 0x00, 0x00, 0x00, 0x10, 0x09, 0x00, 0x00, 0x01, 0x00, 0x00, 0x00
        /* <DEDUP_REMOVED lines=9> */
        /*00d4*/ 	.byte	0x20, 0x99, 0x00, 0x00


	//----- nvinfo : EIATTR_MERCURY_ISA_VERSION
	.align		4
.L_1020:
        /*00d8*/ 	.byte	0x03, 0x5f
        /*00da*/ 	.short	0x0101


	//----- nvinfo : EIATTR_INT_WARP_WIDE_INSTR_OFFSETS
	.align		4
        /*00dc*/ 	.byte	0x04, 0x31
        /*00de*/ 	.short	(.L_1022 - .L_1021)


	//   ....[0]....
.L_1021:
        /*00e0*/ 	.word	0x000001e0


	//   ....[1]....
        /*00e4*/ 	.word	0x000002a0


	//----- nvinfo : EIATTR_COOP_GROUP_MASK_REGIDS
	.align		4
.L_1022:
        /*00e8*/ 	.byte	0x04, 0x29
        /*00ea*/ 	.short	(.L_1024 - .L_1023)


	//   ....[0]....
.L_1023:
        /*00ec*/ 	.word	0xffffffff


	//   ....[1]....
        /*00f0*/ 	.word	0xffffffff


	//   ....[2]....
        /*00f4*/ 	.word	0xffffffff


	//   ....[3]....
        /*00f8*/ 	.word	0xffffffff


	//   ....[4]....
        /*00fc*/ 	.word	0xffffffff


	//   ....[5]....
        /*0100*/ 	.word	0xffffffff


	//   ....[6]....
        /*0104*/ 	.word	0xffffffff


	//   ....[7]....
        /*0108*/ 	.word	0xffffffff


	//   ....[8]....
        /*010c*/ 	.word	0x0500000f


	//----- nvinfo : EIATTR_COOP_GROUP_INSTR_OFFSETS
	.align		4
.L_1024:
        /*0110*/ 	.byte	0x04, 0x28
        /*0112*/ 	.short	(.L_1026 - .L_1025)


	//   ....[0]....
.L_1025:
        /*0114*/ 	.word	0x00000060


	//   ....[1]....
        /*0118*/ 	.word	0x000001f0


	//   ....[2]....
        /*011c*/ 	.word	0x00000280


	//   ....[3]....
        /*0120*/ 	.word	0x00000400


	//   ....[4]....
        /*0124*/ 	.word	0x00000650


	//   ....[5]....
        /*0128*/ 	.word	0x00000bb0


	//   ....[6]....
        /*012c*/ 	.word	0x00006be0


	//   ....[7]....
        /*0130*/ 	.word	0x000072f0


	//   ....[8]....
        /*0134*/ 	.word	0x00009b90


	//----- nvinfo : EIATTR_REG_RECONFIG
	.align		4
.L_1026:
        /*0138*/ 	.byte	0x01, 0x54
	.zero		2


	//----- nvinfo : EIATTR_SYSCALL_OFFSETS
	.align		4
        /*013c*/ 	.byte	0x04, 0x46
        /*013e*/ 	.short	(.L_1028 - .L_1027)


	//   ....[0]....
.L_1027:
        /*0140*/ 	.word	0x000007e0


	//   ....[1]....
        /*0144*/ 	.word	0x000008d0


	//   ....[2]....
        /*0148*/ 	.word	0x00000a40


	//   ....[3]....
        /*014c*/ 	.word	0x00000b30


	//   ....[4]....
        /*0150*/ 	.word	0x00006550


	//   ....[5]....
        /*0154*/ 	.word	0x00006680


	//   ....[6]....
        /*0158*/ 	.word	0x000067a0


	//   ....[7]....
        /*015c*/ 	.word	0x000068c0


	//----- nvinfo : EIATTR_MBARRIER_INSTR_OFFSETS
	.align		4
.L_1028:
        /*0160*/ 	.byte	0x04, 0x39
        /*0162*/ 	.short	(.L_1030 - .L_1029)


	//   ....[0]....
.L_1029:
        /*0164*/ 	.word	0x000002c0
        /*0168*/ 	.word	0x000000ff
        /*016c*/ 	.word	0x00038800
        /*0170*/ 	.short	0x0100
        /*0172*/ 	.byte	0x06
	.zero		1


	//   ....[1]....
        /*0174*/ 	.word	0x000003b0
        /*0178*/ 	.word	0x000000ff
        /*017c*/ 	.word	0x00038810
        /*0180*/ 	.short	0x0100
        /*0182*/ 	.byte	0x08
	.zero		1


	//   ....[2]....
        /*0184*/ 	.word	0x000003c0
        /*0188*/ 	.word	0x000000ff
        /*018c*/ 	.word	0x00038820
        /*0190*/ 	.short	0x0100
        /*0192*/ 	.byte	0x08
	.zero		1


	//   ....[3]....
        /*0194*/ 	.word	0x000003d0
        /*0198*/ 	.word	0x000000ff
        /*019c*/ 	.word	0x00038818
        /*01a0*/ 	.short	0x0100
        /*01a2*/ 	.byte	0x08
	.zero		1


	//   ....[4]....
        /*01a4*/ 	.word	0x000003e0
        /*01a8*/ 	.word	0x000000ff
        /*01ac*/ 	.word	0x00038828
        /*01b0*/ 	.short	0x0100
        /*01b2*/ 	.byte	0x08
	.zero		1


	//   ....[5]....
        /*01b4*/ 	.word	0x00000510
        /*01b8*/ 	.word	0x000000ff
        /*01bc*/ 	.word	0x00038830
        /*01c0*/ 	.short	0x0100
        /*01c2*/ 	.byte	0x08
	.zero		1


	//   ....[6]....
        /*01c4*/ 	.word	0x00000520
        /*01c8*/ 	.word	0x000000ff
        /*01cc*/ 	.word	0x00038840
        /*01d0*/ 	.short	0x0100
        /*01d2*/ 	.byte	0x08
	.zero		1


	//   ....[7]....
        /*01d4*/ 	.word	0x00000530
        /*01d8*/ 	.word	0x000000ff
        /*01dc*/ 	.word	0x00038838
        /*01e0*/ 	.short	0x0100
        /*01e2*/ 	.byte	0x08
	.zero		1


	//   ....[8]....
        /*01e4*/ 	.word	0x00000540
        /*01e8*/ 	.word	0x000000ff
        /*01ec*/ 	.word	0x00038848
        /*01f0*/ 	.short	0x0100
        /*01f2*/ 	.byte	0x08
	.zero		1


	//   ....[9]....
        /*01f4*/ 	.word	0x00000be0
        /*01f8*/ 	.word	0x00000010
        /*01fc*/ 	.word	0x00038800
        /*0200*/ 	.short	0x010a
        /*0202*/ 	.byte	0x3f
	.zero		1


	//   ....[10]....
        /*0204*/ 	.word	0x00000c90
        /*0208*/ 	.word	0x00000010
        /*020c*/ 	.word	0x00038800
        /*0210*/ 	.short	0x010a
        /*0212*/ 	.byte	0x3f
	.zero		1


	//   ....[11]....
        /*0214*/ 	.word	0x000014e0
        /*0218*/ 	.word	0x00000003
        /*021c*/ 	.word	0x00038810
        /*0220*/ 	.short	0x010a
        /*0222*/ 	.byte	0x3f
	.zero		1


	//   ....[12]....
        /*0224*/ 	.word	0x00001520
        /*0228*/ 	.word	0x00000003
        /*022c*/ 	.word	0x00038810
        /*0230*/ 	.short	0x010a
        /*0232*/ 	.byte	0x3f
	.zero		1


	//   ....[13]....
        /*0234*/ 	.word	0x00002720
        /*0238*/ 	.word	0x00000003
        /*023c*/ 	.word	0x00038830
        /*0240*/ 	.short	0x010a
        /*0242*/ 	.byte	0x3f
	.zero		1


	//   ....[14]....
        /*0244*/ 	.word	0x000027a0
        /*0248*/ 	.word	0x00000003
        /*024c*/ 	.word	0x00038830
        /*0250*/ 	.short	0x010a
        /*0252*/ 	.byte	0x3f
	.zero		1


	//   ....[15]....
        /*0254*/ 	.word	0x00005c30
        /*0258*/ 	.word	0x00000004
        /*025c*/ 	.word	0x00000000
        /*0260*/ 	.short	0x0101
        /*0262*/ 	.byte	0x3f
	.zero		1


	//   ....[16]....
        /*0264*/ 	.word	0x00005fb0
        /*0268*/ 	.word	0x00000003
        /*026c*/ 	.word	0x00000000
        /*0270*/ 	.short	0x0101
        /*0272*/ 	.byte	0x3f
	.zero		1


	//   ....[17]....
        /*0274*/ 	.word	0x00008130
        /*0278*/ 	.word	0x00000014
        /*027c*/ 	.word	0x00038820
        /*0280*/ 	.short	0x010a
        /*0282*/ 	.byte	0x3f
	.zero		1


	//   ....[18]....
        /*0284*/ 	.word	0x00008740
        /*0288*/ 	.word	0x00000014
        /*028c*/ 	.word	0x00038840
        /*0290*/ 	.short	0x010a
        /*0292*/ 	.byte	0x3f
	.zero		1


	//   ....[19]....
        /*0294*/ 	.word	0x000089e0
        /*0298*/ 	.word	0x00000014
        /*029c*/ 	.word	0x00038828
        /*02a0*/ 	.short	0x010a
        /*02a2*/ 	.byte	0x3f
	.zero		1


	//   ....[20]....
        /*02a4*/ 	.word	0x00008bf0
        /*02a8*/ 	.word	0x00000014
        /*02ac*/ 	.word	0x00038848
        /*02b0*/ 	.short	0x010a
        /*02b2*/ 	.byte	0x3f
	.zero		1


	//   ....[21]....
        /*02b4*/ 	.word	0x00008e70
        /*02b8*/ 	.word	0x00000014
        /*02bc*/ 	.word	0x00038820
        /*02c0*/ 	.short	0x010a
        /*02c2*/ 	.byte	0x3f
	.zero		1


	//   ....[22]....
        /*02c4*/ 	.word	0x000090e0
        /*02c8*/ 	.word	0x00000014
        /*02cc*/ 	.word	0x00038840
        /*02d0*/ 	.short	0x010a
        /*02d2*/ 	.byte	0x3f
	.zero		1


	//   ....[23]....
        /*02d4*/ 	.word	0x00009350
        /*02d8*/ 	.word	0x00000014
        /*02dc*/ 	.word	0x00038828
        /*02e0*/ 	.short	0x010a
        /*02e2*/ 	.byte	0x3f
	.zero		1


	//   ....[24]....
        /*02e4*/ 	.word	0x000095a0
        /*02e8*/ 	.word	0x00000004
        /*02ec*/ 	.word	0x00038840
        /*02f0*/ 	.short	0x010a
        /*02f2*/ 	.byte	0x3f
	.zero		1


	//   ....[25]....
        /*02f4*/ 	.word	0x00009a10
        /*02f8*/ 	.word	0x00000007
        /*02fc*/ 	.word	0x00000000
        /*0300*/ 	.short	0x010a
        /*0302*/ 	.byte	0x3f
	.zero		1


	//   ....[26]....
        /*0304*/ 	.word	0x00009a60
        /*0308*/ 	.word	0x00000003
        /*030c*/ 	.word	0x00000000
        /*0310*/ 	.short	0x010a
        /*0312*/ 	.byte	0x3f
	.zero		1


	//   ....[27]....
        /*0314*/ 	.word	0x00009ac0
        /*0318*/ 	.word	0x00000005
        /*031c*/ 	.word	0x00000000
        /*0320*/ 	.short	0x010a
        /*0322*/ 	.byte	0x3f
	.zero		1


	//   ....[28]....
        /*0324*/ 	.word	0x00009af0
        /*0328*/ 	.word	0x00000003
        /*032c*/ 	.word	0x00000000
        /*0330*/ 	.short	0x010a
        /*0332*/ 	.byte	0x3f
	.zero		1


	//   ....[29]....
        /*0334*/ 	.word	0x00009bf0
        /*0338*/ 	.word	0x00000004
        /*033c*/ 	.word	0x00038800
        /*0340*/ 	.short	0x010a
        /*0342*/ 	.byte	0x3f
	.zero		1


	//   ....[30]....
        /*0344*/ 	.word	0x00009c40
        /*0348*/ 	.word	0x00000003
        /*034c*/ 	.word	0x00038810
        /*0350*/ 	.short	0x010a
        /*0352*/ 	.byte	0x3f
	.zero		1


	//   ....[31]....
        /*0354*/ 	.word	0x00009c90
        /*0358*/ 	.word	0x00000003
        /*035c*/ 	.word	0x00038830
        /*0360*/ 	.short	0x010a
        /*0362*/ 	.byte	0x3f
	.zero		1


	//   ....[32]....
        /*0364*/ 	.word	0x00009ce0
        /*0368*/ 	.word	0x00000014
        /*036c*/ 	.word	0x00038820
        /*0370*/ 	.short	0x010a
        /*0372*/ 	.byte	0x3f
	.zero		1


	//   ....[33]....
        /*0374*/ 	.word	0x00009d30
        /*0378*/ 	.word	0x00000014
        /*037c*/ 	.word	0x00038840
        /*0380*/ 	.short	0x010a
        /*0382*/ 	.byte	0x3f
	.zero		1


	//   ....[34]....
        /*0384*/ 	.word	0x00009d80
        /*0388*/ 	.word	0x00000014
        /*038c*/ 	.word	0x00038828
        /*0390*/ 	.short	0x010a
        /*0392*/ 	.byte	0x3f
	.zero		1


	//   ....[35]....
        /*0394*/ 	.word	0x00009dd0
        /*0398*/ 	.word	0x00000014
        /*039c*/ 	.word	0x00038848
        /*03a0*/ 	.short	0x010a
        /*03a2*/ 	.byte	0x3f
	.zero		1


	//   ....[36]....
        /*03a4*/ 	.word	0x00009e30
        /*03a8*/ 	.word	0x00000014
        /*03ac*/ 	.word	0x00038820
        /*03b0*/ 	.short	0x010a
        /*03b2*/ 	.byte	0x3f
	.zero		1


	//   ....[37]....
        /*03b4*/ 	.word	0x00009e80
        /*03b8*/ 	.word	0x00000014
        /*03bc*/ 	.word	0x00038840
        /*03c0*/ 	.short	0x010a
        /*03c2*/ 	.byte	0x3f
	.zero		1


	//   ....[38]....
        /*03c4*/ 	.word	0x00009ed0
        /*03c8*/ 	.word	0x00000014
        /*03cc*/ 	.word	0x00038828
        /*03d0*/ 	.short	0x010a
        /*03d2*/ 	.byte	0x3f
	.zero		1


	//   ....[39]....
        /*03d4*/ 	.word	0x00009f20
        /*03d8*/ 	.word	0x00000004
        /*03dc*/ 	.word	0x00038840
        /*03e0*/ 	.short	0x010a
        /*03e2*/ 	.byte	0x3f
	.zero		1


	//   ....[40]....
        /*03e4*/ 	.word	0x0000a000
        /*03e8*/ 	.word	0x00000007
        /*03ec*/ 	.word	0x00000000
        /*03f0*/ 	.short	0x010a
        /*03f2*/ 	.byte	0x3f
	.zero		1


	//   ....[41]....
        /*03f4*/ 	.word	0x0000a050
        /*03f8*/ 	.word	0x00000003
        /*03fc*/ 	.word	0x00000000
        /*0400*/ 	.short	0x010a
        /*0402*/ 	.byte	0x3f
	.zero		1


	//   ....[42]....
        /*0404*/ 	.word	0x0000a0a0
        /*0408*/ 	.word	0x00000005
        /*040c*/ 	.word	0x00000000
        /*0410*/ 	.short	0x010a
        /*0412*/ 	.byte	0x3f
	.zero		1


	//----- nvinfo : EIATTR_NUM_MBARRIERS
	.align		4
.L_1030:
        /*0414*/ 	.byte	0x03, 0x38
        /*0416*/ 	.short	0x0009


	//----- nvinfo : EIATTR_EXIT_INSTR_OFFSETS
	.align		4
        /*0418*/ 	.byte	0x04, 0x1c
        /*041a*/ 	.short	(.L_1032 - .L_1031)


	//   ....[0]....
.L_1031:
        /*041c*/ 	.word	0x00009b40


	//----- nvinfo : EIATTR_MAX_THREADS
	.align		4
.L_1032:
        /*0420*/ 	.byte	0x04, 0x05
        /*0422*/ 	.short	(.L_1034 - .L_1033)
.L_1033:
        /*0424*/ 	.word	0x00000180
        /*0428*/ 	.word	0x00000001
        /*042c*/ 	.word	0x00000001


	//----- nvinfo : EIATTR_CRS_STACK_SIZE
	.align		4
.L_1034:
        /*0430*/ 	.byte	0x04, 0x1e
        /*0432*/ 	.short	(.L_1036 - .L_1035)
.L_1035:
        /*0434*/ 	.word	0x00000000


	//----- nvinfo : EIATTR_CBANK_PARAM_SIZE
	.align		4
.L_1036:
        /*0438*/ 	.byte	0x03, 0x19
        /*043a*/ 	.short	0x0970


	//----- nvinfo : EIATTR_PARAM_CBANK
	.align		4
        /*043c*/ 	.byte	0x04, 0x0a
        /*043e*/ 	.short	(.L_1038 - .L_1037)
	.align		4
.L_1037:
        /*0440*/ 	.word	index@(.nv.constant0._ZN7cutlass13device_kernelIN5flash11enable_sm90INS1_16FlashAttnBwdSm90INS1_25CollectiveMainloopBwdSm90ILi2ELi2ELi2EN4cute5tupleIJNS5_1CILi1EEES8_S8_EEENS6_IJNS7_ILi80EEENS7_ILi128EEESB_EEENS_10bfloat16_tEfNS_4arch4Sm90ELb0ELb0ELb0ELb0ELb0ELb1ELb0ELb1ELi2ELi1ELi2ELi1ELb0EEENS1_21CollectiveEpilogueBwdISC_SD_SF_Li256ELb0ELb0ELi1EEENS1_19SingleTileSchedulerILb0ELb0ELb0ELi128EEEEEEEEEvNT_6ParamsE)
        /*0444*/ 	.short	0x0210
        /*0446*/ 	.short	0x0970


	//----- nvinfo : EIATTR_SW_WAR
	.align		4
.L_1038:
        /*0448*/ 	.byte	0x04, 0x36
        /*044a*/ 	.short	(.L_1040 - .L_1039)
.L_1039:
        /*044c*/ 	.word	0x00000008
.L_1040:


//--------------------- .nv.info._ZN7cutlass13device_kernelIN5flash11enable_sm90INS1_16FlashAttnBwdSm90INS1_25CollectiveMainloopBwdSm90ILi2ELi2ELi2EN4cute5tupleIJNS5_1CILi1EEES8_S8_EEENS6_IJNS7_ILi80EEENS7_ILi128EEESB_EEENS_10bfloat16_tEfNS_4arch4Sm90ELb0ELb0ELb0ELb0ELb1ELb1ELb0ELb1ELi2ELi1ELi2ELi1ELb0EEENS1_21CollectiveEpilogueBwdISC_SD_SF_Li256ELb0ELb0ELi1EEENS1_19SingleTileSchedulerILb0ELb0ELb0ELi128EEEEEEEEEvNT_6ParamsE --------------------------
	.section	.nv.info._ZN7cutlass13device_kernelIN5flash11enable_sm90INS1_16FlashAttnBwdSm90INS1_25CollectiveMainloopBwdSm90ILi2ELi2ELi2EN4cute5tupleIJNS5_1CILi1EEES8_S8_EEENS6_IJNS7_ILi80EEENS7_ILi128EEESB_EEENS_10bfloat16_tEfNS_4arch4Sm90ELb0ELb0ELb0ELb0ELb1ELb1ELb0ELb1ELi2ELi1ELi2ELi1ELb0EEENS1_21CollectiveEpilogueBwdISC_SD_SF_Li256ELb0ELb0ELi1EEENS1_19SingleTileSchedulerILb0ELb0ELb0ELi128EEEEEEEEEvNT_6ParamsE,"",@"SHT_CUDA_INFO"
	.sectionflags	@""
	.align	4


	//----- nvinfo : EIATTR_CUDA_API_VERSION
	.align		4
        /*0000*/ 	.byte	0x04, 0x37
        /*0002*/ 	.short	(.L_1042 - .L_1041)
.L_1041:
        /*0004*/ 	.word	0x00000082


	//----- nvinfo : EIATTR_KPARAM_INFO
	.align		4
.L_1042:
        /*0008*/ 	.byte	0x04, 0x17
        /*000a*/ 	.short	(.L_1044 - .L_1043)
.L_1043:
        /*000c*/ 	.word	0x00000000
        /*0010*/ 	.short	0x0000
        /*0012*/ 	.short	0x0070
        /*0014*/ 	.byte	0x00, 0xf0, 0x01, 0x24


	//----- nvinfo : EIATTR_SPARSE_MMA_MASK
	.align		4
.L_1044:
        /*0018*/ 	.byte	0x03, 0x50
        /*001a*/ 	.short	0x0000


	//----- nvinfo : EIATTR_MAXREG_COUNT
	.align		4
        /*001c*/ 	.byte	0x03, 0x1b
        /*001e*/ 	.short	0x00a8


	//----- nvinfo : EIATTR_NUM_BARRIERS
	.align		4
        /*0020*/ 	.byte	0x02, 0x4c
        /*0022*/ 	.byte	0x10
	.zero		1


	//----- nvinfo : EIATTR_EXTERNS
	.align		4
        /*0024*/ 	.byte	0x04, 0x0f
        /*0026*/ 	.short	(.L_1046 - .L_1045)


	//   ....[0]....
	.align		4
.L_1045:
        /*0028*/ 	.word	index@(__assertfail)


	//----- nvinfo : EIATTR_ANNOTATIONS
	.align		4
.L_1046:
        /*002c*/ 	.byte	0x04, 0x55
        /*002e*/ 	.short	(.L_1048 - .L_1047)


	//   ....[0]....
.L_1047:
        /* <DEDUP_REMOVED lines=12> */


	//----- nvinfo : EIATTR_MERCURY_ISA_VERSION
	.align		4
.L_1048:
        /*00d8*/ 	.byte	0x03, 0x5f
        /*00da*/ 	.short	0x0101


	//----- nvinfo : EIATTR_INT_WARP_WIDE_INSTR_OFFSETS
	.align		4
        /*00dc*/ 	.byte	0x04, 0x31
        /*00de*/ 	.short	(.L_1050 - .L_1049)


	//   ....[0]....
.L_1049:
        /*00e0*/ 	.word	0x000001e0


	//   ....[1]....
        /*00e4*/ 	.word	0x000002a0


	//   ....[2]....
        /*00e8*/ 	.word	0x00007b60


	//   ....[3]....
        /*00ec*/ 	.word	0x00007fd0


	//   ....[4]....
        /*00f0*/ 	.word	0x000085a0


	//----- nvinfo : EIATTR_COOP_GROUP_MASK_REGIDS
	.align		4
.L_1050:
        /*00f4*/ 	.byte	0x04, 0x29
        /*00f6*/ 	.short	(.L_1052 - .L_1051)


	//   ....[0]....
.L_1051:
        /*00f8*/ 	.word	0xffffffff


	//   ....[1]....
        /*00fc*/ 	.word	0xffffffff


	//   ....[2]....
        /*0100*/ 	.word	0xffffffff


	//   ....[3]....
        /*0104*/ 	.word	0xffffffff


	//   ....[4]....
        /*0108*/ 	.word	0xffffffff


	//   ....[5]....
        /*010c*/ 	.word	0xffffffff


	//   ....[6]....
        /*0110*/ 	.word	0xffffffff


	//   ....[7]....
        /*0114*/ 	.word	0xffffffff


	//   ....[8]....
        /*0118*/ 	.word	0xffffffff


	//   ....[9]....
        /*011c*/ 	.word	0xffffffff


	//   ....[10]....
        /*0120*/ 	.word	0xffffffff


	//   ....[11]....
        /*0124*/ 	.word	0xffffffff


	//   ....[12]....
        /*0128*/ 	.word	0xffffffff


	//   ....[13]....
        /*012c*/ 	.word	0xffffffff


	//   ....[14]....
        /*0130*/ 	.word	0x0500000f


	//   ....[15]....
        /*0134*/ 	.word	0x0500000f


	//   ....[16]....
        /*0138*/ 	.word	0x0500000f


	//   ....[17]....
        /*013c*/ 	.word	0x0500000f


	//----- nvinfo : EIATTR_COOP_GROUP_INSTR_OFFSETS
	.align		4
.L_1052:
        /*0140*/ 	.byte	0x04, 0x28
        /*0142*/ 	.short	(.L_1054 - .L_1053)


	//   ....[0]....
.L_1053:
        /*0144*/ 	.word	0x00000060


	//   ....[1]....
        /*0148*/ 	.word	0x000001f0


	//   ....[2]....
        /*014c*/ 	.word	0x00000280


	//   ....[3]....
        /*0150*/ 	.word	0x00000400


	//   ....[4]....
        /*0154*/ 	.word	0x00000650


	//   ....[5]....
        /*0158*/ 	.word	0x00000bb0


	//   ....[6]....
        /*015c*/ 	.word	0x00006be0


	//   ....[7]....
        /*0160*/ 	.word	0x000072f0


	//   ....[8]....
        /*0164*/ 	.word	0x00007800


	//   ....[9]....
        /*0168*/ 	.word	0x00007a90


	//   ....[10]....
        /*016c*/ 	.word	0x00007cd0


	//   ....[11]....
        /*0170*/ 	.word	0x00007f00


	//   ....[12]....
        /*0174*/ 	.word	0x000081b0


	//   ....[13]....
        /*0178*/ 	.word	0x000084e0


	//   ....[14]....
        /*017c*/ 	.word	0x0000a3b0


	//   ....[15]....
        /*0180*/ 	.word	0x0000a530


	//   ....[16]....
        /*0184*/ 	.word	0x0000a5a0


	//   ....[17]....
        /*0188*/ 	.word	0x0000a610


	//----- nvinfo : EIATTR_REG_RECONFIG
	.align		4
.L_1054:
        /*018c*/ 	.byte	0x01, 0x54
	.zero		2


	//----- nvinfo : EIATTR_SYSCALL_OFFSETS
	.align		4
        /*0190*/ 	.byte	0x04, 0x46
        /*0192*/ 	.short	(.L_1056 - .L_1055)


	//   ....[0]....
.L_1055:
        /*0194*/ 	.word	0x000007e0


	//   ....[1]....
        /*0198*/ 	.word	0x000008d0


	//   ....[2]....
        /*019c*/ 	.word	0x00000a40


	//   ....[3]....
        /*01a0*/ 	.word	0x00000b30


	//   ....[4]....
        /*01a4*/ 	.word	0x00006550


	//   ....[5]....
        /*01a8*/ 	.word	0x00006680


	//   ....[6]....
        /*01ac*/ 	.word	0x000067a0


	//   ....[7]....
        /*01b0*/ 	.word	0x000068c0


	//----- nvinfo : EIATTR_MBARRIER_INSTR_OFFSETS
	.align		4
.L_1056:
        /*01b4*/ 	.byte	0x04, 0x39
        /*01b6*/ 	.short	(.L_1058 - .L_1057)


	//   ....[0]....
.L_1057:
        /*01b8*/ 	.word	0x000002c0
        /*01bc*/ 	.word	0x000000ff
        /*01c0*/ 	.word	0x00038800
        /*01c4*/ 	.short	0x0100
        /*01c6*/ 	.byte	0x06
	.zero		1


	//   ....[1]....
        /*01c8*/ 	.word	0x000003b0
        /*01cc*/ 	.word	0x000000ff
        /*01d0*/ 	.word	0x00038810
        /*01d4*/ 	.short	0x0100
        /*01d6*/ 	.byte	0x08
	.zero		1


	//   ....[2]....
        /*01d8*/ 	.word	0x000003c0
        /*01dc*/ 	.word	0x000000ff
        /*01e0*/ 	.word	0x00038820
        /*01e4*/ 	.short	0x0100
        /*01e6*/ 	.byte	0x08
	.zero		1


	//   ....[3]....
        /*01e8*/ 	.word	0x000003d0
        /*01ec*/ 	.word	0x000000ff
        /*01f0*/ 	.word	0x00038818
        /*01f4*/ 	.short	0x0100
        /*01f6*/ 	.byte	0x08
	.zero		1


	//   ....[4]....
        /*01f8*/ 	.word	0x000003e0
        /*01fc*/ 	.word	0x000000ff
        /*0200*/ 	.word	0x00038828
        /*0204*/ 	.short	0x0100
        /*0206*/ 	.byte	0x08
	.zero		1


	//   ....[5]....
        /*0208*/ 	.word	0x00000510
        /*020c*/ 	.word	0x000000ff
        /*0210*/ 	.word	0x00038830
        /*0214*/ 	.short	0x0100
        /*0216*/ 	.byte	0x08
	.zero		1


	//   ....[6]....
        /*0218*/ 	.word	0x00000520
        /*021c*/ 	.word	0x000000ff
        /*0220*/ 	.word	0x00038840
        /*0224*/ 	.short	0x0100
        /*0226*/ 	.byte	0x08
	.zero		1


	//   ....[7]....
        /*0228*/ 	.word	0x00000530
        /*022c*/ 	.word	0x000000ff
        /*0230*/ 	.word	0x00038838
        /*0234*/ 	.short	0x0100
        /*0236*/ 	.byte	0x08
	.zero		1


	//   ....[8]....
        /*0238*/ 	.word	0x00000540
        /*023c*/ 	.word	0x000000ff
        /*0240*/ 	.word	0x00038848
        /*0244*/ 	.short	0x0100
        /*0246*/ 	.byte	0x08
	.zero		1


	//   ....[9]....
        /*0248*/ 	.word	0x00000be0
        /*024c*/ 	.word	0x00000010
        /*0250*/ 	.word	0x00038800
        /*0254*/ 	.short	0x010a
        /*0256*/ 	.byte	0x3f
	.zero		1


	//   ....[10]....
        /*0258*/ 	.word	0x00000c90
        /*025c*/ 	.word	0x00000010
        /*0260*/ 	.word	0x00038800
        /*0264*/ 	.short	0x010a
        /*0266*/ 	.byte	0x3f
	.zero		1


	//   ....[11]....
        /*0268*/ 	.word	0x000014e0
        /*026c*/ 	.word	0x00000003
        /*0270*/ 	.word	0x00038810
        /*0274*/ 	.short	0x010a
        /*0276*/ 	.byte	0x3f
	.zero		1


	//   ....[12]....
        /*0278*/ 	.word	0x00001520
        /*027c*/ 	.word	0x00000003
        /*0280*/ 	.word	0x00038810
        /*0284*/ 	.short	0x010a
        /*0286*/ 	.byte	0x3f
	.zero		1


	//   ....[13]....
        /*0288*/ 	.word	0x00002720
        /*028c*/ 	.word	0x00000003
        /*0290*/ 	.word	0x00038830
        /*0294*/ 	.short	0x010a
        /*0296*/ 	.byte	0x3f
	.zero		1


	//   ....[14]....
        /*0298*/ 	.word	0x000027a0
        /*029c*/ 	.word	0x00000003
        /*02a0*/ 	.word	0x00038830
        /*02a4*/ 	.short	0x010a
        /*02a6*/ 	.byte	0x3f
	.zero		1


	//   ....[15]....
        /*02a8*/ 	.word	0x00005c30
        /*02ac*/ 	.word	0x00000004
        /*02b0*/ 	.word	0x00000000
        /*02b4*/ 	.short	0x0101
        /*02b6*/ 	.byte	0x3f
	.zero		1


	//   ....[16]....
        /*02b8*/ 	.word	0x00005fb0
        /*02bc*/ 	.word	0x00000003
        /*02c0*/ 	.word	0x00000000
        /*02c4*/ 	.short	0x0101
        /*02c6*/ 	.byte	0x3f
	.zero		1


	//   ....[17]....
        /*02c8*/ 	.word	0x00008950
        /*02cc*/ 	.word	0x00000014
        /*02d0*/ 	.word	0x00038820
        /*02d4*/ 	.short	0x010a
        /*02d6*/ 	.byte	0x3f
	.zero		1


	//   ....[18]....
        /*02d8*/ 	.word	0x00008f60
        /*02dc*/ 	.word	0x00000014
        /*02e0*/ 	.word	0x00038840
        /*02e4*/ 	.short	0x010a
        /*02e6*/ 	.byte	0x3f
	.zero		1


	//   ....[19]....
        /*02e8*/ 	.word	0x00009200
        /*02ec*/ 	.word	0x00000014
        /*02f0*/ 	.word	0x00038828
        /*02f4*/ 	.short	0x010a
        /*02f6*/ 	.byte	0x3f
	.zero		1


	//   ....[20]....
        /*02f8*/ 	.word	0x00009410
        /*02fc*/ 	.word	0x00000014
        /*0300*/ 	.word	0x00038848
        /*0304*/ 	.short	0x010a
        /*0306*/ 	.byte	0x3f
	.zero		1


	//   ....[21]....
        /*0308*/ 	.word	0x00009690
        /*030c*/ 	.word	0x00000014
        /*0310*/ 	.word	0x00038820
        /*0314*/ 	.short	0x010a
        /*0316*/ 	.byte	0x3f
	.zero		1


	//   ....[22]....
        /*0318*/ 	.word	0x00009900
        /*031c*/ 	.word	0x00000014
        /*0320*/ 	.word	0x00038840
        /*0324*/ 	.short	0x010a
        /*0326*/ 	.byte	0x3f
	.zero		1


	//   ....[23]....
        /*0328*/ 	.word	0x00009b70
        /*032c*/ 	.word	0x00000014
        /*0330*/ 	.word	0x00038828
        /*0334*/ 	.short	0x010a
        /*0336*/ 	.byte	0x3f
	.zero		1


	//   ....[24]....
        /*0338*/ 	.word	0x00009dc0
        /*033c*/ 	.word	0x00000004
        /*0340*/ 	.word	0x00038840
        /*0344*/ 	.short	0x010a
        /*0346*/ 	.byte	0x3f
	.zero		1


	//   ....[25]....
        /*0348*/ 	.word	0x0000a230
        /*034c*/ 	.word	0x00000007
        /*0350*/ 	.word	0x00000000
        /*0354*/ 	.short	0x010a
        /*0356*/ 	.byte	0x3f
	.zero		1


	//   ....[26]....
        /*0358*/ 	.word	0x0000a280
        /*035c*/ 	.word	0x00000003
        /*0360*/ 	.word	0x00000000
        /*0364*/ 	.short	0x010a
        /*0366*/ 	.byte	0x3f
	.zero		1


	//   ....[27]....
        /*0368*/ 	.word	0x0000a2e0
        /*036c*/ 	.word	0x00000005
        /*0370*/ 	.word	0x00000000
        /*0374*/ 	.short	0x010a
        /*0376*/ 	.byte	0x3f
	.zero		1


	//   ....[28]....
        /*0378*/ 	.word	0x0000a310
        /*037c*/ 	.word	0x00000003
        /*0380*/ 	.word	0x00000000
        /*0384*/ 	.short	0x010a
        /*0386*/ 	.byte	0x3f
	.zero		1


	//   ....[29]....
        /*0388*/ 	.word	0x0000a410
        /*038c*/ 	.word	0x00000004
        /*0390*/ 	.word	0x00038800
        /*0394*/ 	.short	0x010a
        /*0396*/ 	.byte	0x3f
	.zero		1


	//   ....[30]....
        /*0398*/ 	.word	0x0000a460
        /*039c*/ 	.word	0x00000003
        /*03a0*/ 	.word	0x00038810
        /*03a4*/ 	.short	0x010a
        /*03a6*/ 	.byte	0x3f
	.zero		1


	//   ....[31]....
        /*03a8*/ 	.word	0x0000a4b0
        /*03ac*/ 	.word	0x00000003
        /*03b0*/ 	.word	0x00038830
        /*03b4*/ 	.short	0x010a
        /*03b6*/ 	.byte	0x3f
	.zero		1


	//   ....[32]....
        /*03b8*/ 	.word	0x0000a650
        /*03bc*/ 	.word	0x00000014
        /*03c0*/ 	.word	0x00038820
        /*03c4*/ 	.short	0x010a
        /*03c6*/ 	.byte	0x3f
	.zero		1


	//   ....[33]....
        /*03c8*/ 	.word	0x0000a6a0
        /*03cc*/ 	.word	0x00000014
        /*03d0*/ 	.word	0x00038840
        /*03d4*/ 	.short	0x010a
        /*03d6*/ 	.byte	0x3f
	.zero		1


	//   ....[34]....
        /*03d8*/ 	.word	0x0000a6f0
        /*03dc*/ 	.word	0x00000014
        /*03e0*/ 	.word	0x00038828
        /*03e4*/ 	.short	0x010a
        /*03e6*/ 	.byte	0x3f
	.zero		1


	//   ....[35]....
        /*03e8*/ 	.word	0x0000a740
        /*03ec*/ 	.word	0x00000014
        /*03f0*/ 	.word	0x00038848
        /*03f4*/ 	.short	0x010a
        /*03f6*/ 	.byte	0x3f
	.zero		1


	//   ....[36]....
        /*03f8*/ 	.word	0x0000a7a0
        /*03fc*/ 	.word	0x00000014
        /*0400*/ 	.word	0x00038820
        /*0404*/ 	.short	0x010a
        /*0406*/ 	.byte	0x3f
	.zero		1


	//   ....[37]....
        /*0408*/ 	.word	0x0000a7f0
        /*040c*/ 	.word	0x00000014
        /*0410*/ 	.word	0x00038840
        /*0414*/ 	.short	0x010a
        /*0416*/ 	.byte	0x3f
	.zero		1


	//   ....[38]....
        /*0418*/ 	.word	0x0000a840
        /*041c*/ 	.word	0x00000014
        /*0420*/ 	.word	0x00038828
        /*0424*/ 	.short	0x010a
        /*0426*/ 	.byte	0x3f
	.zero		1


	//   ....[39]....
        /*0428*/ 	.word	0x0000a890
        /*042c*/ 	.word	0x00000004
        /*0430*/ 	.word	0x00038840
        /*0434*/ 	.short	0x010a
        /*0436*/ 	.byte	0x3f
	.zero		1


	//   ....[40]....
        /*0438*/ 	.word	0x0000a970
        /*043c*/ 	.word	0x00000007
        /*0440*/ 	.word	0x00000000
        /*0444*/ 	.short	0x010a
        /*0446*/ 	.byte	0x3f
	.zero		1


	//   ....[41]....
        /*0448*/ 	.word	0x0000a9c0
        /*044c*/ 	.word	0x00000003
        /*0450*/ 	.word	0x00000000
        /*0454*/ 	.short	0x010a
        /*0456*/ 	.byte	0x3f
	.zero		1


	//   ....[42]....
        /*0458*/ 	.word	0x0000aa10
        /*045c*/ 	.word	0x00000005
        /*0460*/ 	.word	0x00000000
        /*0464*/ 	.short	0x010a
        /*0466*/ 	.byte	0x3f
	.zero		1


	//----- nvinfo : EIATTR_NUM_MBARRIERS
	.align		4
.L_1058:
        /*0468*/ 	.byte	0x03, 0x38
        /*046a*/ 	.short	0x0009


	//----- nvinfo : EIATTR_EXIT_INSTR_OFFSETS
	.align		4
        /*046c*/ 	.byte	0x04, 0x1c
        /*046e*/ 	.short	(.L_1060 - .L_1059)


	//   ....[0]....
.L_1059:
        /*0470*/ 	.word	0x0000a360


	//----- nvinfo : EIATTR_MAX_THREADS
	.align		4
.L_1060:
        /*0474*/ 	.byte	0x04, 0x05
        /*0476*/ 	.short	(.L_1062 - .L_1061)
.L_1061:
        /*0478*/ 	.word	0x00000180
        /*047c*/ 	.word	0x00000001
        /*0480*/ 	.word	0x00000001


	//----- nvinfo : EIATTR_CRS_STACK_SIZE
	.align		4
.L_1062:
        /*0484*/ 	.byte	0x04, 0x1e
        /*0486*/ 	.short	(.L_1064 - .L_1063)
.L_1063:
        /*0488*/ 	.word	0x00000000


	//----- nvinfo : EIATTR_CBANK_PARAM_SIZE
	.align		4
.L_1064:
        /*048c*/ 	.byte	0x03, 0x19
        /*048e*/ 	.short	0x0970


	//----- nvinfo : EIATTR_PARAM_CBANK
	.align		4
        /*0490*/ 	.byte	0x04, 0x0a
        /*0492*/ 	.short	(.L_1066 - .L_1065)
	.align		4
.L_1065:
        /*0494*/ 	.word	index@(.nv.constant0._ZN7cutlass13device_kernelIN5flash11enable_sm90INS1_16FlashAttnBwdSm90INS1_25CollectiveMainloopBwdSm90ILi2ELi2ELi2EN4cute5tupleIJNS5_1CILi1EEES8_S8_EEENS6_IJNS7_ILi80EEENS7_ILi128EEESB_EEENS_10bfloat16_tEfNS_4arch4Sm90ELb0ELb0ELb0ELb0ELb1ELb1ELb0ELb1ELi2ELi1ELi2ELi1ELb0EEENS1_21CollectiveEpilogueBwdISC_SD_SF_Li256ELb0ELb0ELi1EEENS1_19SingleTileSchedulerILb0ELb0ELb0ELi128EEEEEEEEEvNT_6ParamsE)
        /*0498*/ 	.short	0x0210
        /*049a*/ 	.short	0x0970


	//----- nvinfo : EIATTR_SW_WAR
	.align		4
.L_1066:
        /*049c*/ 	.byte	0x04, 0x36
        /*049e*/ 	.short	(.L_1068 - .L_1067)
.L_1067:
        /*04a0*/ 	.word	0x00000008
.L_1068:


//--------------------- .nv.info._ZN7cutlass13device_kernelIN5flash11enable_sm90INS1_16FlashAttnBwdSm90INS1_25CollectiveMainloopBwdSm90ILi2ELi2ELi2EN4cute5tupleIJNS5_1CILi1EEES8_S8_EEENS6_IJNS7_ILi80EEENS7_ILi128EEESB_EEENS_10bfloat16_tEfNS_4arch4Sm90ELb0ELb0ELb0ELb0ELb0ELb1ELb0ELb1ELi2ELi1ELi2ELi1ELb0EEENS1_24CollectiveEpilogueBwdGQAISC_fSF_Li256ELb0ELb0EEENS1_19SingleTileSchedulerILb0ELb0ELb0ELi128EEEEEEEEEvNT_6ParamsE --------------------------
	.section	.nv.info._ZN7cutlass13device_kernelIN5flash11enable_sm90INS1_16FlashAttnBwdSm90INS1_25CollectiveMainloopBwdSm90ILi2ELi2ELi2EN4cute5tupleIJNS5_1CILi1EEES8_S8_EEENS6_IJNS7_ILi80EEENS7_ILi128EEESB_EEENS_10bfloat16_tEfNS_4arch4Sm90ELb0ELb0ELb0ELb0ELb0ELb1ELb0ELb1ELi2ELi1ELi2ELi1ELb0EEENS1_24CollectiveEpilogueBwdGQAISC_fSF_Li256ELb0ELb0EEENS1_19SingleTileSchedulerILb0ELb0ELb0ELi128EEEEEEEEEvNT_6ParamsE,"",@"SHT_CUDA_INFO"
	.sectionflags	@""
	.align	4


	//----- nvinfo : EIATTR_CUDA_API_VERSION
	.align		4
        /*0000*/ 	.byte	0x04, 0x37
        /*0002*/ 	.short	(.L_1070 - .L_1069)
.L_1069:
        /*0004*/ 	.word	0x00000082


	//----- nvinfo : EIATTR_KPARAM_INFO
	.align		4
.L_1070:
        /*0008*/ 	.byte	0x04, 0x17
        /*000a*/ 	.short	(.L_1072 - .L_1071)
.L_1071:
        /*000c*/ 	.word	0x00000000
        /*0010*/ 	.short	0x0000
        /*0012*/ 	.short	0x0070
        /*0014*/ 	.byte	0x00, 0xf0, 0x01, 0x1a


	//----- nvinfo : EIATTR_SPARSE_MMA_MASK
	.align		4
.L_1072:
        /*0018*/ 	.byte	0x03, 0x50
        /*001a*/ 	.short	0x0000


	//----- nvinfo : EIATTR_MAXREG_COUNT
	.align		4
        /*001c*/ 	.byte	0x03, 0x1b
        /*001e*/ 	.short	0x00a8


	//----- nvinfo : EIATTR_NUM_BARRIERS
	.align		4
        /*0020*/ 	.byte	0x02, 0x4c
        /*0022*/ 	.byte	0x10
	.zero		1


	//----- nvinfo : EIATTR_EXTERNS
	.align		4
        /*0024*/ 	.byte	0x04, 0x0f
        /*0026*/ 	.short	(.L_1074 - .L_1073)


	//   ....[0]....
	.align		4
.L_1073:
        /*0028*/ 	.word	index@(__assertfail)


	//----- nvinfo : EIATTR_ANNOTATIONS
	.align		4
.L_1074:
        /*002c*/ 	.byte	0x04, 0x55
        /*002e*/ 	.short	(.L_1076 - .L_1075)


	//   ....[0]....
.L_1075:
        /* <DEDUP_REMOVED lines=12> */


	//----- nvinfo : EIATTR_MERCURY_ISA_VERSION
	.align		4
.L_1076:
        /*00d8*/ 	.byte	0x03, 0x5f
        /*00da*/ 	.short	0x0101


	//----- nvinfo : EIATTR_INT_WARP_WIDE_INSTR_OFFSETS
	.align		4
        /*00dc*/ 	.byte	0x04, 0x31
        /*00de*/ 	.short	(.L_1078 - .L_1077)


	//   ....[0]....
.L_1077:
        /*00e0*/ 	.word	0x00000180


	//   ....[1]....
        /*00e4*/ 	.word	0x00000240


	//----- nvinfo : EIATTR_COOP_GROUP_MASK_REGIDS
	.align		4
.L_1078:
        /*00e8*/ 	.byte	0x04, 0x29
        /*00ea*/ 	.short	(.L_1080 - .L_1079)


	//   ....[0]....
.L_1079:
        /*00ec*/ 	.word	0xffffffff


	//   ....[1]....
        /*00f0*/ 	.word	0xffffffff


	//   ....[2]....
        /*00f4*/ 	.word	0xffffffff


	//   ....[3]....
        /*00f8*/ 	.word	0xffffffff


	//   ....[4]....
        /*00fc*/ 	.word	0xffffffff


	//   ....[5]....
        /*0100*/ 	.word	0xffffffff


	//   ....[6]....
        /*0104*/ 	.word	0xffffffff


	//   ....[7]....
        /*0108*/ 	.word	0x0500000f


	//----- nvinfo : EIATTR_COOP_GROUP_INSTR_OFFSETS
	.align		4
.L_1080:
        /*010c*/ 	.byte	0x04, 0x28
        /*010e*/ 	.short	(.L_1082 - .L_1081)


	//   ....[0]....
.L_1081:
        /*0110*/ 	.word	0x00000060


	//   ....[1]....
        /*0114*/ 	.word	0x00000190


	//   ....[2]....
        /*0118*/ 	.word	0x00000220


	//   ....[3]....
        /*011c*/ 	.word	0x000003a0


	//   ....[4]....
        /*0120*/ 	.word	0x000005f0


	//   ....[5]....
        /*0124*/ 	.word	0x00000b50


	//   ....[6]....
        /*0128*/ 	.word	0x00007150


	//   ....[7]....
        /*012c*/ 	.word	0x00009a00


	//----- nvinfo : EIATTR_REG_RECONFIG
	.align		4
.L_1082:
        /*0130*/ 	.byte	0x01, 0x54
	.zero		2


	//----- nvinfo : EIATTR_SYSCALL_OFFSETS
	.align		4
        /*0134*/ 	.byte	0x04, 0x46
        /*0136*/ 	.short	(.L_1084 - .L_1083)


	//   ....[0]....
.L_1083:
        /*0138*/ 	.word	0x00000780


	//   ....[1]....
        /*013c*/ 	.word	0x00000870


	//   ....[2]....
        /*0140*/ 	.word	0x000009e0


	//   ....[3]....
        /*0144*/ 	.word	0x00000ad0


	//----- nvinfo : EIATTR_MBARRIER_INSTR_OFFSETS
	.align		4
.L_1084:
        /*0148*/ 	.byte	0x04, 0x39
        /*014a*/ 	.short	(.L_1086 - .L_1085)


	//   ....[0]....
.L_1085:
        /*014c*/ 	.word	0x00000260
        /*0150*/ 	.word	0x000000ff
        /*0154*/ 	.word	0x00038800
        /*0158*/ 	.short	0x0100
        /*015a*/ 	.byte	0x06
	.zero		1


	//   ....[1]....
        /*015c*/ 	.word	0x00000350
        /*0160*/ 	.word	0x000000ff
        /*0164*/ 	.word	0x00038810
        /*0168*/ 	.short	0x0100
        /*016a*/ 	.byte	0x08
	.zero		1


	//   ....[2]....
        /*016c*/ 	.word	0x00000360
        /*0170*/ 	.word	0x000000ff
        /*0174*/ 	.word	0x00038820
        /*0178*/ 	.short	0x0100
        /*017a*/ 	.byte	0x08
	.zero		1


	//   ....[3]....
        /*017c*/ 	.word	0x00000370
        /*0180*/ 	.word	0x000000ff
        /*0184*/ 	.word	0x00038818
        /*0188*/ 	.short	0x0100
        /*018a*/ 	.byte	0x08
	.zero		1


	//   ....[4]....
        /*018c*/ 	.word	0x00000380
        /*0190*/ 	.word	0x000000ff
        /*0194*/ 	.word	0x00038828
        /*0198*/ 	.short	0x0100
        /*019a*/ 	.byte	0x08
	.zero		1


	//   ....[5]....
        /*019c*/ 	.word	0x000004b0
        /*01a0*/ 	.word	0x000000ff
        /*01a4*/ 	.word	0x00038830
        /*01a8*/ 	.short	0x0100
        /*01aa*/ 	.byte	0x08
	.zero		1


	//   ....[6]....
        /*01ac*/ 	.word	0x000004c0
        /*01b0*/ 	.word	0x000000ff
        /*01b4*/ 	.word	0x00038840
        /*01b8*/ 	.short	0x0100
        /*01ba*/ 	.byte	0x08
	.zero		1


	//   ....[7]....
        /*01bc*/ 	.word	0x000004d0
        /*01c0*/ 	.word	0x000000ff
        /*01c4*/ 	.word	0x00038838
        /*01c8*/ 	.short	0x0100
        /*01ca*/ 	.byte	0x08
	.zero		1


	//   ....[8]....
        /*01cc*/ 	.word	0x000004e0
        /*01d0*/ 	.word	0x000000ff
        /*01d4*/ 	.word	0x00038848
        /*01d8*/ 	.short	0x0100
        /*01da*/ 	.byte	0x08
	.zero		1


	//   ....[9]....
        /*01dc*/ 	.word	0x00000bb0
        /*01e0*/ 	.word	0x00000010
        /*01e4*/ 	.word	0x00038800
        /*01e8*/ 	.short	0x010a
        /*01ea*/ 	.byte	0x3f
	.zero		1


	//   ....[10]....
        /*01ec*/ 	.word	0x00000cf0
        /*01f0*/ 	.word	0x00000010
        /*01f4*/ 	.word	0x00038800
        /*01f8*/ 	.short	0x010a
        /*01fa*/ 	.byte	0x3f
	.zero		1


	//   ....[11]....
        /*01fc*/ 	.word	0x00001860
        /*0200*/ 	.word	0x00000002
        /*0204*/ 	.word	0x00038810
        /*0208*/ 	.short	0x010a
        /*020a*/ 	.byte	0x3f
	.zero		1


	//   ....[12]....
        /*020c*/ 	.word	0x000018a0
        /*0210*/ 	.word	0x00000002
        /*0214*/ 	.word	0x00038810
        /*0218*/ 	.short	0x010a
        /*021a*/ 	.byte	0x3f
	.zero		1


	//   ....[13]....
        /*021c*/ 	.word	0x00002aa0
        /*0220*/ 	.word	0x00000002
        /*0224*/ 	.word	0x00038830
        /*0228*/ 	.short	0x010a
        /*022a*/ 	.byte	0x3f
	.zero		1


	//   ....[14]....
        /*022c*/ 	.word	0x00002b20
        /*0230*/ 	.word	0x00000002
        /*0234*/ 	.word	0x00038830
        /*0238*/ 	.short	0x010a
        /*023a*/ 	.byte	0x3f
	.zero		1


	//   ....[15]....
        /*023c*/ 	.word	0x00005fc0
        /*0240*/ 	.word	0x00000003
        /*0244*/ 	.word	0x00000000
        /*0248*/ 	.short	0x0101
        /*024a*/ 	.byte	0x3f
	.zero		1


	//   ....[16]....
        /*024c*/ 	.word	0x000063a0
        /*0250*/ 	.word	0x00000002
        /*0254*/ 	.word	0x00000000
        /*0258*/ 	.short	0x0101
        /*025a*/ 	.byte	0x3f
	.zero		1


	//   ....[17]....
        /*025c*/ 	.word	0x00007f90
        /*0260*/ 	.word	0x00000014
        /*0264*/ 	.word	0x00038820
        /*0268*/ 	.short	0x010a
        /*026a*/ 	.byte	0x3f
	.zero		1


	//   ....[18]....
        /*026c*/ 	.word	0x000085a0
        /*0270*/ 	.word	0x00000014
        /*0274*/ 	.word	0x00038840
        /*0278*/ 	.short	0x010a
        /*027a*/ 	.byte	0x3f
	.zero		1


	//   ....[19]....
        /*027c*/ 	.word	0x00008840
        /*0280*/ 	.word	0x00000014
        /*0284*/ 	.word	0x00038828
        /*0288*/ 	.short	0x010a
        /*028a*/ 	.byte	0x3f
	.zero		1


	//   ....[20]....
        /*028c*/ 	.word	0x00008a50
        /*0290*/ 	.word	0x00000014
        /*0294*/ 	.word	0x00038848
        /*0298*/ 	.short	0x010a
        /*029a*/ 	.byte	0x3f
	.zero		1


	//   ....[21]....
        /*029c*/ 	.word	0x00008cd0
        /*02a0*/ 	.word	0x00000014
        /*02a4*/ 	.word	0x00038820
        /*02a8*/ 	.short	0x010a
        /*02aa*/ 	.byte	0x3f
	.zero		1


	//   ....[22]....
        /*02ac*/ 	.word	0x00008f40
        /*02b0*/ 	.word	0x00000014
        /*02b4*/ 	.word	0x00038840
        /*02b8*/ 	.short	0x010a
        /*02ba*/ 	.byte	0x3f
	.zero		1


	//   ....[23]....
        /*02bc*/ 	.word	0x000091b0
        /*02c0*/ 	.word	0x00000014
        /*02c4*/ 	.word	0x00038828
        /*02c8*/ 	.short	0x010a
        /*02ca*/ 	.byte	0x3f
	.zero		1


	//   ....[24]....
        /*02cc*/ 	.word	0x00009400
        /*02d0*/ 	.word	0x00000004
        /*02d4*/ 	.word	0x00038840
        /*02d8*/ 	.short	0x010a
        /*02da*/ 	.byte	0x3f
	.zero		1


	//   ....[25]....
        /*02dc*/ 	.word	0x00009870
        /*02e0*/ 	.word	0x00000007
        /*02e4*/ 	.word	0x00000000
        /*02e8*/ 	.short	0x010a
        /*02ea*/ 	.byte	0x3f
	.zero		1


	//   ....[26]....
        /*02ec*/ 	.word	0x000098c0
        /*02f0*/ 	.word	0x00000003
        /*02f4*/ 	.word	0x00000000
        /*02f8*/ 	.short	0x010a
        /*02fa*/ 	.byte	0x3f
	.zero		1


	//   ....[27]....
        /*02fc*/ 	.word	0x00009920
        /*0300*/ 	.word	0x00000005
        /*0304*/ 	.word	0x00000000
        /*0308*/ 	.short	0x010a
        /*030a*/ 	.byte	0x3f
	.zero		1


	//   ....[28]....
        /*030c*/ 	.word	0x00009950
        /*0310*/ 	.word	0x00000003
        /*0314*/ 	.word	0x00000000
        /*0318*/ 	.short	0x010a
        /*031a*/ 	.byte	0x3f
	.zero		1


	//   ....[29]....
        /*031c*/ 	.word	0x00009a60
        /*0320*/ 	.word	0x00000000
        /*0324*/ 	.word	0x00038800
        /*0328*/ 	.short	0x010a
        /*032a*/ 	.byte	0x3f
	.zero		1


	//   ....[30]....
        /*032c*/ 	.word	0x00009ab0
        /*0330*/ 	.word	0x00000002
        /*0334*/ 	.word	0x00038810
        /*0338*/ 	.short	0x010a
        /*033a*/ 	.byte	0x3f
	.zero		1


	//   ....[31]....
        /*033c*/ 	.word	0x00009b00
        /*0340*/ 	.word	0x00000002
        /*0344*/ 	.word	0x00038830
        /*0348*/ 	.short	0x010a
        /*034a*/ 	.byte	0x3f
	.zero		1


	//   ....[32]....
        /*034c*/ 	.word	0x00009b50
        /*0350*/ 	.word	0x00000014
        /*0354*/ 	.word	0x00038820
        /*0358*/ 	.short	0x010a
        /*035a*/ 	.byte	0x3f
	.zero		1


	//   ....[33]....
        /*035c*/ 	.word	0x00009ba0
        /*0360*/ 	.word	0x00000014
        /*0364*/ 	.word	0x00038840
        /*0368*/ 	.short	0x010a
        /*036a*/ 	.byte	0x3f
	.zero		1


	//   ....[34]....
        /*036c*/ 	.word	0x00009bf0
        /*0370*/ 	.word	0x00000014
        /*0374*/ 	.word	0x00038828
        /*0378*/ 	.short	0x010a
        /*037a*/ 	.byte	0x3f
	.zero		1


	//   ....[35]....
        /*037c*/ 	.word	0x00009c40
        /*0380*/ 	.word	0x00000014
        /*0384*/ 	.word	0x00038848
        /*0388*/ 	.short	0x010a
        /*038a*/ 	.byte	0x3f
	.zero		1


	//   ....[36]....
        /*038c*/ 	.word	0x00009ca0
        /*0390*/ 	.word	0x00000014
        /*0394*/ 	.word	0x00038820
        /*0398*/ 	.short	0x010a
        /*039a*/ 	.byte	0x3f
	.zero		1


	//   ....[37]....
        /*039c*/ 	.word	0x00009cf0
        /*03a0*/ 	.word	0x00000014
        /*03a4*/ 	.word	0x00038840
        /*03a8*/ 	.short	0x010a
        /*03aa*/ 	.byte	0x3f
	.zero		1


	//   ....[38]....
        /*03ac*/ 	.word	0x00009d40
        /*03b0*/ 	.word	0x00000014
        /*03b4*/ 	.word	0x00038828
        /*03b8*/ 	.short	0x010a
        /*03ba*/ 	.byte	0x3f
	.zero		1


	//   ....[39]....
        /*03bc*/ 	.word	0x00009d90
        /*03c0*/ 	.word	0x00000004
        /*03c4*/ 	.word	0x00038840
        /*03c8*/ 	.short	0x010a
        /*03ca*/ 	.byte	0x3f
	.zero		1


	//   ....[40]....
        /*03cc*/ 	.word	0x00009e70
        /*03d0*/ 	.word	0x00000007
        /*03d4*/ 	.word	0x00000000
        /*03d8*/ 	.short	0x010a
        /*03da*/ 	.byte	0x3f
	.zero		1


	//   ....[41]....
        /*03dc*/ 	.word	0x00009ec0
        /*03e0*/ 	.word	0x00000003
        /*03e4*/ 	.word	0x00000000
        /*03e8*/ 	.short	0x010a
        /*03ea*/ 	.byte	0x3f
	.zero		1


	//   ....[42]....
        /*03ec*/ 	.word	0x00009f10
        /*03f0*/ 	.word	0x00000005
        /*03f4*/ 	.word	0x00000000
        /*03f8*/ 	.short	0x010a
        /*03fa*/ 	.byte	0x3f
	.zero		1


	//----- nvinfo : EIATTR_NUM_MBARRIERS
	.align		4
.L_1086:
        /*03fc*/ 	.byte	0x03, 0x38
        /*03fe*/ 	.short	0x0009


	//----- nvinfo : EIATTR_EXIT_INSTR_OFFSETS
	.align		4
        /*0400*/ 	.byte	0x04, 0x1c
        /*0402*/ 	.short	(.L_1088 - .L_1087)


	//   ....[0]....
.L_1087:
        /*0404*/ 	.word	0x000099a0


	//----- nvinfo : EIATTR_MAX_THREADS
	.align		4
.L_1088:
        /*0408*/ 	.byte	0x04, 0x05
        /*040a*/ 	.short	(.L_1090 - .L_1089)
.L_1089:
        /*040c*/ 	.word	0x00000180
        /*0410*/ 	.word	0x00000001
        /*0414*/ 	.word	0x00000001


	//----- nvinfo : EIATTR_CRS_STACK_SIZE
	.align		4
.L_1090:
        /*0418*/ 	.byte	0x04, 0x1e
        /*041a*/ 	.short	(.L_1092 - .L_1091)
.L_1091:
        /*041c*/ 	.word	0x00000000


	//----- nvinfo : EIATTR_CBANK_PARAM_SIZE
	.align		4
.L_1092:
        /*0420*/ 	.byte	0x03, 0x19
        /*0422*/ 	.short	0x06f0


	//----- nvinfo : EIATTR_PARAM_CBANK
	.align		4
        /*0424*/ 	.byte	0x04, 0x0a
        /*0426*/ 	.short	(.L_1094 - .L_1093)
	.align		4
.L_1093:
        /*0428*/ 	.word	index@(.nv.constant0._ZN7cutlass13device_kernelIN5flash11enable_sm90INS1_16FlashAttnBwdSm90INS1_25CollectiveMainloopBwdSm90ILi2ELi2ELi2EN4cute5tupleIJNS5_1CILi1EEES8_S8_EEENS6_IJNS7_ILi80EEENS7_ILi128EEESB_EEENS_10bfloat16_tEfNS_4arch4Sm90ELb0ELb0ELb0ELb0ELb0ELb1ELb0ELb1ELi2ELi1ELi2ELi1ELb0EEENS1_24CollectiveEpilogueBwdGQAISC_fSF_Li256ELb0ELb0EEENS1_19SingleTileSchedulerILb0ELb0ELb0ELi128EEEEEEEEEvNT_6ParamsE)
        /*042c*/ 	.short	0x0210
        /*042e*/ 	.short	0x06f0


	//----- nvinfo : EIATTR_SW_WAR
	.align		4
.L_1094:
        /*0430*/ 	.byte	0x04, 0x36
        /*0432*/ 	.short	(.L_1096 - .L_1095)
.L_1095:
        /*0434*/ 	.word	0x00000008
.L_1096:


//--------------------- .nv.info._ZN7cutlass13device_kernelIN5flash11enable_sm90INS1_16FlashAttnBwdSm90INS1_25CollectiveMainloopBwdSm90ILi2ELi2ELi2EN4cute5tupleIJNS5_1CILi1EEES8_S8_EEENS6_IJNS7_ILi80EEENS7_ILi128EEESB_EEENS_10bfloat16_tEfNS_4arch4Sm90ELb0ELb0ELb0ELb0ELb1ELb1ELb0ELb1ELi2ELi1ELi2ELi1ELb0EEENS1_24CollectiveEpilogueBwdGQAISC_fSF_Li256ELb0ELb1EEENS1_19SingleTileSchedulerILb0ELb0ELb0ELi128EEEEEEEEEvNT_6ParamsE --------------------------
	.section	.nv.info._ZN7cutlass13device_kernelIN5flash11enable_sm90INS1_16FlashAttnBwdSm90INS1_25CollectiveMainloopBwdSm90ILi2ELi2ELi2EN4cute5tupleIJNS5_1CILi1EEES8_S8_EEENS6_IJNS7_ILi80EEENS7_ILi128EEESB_EEENS_10bfloat16_tEfNS_4arch4Sm90ELb0ELb0ELb0ELb0ELb1ELb1ELb0ELb1ELi2ELi1ELi2ELi1ELb0EEENS1_24CollectiveEpilogueBwdGQAISC_fSF_Li256ELb0ELb1EEENS1_19SingleTileSchedulerILb0ELb0ELb0ELi128EEEEEEEEEvNT_6ParamsE,"",@"SHT_CUDA_INFO"
	.sectionflags	@""
	.align	4


	//----- nvinfo : EIATTR_CUDA_API_VERSION
	.align		4
        /*0000*/ 	.byte	0x04, 0x37
        /*0002*/ 	.short	(.L_1098 - .L_1097)
.L_1097:
        /*0004*/ 	.word	0x00000082


	//----- nvinfo : EIATTR_KPARAM_INFO
	.align		4
.L_1098:
        /*0008*/ 	.byte	0x04, 0x17
        /*000a*/ 	.short	(.L_1100 - .L_1099)
.L_1099:
        /*000c*/ 	.word	0x00000000
        /*0010*/ 	.short	0x0000
        /*0012*/ 	.short	0x0070
        /*0014*/ 	.byte	0x00, 0xf0, 0x01, 0x1a


	//----- nvinfo : EIATTR_SPARSE_MMA_MASK
	.align		4
.L_1100:
        /*0018*/ 	.byte	0x03, 0x50
        /*001a*/ 	.short	0x0000


	//----- nvinfo : EIATTR_MAXREG_COUNT
	.align		4
        /*001c*/ 	.byte	0x03, 0x1b
        /*001e*/ 	.short	0x00a8


	//----- nvinfo : EIATTR_NUM_BARRIERS
	.align		4
        /*0020*/ 	.byte	0x02, 0x4c
        /*0022*/ 	.byte	0x10
	.zero		1


	//----- nvinfo : EIATTR_EXTERNS
	.align		4
        /*0024*/ 	.byte	0x04, 0x0f
        /*0026*/ 	.short	(.L_1102 - .L_1101)


	//   ....[0]....
	.align		4
.L_1101:
        /*0028*/ 	.word	index@(__assertfail)


	//----- nvinfo : EIATTR_ANNOTATIONS
	.align		4
.L_1102:
        /*002c*/ 	.byte	0x04, 0x55
        /*002e*/ 	.short	(.L_1104 - .L_1103)


	//   ....[0]....
.L_1103:
        /* <DEDUP_REMOVED lines=11> */


	//----- nvinfo : EIATTR_MERCURY_ISA_VERSION
	.align		4
.L_1104:
        /*00c8*/ 	.byte	0x03, 0x5f
        /*00ca*/ 	.short	0x0101


	//----- nvinfo : EIATTR_INT_WARP_WIDE_INSTR_OFFSETS
	.align		4
        /*00cc*/ 	.byte	0x04, 0x31
        /*00ce*/ 	.short	(.L_1106 - .L_1105)


	//   ....[0]....
.L_1105:
        /*00d0*/ 	.word	0x00000180


	//   ....[1]....
        /*00d4*/ 	.word	0x00000240


	//   ....[2]....
        /*00d8*/ 	.word	0x00007e20


	//   ....[3]....
        /*00dc*/ 	.word	0x00008290


	//   ....[4]....
        /*00e0*/ 	.word	0x00008860


	//----- nvinfo : EIATTR_COOP_GROUP_MASK_REGIDS
	.align		4
.L_1106:
        /*00e4*/ 	.byte	0x04, 0x29
        /*00e6*/ 	.short	(.L_1108 - .L_1107)


	//   ....[0]....
.L_1107:
        /*00e8*/ 	.word	0xffffffff


	//   ....[1]....
        /*00ec*/ 	.word	0xffffffff


	//   ....[2]....
        /*00f0*/ 	.word	0xffffffff


	//   ....[3]....
        /*00f4*/ 	.word	0xffffffff


	//   ....[4]....
        /*00f8*/ 	.word	0xffffffff


	//   ....[5]....
        /*00fc*/ 	.word	0xffffffff


	//   ....[6]....
        /*0100*/ 	.word	0xffffffff


	//   ....[7]....
        /*0104*/ 	.word	0xffffffff


	//   ....[8]....
        /*0108*/ 	.word	0xffffffff


	//   ....[9]....
        /*010c*/ 	.word	0xffffffff


	//   ....[10]....
        /*0110*/ 	.word	0xffffffff


	//   ....[11]....
        /*0114*/ 	.word	0xffffffff


	//   ....[12]....
        /*0118*/ 	.word	0xffffffff


	//   ....[13]....
        /*011c*/ 	.word	0xffffffff


	//   ....[14]....
        /*0120*/ 	.word	0xffffffff


	//   ....[15]....
        /*0124*/ 	.word	0xffffffff


	//   ....[16]....
        /*0128*/ 	.word	0xffffffff


	//   ....[17]....
        /*012c*/ 	.word	0x0500000f


	//   ....[18]....
        /*0130*/ 	.word	0x0500000f


	//   ....[19]....
        /*0134*/ 	.word	0x0500000f


	//   ....[20]....
        /*0138*/ 	.word	0x0500000f


	//   ....[21]....
        /*013c*/ 	.word	0x0500000f


	//   ....[22]....
        /*0140*/ 	.word	0x0500000f


	//----- nvinfo : EIATTR_COOP_GROUP_INSTR_OFFSETS
	.align		4
.L_1108:
        /*0144*/ 	.byte	0x04, 0x28
        /*0146*/ 	.short	(.L_1110 - .L_1109)


	//   ....[0]....
.L_1109:
        /*0148*/ 	.word	0x00000060


	//   ....[1]....
        /*014c*/ 	.word	0x00000190


	//   ....[2]....
        /*0150*/ 	.word	0x00000220


	//   ....[3]....
        /*0154*/ 	.word	0x000003a0


	//   ....[4]....
        /*0158*/ 	.word	0x00000600


	//   ....[5]....
        /*015c*/ 	.word	0x00000b60


	//   ....[6]....
        /*0160*/ 	.word	0x00006e30


	//   ....[7]....
        /*0164*/ 	.word	0x00007000


	//   ....[8]....
        /*0168*/ 	.word	0x000072d0


	//   ....[9]....
        /*016c*/ 	.word	0x000074a0


	//   ....[10]....
        /*0170*/ 	.word	0x000075c0


	//   ....[11]....
        /*0174*/ 	.word	0x00007ac0


	//   ....[12]....
        /*0178*/ 	.word	0x00007d50


	//   ....[13]....
        /*017c*/ 	.word	0x00007f90


	//   ....[14]....
        /*0180*/ 	.word	0x000081c0


	//   ....[15]....
        /*0184*/ 	.word	0x00008470


	//   ....[16]....
        /*0188*/ 	.word	0x000087a0


	//   ....[17]....
        /*018c*/ 	.word	0x0000a680


	//   ....[18]....
        /*0190*/ 	.word	0x0000a800


	//   ....[19]....
        /*0194*/ 	.word	0x0000a870


	//   ....[20]....
        /*0198*/ 	.word	0x0000a8e0


	//   ....[21]....
        /*019c*/ 	.word	0x0000a950


	//   ....[22]....
        /*01a0*/ 	.word	0x0000a9c0


	//----- nvinfo : EIATTR_REG_RECONFIG
	.align		4
.L_1110:
        /*01a4*/ 	.byte	0x01, 0x54
	.zero		2


	//----- nvinfo : EIATTR_SYSCALL_OFFSETS
	.align		4
        /*01a8*/ 	.byte	0x04, 0x46
        /*01aa*/ 	.short	(.L_1112 - .L_1111)


	//   ....[0]....
.L_1111:
        /*01ac*/ 	.word	0x00000790


	//   ....[1]....
        /*01b0*/ 	.word	0x00000880


	//   ....[2]....
        /*01b4*/ 	.word	0x000009f0


	//   ....[3]....
        /*01b8*/ 	.word	0x00000ae0


	//----- nvinfo : EIATTR_MBARRIER_INSTR_OFFSETS
	.align		4
.L_1112:
        /*01bc*/ 	.byte	0x04, 0x39
        /*01be*/ 	.short	(.L_1114 - .L_1113)


	//   ....[0]....
.L_1113:
        /*01c0*/ 	.word	0x00000260
        /*01c4*/ 	.word	0x000000ff
        /*01c8*/ 	.word	0x00038800
        /*01cc*/ 	.short	0x0100
        /*01ce*/ 	.byte	0x06
	.zero		1


	//   ....[1]....
        /*01d0*/ 	.word	0x00000350
        /*01d4*/ 	.word	0x000000ff
        /*01d8*/ 	.word	0x00038810
        /*01dc*/ 	.short	0x0100
        /*01de*/ 	.byte	0x08
	.zero		1


	//   ....[2]....
        /*01e0*/ 	.word	0x00000360
        /*01e4*/ 	.word	0x000000ff
        /*01e8*/ 	.word	0x00038820
        /*01ec*/ 	.short	0x0100
        /*01ee*/ 	.byte	0x08
	.zero		1


	//   ....[3]....
        /*01f0*/ 	.word	0x00000370
        /*01f4*/ 	.word	0x000000ff
        /*01f8*/ 	.word	0x00038818
        /*01fc*/ 	.short	0x0100
        /*01fe*/ 	.byte	0x08
	.zero		1


	//   ....[4]....
        /*0200*/ 	.word	0x00000380
        /*0204*/ 	.word	0x000000ff
        /*0208*/ 	.word	0x00038828
        /*020c*/ 	.short	0x0100
        /*020e*/ 	.byte	0x08
	.zero		1


	//   ....[5]....
        /*0210*/ 	.word	0x000004b0
        /*0214*/ 	.word	0x000000ff
        /*0218*/ 	.word	0x00038830
        /*021c*/ 	.short	0x0100
        /*021e*/ 	.byte	0x08
	.zero		1


	//   ....[6]....
        /*0220*/ 	.word	0x000004c0
        /*0224*/ 	.word	0x000000ff
        /*0228*/ 	.word	0x00038840
        /*022c*/ 	.short	0x0100
        /*022e*/ 	.byte	0x08
	.zero		1


	//   ....[7]....
        /*0230*/ 	.word	0x000004d0
        /*0234*/ 	.word	0x000000ff
        /*0238*/ 	.word	0x00038838
        /*023c*/ 	.short	0x0100
        /*023e*/ 	.byte	0x08
	.zero		1


	//   ....[8]....
        /*0240*/ 	.word	0x000004e0
        /*0244*/ 	.word	0x000000ff
        /*0248*/ 	.word	0x00038848
        /*024c*/ 	.short	0x0100
        /*024e*/ 	.byte	0x08
	.zero		1


	//   ....[9]....
        /*0250*/ 	.word	0x00000bc0
        /*0254*/ 	.word	0x00000010
        /*0258*/ 	.word	0x00038800
        /*025c*/ 	.short	0x010a
        /*025e*/ 	.byte	0x3f
	.zero		1


	//   ....[10]....
        /*0260*/ 	.word	0x00000d00
        /*0264*/ 	.word	0x00000010
        /*0268*/ 	.word	0x00038800
        /*026c*/ 	.short	0x010a
        /*026e*/ 	.byte	0x3f
	.zero		1


	//   ....[11]....
        /*0270*/ 	.word	0x00001860
        /*0274*/ 	.word	0x00000002
        /*0278*/ 	.word	0x00038810
        /*027c*/ 	.short	0x010a
        /*027e*/ 	.byte	0x3f
	.zero		1


	//   ....[12]....
        /*0280*/ 	.word	0x000018a0
        /*0284*/ 	.word	0x00000002
        /*0288*/ 	.word	0x00038810
        /*028c*/ 	.short	0x010a
        /*028e*/ 	.byte	0x3f
	.zero		1


	//   ....[13]....
        /*0290*/ 	.word	0x00002aa0
        /*0294*/ 	.word	0x00000002
        /*0298*/ 	.word	0x00038830
        /*029c*/ 	.short	0x010a
        /*029e*/ 	.byte	0x3f
	.zero		1


	//   ....[14]....
        /*02a0*/ 	.word	0x00002b20
        /*02a4*/ 	.word	0x00000002
        /*02a8*/ 	.word	0x00038830
        /*02ac*/ 	.short	0x010a
        /*02ae*/ 	.byte	0x3f
	.zero		1


	//   ....[15]....
        /*02b0*/ 	.word	0x00005fc0
        /*02b4*/ 	.word	0x00000003
        /*02b8*/ 	.word	0x00000000
        /*02bc*/ 	.short	0x0101
        /*02be*/ 	.byte	0x3f
	.zero		1


	//   ....[16]....
        /*02c0*/ 	.word	0x000063b0
        /*02c4*/ 	.word	0x00000002
        /*02c8*/ 	.word	0x00000000
        /*02cc*/ 	.short	0x0101
        /*02ce*/ 	.byte	0x3f
	.zero		1


	//   ....[17]....
        /*02d0*/ 	.word	0x00008c10
        /*02d4*/ 	.word	0x00000014
        /*02d8*/ 	.word	0x00038820
        /*02dc*/ 	.short	0x010a
        /*02de*/ 	.byte	0x3f
	.zero		1


	//   ....[18]....
        /*02e0*/ 	.word	0x00009220
        /*02e4*/ 	.word	0x00000014
        /*02e8*/ 	.word	0x00038840
        /*02ec*/ 	.short	0x010a
        /*02ee*/ 	.byte	0x3f
	.zero		1


	//   ....[19]....
        /*02f0*/ 	.word	0x000094c0
        /*02f4*/ 	.word	0x00000014
        /*02f8*/ 	.word	0x00038828
        /*02fc*/ 	.short	0x010a
        /*02fe*/ 	.byte	0x3f
	.zero		1


	//   ....[20]....
        /*0300*/ 	.word	0x000096d0
        /*0304*/ 	.word	0x00000014
        /*0308*/ 	.word	0x00038848
        /*030c*/ 	.short	0x010a
        /*030e*/ 	.byte	0x3f
	.zero		1


	//   ....[21]....
        /*0310*/ 	.word	0x00009950
        /*0314*/ 	.word	0x00000014
        /*0318*/ 	.word	0x00038820
        /*031c*/ 	.short	0x010a
        /*031e*/ 	.byte	0x3f
	.zero		1


	//   ....[22]....
        /*0320*/ 	.word	0x00009bc0
        /*0324*/ 	.word	0x00000014
        /*0328*/ 	.word	0x00038840
        /*032c*/ 	.short	0x010a
        /*032e*/ 	.byte	0x3f
	.zero		1


	//   ....[23]....
        /*0330*/ 	.word	0x00009e30
        /*0334*/ 	.word	0x00000014
        /*0338*/ 	.word	0x00038828
        /*033c*/ 	.short	0x010a
        /*033e*/ 	.byte	0x3f
	.zero		1


	//   ....[24]....
        /*0340*/ 	.word	0x0000a080
        /*0344*/ 	.word	0x00000004
        /*0348*/ 	.word	0x00038840
        /*034c*/ 	.short	0x010a
        /*034e*/ 	.byte	0x3f
	.zero		1


	//   ....[25]....
        /*0350*/ 	.word	0x0000a4f0
        /*0354*/ 	.word	0x00000007
        /*0358*/ 	.word	0x00000000
        /*035c*/ 	.short	0x010a
        /*035e*/ 	.byte	0x3f
	.zero		1


	//   ....[26]....
        /*0360*/ 	.word	0x0000a540
        /*0364*/ 	.word	0x00000003
        /*0368*/ 	.word	0x00000000
        /*036c*/ 	.short	0x010a
        /*036e*/ 	.byte	0x3f
	.zero		1


	//   ....[27]....
        /*0370*/ 	.word	0x0000a5a0
        /*0374*/ 	.word	0x00000005
        /*0378*/ 	.word	0x00000000
        /*037c*/ 	.short	0x010a
        /*037e*/ 	.byte	0x3f
	.zero		1


	//   ....[28]....
        /*0380*/ 	.word	0x0000a5d0
        /*0384*/ 	.word	0x00000003
        /*0388*/ 	.word	0x00000000
        /*038c*/ 	.short	0x010a
        /*038e*/ 	.byte	0x3f
	.zero		1


	//   ....[29]....
        /*0390*/ 	.word	0x0000a6e0
        /*0394*/ 	.word	0x00000000
        /*0398*/ 	.word	0x00038800
        /*039c*/ 	.short	0x010a
        /*039e*/ 	.byte	0x3f
	.zero		1


	//   ....[30]....
        /*03a0*/ 	.word	0x0000a730
        /*03a4*/ 	.word	0x00000002
        /*03a8*/ 	.word	0x00038810
        /*03ac*/ 	.short	0x010a
        /*03ae*/ 	.byte	0x3f
	.zero		1


	//   ....[31]....
        /*03b0*/ 	.word	0x0000a780
        /*03b4*/ 	.word	0x00000002
        /*03b8*/ 	.word	0x00038830
        /*03bc*/ 	.short	0x010a
        /*03be*/ 	.byte	0x3f
	.zero		1


	//   ....[32]....
        /*03c0*/ 	.word	0x0000aa00
        /*03c4*/ 	.word	0x00000014
        /*03c8*/ 	.word	0x00038820
        /*03cc*/ 	.short	0x010a
        /*03ce*/ 	.byte	0x3f
	.zero		1


	//   ....[33]....
        /*03d0*/ 	.word	0x0000aa50
        /*03d4*/ 	.word	0x00000014
        /*03d8*/ 	.word	0x00038840
        /*03dc*/ 	.short	0x010a
        /*03de*/ 	.byte	0x3f
	.zero		1


	//   ....[34]....
        /*03e0*/ 	.word	0x0000aaa0
        /*03e4*/ 	.word	0x00000014
        /*03e8*/ 	.word	0x00038828
        /*03ec*/ 	.short	0x010a
        /*03ee*/ 	.byte	0x3f
	.zero		1


	//   ....[35]....
        /*03f0*/ 	.word	0x0000aaf0
        /*03f4*/ 	.word	0x00000014
        /*03f8*/ 	.word	0x00038848
        /*03fc*/ 	.short	0x010a
        /*03fe*/ 	.byte	0x3f
	.zero		1


	//   ....[36]....
        /*0400*/ 	.word	0x0000ab50
        /*0404*/ 	.word	0x00000014
        /*0408*/ 	.word	0x00038820
        /*040c*/ 	.short	0x010a
        /*040e*/ 	.byte	0x3f
	.zero		1


	//   ....[37]....
        /*0410*/ 	.word	0x0000aba0
        /*0414*/ 	.word	0x00000014
        /*0418*/ 	.word	0x00038840
        /*041c*/ 	.short	0x010a
        /*041e*/ 	.byte	0x3f
	.zero		1


	//   ....[38]....
        /*0420*/ 	.word	0x0000abf0
        /*0424*/ 	.word	0x00000014
        /*0428*/ 	.word	0x00038828
        /*042c*/ 	.short	0x010a
        /*042e*/ 	.byte	0x3f
	.zero		1


	//   ....[39]....
        /*0430*/ 	.word	0x0000ac40
        /*0434*/ 	.word	0x00000004
        /*0438*/ 	.word	0x00038840
        /*043c*/ 	.short	0x010a
        /*043e*/ 	.byte	0x3f
	.zero		1


	//   ....[40]....
        /*0440*/ 	.word	0x0000ad20
        /*0444*/ 	.word	0x00000007
        /*0448*/ 	.word	0x00000000
        /*044c*/ 	.short	0x010a
        /*044e*/ 	.byte	0x3f
	.zero		1


	//   ....[41]....
        /*0450*/ 	.word	0x0000ad70
        /*0454*/ 	.word	0x00000003
        /*0458*/ 	.word	0x00000000
        /*045c*/ 	.short	0x010a
        /*045e*/ 	.byte	0x3f
	.zero		1


	//   ....[42]....
        /*0460*/ 	.word	0x0000adc0
        /*0464*/ 	.word	0x00000005
        /*0468*/ 	.word	0x00000000
        /*046c*/ 	.short	0x010a
        /*046e*/ 	.byte	0x3f
	.zero		1


	//----- nvinfo : EIATTR_NUM_MBARRIERS
	.align		4
.L_1114:
        /*0470*/ 	.byte	0x03, 0x38
        /*0472*/ 	.short	0x0009


	//----- nvinfo : EIATTR_EXIT_INSTR_OFFSETS
	.align		4
        /*0474*/ 	.byte	0x04, 0x1c
        /*0476*/ 	.short	(.L_1116 - .L_1115)


	//   ....[0]....
.L_1115:
        /*0478*/ 	.word	0x0000a620


	//----- nvinfo : EIATTR_MAX_THREADS
	.align		4
.L_1116:
        /*047c*/ 	.byte	0x04, 0x05
        /*047e*/ 	.short	(.L_1118 - .L_1117)
.L_1117:
        /*0480*/ 	.word	0x00000180
        /*0484*/ 	.word	0x00000001
        /*0488*/ 	.word	0x00000001


	//----- nvinfo : EIATTR_CRS_STACK_SIZE
	.align		4
.L_1118:
        /*048c*/ 	.byte	0x04, 0x1e
        /*048e*/ 	.short	(.L_1120 - .L_1119)
.L_1119:
        /*0490*/ 	.word	0x00000000


	//----- nvinfo : EIATTR_CBANK_PARAM_SIZE
	.align		4
.L_1120:
        /*0494*/ 	.byte	0x03, 0x19
        /*0496*/ 	.short	0x06f0


	//----- nvinfo : EIATTR_PARAM_CBANK
	.align		4
        /*0498*/ 	.byte	0x04, 0x0a
        /*049a*/ 	.short	(.L_1122 - .L_1121)
	.align		4
.L_1121:
        /*049c*/ 	.word	index@(.nv.constant0._ZN7cutlass13device_kernelIN5flash11enable_sm90INS1_16FlashAttnBwdSm90INS1_25CollectiveMainloopBwdSm90ILi2ELi2ELi2EN4cute5tupleIJNS5_1CILi1EEES8_S8_EEENS6_IJNS7_ILi80EEENS7_ILi128EEESB_EEENS_10bfloat16_tEfNS_4arch4Sm90ELb0ELb0ELb0ELb0ELb1ELb1ELb0ELb1ELi2ELi1ELi2ELi1ELb0EEENS1_24CollectiveEpilogueBwdGQAISC_fSF_Li256ELb0ELb1EEENS1_19SingleTileSchedulerILb0ELb0ELb0ELi128EEEEEEEEEvNT_6ParamsE)
        /*04a0*/ 	.short	0x0210
        /*04a2*/ 	.short	0x06f0


	//----- nvinfo : EIATTR_SW_WAR
	.align		4
.L_1122:
        /*04a4*/ 	.byte	0x04, 0x36
        /*04a6*/ 	.short	(.L_1124 - .L_1123)
.L_1123:
        /*04a8*/ 	.word	0x00000008
.L_1124:


//--------------------- .nv.info._ZN7cutlass13device_kernelIN5flash22FlashAttnBwdPreprocessIN4cute5tupleIJNS3_1CILi80EEENS5_ILi128EEEEEENS_10bfloat16_tEfNS_4arch4Sm90ELb1ELb0EEEEEvNT_6ParamsE --------------------------
	.section	.nv.info._ZN7cutlass13device_kernelIN5flash22FlashAttnBwdPreprocessIN4cute5tupleIJNS3_1CILi80EEENS5_ILi128EEEEEENS_10bfloat16_tEfNS_4arch4Sm90ELb1ELb0EEEEEvNT_6ParamsE,"",@"SHT_CUDA_INFO"
	.sectionflags	@""
	.align	4


	//----- nvinfo : EIATTR_CUDA_API_VERSION
	.align		4
        /*0000*/ 	.byte	0x04, 0x37
        /*0002*/ 	.short	(.L_1126 - .L_1125)
.L_1125:
        /*0004*/ 	.word	0x00000082


	//----- nvinfo : EIATTR_KPARAM_INFO
	.align		4
.L_1126:
        /*0008*/ 	.byte	0x04, 0x17
        /*000a*/ 	.short	(.L_1128 - .L_1127)
.L_1127:
        /*000c*/ 	.word	0x00000000
        /*0010*/ 	.short	0x0000
        /*0012*/ 	.short	0x0000
        /*0014*/ 	.byte	0x00, 0xf0, 0xc1, 0x03


	//----- nvinfo : EIATTR_SPARSE_MMA_MASK
	.align		4
.L_1128:
        /*0018*/ 	.byte	0x03, 0x50
        /*001a*/ 	.short	0x0000


	//----- nvinfo : EIATTR_MAXREG_COUNT
	.align		4
        /*001c*/ 	.byte	0x03, 0x1b
        /*001e*/ 	.short	0x0080


	//----- nvinfo : EIATTR_MERCURY_ISA_VERSION
	.align		4
        /*0020*/ 	.byte	0x03, 0x5f
        /*0022*/ 	.short	0x0101


	//----- nvinfo : EIATTR_COOP_GROUP_MASK_REGIDS
	.align		4
        /*0024*/ 	.byte	0x04, 0x29
        /*0026*/ 	.short	(.L_1130 - .L_1129)


	//   ....[0]....
.L_1129:
        /*0028*/ 	.word	0xffffffff


	//   ....[1]....
        /*002c*/ 	.word	0xffffffff


	//   ....[2]....
        /*0030*/ 	.word	0xffffffff


	//   ....[3]....
        /*0034*/ 	.word	0xffffffff


	//   ....[4]....
        /*0038*/ 	.word	0xffffffff


	//   ....[5]....
        /*003c*/ 	.word	0xffffffff


	//   ....[6]....
        /*0040*/ 	.word	0xffffffff


	//   ....[7]....
        /*0044*/ 	.word	0xffffffff


	//   ....[8]....
        /*0048*/ 	.word	0xffffffff


	//   ....[9]....
        /*004c*/ 	.word	0xffffffff


	//   ....[10]....
        /*0050*/ 	.word	0xffffffff


	//   ....[11]....
        /*0054*/ 	.word	0xffffffff


	//   ....[12]....
        /*0058*/ 	.word	0xffffffff


	//   ....[13]....
        /*005c*/ 	.word	0xffffffff


	//   ....[14]....
        /*0060*/ 	.word	0xffffffff


	//   ....[15]....
        /*0064*/ 	.word	0xffffffff


	//   ....[16]....
        /*0068*/ 	.word	0xffffffff


	//   ....[17]....
        /*006c*/ 	.word	0xffffffff


	//   ....[18]....
        /*0070*/ 	.word	0xffffffff


	//   ....[19]....
        /*0074*/ 	.word	0xffffffff


	//----- nvinfo : EIATTR_COOP_GROUP_INSTR_OFFSETS
	.align		4
.L_1130:
        /*0078*/ 	.byte	0x04, 0x28
        /*007a*/ 	.short	(.L_1132 - .L_1131)


	//   ....[0]....
.L_1131:
        /*007c*/ 	.word	0x000014b0


	//   ....[1]....
        /*0080*/ 	.word	0x000014d0


	//   ....[2]....
        /*0084*/ 	.word	0x000014e0


	//   ....[3]....
        /*0088*/ 	.word	0x000014f0


	//   ....[4]....
        /*008c*/ 	.word	0x00001500


	//   ....[5]....
        /*0090*/ 	.word	0x00001540


	//   ....[6]....
        /*0094*/ 	.word	0x00001560


	//   ....[7]....
        /*0098*/ 	.word	0x00001580


	//   ....[8]....
        /*009c*/ 	.word	0x00001590


	//   ....[9]....
        /*00a0*/ 	.word	0x000015a0


	//   ....[10]....
        /*00a4*/ 	.word	0x000015f0


	//   ....[11]....
        /*00a8*/ 	.word	0x00001610


	//   ....[12]....
        /*00ac*/ 	.word	0x00001630


	//   ....[13]....
        /*00b0*/ 	.word	0x00001650


	//   ....[14]....
        /*00b4*/ 	.word	0x00001660


	//   ....[15]....
        /*00b8*/ 	.word	0x00001740


	//   ....[16]....
        /*00bc*/ 	.word	0x00001760


	//   ....[17]....
        /*00c0*/ 	.word	0x00001770


	//   ....[18]....
        /*00c4*/ 	.word	0x00001780


	//   ....[19]....
        /*00c8*/ 	.word	0x00001790


	//----- nvinfo : EIATTR_EXIT_INSTR_OFFSETS
	.align		4
.L_1132:
        /*00cc*/ 	.byte	0x04, 0x1c
        /*00ce*/ 	.short	(.L_1134 - .L_1133)


	//   ....[0]....
.L_1133:
        /*00d0*/ 	.word	0x00001d60


	//   ....[1]....
        /*00d4*/ 	.word	0x00001de0


	//----- nvinfo : EIATTR_MAX_THREADS
	.align		4
.L_1134:
        /*00d8*/ 	.byte	0x04, 0x05
        /*00da*/ 	.short	(.L_1136 - .L_1135)
.L_1135:
        /*00dc*/ 	.word	0x00000100
        /*00e0*/ 	.word	0x00000001
        /*00e4*/ 	.word	0x00000001


	//----- nvinfo : EIATTR_CRS_STACK_SIZE
	.align		4
.L_1136:
        /*00e8*/ 	.byte	0x04, 0x1e
        /*00ea*/ 	.short	(.L_1138 - .L_1137)
.L_1137:
        /*00ec*/ 	.word	0x00000000


	//----- nvinfo : EIATTR_CBANK_PARAM_SIZE
	.align		4
.L_1138:
        /*00f0*/ 	.byte	0x03, 0x19
        /*00f2*/ 	.short	0x00f0


	//----- nvinfo : EIATTR_PARAM_CBANK
	.align		4
        /*00f4*/ 	.byte	0x04, 0x0a
        /*00f6*/ 	.short	(.L_1140 - .L_1139)
	.align		4
.L_1139:
        /*00f8*/ 	.word	index@(.nv.constant0._ZN7cutlass13device_kernelIN5flash22FlashAttnBwdPreprocessIN4cute5tupleIJNS3_1CILi80EEENS5_ILi128EEEEEENS_10bfloat16_tEfNS_4arch4Sm90ELb1ELb0EEEEEvNT_6ParamsE)
        /*00fc*/ 	.short	0x0210
        /*00fe*/ 	.short	0x00f0


	//----- nvinfo : EIATTR_SW_WAR
	.align		4
.L_1140:
        /*0100*/ 	.byte	0x04, 0x36
        /*0102*/ 	.short	(.L_1142 - .L_1141)
.L_1141:
        /*0104*/ 	.word	0x00000008
.L_1142:


//--------------------- .nv.info._ZN7cutlass13device_kernelIN5flash11enable_sm90INS1_16FlashAttnBwdSm90INS1_25CollectiveMainloopBwdSm90ILi2ELi2ELi2EN4cute5tupleIJNS5_1CILi1EEES8_S8_EEENS6_IJNS7_ILi80EEENS7_ILi128EEESB_EEENS_10bfloat16_tEfNS_4arch4Sm90ELb0ELb0ELb0ELb1ELb0ELb1ELb0ELb1ELi2ELi1ELi2ELi1ELb0EEENS1_21CollectiveEpilogueBwdISC_SD_SF_Li256ELb1ELb0ELi1EEENS1_19SingleTileSchedulerILb1ELb0ELb0ELi128EEEEEEEEEvNT_6ParamsE --------------------------
	.section	.nv.info._ZN7cutlass13device_kernelIN5flash11enable_sm90INS1_16FlashAttnBwdSm90INS1_25CollectiveMainloopBwdSm90ILi2ELi2ELi2EN4cute5tupleIJNS5_1CILi1EEES8_S8_EEENS6_IJNS7_ILi80EEENS7_ILi128EEESB_EEENS_10bfloat16_tEfNS_4arch4Sm90ELb0ELb0ELb0ELb1ELb0ELb1ELb0ELb1ELi2ELi1ELi2ELi1ELb0EEENS1_21CollectiveEpilogueBwdISC_SD_SF_Li256ELb1ELb0ELi1EEENS1_19SingleTileSchedulerILb1ELb0ELb0ELi128EEEEEEEEEvNT_6ParamsE,"",@"SHT_CUDA_INFO"
	.sectionflags	@""
	.align	4


	//----- nvinfo : EIATTR_CUDA_API_VERSION
	.align		4
        /*0000*/ 	.byte	0x04, 0x37
        /*0002*/ 	.short	(.L_1144 - .L_1143)
.L_1143:
        /*0004*/ 	.word	0x00000082


	//----- nvinfo : EIATTR_KPARAM_INFO
	.align		4
.L_1144:
        /*0008*/ 	.byte	0x04, 0x17
        /*000a*/ 	.short	(.L_1146 - .L_1145)
.L_1145:
        /*000c*/ 	.word	0x00000000
        /*0010*/ 	.short	0x0000
        /*0012*/ 	.short	0x0070
        /*0014*/ 	.byte	0x00, 0xf0, 0x01, 0x1a


	//----- nvinfo : EIATTR_SPARSE_MMA_MASK
	.align		4
.L_1146:
        /*0018*/ 	.byte	0x03, 0x50
        /*001a*/ 	.short	0x0000


	//----- nvinfo : EIATTR_MAXREG_COUNT
	.align		4
        /*001c*/ 	.byte	0x03, 0x1b
        /*001e*/ 	.short	0x00a8


	//----- nvinfo : EIATTR_NUM_BARRIERS
	.align		4
        /*0020*/ 	.byte	0x02, 0x4c
        /*0022*/ 	.byte	0x10
	.zero		1


	//----- nvinfo : EIATTR_EXTERNS
	.align		4
        /*0024*/ 	.byte	0x04, 0x0f
        /*0026*/ 	.short	(.L_1148 - .L_1147)


	//   ....[0]....
	.align		4
.L_1147:
        /*0028*/ 	.word	index@(__assertfail)


	//----- nvinfo : EIATTR_ANNOTATIONS
	.align		4
.L_1148:
        /*002c*/ 	.byte	0x04, 0x55
        /*002e*/ 	.short	(.L_1150 - .L_1149)


	//   ....[0]....
.L_1149:
        /* <DEDUP_REMOVED lines=14> */


	//----- nvinfo : EIATTR_MERCURY_ISA_VERSION
	.align		4
.L_1150:
        /*00f8*/ 	.byte	0x03, 0x5f
        /*00fa*/ 	.short	0x0101


	//----- nvinfo : EIATTR_INT_WARP_WIDE_INSTR_OFFSETS
	.align		4
        /*00fc*/ 	.byte	0x04, 0x31
        /*00fe*/ 	.short	(.L_1152 - .L_1151)


	//   ....[0]....
.L_1151:
        /*0100*/ 	.word	0x00000180


	//   ....[1]....
        /*0104*/ 	.word	0x00000240


	//   ....[2]....
        /*0108*/ 	.word	0x0000b300


	//----- nvinfo : EIATTR_COOP_GROUP_MASK_REGIDS
	.align		4
.L_1152:
        /*010c*/ 	.byte	0x04, 0x29
        /*010e*/ 	.short	(.L_1154 - .L_1153)


	//   ....[0]....
.L_1153:
        /*0110*/ 	.word	0xffffffff


	//   ....[1]....
        /*0114*/ 	.word	0xffffffff


	//   ....[2]....
        /*0118*/ 	.word	0xffffffff


	//   ....[3]....
        /*011c*/ 	.word	0xffffffff


	//   ....[4]....
        /*0120*/ 	.word	0xffffffff


	//   ....[5]....
        /*0124*/ 	.word	0xffffffff


	//   ....[6]....
        /*0128*/ 	.word	0xffffffff


	//   ....[7]....
        /*012c*/ 	.word	0x0500000f


	//----- nvinfo : EIATTR_COOP_GROUP_INSTR_OFFSETS
	.align		4
.L_1154:
        /*0130*/ 	.byte	0x04, 0x28
        /*0132*/ 	.short	(.L_1156 - .L_1155)


	//   ....[0]....
.L_1155:
        /*0134*/ 	.word	0x00000060


	//   ....[1]....
        /*0138*/ 	.word	0x00000190


	//   ....[2]....
        /*013c*/ 	.word	0x00000220


	//   ....[3]....
        /*0140*/ 	.word	0x000003a0


	//   ....[4]....
        /*0144*/ 	.word	0x00000610


	//   ....[5]....
        /*0148*/ 	.word	0x00001390


	//   ....[6]....
        /*014c*/ 	.word	0x0000a060


	//   ....[7]....
        /*0150*/ 	.word	0x0000d2e0


	//----- nvinfo : EIATTR_REG_RECONFIG
	.align		4
.L_1156:
        /*0154*/ 	.byte	0x01, 0x54
	.zero		2


	//----- nvinfo : EIATTR_SYSCALL_OFFSETS
	.align		4
        /*0158*/ 	.byte	0x04, 0x46
        /*015a*/ 	.short	(.L_1158 - .L_1157)


	//   ....[0]....
.L_1157:
        /*015c*/ 	.word	0x00000fc0


	//   ....[1]....
        /*0160*/ 	.word	0x000010b0


	//   ....[2]....
        /*0164*/ 	.word	0x00001220


	//   ....[3]....
        /*0168*/ 	.word	0x00001310


	//----- nvinfo : EIATTR_MBARRIER_INSTR_OFFSETS
	.align		4
.L_1158:
        /*016c*/ 	.byte	0x04, 0x39
        /*016e*/ 	.short	(.L_1160 - .L_1159)


	//   ....[0]....
.L_1159:
        /*0170*/ 	.word	0x00000260
        /*0174*/ 	.word	0x000000ff
        /*0178*/ 	.word	0x00038800
        /*017c*/ 	.short	0x0100
        /*017e*/ 	.byte	0x06
	.zero		1


	//   ....[1]....
        /*0180*/ 	.word	0x00000350
        /*0184*/ 	.word	0x000000ff
        /*0188*/ 	.word	0x00038810
        /*018c*/ 	.short	0x0100
        /*018e*/ 	.byte	0x08
	.zero		1


	//   ....[2]....
        /*0190*/ 	.word	0x00000360
        /*0194*/ 	.word	0x000000ff
        /*0198*/ 	.word	0x00038820
        /*019c*/ 	.short	0x0100
        /*019e*/ 	.byte	0x08
	.zero		1


	//   ....[3]....
        /*01a0*/ 	.word	0x00000370
        /*01a4*/ 	.word	0x000000ff
        /*01a8*/ 	.word	0x00038818
        /*01ac*/ 	.short	0x0100
        /*01ae*/ 	.byte	0x08
	.zero		1


	//   ....[4]....
        /*01b0*/ 	.word	0x00000380
        /*01b4*/ 	.word	0x000000ff
        /*01b8*/ 	.word	0x00038828
        /*01bc*/ 	.short	0x0100
        /*01be*/ 	.byte	0x08
	.zero		1


	//   ....[5]....
        /*01c0*/ 	.word	0x000004b0
        /*01c4*/ 	.word	0x000000ff
        /*01c8*/ 	.word	0x00038830
        /*01cc*/ 	.short	0x0100
        /*01ce*/ 	.byte	0x08
	.zero		1


	//   ....[6]....
        /*01d0*/ 	.word	0x000004c0
        /*01d4*/ 	.word	0x000000ff
        /*01d8*/ 	.word	0x00038840
        /*01dc*/ 	.short	0x0100
        /*01de*/ 	.byte	0x08
	.zero		1


	//   ....[7]....
        /*01e0*/ 	.word	0x000004d0
        /*01e4*/ 	.word	0x000000ff
        /*01e8*/ 	.word	0x00038838
        /*01ec*/ 	.short	0x0100
        /*01ee*/ 	.byte	0x08
	.zero		1


	//   ....[8]....
        /*01f0*/ 	.word	0x000004e0
        /*01f4*/ 	.word	0x000000ff
        /*01f8*/ 	.word	0x00038848
        /*01fc*/ 	.short	0x0100
        /*01fe*/ 	.byte	0x08
	.zero		1


	//   ....[9]....
        /*0200*/ 	.word	0x000013e0
        /*0204*/ 	.word	0x00000013
        /*0208*/ 	.word	0x00038800
        /*020c*/ 	.short	0x010a
        /*020e*/ 	.byte	0x3f
	.zero		1


	//   ....[10]....
        /*0210*/ 	.word	0x00001680
        /*0214*/ 	.word	0x00000013
        /*0218*/ 	.word	0x00038800
        /*021c*/ 	.short	0x010a
        /*021e*/ 	.byte	0x3f
	.zero		1


	//   ....[11]....
        /*0220*/ 	.word	0x00001c20
        /*0224*/ 	.word	0x00000003
        /*0228*/ 	.word	0x00038810
        /*022c*/ 	.short	0x010a
        /*022e*/ 	.byte	0x3f
	.zero		1


	//   ....[12]....
        /*0230*/ 	.word	0x00001c60
        /*0234*/ 	.word	0x00000003
        /*0238*/ 	.word	0x00038810
        /*023c*/ 	.short	0x010a
        /*023e*/ 	.byte	0x3f
	.zero		1


	//   ....[13]....
        /*0240*/ 	.word	0x00002e60
        /*0244*/ 	.word	0x00000003
        /*0248*/ 	.word	0x00038830
        /*024c*/ 	.short	0x010a
        /*024e*/ 	.byte	0x3f
	.zero		1


	//   ....[14]....
        /*0250*/ 	.word	0x00002ee0
        /*0254*/ 	.word	0x00000003
        /*0258*/ 	.word	0x00038830
        /*025c*/ 	.short	0x010a
        /*025e*/ 	.byte	0x3f
	.zero		1


	//   ....[15]....
        /*0260*/ 	.word	0x00006370
        /*0264*/ 	.word	0x00000005
        /*0268*/ 	.word	0x00000000
        /*026c*/ 	.short	0x0101
        /*026e*/ 	.byte	0x3f
	.zero		1


	//   ....[16]....
        /*0270*/ 	.word	0x000066e0
        /*0274*/ 	.word	0x00000003
        /*0278*/ 	.word	0x00000000
        /*027c*/ 	.short	0x0101
        /*027e*/ 	.byte	0x3f
	.zero		1


	//   ....[17]....
        /*0280*/ 	.word	0x0000b810
        /*0284*/ 	.word	0x0000000c
        /*0288*/ 	.word	0x00038820
        /*028c*/ 	.short	0x010a
        /*028e*/ 	.byte	0x3f
	.zero		1


	//   ....[18]....
        /*0290*/ 	.word	0x0000be10
        /*0294*/ 	.word	0x0000000c
        /*0298*/ 	.word	0x00038840
        /*029c*/ 	.short	0x010a
        /*029e*/ 	.byte	0x3f
	.zero		1


	//   ....[19]....
        /*02a0*/ 	.word	0x0000c0c0
        /*02a4*/ 	.word	0x0000000c
        /*02a8*/ 	.word	0x00038828
        /*02ac*/ 	.short	0x010a
        /*02ae*/ 	.byte	0x3f
	.zero		1


	//   ....[20]....
        /*02b0*/ 	.word	0x0000c2f0
        /*02b4*/ 	.word	0x0000000c
        /*02b8*/ 	.word	0x00038848
        /*02bc*/ 	.short	0x010a
        /*02be*/ 	.byte	0x3f
	.zero		1


	//   ....[21]....
        /*02c0*/ 	.word	0x0000c570
        /*02c4*/ 	.word	0x0000000c
        /*02c8*/ 	.word	0x00038820
        /*02cc*/ 	.short	0x010a
        /*02ce*/ 	.byte	0x3f
	.zero		1


	//   ....[22]....
        /*02d0*/ 	.word	0x0000c800
        /*02d4*/ 	.word	0x0000000c
        /*02d8*/ 	.word	0x00038840
        /*02dc*/ 	.short	0x010a
        /*02de*/ 	.byte	0x3f
	.zero		1


	//   ....[23]....
        /*02e0*/ 	.word	0x0000ca80
        /*02e4*/ 	.word	0x0000000c
        /*02e8*/ 	.word	0x00038828
        /*02ec*/ 	.short	0x010a
        /*02ee*/ 	.byte	0x3f
	.zero		1


	//   ....[24]....
        /*02f0*/ 	.word	0x0000cce0
        /*02f4*/ 	.word	0x00000004
        /*02f8*/ 	.word	0x00038840
        /*02fc*/ 	.short	0x010a
        /*02fe*/ 	.byte	0x3f
	.zero		1


	//   ....[25]....
        /*0300*/ 	.word	0x0000d160
        /*0304*/ 	.word	0x00000007
        /*0308*/ 	.word	0x00000000
        /*030c*/ 	.short	0x010a
        /*030e*/ 	.byte	0x3f
	.zero		1


	//   ....[26]....
        /*0310*/ 	.word	0x0000d1b0
        /*0314*/ 	.word	0x0000000b
        /*0318*/ 	.word	0x00000000
        /*031c*/ 	.short	0x010a
        /*031e*/ 	.byte	0x3f
	.zero		1


	//   ....[27]....
        /*0320*/ 	.word	0x0000d210
        /*0324*/ 	.word	0x00000009
        /*0328*/ 	.word	0x00000000
        /*032c*/ 	.short	0x010a
        /*032e*/ 	.byte	0x3f
	.zero		1


	//   ....[28]....
        /*0330*/ 	.word	0x0000d240
        /*0334*/ 	.word	0x00000003
        /*0338*/ 	.word	0x00000000
        /*033c*/ 	.short	0x010a
        /*033e*/ 	.byte	0x3f
	.zero		1


	//   ....[29]....
        /*0340*/ 	.word	0x0000d340
        /*0344*/ 	.word	0x00000003
        /*0348*/ 	.word	0x00038800
        /*034c*/ 	.short	0x010a
        /*034e*/ 	.byte	0x3f
	.zero		1


	//   ....[30]....
        /*0350*/ 	.word	0x0000d390
        /*0354*/ 	.word	0x00000003
        /*0358*/ 	.word	0x00038810
        /*035c*/ 	.short	0x010a
        /*035e*/ 	.byte	0x3f
	.zero		1


	//   ....[31]....
        /*0360*/ 	.word	0x0000d3e0
        /*0364*/ 	.word	0x00000003
        /*0368*/ 	.word	0x00038830
        /*036c*/ 	.short	0x010a
        /*036e*/ 	.byte	0x3f
	.zero		1


	//   ....[32]....
        /*0370*/ 	.word	0x0000d430
        /*0374*/ 	.word	0x0000000c
        /*0378*/ 	.word	0x00038820
        /*037c*/ 	.short	0x010a
        /*037e*/ 	.byte	0x3f
	.zero		1


	//   ....[33]....
        /*0380*/ 	.word	0x0000d480
        /*0384*/ 	.word	0x0000000c
        /*0388*/ 	.word	0x00038840
        /*038c*/ 	.short	0x010a
        /*038e*/ 	.byte	0x3f
	.zero		1


	//   ....[34]....
        /*0390*/ 	.word	0x0000d4d0
        /*0394*/ 	.word	0x0000000c
        /*0398*/ 	.word	0x00038828
        /*039c*/ 	.short	0x010a
        /*039e*/ 	.byte	0x3f
	.zero		1


	//   ....[35]....
        /*03a0*/ 	.word	0x0000d520
        /*03a4*/ 	.word	0x0000000c
        /*03a8*/ 	.word	0x00038848
        /*03ac*/ 	.short	0x010a
        /*03ae*/ 	.byte	0x3f
	.zero		1


	//   ....[36]....
        /*03b0*/ 	.word	0x0000d580
        /*03b4*/ 	.word	0x0000000c
        /*03b8*/ 	.word	0x00038820
        /*03bc*/ 	.short	0x010a
        /*03be*/ 	.byte	0x3f
	.zero		1


	//   ....[37]....
        /*03c0*/ 	.word	0x0000d5d0
        /*03c4*/ 	.word	0x0000000c
        /*03c8*/ 	.word	0x00038840
        /*03cc*/ 	.short	0x010a
        /*03ce*/ 	.byte	0x3f
	.zero		1


	//   ....[38]....
        /*03d0*/ 	.word	0x0000d620
        /*03d4*/ 	.word	0x0000000c
        /*03d8*/ 	.word	0x00038828
        /*03dc*/ 	.short	0x010a
        /*03de*/ 	.byte	0x3f
	.zero		1


	//   ....[39]....
        /*03e0*/ 	.word	0x0000d670
        /*03e4*/ 	.word	0x00000004
        /*03e8*/ 	.word	0x00038840
        /*03ec*/ 	.short	0x010a
        /*03ee*/ 	.byte	0x3f
	.zero		1


	//   ....[40]....
        /*03f0*/ 	.word	0x0000d740
        /*03f4*/ 	.word	0x00000007
        /*03f8*/ 	.word	0x00000000
        /*03fc*/ 	.short	0x010a
        /*03fe*/ 	.byte	0x3f
	.zero		1


	//   ....[41]....
        /*0400*/ 	.word	0x0000d790
        /*0404*/ 	.word	0x0000000b
        /*0408*/ 	.word	0x00000000
        /*040c*/ 	.short	0x010a
        /*040e*/ 	.byte	0x3f
	.zero		1


	//   ....[42]....
        /*0410*/ 	.word	0x0000d7e0
        /*0414*/ 	.word	0x00000009
        /*0418*/ 	.word	0x00000000
        /*041c*/ 	.short	0x010a
        /*041e*/ 	.byte	0x3f
	.zero		1


	//----- nvinfo : EIATTR_NUM_MBARRIERS
	.align		4
.L_1160:
        /*0420*/ 	.byte	0x03, 0x38
        /*0422*/ 	.short	0x0009


	//----- nvinfo : EIATTR_EXIT_INSTR_OFFSETS
	.align		4
        /*0424*/ 	.byte	0x04, 0x1c
        /*0426*/ 	.short	(.L_1162 - .L_1161)


	//   ....[0]....
.L_1161:
        /*0428*/ 	.word	0x0000d290


	//----- nvinfo : EIATTR_MAX_THREADS
	.align		4
.L_1162:
        /*042c*/ 	.byte	0x04, 0x05
        /*042e*/ 	.short	(.L_1164 - .L_1163)
.L_1163:
        /*0430*/ 	.word	0x00000180
        /*0434*/ 	.word	0x00000001
        /*0438*/ 	.word	0x00000001


	//----- nvinfo : EIATTR_CRS_STACK_SIZE
	.align		4
.L_1164:
        /*043c*/ 	.byte	0x04, 0x1e
        /*043e*/ 	.short	(.L_1166 - .L_1165)
.L_1165:
        /*0440*/ 	.word	0x00000000


	//----- nvinfo : EIATTR_CBANK_PARAM_SIZE
	.align		4
.L_1166:
        /*0444*/ 	.byte	0x03, 0x19
        /*0446*/ 	.short	0x06f0


	//----- nvinfo : EIATTR_PARAM_CBANK
	.align		4
        /*0448*/ 	.byte	0x04, 0x0a
        /*044a*/ 	.short	(.L_1168 - .L_1167)
	.align		4
.L_1167:
        /*044c*/ 	.word	index@(.nv.constant0._ZN7cutlass13device_kernelIN5flash11enable_sm90INS1_16FlashAttnBwdSm90INS1_25CollectiveMainloopBwdSm90ILi2ELi2ELi2EN4cute5tupleIJNS5_1CILi1EEES8_S8_EEENS6_IJNS7_ILi80EEENS7_ILi128EEESB_EEENS_10bfloat16_tEfNS_4arch4Sm90ELb0ELb0ELb0ELb1ELb0ELb1ELb0ELb1ELi2ELi1ELi2ELi1ELb0EEENS1_21CollectiveEpilogueBwdISC_SD_SF_Li256ELb1ELb0ELi1EEENS1_19SingleTileSchedulerILb1ELb0ELb0ELi128EEEEEEEEEvNT_6ParamsE)
        /*0450*/ 	.short	0x0210
        /*0452*/ 	.short	0x06f0


	//----- nvinfo : EIATTR_SW_WAR
	.align		4
.L_1168:
        /*0454*/ 	.byte	0x04, 0x36
        /*0456*/ 	.short	(.L_1170 - .L_1169)
.L_1169:
        /*0458*/ 	.word	0x00000008
.L_1170:


//--------------------- .nv.info._ZN7cutlass13device_kernelIN5flash11enable_sm90INS1_16FlashAttnBwdSm90INS1_25CollectiveMainloopBwdSm90ILi2ELi2ELi2EN4cute5tupleIJNS5_1CILi1EEES8_S8_EEENS6_IJNS7_ILi80EEENS7_ILi128EEESB_EEENS_10bfloat16_tEfNS_4arch4Sm90ELb0ELb0ELb0ELb1ELb1ELb1ELb0ELb1ELi2ELi1ELi2ELi1ELb0EEENS1_21CollectiveEpilogueBwdISC_SD_SF_Li256ELb1ELb0ELi1EEENS1_19SingleTileSchedulerILb1ELb0ELb0ELi128EEEEEEEEEvNT_6ParamsE --------------------------
	.section	.nv.info._ZN7cutlass13device_kernelIN5flash11enable_sm90INS1_16FlashAttnBwdSm90INS1_25CollectiveMainloopBwdSm90ILi2ELi2ELi2EN4cute5tupleIJNS5_1CILi1EEES8_S8_EEENS6_IJNS7_ILi80EEENS7_ILi128EEESB_EEENS_10bfloat16_tEfNS_4arch4Sm90ELb0ELb0ELb0ELb1ELb1ELb1ELb0ELb1ELi2ELi1ELi2ELi1ELb0EEENS1_21CollectiveEpilogueBwdISC_SD_SF_Li256ELb1ELb0ELi1EEENS1_19SingleTileSchedulerILb1ELb0ELb0ELi128EEEEEEEEEvNT_6ParamsE,"",@"SHT_CUDA_INFO"
	.sectionflags	@""
	.align	4


	//----- nvinfo : EIATTR_CUDA_API_VERSION
	.align		4
        /*0000*/ 	.byte	0x04, 0x37
        /*0002*/ 	.short	(.L_1172 - .L_1171)
.L_1171:
        /*0004*/ 	.word	0x00000082


	//----- nvinfo : EIATTR_KPARAM_INFO
	.align		4
.L_1172:
        /*0008*/ 	.byte	0x04, 0x17
        /*000a*/ 	.short	(.L_1174 - .L_1173)
.L_1173:
        /*000c*/ 	.word	0x00000000
        /*0010*/ 	.short	0x0000
        /*0012*/ 	.short	0x0070
        /*0014*/ 	.byte	0x00, 0xf0, 0x01, 0x1a


	//----- nvinfo : EIATTR_SPARSE_MMA_MASK
	.align		4
.L_1174:
        /*0018*/ 	.byte	0x03, 0x50
        /*001a*/ 	.short	0x0000


	//----- nvinfo : EIATTR_MAXREG_COUNT
	.align		4
        /*001c*/ 	.byte	0x03, 0x1b
        /*001e*/ 	.short	0x00a8


	//----- nvinfo : EIATTR_NUM_BARRIERS
	.align		4
        /*0020*/ 	.byte	0x02, 0x4c
        /*0022*/ 	.byte	0x10
	.zero		1


	//----- nvinfo : EIATTR_EXTERNS
	.align		4
        /*0024*/ 	.byte	0x04, 0x0f
        /*0026*/ 	.short	(.L_1176 - .L_1175)


	//   ....[0]....
	.align		4
.L_1175:
        /*0028*/ 	.word	index@(__assertfail)


	//----- nvinfo : EIATTR_ANNOTATIONS
	.align		4
.L_1176:
        /*002c*/ 	.byte	0x04, 0x55
        /*002e*/ 	.short	(.L_1178 - .L_1177)


	//   ....[0]....
.L_1177:
        /* <DEDUP_REMOVED lines=14> */


	//----- nvinfo : EIATTR_MERCURY_ISA_VERSION
	.align		4
.L_1178:
        /*00f8*/ 	.byte	0x03, 0x5f
        /*00fa*/ 	.short	0x0101


	//----- nvinfo : EIATTR_INT_WARP_WIDE_INSTR_OFFSETS
	.align		4
        /*00fc*/ 	.byte	0x04, 0x31
        /*00fe*/ 	.short	(.L_1180 - .L_1179)


	//   ....[0]....
.L_1179:
        /*0100*/ 	.word	0x00000180


	//   ....[1]....
        /*0104*/ 	.word	0x00000240


	//   ....[2]....
        /*0108*/ 	.word	0x0000ad40


	//   ....[3]....
        /*010c*/ 	.word	0x0000b1b0


	//   ....[4]....
        /*0110*/ 	.word	0x0000b780


	//   ....[5]....
        /*0114*/ 	.word	0x0000bb00


	//----- nvinfo : EIATTR_COOP_GROUP_MASK_REGIDS
	.align		4
.L_1180:
        /*0118*/ 	.byte	0x04, 0x29
        /*011a*/ 	.short	(.L_1182 - .L_1181)


	//   ....[0]....
.L_1181:
        /*011c*/ 	.word	0xffffffff


	//   ....[1]....
        /*0120*/ 	.word	0xffffffff


	//   ....[2]....
        /*0124*/ 	.word	0xffffffff


	//   ....[3]....
        /*0128*/ 	.word	0xffffffff


	//   ....[4]....
        /*012c*/ 	.word	0xffffffff


	//   ....[5]....
        /*0130*/ 	.word	0xffffffff


	//   ....[6]....
        /*0134*/ 	.word	0xffffffff


	//   ....[7]....
        /*0138*/ 	.word	0xffffffff


	//   ....[8]....
        /*013c*/ 	.word	0xffffffff


	//   ....[9]....
        /*0140*/ 	.word	0xffffffff


	//   ....[10]....
        /*0144*/ 	.word	0xffffffff


	//   ....[11]....
        /*0148*/ 	.word	0xffffffff


	//   ....[12]....
        /*014c*/ 	.word	0xffffffff


	//   ....[13]....
        /*0150*/ 	.word	0x0500000f


	//   ....[14]....
        /*0154*/ 	.word	0x0500000f


	//   ....[15]....
        /*0158*/ 	.word	0x0500000f


	//   ....[16]....
        /*015c*/ 	.word	0x0500000f


	//----- nvinfo : EIATTR_COOP_GROUP_INSTR_OFFSETS
	.align		4
.L_1182:
        /*0160*/ 	.byte	0x04, 0x28
        /*0162*/ 	.short	(.L_1184 - .L_1183)


	//   ....[0]....
.L_1183:
        /*0164*/ 	.word	0x00000060


	//   ....[1]....
        /*0168*/ 	.word	0x00000190


	//   ....[2]....
        /*016c*/ 	.word	0x00000220


	//   ....[3]....
        /*0170*/ 	.word	0x000003a0


	//   ....[4]....
        /*0174*/ 	.word	0x00000610


	//   ....[5]....
        /*0178*/ 	.word	0x00001390


	//   ....[6]....
        /*017c*/ 	.word	0x0000a060


	//   ....[7]....
        /*0180*/ 	.word	0x0000a9e0


	//   ....[8]....
        /*0184*/ 	.word	0x0000ac70


	//   ....[9]....
        /*0188*/ 	.word	0x0000aeb0


	//   ....[10]....
        /*018c*/ 	.word	0x0000b0e0


	//   ....[11]....
        /*0190*/ 	.word	0x0000b390


	//   ....[12]....
        /*0194*/ 	.word	0x0000b6c0


	//   ....[13]....
        /*0198*/ 	.word	0x0000dae0


	//   ....[14]....
        /*019c*/ 	.word	0x0000dc60


	//   ....[15]....
        /*01a0*/ 	.word	0x0000dcd0


	//   ....[16]....
        /*01a4*/ 	.word	0x0000dd40


	//----- nvinfo : EIATTR_REG_RECONFIG
	.align		4
.L_1184:
        /*01a8*/ 	.byte	0x01, 0x54
	.zero		2


	//----- nvinfo : EIATTR_SYSCALL_OFFSETS
	.align		4
        /*01ac*/ 	.byte	0x04, 0x46
        /*01ae*/ 	.short	(.L_1186 - .L_1185)


	//   ....[0]....
.L_1185:
        /*01b0*/ 	.word	0x00000fc0


	//   ....[1]....
        /*01b4*/ 	.word	0x000010b0


	//   ....[2]....
        /*01b8*/ 	.word	0x00001220


	//   ....[3]....
        /*01bc*/ 	.word	0x00001310


	//----- nvinfo : EIATTR_MBARRIER_INSTR_OFFSETS
	.align		4
.L_1186:
        /*01c0*/ 	.byte	0x04, 0x39
        /*01c2*/ 	.short	(.L_1188 - .L_1187)


	//   ....[0]....
.L_1187:
        /*01c4*/ 	.word	0x00000260
        /*01c8*/ 	.word	0x000000ff
        /*01cc*/ 	.word	0x00038800
        /*01d0*/ 	.short	0x0100
        /*01d2*/ 	.byte	0x06
	.zero		1


	//   ....[1]....
        /*01d4*/ 	.word	0x00000350
        /*01d8*/ 	.word	0x000000ff
        /*01dc*/ 	.word	0x00038810
        /*01e0*/ 	.short	0x0100
        /*01e2*/ 	.byte	0x08
	.zero		1


	//   ....[2]....
        /*01e4*/ 	.word	0x00000360
        /*01e8*/ 	.word	0x000000ff
        /*01ec*/ 	.word	0x00038820
        /*01f0*/ 	.short	0x0100
        /*01f2*/ 	.byte	0x08
	.zero		1


	//   ....[3]....
        /*01f4*/ 	.word	0x00000370
        /*01f8*/ 	.word	0x000000ff
        /*01fc*/ 	.word	0x00038818
        /*0200*/ 	.short	0x0100
        /*0202*/ 	.byte	0x08
	.zero		1


	//   ....[4]....
        /*0204*/ 	.word	0x00000380
        /*0208*/ 	.word	0x000000ff
        /*020c*/ 	.word	0x00038828
        /*0210*/ 	.short	0x0100
        /*0212*/ 	.byte	0x08
	.zero		1


	//   ....[5]....
        /*0214*/ 	.word	0x000004b0
        /*0218*/ 	.word	0x000000ff
        /*021c*/ 	.word	0x00038830
        /*0220*/ 	.short	0x0100
        /*0222*/ 	.byte	0x08
	.zero		1


	//   ....[6]....
        /*0224*/ 	.word	0x000004c0
        /*0228*/ 	.word	0x000000ff
        /*022c*/ 	.word	0x00038840
        /*0230*/ 	.short	0x0100
        /*0232*/ 	.byte	0x08
	.zero		1


	//   ....[7]....
        /*0234*/ 	.word	0x000004d0
        /*0238*/ 	.word	0x000000ff
        /*023c*/ 	.word	0x00038838
        /*0240*/ 	.short	0x0100
        /*0242*/ 	.byte	0x08
	.zero		1


	//   ....[8]....
        /*0244*/ 	.word	0x000004e0
        /*0248*/ 	.word	0x000000ff
        /*024c*/ 	.word	0x00038848
        /*0250*/ 	.short	0x0100
        /*0252*/ 	.byte	0x08
	.zero		1


	//   ....[9]....
        /*0254*/ 	.word	0x000013e0
        /*0258*/ 	.word	0x00000013
        /*025c*/ 	.word	0x00038800
        /*0260*/ 	.short	0x010a
        /*0262*/ 	.byte	0x3f
	.zero		1


	//   ....[10]....
        /*0264*/ 	.word	0x00001680
        /*0268*/ 	.word	0x00000013
        /*026c*/ 	.word	0x00038800
        /*0270*/ 	.short	0x010a
        /*0272*/ 	.byte	0x3f
	.zero		1


	//   ....[11]....
        /*0274*/ 	.word	0x00001c20
        /*0278*/ 	.word	0x00000003
        /*027c*/ 	.word	0x00038810
        /*0280*/ 	.short	0x010a
        /*0282*/ 	.byte	0x3f
	.zero		1


	//   ....[12]....
        /*0284*/ 	.word	0x00001c60
        /*0288*/ 	.word	0x00000003
        /*028c*/ 	.word	0x00038810
        /*0290*/ 	.short	0x010a
        /*0292*/ 	.byte	0x3f
	.zero		1


	//   ....[13]....
        /*0294*/ 	.word	0x00002e60
        /*0298*/ 	.word	0x00000003
        /*029c*/ 	.word	0x00038830
        /*02a0*/ 	.short	0x010a
        /*02a2*/ 	.byte	0x3f
	.zero		1


	//   ....[14]....
        /*02a4*/ 	.word	0x00002ee0
        /*02a8*/ 	.word	0x00000003
        /*02ac*/ 	.word	0x00038830
        /*02b0*/ 	.short	0x010a
        /*02b2*/ 	.byte	0x3f
	.zero		1


	//   ....[15]....
        /*02b4*/ 	.word	0x00006370
        /*02b8*/ 	.word	0x00000005
        /*02bc*/ 	.word	0x00000000
        /*02c0*/ 	.short	0x0101
        /*02c2*/ 	.byte	0x3f
	.zero		1


	//   ....[16]....
        /*02c4*/ 	.word	0x000066e0
        /*02c8*/ 	.word	0x00000003
        /*02cc*/ 	.word	0x00000000
        /*02d0*/ 	.short	0x0101
        /*02d2*/ 	.byte	0x3f
	.zero		1


	//   ....[17]....
        /*02d4*/ 	.word	0x0000c010
        /*02d8*/ 	.word	0x0000000c
        /*02dc*/ 	.word	0x00038820
        /*02e0*/ 	.short	0x010a
        /*02e2*/ 	.byte	0x3f
	.zero		1


	//   ....[18]....
        /*02e4*/ 	.word	0x0000c610
        /*02e8*/ 	.word	0x0000000c
        /*02ec*/ 	.word	0x00038840
        /*02f0*/ 	.short	0x010a
        /*02f2*/ 	.byte	0x3f
	.zero		1


	//   ....[19]....
        /*02f4*/ 	.word	0x0000c8c0
        /*02f8*/ 	.word	0x0000000c
        /*02fc*/ 	.word	0x00038828
        /*0300*/ 	.short	0x010a
        /*0302*/ 	.byte	0x3f
	.zero		1


	//   ....[20]....
        /*0304*/ 	.word	0x0000caf0
        /*0308*/ 	.word	0x0000000c
        /*030c*/ 	.word	0x00038848
        /*0310*/ 	.short	0x010a
        /*0312*/ 	.byte	0x3f
	.zero		1


	//   ....[21]....
        /*0314*/ 	.word	0x0000cd70
        /*0318*/ 	.word	0x0000000c
        /*031c*/ 	.word	0x00038820
        /*0320*/ 	.short	0x010a
        /*0322*/ 	.byte	0x3f
	.zero		1


	//   ....[22]....
        /*0324*/ 	.word	0x0000d000
        /*0328*/ 	.word	0x0000000c
        /*032c*/ 	.word	0x00038840
        /*0330*/ 	.short	0x010a
        /*0332*/ 	.byte	0x3f
	.zero		1


	//   ....[23]....
        /*0334*/ 	.word	0x0000d280
        /*0338*/ 	.word	0x0000000c
        /*033c*/ 	.word	0x00038828
        /*0340*/ 	.short	0x010a
        /*0342*/ 	.byte	0x3f
	.zero		1


	//   ....[24]....
        /*0344*/ 	.word	0x0000d4e0
        /*0348*/ 	.word	0x00000004
        /*034c*/ 	.word	0x00038840
        /*0350*/ 	.short	0x010a
        /*0352*/ 	.byte	0x3f
	.zero		1


	//   ....[25]....
        /*0354*/ 	.word	0x0000d960
        /*0358*/ 	.word	0x00000007
        /*035c*/ 	.word	0x00000000
        /*0360*/ 	.short	0x010a
        /*0362*/ 	.byte	0x3f
	.zero		1


	//   ....[26]....
        /*0364*/ 	.word	0x0000d9b0
        /*0368*/ 	.word	0x0000000b
        /*036c*/ 	.word	0x00000000
        /*0370*/ 	.short	0x010a
        /*0372*/ 	.byte	0x3f
	.zero		1


	//   ....[27]....
        /*0374*/ 	.word	0x0000da10
        /*0378*/ 	.word	0x00000009
        /*037c*/ 	.word	0x00000000
        /*0380*/ 	.short	0x010a
        /*0382*/ 	.byte	0x3f
	.zero		1


	//   ....[28]....
        /*0384*/ 	.word	0x0000da40
        /*0388*/ 	.word	0x00000003
        /*038c*/ 	.word	0x00000000
        /*0390*/ 	.short	0x010a
        /*0392*/ 	.byte	0x3f
	.zero		1


	//   ....[29]....
        /*0394*/ 	.word	0x0000db40
        /*0398*/ 	.word	0x00000003
        /*039c*/ 	.word	0x00038800
        /*03a0*/ 	.short	0x010a
        /*03a2*/ 	.byte	0x3f
	.zero		1


	//   ....[30]....
        /*03a4*/ 	.word	0x0000db90
        /*03a8*/ 	.word	0x00000003
        /*03ac*/ 	.word	0x00038810
        /*03b0*/ 	.short	0x010a
        /*03b2*/ 	.byte	0x3f
	.zero		1


	//   ....[31]....
        /*03b4*/ 	.word	0x0000dbe0
        /*03b8*/ 	.word	0x00000003
        /*03bc*/ 	.word	0x00038830
        /*03c0*/ 	.short	0x010a
        /*03c2*/ 	.byte	0x3f
	.zero		1


	//   ....[32]....
        /*03c4*/ 	.word	0x0000dd80
        /*03c8*/ 	.word	0x0000000c
        /*03cc*/ 	.word	0x00038820
        /*03d0*/ 	.short	0x010a
        /*03d2*/ 	.byte	0x3f
	.zero		1


	//   ....[33]....
        /*03d4*/ 	.word	0x0000ddd0
        /*03d8*/ 	.word	0x0000000c
        /*03dc*/ 	.word	0x00038840
        /*03e0*/ 	.short	0x010a
        /*03e2*/ 	.byte	0x3f
	.zero		1


	//   ....[34]....
        /*03e4*/ 	.word	0x0000de20
        /*03e8*/ 	.word	0x0000000c
        /*03ec*/ 	.word	0x00038828
        /*03f0*/ 	.short	0x010a
        /*03f2*/ 	.byte	0x3f
	.zero		1


	//   ....[35]....
        /*03f4*/ 	.word	0x0000de70
        /*03f8*/ 	.word	0x0000000c
        /*03fc*/ 	.word	0x00038848
        /*0400*/ 	.short	0x010a
        /*0402*/ 	.byte	0x3f
	.zero		1


	//   ....[36]....
        /*0404*/ 	.word	0x0000ded0
        /*0408*/ 	.word	0x0000000c
        /*040c*/ 	.word	0x00038820
        /*0410*/ 	.short	0x010a
        /*0412*/ 	.byte	0x3f
	.zero		1


	//   ....[37]....
        /*0414*/ 	.word	0x0000df20
        /*0418*/ 	.word	0x0000000c
        /*041c*/ 	.word	0x00038840
        /*0420*/ 	.short	0x010a
        /*0422*/ 	.byte	0x3f
	.zero		1


	//   ....[38]....
        /*0424*/ 	.word	0x0000df70
        /*0428*/ 	.word	0x0000000c
        /*042c*/ 	.word	0x00038828
        /*0430*/ 	.short	0x010a
        /*0432*/ 	.byte	0x3f
	.zero		1


	//   ....[39]....
        /*0434*/ 	.word	0x0000dfc0
        /*0438*/ 	.word	0x00000004
        /*043c*/ 	.word	0x00038840
        /*0440*/ 	.short	0x010a
        /*0442*/ 	.byte	0x3f
	.zero		1


	//   ....[40]....
        /*0444*/ 	.word	0x0000e090
        /*0448*/ 	.word	0x00000007
        /*044c*/ 	.word	0x00000000
        /*0450*/ 	.short	0x010a
        /*0452*/ 	.byte	0x3f
	.zero		1


	//   ....[41]....
        /*0454*/ 	.word	0x0000e0e0
        /*0458*/ 	.word	0x0000000b
        /*045c*/ 	.word	0x00000000
        /*0460*/ 	.short	0x010a
        /*0462*/ 	.byte	0x3f
	.zero		1


	//   ....[42]....
        /*0464*/ 	.word	0x0000e130
        /*0468*/ 	.word	0x00000009
        /*046c*/ 	.word	0x00000000
        /*0470*/ 	.short	0x010a
        /*0472*/ 	.byte	0x3f
	.zero		1


	//----- nvinfo : EIATTR_NUM_MBARRIERS
	.align		4
.L_1188:
        /*0474*/ 	.byte	0x03, 0x38
        /*0476*/ 	.short	0x0009


	//----- nvinfo : EIATTR_EXIT_INSTR_OFFSETS
	.align		4
        /*0478*/ 	.byte	0x04, 0x1c
        /*047a*/ 	.short	(.L_1190 - .L_1189)


	//   ....[0]....
.L_1189:
        /*047c*/ 	.word	0x0000da90


	//----- nvinfo : EIATTR_MAX_THREADS
	.align		4
.L_1190:
        /*0480*/ 	.byte	0x04, 0x05
        /*0482*/ 	.short	(.L_1192 - .L_1191)
.L_1191:
        /*0484*/ 	.word	0x00000180
        /*0488*/ 	.word	0x00000001
        /*048c*/ 	.word	0x00000001


	//----- nvinfo : EIATTR_CRS_STACK_SIZE
	.align		4
.L_1192:
        /*0490*/ 	.byte	0x04, 0x1e
        /*0492*/ 	.short	(.L_1194 - .L_1193)
.L_1193:
        /*0494*/ 	.word	0x00000000


	//----- nvinfo : EIATTR_CBANK_PARAM_SIZE
	.align		4
.L_1194:
        /*0498*/ 	.byte	0x03, 0x19
        /*049a*/ 	.short	0x06f0


	//----- nvinfo : EIATTR_PARAM_CBANK
	.align		4
        /*049c*/ 	.byte	0x04, 0x0a
        /*049e*/ 	.short	(.L_1196 - .L_1195)
	.align		4
.L_1195:
        /*04a0*/ 	.word	index@(.nv.constant0._ZN7cutlass13device_kernelIN5flash11enable_sm90INS1_16FlashAttnBwdSm90INS1_25CollectiveMainloopBwdSm90ILi2ELi2ELi2EN4cute5tupleIJNS5_1CILi1EEES8_S8_EEENS6_IJNS7_ILi80EEENS7_ILi128EEESB_EEENS_10bfloat16_tEfNS_4arch4Sm90ELb0ELb0ELb0ELb1ELb1ELb1ELb0ELb1ELi2ELi1ELi2ELi1ELb0EEENS1_21CollectiveEpilogueBwdISC_SD_SF_Li256ELb1ELb0ELi1EEENS1_19SingleTileSchedulerILb1ELb0ELb0ELi128EEEEEEEEEvNT_6ParamsE)
        /*04a4*/ 	.short	0x0210
        /*04a6*/ 	.short	0x06f0


	//----- nvinfo : EIATTR_SW_WAR
	.align		4
.L_1196:
        /*04a8*/ 	.byte	0x04, 0x36
        /*04aa*/ 	.short	(.L_1198 - .L_1197)
.L_1197:
        /*04ac*/ 	.word	0x00000008
.L_1198:


//--------------------- .nv.info._ZN7cutlass13device_kernelIN5flash11enable_sm90INS1_16FlashAttnBwdSm90INS1_25CollectiveMainloopBwdSm90ILi2ELi2ELi2EN4cute5tupleIJNS5_1CILi1EEES8_S8_EEENS6_IJNS7_ILi80EEENS7_ILi128EEESB_EEENS_10bfloat16_tEfNS_4arch4Sm90ELb0ELb0ELb0ELb1ELb0ELb1ELb0ELb1ELi2ELi1ELi2ELi1ELb0EEENS1_24CollectiveEpilogueBwdGQAISC_fSF_Li256ELb1ELb0EEENS1_19SingleTileSchedulerILb1ELb0ELb0ELi128EEEEEEEEEvNT_6ParamsE --------------------------
	.section	.nv.info._ZN7cutlass13device_kernelIN5flash11enable_sm90INS1_16FlashAttnBwdSm90INS1_25CollectiveMainloopBwdSm90ILi2ELi2ELi2EN4cute5tupleIJNS5_1CILi1EEES8_S8_EEENS6_IJNS7_ILi80EEENS7_ILi128EEESB_EEENS_10bfloat16_tEfNS_4arch4Sm90ELb0ELb0ELb0ELb1ELb0ELb1ELb0ELb1ELi2ELi1ELi2ELi1ELb0EEENS1_24CollectiveEpilogueBwdGQAISC_fSF_Li256ELb1ELb0EEENS1_19SingleTileSchedulerILb1ELb0ELb0ELi128EEEEEEEEEvNT_6ParamsE,"",@"SHT_CUDA_INFO"
	.sectionflags	@""
	.align	4


	//----- nvinfo : EIATTR_CUDA_API_VERSION
	.align		4
        /*0000*/ 	.byte	0x04, 0x37
        /*0002*/ 	.short	(.L_1200 - .L_1199)
.L_1199:
        /*0004*/ 	.word	0x00000082


	//----- nvinfo : EIATTR_KPARAM_INFO
	.align		4
.L_1200:
        /*0008*/ 	.byte	0x04, 0x17
        /*000a*/ 	.short	(.L_1202 - .L_1201)
.L_1201:
        /*000c*/ 	.word	0x00000000
        /*0010*/ 	.short	0x0000
        /*0012*/ 	.short	0x0070
        /*0014*/ 	.byte	0x00, 0xf0, 0x01, 0x1a


	//----- nvinfo : EIATTR_SPARSE_MMA_MASK
	.align		4
.L_1202:
        /*0018*/ 	.byte	0x03, 0x50
        /*001a*/ 	.short	0x0000


	//----- nvinfo : EIATTR_MAXREG_COUNT
	.align		4
        /*001c*/ 	.byte	0x03, 0x1b
        /*001e*/ 	.short	0x00a8


	//----- nvinfo : EIATTR_NUM_BARRIERS
	.align		4
        /*0020*/ 	.byte	0x02, 0x4c
        /*0022*/ 	.byte	0x10
	.zero		1


	//----- nvinfo : EIATTR_EXTERNS
	.align		4
        /*0024*/ 	.byte	0x04, 0x0f
        /*0026*/ 	.short	(.L_1204 - .L_1203)


	//   ....[0]....
	.align		4
.L_1203:
        /*0028*/ 	.word	index@(__assertfail)


	//----- nvinfo : EIATTR_ANNOTATIONS
	.align		4
.L_1204:
        /*002c*/ 	.byte	0x04, 0x55
        /*002e*/ 	.short	(.L_1206 - .L_1205)


	//   ....[0]....
.L_1205:
        /* <DEDUP_REMOVED lines=12> */
        /*00e4*/ 	.byte	0x30, 0x9c, 0x00, 0x00, 0x01, 0x00, 0x00, 0x00, 0xe0, 0xa4, 0x00, 0x00


	//----- nvinfo : EIATTR_MERCURY_ISA_VERSION
	.align		4
.L_1206:
        /*00f0*/ 	.byte	0x03, 0x5f
        /*00f2*/ 	.short	0x0101


	//----- nvinfo : EIATTR_INT_WARP_WIDE_INSTR_OFFSETS
	.align		4
        /*00f4*/ 	.byte	0x04, 0x31
        /*00f6*/ 	.short	(.L_1208 - .L_1207)


	//   ....[0]....
.L_1207:
        /*00f8*/ 	.word	0x00000180


	//   ....[1]....
        /*00fc*/ 	.word	0x00000240


	//   ....[2]....
        /*0100*/ 	.word	0x00008770


	//----- nvinfo : EIATTR_COOP_GROUP_MASK_REGIDS
	.align		4
.L_1208:
        /*0104*/ 	.byte	0x04, 0x29
        /*0106*/ 	.short	(.L_1210 - .L_1209)


	//   ....[0]....
.L_1209:
        /*0108*/ 	.word	0xffffffff


	//   ....[1]....
        /*010c*/ 	.word	0xffffffff


	//   ....[2]....
        /*0110*/ 	.word	0xffffffff


	//   ....[3]....
        /*0114*/ 	.word	0xffffffff


	//   ....[4]....
        /*0118*/ 	.word	0xffffffff


	//   ....[5]....
        /*011c*/ 	.word	0xffffffff


	//   ....[6]....
        /*0120*/ 	.word	0xffffffff


	//   ....[7]....
        /*0124*/ 	.word	0x0500000f


	//----- nvinfo : EIATTR_COOP_GROUP_INSTR_OFFSETS
	.align		4
.L_1210:
        /*0128*/ 	.byte	0x04, 0x28
        /*012a*/ 	.short	(.L_1212 - .L_1211)


	//   ....[0]....
.L_1211:
        /*012c*/ 	.word	0x00000060


	//   ....[1]....
        /*0130*/ 	.word	0x00000190


	//   ....[2]....
        /*0134*/ 	.word	0x00000220


	//   ....[3]....
        /*0138*/ 	.word	0x000003a0


	//   ....[4]....
        /*013c*/ 	.word	0x00000610


	//   ....[5]....
        /*0140*/ 	.word	0x00001370


	//   ....[6]....
        /*0144*/ 	.word	0x000074d0


	//   ....[7]....
        /*0148*/ 	.word	0x0000a750


	//----- nvinfo : EIATTR_REG_RECONFIG
	.align		4
.L_1212:
        /*014c*/ 	.byte	0x01, 0x54
	.zero		2


	//----- nvinfo : EIATTR_SYSCALL_OFFSETS
	.align		4
        /*0150*/ 	.byte	0x04, 0x46
        /*0152*/ 	.short	(.L_1214 - .L_1213)


	//   ....[0]....
.L_1213:
        /*0154*/ 	.word	0x00000fa0


	//   ....[1]....
        /*0158*/ 	.word	0x00001090


	//   ....[2]....
        /*015c*/ 	.word	0x00001200


	//   ....[3]....
        /*0160*/ 	.word	0x000012f0


	//----- nvinfo : EIATTR_MBARRIER_INSTR_OFFSETS
	.align		4
.L_1214:
        /*0164*/ 	.byte	0x04, 0x39
        /*0166*/ 	.short	(.L_1216 - .L_1215)


	//   ....[0]....
.L_1215:
        /*0168*/ 	.word	0x00000260
        /*016c*/ 	.word	0x000000ff
        /*0170*/ 	.word	0x00038800
        /*0174*/ 	.short	0x0100
        /*0176*/ 	.byte	0x06
	.zero		1


	//   ....[1]....
        /*0178*/ 	.word	0x00000350
        /*017c*/ 	.word	0x000000ff
        /*0180*/ 	.word	0x00038810
        /*0184*/ 	.short	0x0100
        /*0186*/ 	.byte	0x08
	.zero		1


	//   ....[2]....
        /*0188*/ 	.word	0x00000360
        /*018c*/ 	.word	0x000000ff
        /*0190*/ 	.word	0x00038820
        /*0194*/ 	.short	0x0100
        /*0196*/ 	.byte	0x08
	.zero		1


	//   ....[3]....
        /*0198*/ 	.word	0x00000370
        /*019c*/ 	.word	0x000000ff
        /*01a0*/ 	.word	0x00038818
        /*01a4*/ 	.short	0x0100
        /*01a6*/ 	.byte	0x08
	.zero		1


	//   ....[4]....
        /*01a8*/ 	.word	0x00000380
        /*01ac*/ 	.word	0x000000ff
        /*01b0*/ 	.word	0x00038828
        /*01b4*/ 	.short	0x0100
        /*01b6*/ 	.byte	0x08
	.zero		1


	//   ....[5]....
        /*01b8*/ 	.word	0x000004b0
        /*01bc*/ 	.word	0x000000ff
        /*01c0*/ 	.word	0x00038830
        /*01c4*/ 	.short	0x0100
        /*01c6*/ 	.byte	0x08
	.zero		1


	//   ....[6]....
        /*01c8*/ 	.word	0x000004c0
        /*01cc*/ 	.word	0x000000ff
        /*01d0*/ 	.word	0x00038840
        /*01d4*/ 	.short	0x0100
        /*01d6*/ 	.byte	0x08
	.zero		1


	//   ....[7]....
        /*01d8*/ 	.word	0x000004d0
        /*01dc*/ 	.word	0x000000ff
        /*01e0*/ 	.word	0x00038838
        /*01e4*/ 	.short	0x0100
        /*01e6*/ 	.byte	0x08
	.zero		1


	//   ....[8]....
        /*01e8*/ 	.word	0x000004e0
        /*01ec*/ 	.word	0x000000ff
        /*01f0*/ 	.word	0x00038848
        /*01f4*/ 	.short	0x0100
        /*01f6*/ 	.byte	0x08
	.zero		1


	//   ....[9]....
        /*01f8*/ 	.word	0x000013c0
        /*01fc*/ 	.word	0x00000013
        /*0200*/ 	.word	0x00038800
        /*0204*/ 	.short	0x010a
        /*0206*/ 	.byte	0x3f
	.zero		1


	//   ....[10]....
        /*0208*/ 	.word	0x00001660
        /*020c*/ 	.word	0x00000013
        /*0210*/ 	.word	0x00038800
        /*0214*/ 	.short	0x010a
        /*0216*/ 	.byte	0x3f
	.zero		1


	//   ....[11]....
        /*0218*/ 	.word	0x00001c00
        /*021c*/ 	.word	0x00000003
        /*0220*/ 	.word	0x00038810
        /*0224*/ 	.short	0x010a
        /*0226*/ 	.byte	0x3f
	.zero		1


	//   ....[12]....
        /*0228*/ 	.word	0x00001c40
        /*022c*/ 	.word	0x00000003
        /*0230*/ 	.word	0x00038810
        /*0234*/ 	.short	0x010a
        /*0236*/ 	.byte	0x3f
	.zero		1


	//   ....[13]....
        /*0238*/ 	.word	0x00002e40
        /*023c*/ 	.word	0x00000003
        /*0240*/ 	.word	0x00038830
        /*0244*/ 	.short	0x010a
        /*0246*/ 	.byte	0x3f
	.zero		1


	//   ....[14]....
        /*0248*/ 	.word	0x00002ec0
        /*024c*/ 	.word	0x00000003
        /*0250*/ 	.word	0x00038830
        /*0254*/ 	.short	0x010a
        /*0256*/ 	.byte	0x3f
	.zero		1


	//   ....[15]....
        /*0258*/ 	.word	0x00006350
        /*025c*/ 	.word	0x00000005
        /*0260*/ 	.word	0x00000000
        /*0264*/ 	.short	0x0101
        /*0266*/ 	.byte	0x3f
	.zero		1


	//   ....[16]....
        /*0268*/ 	.word	0x000066c0
        /*026c*/ 	.word	0x00000003
        /*0270*/ 	.word	0x00000000
        /*0274*/ 	.short	0x0101
        /*0276*/ 	.byte	0x3f
	.zero		1


	//   ....[17]....
        /*0278*/ 	.word	0x00008c80
        /*027c*/ 	.word	0x0000000c
        /*0280*/ 	.word	0x00038820
        /*0284*/ 	.short	0x010a
        /*0286*/ 	.byte	0x3f
	.zero		1


	//   ....[18]....
        /*0288*/ 	.word	0x00009280
        /*028c*/ 	.word	0x0000000c
        /*0290*/ 	.word	0x00038840
        /*0294*/ 	.short	0x010a
        /*0296*/ 	.byte	0x3f
	.zero		1


	//   ....[19]....
        /*0298*/ 	.word	0x00009530
        /*029c*/ 	.word	0x0000000c
        /*02a0*/ 	.word	0x00038828
        /*02a4*/ 	.short	0x010a
        /*02a6*/ 	.byte	0x3f
	.zero		1


	//   ....[20]....
        /*02a8*/ 	.word	0x00009760
        /*02ac*/ 	.word	0x0000000c
        /*02b0*/ 	.word	0x00038848
        /*02b4*/ 	.short	0x010a
        /*02b6*/ 	.byte	0x3f
	.zero		1


	//   ....[21]....
        /*02b8*/ 	.word	0x000099e0
        /*02bc*/ 	.word	0x0000000c
        /*02c0*/ 	.word	0x00038820
        /*02c4*/ 	.short	0x010a
        /*02c6*/ 	.byte	0x3f
	.zero		1


	//   ....[22]....
        /*02c8*/ 	.word	0x00009c70
        /*02cc*/ 	.word	0x0000000c
        /*02d0*/ 	.word	0x00038840
        /*02d4*/ 	.short	0x010a
        /*02d6*/ 	.byte	0x3f
	.zero		1


	//   ....[23]....
        /*02d8*/ 	.word	0x00009ef0
        /*02dc*/ 	.word	0x0000000c
        /*02e0*/ 	.word	0x00038828
        /*02e4*/ 	.short	0x010a
        /*02e6*/ 	.byte	0x3f
	.zero		1


	//   ....[24]....
        /*02e8*/ 	.word	0x0000a150
        /*02ec*/ 	.word	0x00000004
        /*02f0*/ 	.word	0x00038840
        /*02f4*/ 	.short	0x010a
        /*02f6*/ 	.byte	0x3f
	.zero		1


	//   ....[25]....
        /*02f8*/ 	.word	0x0000a5d0
        /*02fc*/ 	.word	0x00000007
        /*0300*/ 	.word	0x00000000
        /*0304*/ 	.short	0x010a
        /*0306*/ 	.byte	0x3f
	.zero		1


	//   ....[26]....
        /*0308*/ 	.word	0x0000a620
        /*030c*/ 	.word	0x0000000b
        /*0310*/ 	.word	0x00000000
        /*0314*/ 	.short	0x010a
        /*0316*/ 	.byte	0x3f
	.zero		1


	//   ....[27]....
        /*0318*/ 	.word	0x0000a680
        /*031c*/ 	.word	0x00000009
        /*0320*/ 	.word	0x00000000
        /*0324*/ 	.short	0x010a
        /*0326*/ 	.byte	0x3f
	.zero		1


	//   ....[28]....
        /*0328*/ 	.word	0x0000a6b0
        /*032c*/ 	.word	0x00000003
        /*0330*/ 	.word	0x00000000
        /*0334*/ 	.short	0x010a
        /*0336*/ 	.byte	0x3f
	.zero		1


	//   ....[29]....
        /*0338*/ 	.word	0x0000a7b0
        /*033c*/ 	.word	0x00000003
        /*0340*/ 	.word	0x00038800
        /*0344*/ 	.short	0x010a
        /*0346*/ 	.byte	0x3f
	.zero		1


	//   ....[30]....
        /*0348*/ 	.word	0x0000a800
        /*034c*/ 	.word	0x00000003
        /*0350*/ 	.word	0x00038810
        /*0354*/ 	.short	0x010a
        /*0356*/ 	.byte	0x3f
	.zero		1


	//   ....[31]....
        /*0358*/ 	.word	0x0000a850
        /*035c*/ 	.word	0x00000003
        /*0360*/ 	.word	0x00038830
        /*0364*/ 	.short	0x010a
        /*0366*/ 	.byte	0x3f
	.zero		1


	//   ....[32]....
        /*0368*/ 	.word	0x0000a8a0
        /*036c*/ 	.word	0x0000000c
        /*0370*/ 	.word	0x00038820
        /*0374*/ 	.short	0x010a
        /*0376*/ 	.byte	0x3f
	.zero		1


	//   ....[33]....
        /*0378*/ 	.word	0x0000a8f0
        /*037c*/ 	.word	0x0000000c
        /*0380*/ 	.word	0x00038840
        /*0384*/ 	.short	0x010a
        /*0386*/ 	.byte	0x3f
	.zero		1


	//   ....[34]....
        /*0388*/ 	.word	0x0000a940
        /*038c*/ 	.word	0x0000000c
        /*0390*/ 	.word	0x00038828
        /*0394*/ 	.short	0x010a
        /*0396*/ 	.byte	0x3f
	.zero		1


	//   ....[35]....
        /*0398*/ 	.word	0x0000a990
        /*039c*/ 	.word	0x0000000c
        /*03a0*/ 	.word	0x00038848
        /*03a4*/ 	.short	0x010a
        /*03a6*/ 	.byte	0x3f
	.zero		1


	//   ....[36]....
        /*03a8*/ 	.word	0x0000a9f0
        /*03ac*/ 	.word	0x0000000c
        /*03b0*/ 	.word	0x00038820
        /*03b4*/ 	.short	0x010a
        /*03b6*/ 	.byte	0x3f
	.zero		1


	//   ....[37]....
        /*03b8*/ 	.word	0x0000aa40
        /*03bc*/ 	.word	0x0000000c
        /*03c0*/ 	.word	0x00038840
        /*03c4*/ 	.short	0x010a
        /*03c6*/ 	.byte	0x3f
	.zero		1


	//   ....[38]....
        /*03c8*/ 	.word	0x0000aa90
        /*03cc*/ 	.word	0x0000000c
        /*03d0*/ 	.word	0x00038828
        /*03d4*/ 	.short	0x010a
        /*03d6*/ 	.byte	0x3f
	.zero		1


	//   ....[39]....
        /*03d8*/ 	.word	0x0000aae0
        /*03dc*/ 	.word	0x00000004
        /*03e0*/ 	.word	0x00038840
        /*03e4*/ 	.short	0x010a
        /*03e6*/ 	.byte	0x3f
	.zero		1


	//   ....[40]....
        /*03e8*/ 	.word	0x0000abc0
        /*03ec*/ 	.word	0x00000007
        /*03f0*/ 	.word	0x00000000
        /*03f4*/ 	.short	0x010a
        /*03f6*/ 	.byte	0x3f
	.zero		1


	//   ....[41]....
        /*03f8*/ 	.word	0x0000ac10
        /*03fc*/ 	.word	0x0000000b
        /*0400*/ 	.word	0x00000000
        /*0404*/ 	.short	0x010a
        /*0406*/ 	.byte	0x3f
	.zero		1


	//   ....[42]....
        /*0408*/ 	.word	0x0000ac60
        /*040c*/ 	.word	0x00000009
        /*0410*/ 	.word	0x00000000
        /*0414*/ 	.short	0x010a
        /*0416*/ 	.byte	0x3f
	.zero		1


	//----- nvinfo : EIATTR_NUM_MBARRIERS
	.align		4
.L_1216:
        /*0418*/ 	.byte	0x03, 0x38
        /*041a*/ 	.short	0x0009


	//----- nvinfo : EIATTR_EXIT_INSTR_OFFSETS
	.align		4
        /*041c*/ 	.byte	0x04, 0x1c
        /*041e*/ 	.short	(.L_1218 - .L_1217)


	//   ....[0]....
.L_1217:
        /*0420*/ 	.word	0x0000a700


	//----- nvinfo : EIATTR_MAX_THREADS
	.align		4
.L_1218:
        /*0424*/ 	.byte	0x04, 0x05
        /*0426*/ 	.short	(.L_1220 - .L_1219)
.L_1219:
        /*0428*/ 	.word	0x00000180
        /*042c*/ 	.word	0x00000001
        /*0430*/ 	.word	0x00000001


	//----- nvinfo : EIATTR_CRS_STACK_SIZE
	.align		4
.L_1220:
        /*0434*/ 	.byte	0x04, 0x1e
        /*0436*/ 	.short	(.L_1222 - .L_1221)
.L_1221:
        /*0438*/ 	.word	0x00000000


	//----- nvinfo : EIATTR_CBANK_PARAM_SIZE
	.align		4
.L_1222:
        /*043c*/ 	.byte	0x03, 0x19
        /*043e*/ 	.short	0x06f0


	//----- nvinfo : EIATTR_PARAM_CBANK
	.align		4
        /*0440*/ 	.byte	0x04, 0x0a
        /*0442*/ 	.short	(.L_1224 - .L_1223)
	.align		4
.L_1223:
        /*0444*/ 	.word	index@(.nv.constant0._ZN7cutlass13device_kernelIN5flash11enable_sm90INS1_16FlashAttnBwdSm90INS1_25CollectiveMainloopBwdSm90ILi2ELi2ELi2EN4cute5tupleIJNS5_1CILi1EEES8_S8_EEENS6_IJNS7_ILi80EEENS7_ILi128EEESB_EEENS_10bfloat16_tEfNS_4arch4Sm90ELb0ELb0ELb0ELb1ELb0ELb1ELb0ELb1ELi2ELi1ELi2ELi1ELb0EEENS1_24CollectiveEpilogueBwdGQAISC_fSF_Li256ELb1ELb0EEENS1_19SingleTileSchedulerILb1ELb0ELb0ELi128EEEEEEEEEvNT_6ParamsE)
        /*0448*/ 	.short	0x0210
        /*044a*/ 	.short	0x06f0


	//----- nvinfo : EIATTR_SW_WAR
	.align		4
.L_1224:
        /*044c*/ 	.byte	0x04, 0x36
        /*044e*/ 	.short	(.L_1226 - .L_1225)
.L_1225:
        /*0450*/ 	.word	0x00000008
.L_1226:


//--------------------- .nv.info._ZN7cutlass13device_kernelIN5flash32FlashAttnBwdPostprocessConvertdQIN4cute5tupleIJNS3_1CILi80EEENS5_ILi128EEEEEENS_10bfloat16_tEfNS_4arch4Sm90ELi256ENS3_8TiledMMAINS3_8MMA_AtomIJNS3_4SM904GMMA27MMA_64x16x16_F32BF16BF16_SSILNSF_5MajorE1ELSH_0ELNSF_7ScaleInE1ELSI_1EEEEEENS3_6LayoutINS4_IJNS5_ILi2EEENS5_ILi1EEESN_EEENS4_IJSN_NS5_ILi0EEESP_EEEEENS4_IJNS3_10UnderscoreESS_SS_EEEEELb1EEEEEvNT_6ParamsE --------------------------
	.section	.nv.info._ZN7cutlass13device_kernelIN5flash32FlashAttnBwdPostprocessConvertdQIN4cute5tupleIJNS3_1CILi80EEENS5_ILi128EEEEEENS_10bfloat16_tEfNS_4arch4Sm90ELi256ENS3_8TiledMMAINS3_8MMA_AtomIJNS3_4SM904GMMA27MMA_64x16x16_F32BF16BF16_SSILNSF_5MajorE1ELSH_0ELNSF_7ScaleInE1ELSI_1EEEEEENS3_6LayoutINS4_IJNS5_ILi2EEENS5_ILi1EEESN_EEENS4_IJSN_NS5_ILi0EEESP_EEEEENS4_IJNS3_10UnderscoreESS_SS_EEEEELb1EEEEEvNT_6ParamsE,"",@"SHT_CUDA_INFO"
	.sectionflags	@""
	.align	4


	//----- nvinfo : EIATTR_CUDA_API_VERSION
	.align		4
        /*0000*/ 	.byte	0x04, 0x37
        /*0002*/ 	.short	(.L_1228 - .L_1227)
.L_1227:
        /*0004*/ 	.word	0x00000082


	//----- nvinfo : EIATTR_KPARAM_INFO
	.align		4
.L_1228:
        /*0008*/ 	.byte	0x04, 0x17
        /*000a*/ 	.short	(.L_1230 - .L_1229)
.L_1229:
        /*000c*/ 	.word	0x00000000
        /*0010*/ 	.short	0x0000
        /*0012*/ 	.short	0x0000
        /*0014*/ 	.byte	0x00, 0xf0, 0xc1, 0x01


	//----- nvinfo : EIATTR_SPARSE_MMA_MASK
	.align		4
.L_1230:
        /*0018*/ 	.byte	0x03, 0x50
        /*001a*/ 	.short	0x0000


	//----- nvinfo : EIATTR_MAXREG_COUNT
	.align		4
        /*001c*/ 	.byte	0x03, 0x1b
        /*001e*/ 	.short	0x0080


	//----- nvinfo : EIATTR_NUM_BARRIERS
	.align		4
        /*0020*/ 	.byte	0x02, 0x4c
        /*0022*/ 	.byte	0x01
	.zero		1


	//----- nvinfo : EIATTR_MERCURY_ISA_VERSION
	.align		4
        /*0024*/ 	.byte	0x03, 0x5f
        /*0026*/ 	.short	0x0101


	//----- nvinfo : EIATTR_MBARRIER_INSTR_OFFSETS
	.align		4
        /*0028*/ 	.byte	0x04, 0x39
        /*002a*/ 	.short	(.L_1232 - .L_1231)


	//   ....[0]....
.L_1231:
        /*002c*/ 	.word	0x00000490
        /*0030*/ 	.word	0x000000ff
        /*0034*/ 	.word	0x0000f000
        /*0038*/ 	.short	0x0100
        /*003a*/ 	.byte	0x06
	.zero		1


	//   ....[1]....
        /*003c*/ 	.word	0x000005a0
        /*0040*/ 	.word	0x00000002
        /*0044*/ 	.word	0x0000f000
        /*0048*/ 	.short	0x010a
        /*004a*/ 	.byte	0x3f
	.zero		1


	//----- nvinfo : EIATTR_NUM_MBARRIERS
	.align		4
.L_1232:
        /*004c*/ 	.byte	0x03, 0x38
        /*004e*/ 	.short	0x0001


	//----- nvinfo : EIATTR_EXIT_INSTR_OFFSETS
	.align		4
        /*0050*/ 	.byte	0x04, 0x1c
        /*0052*/ 	.short	(.L_1234 - .L_1233)


	//   ....[0]....
.L_1233:
        /*0054*/ 	.word	0x000001a0


	//   ....[1]....
        /*0058*/ 	.word	0x000013c0


	//   ....[2]....
        /*005c*/ 	.word	0x000014a0


	//----- nvinfo : EIATTR_MAX_THREADS
	.align		4
.L_1234:
        /*0060*/ 	.byte	0x04, 0x05
        /*0062*/ 	.short	(.L_1236 - .L_1235)
.L_1235:
        /*0064*/ 	.word	0x00000100
        /*0068*/ 	.word	0x00000001
        /*006c*/ 	.word	0x00000001


	//----- nvinfo : EIATTR_CRS_STACK_SIZE
	.align		4
.L_1236:
        /*0070*/ 	.byte	0x04, 0x1e
        /*0072*/ 	.short	(.L_1238 - .L_1237)
.L_1237:
        /*0074*/ 	.word	0x00000000


	//----- nvinfo : EIATTR_CBANK_PARAM_SIZE
	.align		4
.L_1238:
        /*0078*/ 	.byte	0x03, 0x19
        /*007a*/ 	.short	0x0070


	//----- nvinfo : EIATTR_PARAM_CBANK
	.align		4
        /*007c*/ 	.byte	0x04, 0x0a
        /*007e*/ 	.short	(.L_1240 - .L_1239)
	.align		4
.L_1239:
        /*0080*/ 	.word	index@(.nv.constant0._ZN7cutlass13device_kernelIN5flash32FlashAttnBwdPostprocessConvertdQIN4cute5tupleIJNS3_1CILi80EEENS5_ILi128EEEEEENS_10bfloat16_tEfNS_4arch4Sm90ELi256ENS3_8TiledMMAINS3_8MMA_AtomIJNS3_4SM904GMMA27MMA_64x16x16_F32BF16BF16_SSILNSF_5MajorE1ELSH_0ELNSF_7ScaleInE1ELSI_1EEEEEENS3_6LayoutINS4_IJNS5_ILi2EEENS5_ILi1EEESN_EEENS4_IJSN_NS5_ILi0EEESP_EEEEENS4_IJNS3_10UnderscoreESS_SS_EEEEELb1EEEEEvNT_6ParamsE)
        /*0084*/ 	.short	0x0210
        /*0086*/ 	.short	0x0070


	//----- nvinfo : EIATTR_SW_WAR
	.align		4
.L_1240:
        /*0088*/ 	.byte	0x04, 0x36
        /*008a*/ 	.short	(.L_1242 - .L_1241)
.L_1241:
        /*008c*/ 	.word	0x00000008
.L_1242:


//--------------------- .nv.info._ZN7cutlass13device_kernelIN5flash11enable_sm90INS1_16FlashAttnBwdSm90INS1_25CollectiveMainloopBwdSm90ILi2ELi2ELi2EN4cute5tupleIJNS5_1CILi1EEES8_S8_EEENS6_IJNS7_ILi80EEENS7_ILi128EEESB_EEENS_10bfloat16_tEfNS_4arch4Sm90ELb0ELb0ELb0ELb1ELb1ELb1ELb0ELb1ELi2ELi1ELi2ELi1ELb0EEENS1_24CollectiveEpilogueBwdGQAISC_fSF_Li256ELb1ELb1EEENS1_19SingleTileSchedulerILb1ELb0ELb0ELi128EEEEEEEEEvNT_6ParamsE --------------------------
	.section	.nv.info._ZN7cutlass13device_kernelIN5flash11enable_sm90INS1_16FlashAttnBwdSm90INS1_25CollectiveMainloopBwdSm90ILi2ELi2ELi2EN4cute5tupleIJNS5_1CILi1EEES8_S8_EEENS6_IJNS7_ILi80EEENS7_ILi128EEESB_EEENS_10bfloat16_tEfNS_4arch4Sm90ELb0ELb0ELb0ELb1ELb1ELb1ELb0ELb1ELi2ELi1ELi2ELi1ELb0EEENS1_24CollectiveEpilogueBwdGQAISC_fSF_Li256ELb1ELb1EEENS1_19SingleTileSchedulerILb1ELb0ELb0ELi128EEEEEEEEEvNT_6ParamsE,"",@"SHT_CUDA_INFO"
	.sectionflags	@""
	.align	4


	//----- nvinfo : EIATTR_CUDA_API_VERSION
	.align		4
        /*0000*/ 	.byte	0x04, 0x37
        /*0002*/ 	.short	(.L_1244 - .L_1243)
.L_1243:
        /*0004*/ 	.word	0x00000082


	//----- nvinfo : EIATTR_KPARAM_INFO
	.align		4
.L_1244:
        /*0008*/ 	.byte	0x04, 0x17
        /*000a*/ 	.short	(.L_1246 - .L_1245)
.L_1245:
        /*000c*/ 	.word	0x00000000
        /*0010*/ 	.short	0x0000
        /*0012*/ 	.short	0x0070
        /*0014*/ 	.byte	0x00, 0xf0, 0x01, 0x1a


	//----- nvinfo : EIATTR_SPARSE_MMA_MASK
	.align		4
.L_1246:
        /*0018*/ 	.byte	0x03, 0x50
        /*001a*/ 	.short	0x0000


	//----- nvinfo : EIATTR_MAXREG_COUNT
	.align		4
        /*001c*/ 	.byte	0x03, 0x1b
        /*001e*/ 	.short	0x00a8


	//----- nvinfo : EIATTR_NUM_BARRIERS
	.align		4
        /*0020*/ 	.byte	0x02, 0x4c
        /*0022*/ 	.byte	0x10
	.zero		1


	//----- nvinfo : EIATTR_EXTERNS
	.align		4
        /*0024*/ 	.byte	0x04, 0x0f
        /*0026*/ 	.short	(.L_1248 - .L_1247)


	//   ....[0]....
	.align		4
.L_1247:
        /*0028*/ 	.word	index@(__assertfail)


	//----- nvinfo : EIATTR_ANNOTATIONS
	.align		4
.L_1248:
        /*002c*/ 	.byte	0x04, 0x55
        /*002e*/ 	.short	(.L_1250 - .L_1249)


	//   ....[0]....
.L_1249:
        /* <DEDUP_REMOVED lines=13> */


	//----- nvinfo : EIATTR_MERCURY_ISA_VERSION
	.align		4
.L_1250:
        /*00f0*/ 	.byte	0x03, 0x5f
        /*00f2*/ 	.short	0x0101


	//----- nvinfo : EIATTR_INT_WARP_WIDE_INSTR_OFFSETS
	.align		4
        /*00f4*/ 	.byte	0x04, 0x31
        /*00f6*/ 	.short	(.L_1252 - .L_1251)


	//   ....[0]....
.L_1251:
        /*00f8*/ 	.word	0x00000180


	//   ....[1]....
        /*00fc*/ 	.word	0x00000240


	//   ....[2]....
        /*0100*/ 	.word	0x00008660


	//   ....[3]....
        /*0104*/ 	.word	0x00008ad0


	//   ....[4]....
        /*0108*/ 	.word	0x000090a0


	//   ....[5]....
        /*010c*/ 	.word	0x00009420


	//----- nvinfo : EIATTR_COOP_GROUP_MASK_REGIDS
	.align		4
.L_1252:
        /*0110*/ 	.byte	0x04, 0x29
        /*0112*/ 	.short	(.L_1254 - .L_1253)


	//   ....[0]....
.L_1253:
        /*0114*/ 	.word	0xffffffff


	//   ....[1]....
        /*0118*/ 	.word	0xffffffff


	//   ....[2]....
        /*011c*/ 	.word	0xffffffff


	//   ....[3]....
        /*0120*/ 	.word	0xffffffff


	//   ....[4]....
        /*0124*/ 	.word	0xffffffff


	//   ....[5]....
        /*0128*/ 	.word	0xffffffff


	//   ....[6]....
        /*012c*/ 	.word	0xffffffff


	//   ....[7]....
        /*0130*/ 	.word	0xffffffff


	//   ....[8]....
        /*0134*/ 	.word	0xffffffff


	//   ....[9]....
        /*0138*/ 	.word	0xffffffff


	//   ....[10]....
        /*013c*/ 	.word	0xffffffff


	//   ....[11]....
        /*0140*/ 	.word	0xffffffff


	//   ....[12]....
        /*0144*/ 	.word	0xffffffff


	//   ....[13]....
        /*0148*/ 	.word	0xffffffff


	//   ....[14]....
        /*014c*/ 	.word	0xffffffff


	//   ....[15]....
        /*0150*/ 	.word	0xffffffff


	//   ....[16]....
        /*0154*/ 	.word	0xffffffff


	//   ....[17]....
        /*0158*/ 	.word	0x0500000f


	//   ....[18]....
        /*015c*/ 	.word	0x0500000f


	//   ....[19]....
        /*0160*/ 	.word	0x0500000f


	//   ....[20]....
        /*0164*/ 	.word	0x0500000f


	//   ....[21]....
        /*0168*/ 	.word	0x0500000f


	//   ....[22]....
        /*016c*/ 	.word	0x0500000f


	//----- nvinfo : EIATTR_COOP_GROUP_INSTR_OFFSETS
	.align		4
.L_1254:
        /*0170*/ 	.byte	0x04, 0x28
        /*0172*/ 	.short	(.L_1256 - .L_1255)


	//   ....[0]....
.L_1255:
        /*0174*/ 	.word	0x00000060


	//   ....[1]....
        /*0178*/ 	.word	0x00000190


	//   ....[2]....
        /*017c*/ 	.word	0x00000220


	//   ....[3]....
        /*0180*/ 	.word	0x000003a0


	//   ....[4]....
        /*0184*/ 	.word	0x00000610


	//   ....[5]....
        /*0188*/ 	.word	0x00001370


	//   ....[6]....
        /*018c*/ 	.word	0x00007270


	//   ....[7]....
        /*0190*/ 	.word	0x00007400


	//   ....[8]....
        /*0194*/ 	.word	0x000076d0


	//   ....[9]....
        /*0198*/ 	.word	0x00007860


	//   ....[10]....
        /*019c*/ 	.word	0x00007970


	//   ....[11]....
        /*01a0*/ 	.word	0x00008300


	//   ....[12]....
        /*01a4*/ 	.word	0x00008590


	//   ....[13]....
        /*01a8*/ 	.word	0x000087d0


	//   ....[14]....
        /*01ac*/ 	.word	0x00008a00


	//   ....[15]....
        /*01b0*/ 	.word	0x00008cb0


	//   ....[16]....
        /*01b4*/ 	.word	0x00008fe0


	//   ....[17]....
        /*01b8*/ 	.word	0x0000b400


	//   ....[18]....
        /*01bc*/ 	.word	0x0000b580


	//   ....[19]....
        /*01c0*/ 	.word	0x0000b5f0


	//   ....[20]....
        /*01c4*/ 	.word	0x0000b660


	//   ....[21]....
        /*01c8*/ 	.word	0x0000b6d0


	//   ....[22]....
        /*01cc*/ 	.word	0x0000b740


	//----- nvinfo : EIATTR_REG_RECONFIG
	.align		4
.L_1256:
        /*01d0*/ 	.byte	0x01, 0x54
	.zero		2


	//----- nvinfo : EIATTR_SYSCALL_OFFSETS
	.align		4
        /*01d4*/ 	.byte	0x04, 0x46
        /*01d6*/ 	.short	(.L_1258 - .L_1257)


	//   ....[0]....
.L_1257:
        /*01d8*/ 	.word	0x00000fa0


	//   ....[1]....
        /*01dc*/ 	.word	0x00001090


	//   ....[2]....
        /*01e0*/ 	.word	0x00001200


	//   ....[3]....
        /*01e4*/ 	.word	0x000012f0


	//----- nvinfo : EIATTR_MBARRIER_INSTR_OFFSETS
	.align		4
.L_1258:
        /*01e8*/ 	.byte	0x04, 0x39
        /*01ea*/ 	.short	(.L_1260 - .L_1259)


	//   ....[0]....
.L_1259:
        /*01ec*/ 	.word	0x00000260
        /*01f0*/ 	.word	0x000000ff
        /*01f4*/ 	.word	0x00038800
        /*01f8*/ 	.short	0x0100
        /*01fa*/ 	.byte	0x06
	.zero		1


	//   ....[1]....
        /*01fc*/ 	.word	0x00000350
        /*0200*/ 	.word	0x000000ff
        /*0204*/ 	.word	0x00038810
        /*0208*/ 	.short	0x0100
        /*020a*/ 	.byte	0x08
	.zero		1


	//   ....[2]....
        /*020c*/ 	.word	0x00000360
        /*0210*/ 	.word	0x000000ff
        /*0214*/ 	.word	0x00038820
        /*0218*/ 	.short	0x0100
        /*021a*/ 	.byte	0x08
	.zero		1


	//   ....[3]....
        /*021c*/ 	.word	0x00000370
        /*0220*/ 	.word	0x000000ff
        /*0224*/ 	.word	0x00038818
        /*0228*/ 	.short	0x0100
        /*022a*/ 	.byte	0x08
	.zero		1


	//   ....[4]....
        /*022c*/ 	.word	0x00000380
        /*0230*/ 	.word	0x000000ff
        /*0234*/ 	.word	0x00038828
        /*0238*/ 	.short	0x0100
        /*023a*/ 	.byte	0x08
	.zero		1


	//   ....[5]....
        /*023c*/ 	.word	0x000004b0
        /*0240*/ 	.word	0x000000ff
        /*0244*/ 	.word	0x00038830
        /*0248*/ 	.short	0x0100
        /*024a*/ 	.byte	0x08
	.zero		1


	//   ....[6]....
        /*024c*/ 	.word	0x000004c0
        /*0250*/ 	.word	0x000000ff
        /*0254*/ 	.word	0x00038840
        /*0258*/ 	.short	0x0100
        /*025a*/ 	.byte	0x08
	.zero		1


	//   ....[7]....
        /*025c*/ 	.word	0x000004d0
        /*0260*/ 	.word	0x000000ff
        /*0264*/ 	.word	0x00038838
        /*0268*/ 	.short	0x0100
        /*026a*/ 	.byte	0x08
	.zero		1


	//   ....[8]....
        /*026c*/ 	.word	0x000004e0
        /*0270*/ 	.word	0x000000ff
        /*0274*/ 	.word	0x00038848
        /*0278*/ 	.short	0x0100
        /*027a*/ 	.byte	0x08
	.zero		1


	//   ....[9]....
        /*027c*/ 	.word	0x000013c0
        /*0280*/ 	.word	0x00000013
        /*0284*/ 	.word	0x00038800
        /*0288*/ 	.short	0x010a
        /*028a*/ 	.byte	0x3f
	.zero		1


	//   ....[10]....
        /*028c*/ 	.word	0x00001660
        /*0290*/ 	.word	0x00000013
        /*0294*/ 	.word	0x00038800
        /*0298*/ 	.short	0x010a
        /*029a*/ 	.byte	0x3f
	.zero		1


	//   ....[11]....
        /*029c*/ 	.word	0x00001c00
        /*02a0*/ 	.word	0x00000003
        /*02a4*/ 	.word	0x00038810
        /*02a8*/ 	.short	0x010a
        /*02aa*/ 	.byte	0x3f
	.zero		1


	//   ....[12]....
        /*02ac*/ 	.word	0x00001c40
        /*02b0*/ 	.word	0x00000003
        /*02b4*/ 	.word	0x00038810
        /*02b8*/ 	.short	0x010a
        /*02ba*/ 	.byte	0x3f
	.zero		1


	//   ....[13]....
        /*02bc*/ 	.word	0x00002e40
        /*02c0*/ 	.word	0x00000003
        /*02c4*/ 	.word	0x00038830
        /*02c8*/ 	.short	0x010a
        /*02ca*/ 	.byte	0x3f
	.zero		1


	//   ....[14]....
        /*02cc*/ 	.word	0x00002ec0
        /*02d0*/ 	.word	0x00000003
        /*02d4*/ 	.word	0x00038830
        /*02d8*/ 	.short	0x010a
        /*02da*/ 	.byte	0x3f
	.zero		1


	//   ....[15]....
        /*02dc*/ 	.word	0x00006350
        /*02e0*/ 	.word	0x00000005
        /*02e4*/ 	.word	0x00000000
        /*02e8*/ 	.short	0x0101
        /*02ea*/ 	.byte	0x3f
	.zero		1


	//   ....[16]....
        /*02ec*/ 	.word	0x000066c0
        /*02f0*/ 	.word	0x00000003
        /*02f4*/ 	.word	0x00000000
        /*02f8*/ 	.short	0x0101
        /*02fa*/ 	.byte	0x3f
	.zero		1


	//   ....[17]....
        /*02fc*/ 	.word	0x00009930
        /*0300*/ 	.word	0x0000000c
        /*0304*/ 	.word	0x00038820
        /*0308*/ 	.short	0x010a
        /*030a*/ 	.byte	0x3f
	.zero		1


	//   ....[18]....
        /*030c*/ 	.word	0x00009f30
        /*0310*/ 	.word	0x0000000c
        /*0314*/ 	.word	0x00038840
        /*0318*/ 	.short	0x010a
        /*031a*/ 	.byte	0x3f
	.zero		1


	//   ....[19]....
        /*031c*/ 	.word	0x0000a1e0
        /*0320*/ 	.word	0x0000000c
        /*0324*/ 	.word	0x00038828
        /*0328*/ 	.short	0x010a
        /*032a*/ 	.byte	0x3f
	.zero		1


	//   ....[20]....
        /*032c*/ 	.word	0x0000a410
        /*0330*/ 	.word	0x0000000c
        /*0334*/ 	.word	0x00038848
        /*0338*/ 	.short	0x010a
        /*033a*/ 	.byte	0x3f
	.zero		1


	//   ....[21]....
        /*033c*/ 	.word	0x0000a690
        /*0340*/ 	.word	0x0000000c
        /*0344*/ 	.word	0x00038820
        /*0348*/ 	.short	0x010a
        /*034a*/ 	.byte	0x3f
	.zero		1


	//   ....[22]....
        /*034c*/ 	.word	0x0000a920
        /*0350*/ 	.word	0x0000000c
        /*0354*/ 	.word	0x00038840
        /*0358*/ 	.short	0x010a
        /*035a*/ 	.byte	0x3f
	.zero		1


	//   ....[23]....
        /*035c*/ 	.word	0x0000aba0
        /*0360*/ 	.word	0x0000000c
        /*0364*/ 	.word	0x00038828
        /*0368*/ 	.short	0x010a
        /*036a*/ 	.byte	0x3f
	.zero		1


	//   ....[24]....
        /*036c*/ 	.word	0x0000ae00
        /*0370*/ 	.word	0x00000004
        /*0374*/ 	.word	0x00038840
        /*0378*/ 	.short	0x010a
        /*037a*/ 	.byte	0x3f
	.zero		1


	//   ....[25]....
        /*037c*/ 	.word	0x0000b280
        /*0380*/ 	.word	0x00000007
        /*0384*/ 	.word	0x00000000
        /*0388*/ 	.short	0x010a
        /*038a*/ 	.byte	0x3f
	.zero		1


	//   ....[26]....
        /*038c*/ 	.word	0x0000b2d0
        /*0390*/ 	.word	0x0000000b
        /*0394*/ 	.word	0x00000000
        /*0398*/ 	.short	0x010a
        /*039a*/ 	.byte	0x3f
	.zero		1


	//   ....[27]....
        /*039c*/ 	.word	0x0000b330
        /*03a0*/ 	.word	0x00000009
        /*03a4*/ 	.word	0x00000000
        /*03a8*/ 	.short	0x010a
        /*03aa*/ 	.byte	0x3f
	.zero		1


	//   ....[28]....
        /*03ac*/ 	.word	0x0000b360
        /*03b0*/ 	.word	0x00000003
        /*03b4*/ 	.word	0x00000000
        /*03b8*/ 	.short	0x010a
        /*03ba*/ 	.byte	0x3f
	.zero		1


	//   ....[29]....
        /*03bc*/ 	.word	0x0000b460
        /*03c0*/ 	.word	0x00000003
        /*03c4*/ 	.word	0x00038800
        /*03c8*/ 	.short	0x010a
        /*03ca*/ 	.byte	0x3f
	.zero		1


	//   ....[30]....
        /*03cc*/ 	.word	0x0000b4b0
        /*03d0*/ 	.word	0x00000003
        /*03d4*/ 	.word	0x00038810
        /*03d8*/ 	.short	0x010a
        /*03da*/ 	.byte	0x3f
	.zero		1


	//   ....[31]....
        /*03dc*/ 	.word	0x0000b500
        /*03e0*/ 	.word	0x00000003
        /*03e4*/ 	.word	0x00038830
        /*03e8*/ 	.short	0x010a
        /*03ea*/ 	.byte	0x3f
	.zero		1


	//   ....[32]....
        /*03ec*/ 	.word	0x0000b780
        /*03f0*/ 	.word	0x0000000c
        /*03f4*/ 	.word	0x00038820
        /*03f8*/ 	.short	0x010a
        /*03fa*/ 	.byte	0x3f
	.zero		1


	//   ....[33]....
        /*03fc*/ 	.word	0x0000b7d0
        /*0400*/ 	.word	0x0000000c
        /*0404*/ 	.word	0x00038840
        /*0408*/ 	.short	0x010a
        /*040a*/ 	.byte	0x3f
	.zero		1


	//   ....[34]....
        /*040c*/ 	.word	0x0000b820
        /*0410*/ 	.word	0x0000000c
        /*0414*/ 	.word	0x00038828
        /*0418*/ 	.short	0x010a
        /*041a*/ 	.byte	0x3f
	.zero		1


	//   ....[35]....
        /*041c*/ 	.word	0x0000b870
        /*0420*/ 	.word	0x0000000c
        /*0424*/ 	.word	0x00038848
        /*0428*/ 	.short	0x010a
        /*042a*/ 	.byte	0x3f
	.zero		1


	//   ....[36]....
        /*042c*/ 	.word	0x0000b8d0
        /*0430*/ 	.word	0x0000000c
        /*0434*/ 	.word	0x00038820
        /*0438*/ 	.short	0x010a
        /*043a*/ 	.byte	0x3f
	.zero		1


	//   ....[37]....
        /*043c*/ 	.word	0x0000b920
        /*0440*/ 	.word	0x0000000c
        /*0444*/ 	.word	0x00038840
        /*0448*/ 	.short	0x010a
        /*044a*/ 	.byte	0x3f
	.zero		1


	//   ....[38]....
        /*044c*/ 	.word	0x0000b970
        /*0450*/ 	.word	0x0000000c
        /*0454*/ 	.word	0x00038828
        /*0458*/ 	.short	0x010a
        /*045a*/ 	.byte	0x3f
	.zero		1


	//   ....[39]....
        /*045c*/ 	.word	0x0000b9c0
        /*0460*/ 	.word	0x00000004
        /*0464*/ 	.word	0x00038840
        /*0468*/ 	.short	0x010a
        /*046a*/ 	.byte	0x3f
	.zero		1


	//   ....[40]....
        /*046c*/ 	.word	0x0000baa0
        /*0470*/ 	.word	0x00000007
        /*0474*/ 	.word	0x00000000
        /*0478*/ 	.short	0x010a
        /*047a*/ 	.byte	0x3f
	.zero		1


	//   ....[41]....
        /*047c*/ 	.word	0x0000baf0
        /*0480*/ 	.word	0x0000000b
        /*0484*/ 	.word	0x00000000
        /*0488*/ 	.short	0x010a
        /*048a*/ 	.byte	0x3f
	.zero		1


	//   ....[42]....
        /*048c*/ 	.word	0x0000bb40
        /*0490*/ 	.word	0x00000009
        /*0494*/ 	.word	0x00000000
        /*0498*/ 	.short	0x010a
        /*049a*/ 	.byte	0x3f
	.zero		1


	//----- nvinfo : EIATTR_NUM_MBARRIERS
	.align		4
.L_1260:
        /*049c*/ 	.byte	0x03, 0x38
        /*049e*/ 	.short	0x0009


	//----- nvinfo : EIATTR_EXIT_INSTR_OFFSETS
	.align		4
        /*04a0*/ 	.byte	0x04, 0x1c
        /*04a2*/ 	.short	(.L_1262 - .L_1261)


	//   ....[0]....
.L_1261:
        /*04a4*/ 	.word	0x0000b3b0


	//----- nvinfo : EIATTR_MAX_THREADS
	.align		4
.L_1262:
        /*04a8*/ 	.byte	0x04, 0x05
        /*04aa*/ 	.short	(.L_1264 - .L_1263)
.L_1263:
        /*04ac*/ 	.word	0x00000180
        /*04b0*/ 	.word	0x00000001
        /*04b4*/ 	.word	0x00000001


	//----- nvinfo : EIATTR_CRS_STACK_SIZE
	.align		4
.L_1264:
        /*04b8*/ 	.byte	0x04, 0x1e
        /*04ba*/ 	.short	(.L_1266 - .L_1265)
.L_1265:
        /*04bc*/ 	.word	0x00000000


	//----- nvinfo : EIATTR_CBANK_PARAM_SIZE
	.align		4
.L_1266:
        /*04c0*/ 	.byte	0x03, 0x19
        /*04c2*/ 	.short	0x06f0


	//----- nvinfo : EIATTR_PARAM_CBANK
	.align		4
        /*04c4*/ 	.byte	0x04, 0x0a
        /*04c6*/ 	.short	(.L_1268 - .L_1267)
	.align		4
.L_1267:
        /*04c8*/ 	.word	index@(.nv.constant0._ZN7cutlass13device_kernelIN5flash11enable_sm90INS1_16FlashAttnBwdSm90INS1_25CollectiveMainloopBwdSm90ILi2ELi2ELi2EN4cute5tupleIJNS5_1CILi1EEES8_S8_EEENS6_IJNS7_ILi80EEENS7_ILi128EEESB_EEENS_10bfloat16_tEfNS_4arch4Sm90ELb0ELb0ELb0ELb1ELb1ELb1ELb0ELb1ELi2ELi1ELi2ELi1ELb0EEENS1_24CollectiveEpilogueBwdGQAISC_fSF_Li256ELb1ELb1EEENS1_19SingleTileSchedulerILb1ELb0ELb0ELi128EEEEEEEEEvNT_6ParamsE)
        /*04cc*/ 	.short	0x0210
        /*04ce*/ 	.short	0x06f0


	//----- nvinfo : EIATTR_SW_WAR
	.align		4
.L_1268:
        /*04d0*/ 	.byte	0x04, 0x36
        /*04d2*/ 	.short	(.L_1270 - .L_1269)
.L_1269:
        /*04d4*/ 	.word	0x00000008
.L_1270:


//--------------------- .nv.info._ZN7cutlass13device_kernelIN5flash22FlashAttnBwdPreprocessIN4cute5tupleIJNS3_1CILi80EEENS5_ILi128EEEEEENS_10bfloat16_tEfNS_4arch4Sm90ELb1ELb1EEEEEvNT_6ParamsE --------------------------
	.section	.nv.info._ZN7cutlass13device_kernelIN5flash22FlashAttnBwdPreprocessIN4cute5tupleIJNS3_1CILi80EEENS5_ILi128EEEEEENS_10bfloat16_tEfNS_4arch4Sm90ELb1ELb1EEEEEvNT_6ParamsE,"",@"SHT_CUDA_INFO"
	.sectionflags	@""
	.align	4


	//----- nvinfo : EIATTR_CUDA_API_VERSION
	.align		4
        /*0000*/ 	.byte	0x04, 0x37
        /*0002*/ 	.short	(.L_1272 - .L_1271)
.L_1271:
        /*0004*/ 	.word	0x00000082


	//----- nvinfo : EIATTR_KPARAM_INFO
	.align		4
.L_1272:
        /*0008*/ 	.byte	0x04, 0x17
        /*000a*/ 	.short	(.L_1274 - .L_1273)
.L_1273:
        /*000c*/ 	.word	0x00000000
        /*0010*/ 	.short	0x0000
        /*0012*/ 	.short	0x0000
        /*0014*/ 	.byte	0x00, 0xf0, 0xc1, 0x03


	//----- nvinfo : EIATTR_SPARSE_MMA_MASK
	.align		4
.L_1274:
        /*0018*/ 	.byte	0x03, 0x50
        /*001a*/ 	.short	0x0000


	//----- nvinfo : EIATTR_MAXREG_COUNT
	.align		4
        /*001c*/ 	.byte	0x03, 0x1b
        /*001e*/ 	.short	0x0080


	//----- nvinfo : EIATTR_MERCURY_ISA_VERSION
	.align		4
        /*0020*/ 	.byte	0x03, 0x5f
        /*0022*/ 	.short	0x0101


	//----- nvinfo : EIATTR_COOP_GROUP_MASK_REGIDS
	.align		4
        /*0024*/ 	.byte	0x04, 0x29
        /*0026*/ 	.short	(.L_1276 - .L_1275)


	//   ....[0]....
.L_1275:
        /*0028*/ 	.word	0xffffffff


	//   ....[1]....
        /*002c*/ 	.word	0xffffffff


	//   ....[2]....
        /*0030*/ 	.word	0xffffffff


	//   ....[3]....
        /*0034*/ 	.word	0xffffffff


	//   ....[4]....
        /*0038*/ 	.word	0xffffffff


	//   ....[5]....
        /*003c*/ 	.word	0xffffffff


	//   ....[6]....
        /*0040*/ 	.word	0xffffffff


	//   ....[7]....
        /*0044*/ 	.word	0xffffffff


	//   ....[8]....
        /*0048*/ 	.word	0xffffffff


	//   ....[9]....
        /*004c*/ 	.word	0xffffffff


	//   ....[10]....
        /*0050*/ 	.word	0xffffffff


	//   ....[11]....
        /*0054*/ 	.word	0xffffffff


	//   ....[12]....
        /*0058*/ 	.word	0xffffffff


	//   ....[13]....
        /*005c*/ 	.word	0xffffffff


	//   ....[14]....
        /*0060*/ 	.word	0xffffffff


	//   ....[15]....
        /*0064*/ 	.word	0xffffffff


	//   ....[16]....
        /*0068*/ 	.word	0xffffffff


	//   ....[17]....
        /*006c*/ 	.word	0xffffffff


	//   ....[18]....
        /*0070*/ 	.word	0xffffffff


	//   ....[19]....
        /*0074*/ 	.word	0xffffffff


	//----- nvinfo : EIATTR_COOP_GROUP_INSTR_OFFSETS
	.align		4
.L_1276:
        /*0078*/ 	.byte	0x04, 0x28
        /*007a*/ 	.short	(.L_1278 - .L_1277)


	//   ....[0]....
.L_1277:
        /*007c*/ 	.word	0x00001680


	//   ....[1]....
        /*0080*/ 	.word	0x00001690


	//   ....[2]....
        /*0084*/ 	.word	0x000016a0


	//   ....[3]....
        /*0088*/ 	.word	0x000016b0


	//   ....[4]....
        /*008c*/ 	.word	0x000016c0


	//   ....[5]....
        /*0090*/ 	.word	0x00001720


	//   ....[6]....
        /*0094*/ 	.word	0x00001730


	//   ....[7]....
        /*0098*/ 	.word	0x00001740


	//   ....[8]....
        /*009c*/ 	.word	0x00001750


	//   ....[9]....
        /*00a0*/ 	.word	0x00001760


	//   ....[10]....
        /*00a4*/ 	.word	0x000017c0


	//   ....[11]....
        /*00a8*/ 	.word	0x000017d0


	//   ....[12]....
        /*00ac*/ 	.word	0x000017e0


	//   ....[13]....
        /*00b0*/ 	.word	0x000017f0


	//   ....[14]....
        /*00b4*/ 	.word	0x00001800


	//   ....[15]....
        /*00b8*/ 	.word	0x00001860


	//   ....[16]....
        /*00bc*/ 	.word	0x00001890


	//   ....[17]....
        /*00c0*/ 	.word	0x000018a0


	//   ....[18]....
        /*00c4*/ 	.word	0x000018b0


	//   ....[19]....
        /*00c8*/ 	.word	0x000018c0


	//----- nvinfo : EIATTR_EXIT_INSTR_OFFSETS
	.align		4
.L_1278:
        /*00cc*/ 	.byte	0x04, 0x1c
        /*00ce*/ 	.short	(.L_1280 - .L_1279)


	//   ....[0]....
.L_1279:
        /*00d0*/ 	.word	0x000001c0


	//   ....[1]....
        /*00d4*/ 	.word	0x00001ff0


	//   ....[2]....
        /*00d8*/ 	.word	0x00002070


	//----- nvinfo : EIATTR_MAX_THREADS
	.align		4
.L_1280:
        /*00dc*/ 	.byte	0x04, 0x05
        /*00de*/ 	.short	(.L_1282 - .L_1281)
.L_1281:
        /*00e0*/ 	.word	0x00000100
        /*00e4*/ 	.word	0x00000001
        /*00e8*/ 	.word	0x00000001


	//----- nvinfo : EIATTR_CRS_STACK_SIZE
	.align		4
.L_1282:
        /*00ec*/ 	.byte	0x04, 0x1e
        /*00ee*/ 	.short	(.L_1284 - .L_1283)
.L_1283:
        /*00f0*/ 	.word	0x00000000


	//----- nvinfo : EIATTR_CBANK_PARAM_SIZE
	.align		4
.L_1284:
        /*00f4*/ 	.byte	0x03, 0x19
        /*00f6*/ 	.short	0x00f0


	//----- nvinfo : EIATTR_PARAM_CBANK
	.align		4
        /*00f8*/ 	.byte	0x04, 0x0a
        /*00fa*/ 	.short	(.L_1286 - .L_1285)
	.align		4
.L_1285:
        /*00fc*/ 	.word	index@(.nv.constant0._ZN7cutlass13device_kernelIN5flash22FlashAttnBwdPreprocessIN4cute5tupleIJNS3_1CILi80EEENS5_ILi128EEEEEENS_10bfloat16_tEfNS_4arch4Sm90ELb1ELb1EEEEEvNT_6ParamsE)
        /*0100*/ 	.short	0x0210
        /*0102*/ 	.short	0x00f0


	//----- nvinfo : EIATTR_SW_WAR
	.align		4
.L_1286:
        /*0104*/ 	.byte	0x04, 0x36
        /*0106*/ 	.short	(.L_1288 - .L_1287)
.L_1287:
        /*0108*/ 	.word	0x00000008
.L_1288:


//--------------------- .nv.info._ZN7cutlass13device_kernelIN5flash11enable_sm90INS1_16FlashAttnBwdSm90INS1_25CollectiveMainloopBwdSm90ILi2ELi2ELi2EN4cute5tupleIJNS5_1CILi1EEES8_S8_EEENS6_IJNS7_ILi64EEENS7_ILi128EEESB_EEENS_10bfloat16_tEfNS_4arch4Sm90ELb0ELb1ELb0ELb0ELb0ELb1ELb0ELb0ELi2ELi1ELi2ELi1ELb0EEENS1_21CollectiveEpilogueBwdISC_SD_SF_Li256ELb0ELb0ELi1EEENS1_19SingleTileSchedulerILb0ELb0ELb0ELi128EEEEEEEEEvNT_6ParamsE --------------------------
	.section	.nv.info._ZN7cutlass13device_kernelIN5flash11enable_sm90INS1_16FlashAttnBwdSm90INS1_25CollectiveMainloopBwdSm90ILi2ELi2ELi2EN4cute5tupleIJNS5_1CILi1EEES8_S8_EEENS6_IJNS7_ILi64EEENS7_ILi128EEESB_EEENS_10bfloat16_tEfNS_4arch4Sm90ELb0ELb1ELb0ELb0ELb0ELb1ELb0ELb0ELi2ELi1ELi2ELi1ELb0EEENS1_21CollectiveEpilogueBwdISC_SD_SF_Li256ELb0ELb0ELi1EEENS1_19SingleTileSchedulerILb0ELb0ELb0ELi128EEEEEEEEEvNT_6ParamsE,"",@"SHT_CUDA_INFO"
	.sectionflags	@""
	.align	4


	//----- nvinfo : EIATTR_CUDA_API_VERSION
	.align		4
        /*0000*/ 	.byte	0x04, 0x37
        /*0002*/ 	.short	(.L_1290 - .L_1289)
.L_1289:
        /*0004*/ 	.word	0x00000082


	//----- nvinfo : EIATTR_KPARAM_INFO
	.align		4
.L_1290:
        /*0008*/ 	.byte	0x04, 0x17
        /*000a*/ 	.short	(.L_1292 - .L_1291)
.L_1291:
        /*000c*/ 	.word	0x00000000
        /*0010*/ 	.short	0x0000
        /*0012*/ 	.short	0x0070
        /*0014*/ 	.byte	0x00, 0xf0, 0x01, 0x24


	//----- nvinfo : EIATTR_SPARSE_MMA_MASK
	.align		4
.L_1292:
        /*0018*/ 	.byte	0x03, 0x50
        /*001a*/ 	.short	0x0000


	//----- nvinfo : EIATTR_MAXREG_COUNT
	.align		4
        /*001c*/ 	.byte	0x03, 0x1b
        /*001e*/ 	.short	0x00a8


	//----- nvinfo : EIATTR_NUM_BARRIERS
	.align		4
        /*0020*/ 	.byte	0x02, 0x4c
        /*0022*/ 	.byte	0x10
	.zero		1


	//----- nvinfo : EIATTR_EXTERNS
	.align		4
        /*0024*/ 	.byte	0x04, 0x0f
        /*0026*/ 	.short	(.L_1294 - .L_1293)


	//   ....[0]....
	.align		4
.L_1293:
        /*0028*/ 	.word	index@(__assertfail)


	//----- nvinfo : EIATTR_ANNOTATIONS
	.align		4
.L_1294:
        /*002c*/ 	.byte	0x04, 0x55
        /*002e*/ 	.short	(.L_1296 - .L_1295)


	//   ....[0]....
.L_1295:
        /*0030*/ 	.word	0x00000001
        /*0034*/ 	.byte	0xf0, 0x7c, 0x00, 0x00, 0x01, 0x00, 0x00, 0x00, 0xe0, 0x7e, 0x00, 0x00, 0x01, 0x00, 0x00, 0x00
        /*0044*/ 	.byte	0xd0, 0x89, 0x00, 0x00, 0x01, 0x00, 0x00, 0x00, 0xf0, 0x89, 0x00, 0x00, 0x01, 0x00, 0x00, 0x00
        /*0054*/ 	.byte	0x90, 0x8e, 0x00, 0x00


	//----- nvinfo : EIATTR_MERCURY_ISA_VERSION
	.align		4
.L_1296:
        /*0058*/ 	.byte	0x03, 0x5f
        /*005a*/ 	.short	0x0101


	//----- nvinfo : EIATTR_INT_WARP_WIDE_INSTR_OFFSETS
	.align		4
        /*005c*/ 	.byte	0x04, 0x31
        /*005e*/ 	.short	(.L_1298 - .L_1297)


	//   ....[0]....
.L_1297:
        /*0060*/ 	.word	0x000001f0


	//   ....[1]....
        /*0064*/ 	.word	0x00000220


	//----- nvinfo : EIATTR_COOP_GROUP_MASK_REGIDS
	.align		4
.L_1298:
        /*0068*/ 	.byte	0x04, 0x29
        /*006a*/ 	.short	(.L_1300 - .L_1299)


	//   ....[0]....
.L_1299:
        /*006c*/ 	.word	0xffffffff


	//   ....[1]....
        /*0070*/ 	.word	0xffffffff


	//   ....[2]....
        /*0074*/ 	.word	0xffffffff


	//   ....[3]....
        /*0078*/ 	.word	0xffffffff


	//   ....[4]....
        /*007c*/ 	.word	0xffffffff


	//   ....[5]....
        /*0080*/ 	.word	0xffffffff


	//   ....[6]....
        /*0084*/ 	.word	0xffffffff


	//   ....[7]....
        /*0088*/ 	.word	0xffffffff


	//   ....[8]....
        /*008c*/ 	.word	0x0500000f


	//----- nvinfo : EIATTR_COOP_GROUP_INSTR_OFFSETS
	.align		4
.L_1300:
        /*0090*/ 	.byte	0x04, 0x28
        /*0092*/ 	.short	(.L_1302 - .L_1301)


	//   ....[0]....
.L_1301:
        /*0094*/ 	.word	0x00000070


	//   ....[1]....
        /*0098*/ 	.word	0x00000200


	//   ....[2]....
        /*009c*/ 	.word	0x00000250


	//   ....[3]....
        /*00a0*/ 	.word	0x00000440


	//   ....[4]....
        /*00a4*/ 	.word	0x00000660


	//   ....[5]....
        /*00a8*/ 	.word	0x000011d0


	//   ....[6]....
        /*00ac*/ 	.word	0x00004b90


	//   ....[7]....
        /*00b0*/ 	.word	0x000066e0


	//   ....[8]....
        /*00b4*/ 	.word	0x00009550


	//----- nvinfo : EIATTR_REG_RECONFIG
	.align		4
.L_1302:
        /*00b8*/ 	.byte	0x01, 0x54
	.zero		2


	//----- nvinfo : EIATTR_SYSCALL_OFFSETS
	.align		4
        /*00bc*/ 	.byte	0x04, 0x46
        /*00be*/ 	.short	(.L_1304 - .L_1303)


	//   ....[0]....
.L_1303:
        /*00c0*/ 	.word	0x00000e10


	//   ....[1]....
        /*00c4*/ 	.word	0x00000f00


	//   ....[2]....
        /*00c8*/ 	.word	0x00001060


	//   ....[3]....
        /*00cc*/ 	.word	0x00001150


	//   ....[4]....
        /*00d0*/ 	.word	0x00004500


	//   ....[5]....
        /*00d4*/ 	.word	0x00004640


	//   ....[6]....
        /*00d8*/ 	.word	0x00004760


	//   ....[7]....
        /*00dc*/ 	.word	0x00004880


	//----- nvinfo : EIATTR_MBARRIER_INSTR_OFFSETS
	.align		4
.L_1304:
        /*00e0*/ 	.byte	0x04, 0x39
        /*00e2*/ 	.short	(.L_1306 - .L_1305)


	//   ....[0]....
.L_1305:
        /*00e4*/ 	.word	0x000002f0
        /*00e8*/ 	.word	0x000000ff
        /*00ec*/ 	.word	0x00030800
        /*00f0*/ 	.short	0x0100
        /*00f2*/ 	.byte	0x06
	.zero		1


	//   ....[1]....
        /*00f4*/ 	.word	0x000003f0
        /*00f8*/ 	.word	0x000000ff
        /*00fc*/ 	.word	0x00030810
        /*0100*/ 	.short	0x0100
        /*0102*/ 	.byte	0x08
	.zero		1


	//   ....[2]....
        /*0104*/ 	.word	0x00000400
        /*0108*/ 	.word	0x000000ff
        /*010c*/ 	.word	0x00030820
        /*0110*/ 	.short	0x0100
        /*0112*/ 	.byte	0x08
	.zero		1


	//   ....[3]....
        /*0114*/ 	.word	0x00000410
        /*0118*/ 	.word	0x000000ff
        /*011c*/ 	.word	0x00030818
        /*0120*/ 	.short	0x0100
        /*0122*/ 	.byte	0x08
	.zero		1


	//   ....[4]....
        /*0124*/ 	.word	0x00000420
        /*0128*/ 	.word	0x000000ff
        /*012c*/ 	.word	0x00030828
        /*0130*/ 	.short	0x0100
        /*0132*/ 	.byte	0x08
	.zero		1


	//   ....[5]....
        /*0134*/ 	.word	0x00000550
        /*0138*/ 	.word	0x000000ff
        /*013c*/ 	.word	0x00030830
        /*0140*/ 	.short	0x0100
        /*0142*/ 	.byte	0x08
	.zero		1


	//   ....[6]....
        /*0144*/ 	.word	0x00000560
        /*0148*/ 	.word	0x000000ff
        /*014c*/ 	.word	0x00030840
        /*0150*/ 	.short	0x0100
        /*0152*/ 	.byte	0x08
	.zero		1


	//   ....[7]....
        /*0154*/ 	.word	0x00000570
        /*0158*/ 	.word	0x000000ff
        /*015c*/ 	.word	0x00030838
        /*0160*/ 	.short	0x0100
        /*0162*/ 	.byte	0x08
	.zero		1


	//   ....[8]....
        /*0164*/ 	.word	0x00000580
        /*0168*/ 	.word	0x000000ff
        /*016c*/ 	.word	0x00030848
        /*0170*/ 	.short	0x0100
        /*0172*/ 	.byte	0x08
	.zero		1


	//   ....[9]....
        /*0174*/ 	.word	0x00001200
        /*0178*/ 	.word	0x000000e5
        /*017c*/ 	.word	0x00030800
        /*0180*/ 	.short	0x010a
        /*0182*/ 	.byte	0x3f
	.zero		1


	//   ....[10]....
        /*0184*/ 	.word	0x00001330
        /*0188*/ 	.word	0x000000e5
        /*018c*/ 	.word	0x00030800
        /*0190*/ 	.short	0x010a
        /*0192*/ 	.byte	0x3f
	.zero		1


	//   ....[11]....
        /*0194*/ 	.word	0x000019c0
        /*0198*/ 	.word	0x00000000
        /*019c*/ 	.word	0x00030810
        /*01a0*/ 	.short	0x010a
        /*01a2*/ 	.byte	0x3f
	.zero		1


	//   ....[12]....
        /*01a4*/ 	.word	0x00001a00
        /*01a8*/ 	.word	0x00000000
        /*01ac*/ 	.word	0x00030810
        /*01b0*/ 	.short	0x010a
        /*01b2*/ 	.byte	0x3f
	.zero		1


	//   ....[13]....
        /*01b4*/ 	.word	0x00001f30
        /*01b8*/ 	.word	0x00000000
        /*01bc*/ 	.word	0x00030830
        /*01c0*/ 	.short	0x010a
        /*01c2*/ 	.byte	0x3f
	.zero		1


	//   ....[14]....
        /*01c4*/ 	.word	0x00001fb0
        /*01c8*/ 	.word	0x00000000
        /*01cc*/ 	.word	0x00030830
        /*01d0*/ 	.short	0x010a
        /*01d2*/ 	.byte	0x3f
	.zero		1


	//   ....[15]....
        /*01d4*/ 	.word	0x00003c10
        /*01d8*/ 	.word	0x00000005
        /*01dc*/ 	.word	0x00000000
        /*01e0*/ 	.short	0x0101
        /*01e2*/ 	.byte	0x3f
	.zero		1


	//   ....[16]....
        /*01e4*/ 	.word	0x00003f30
        /*01e8*/ 	.word	0x00000000
        /*01ec*/ 	.word	0x00000000
        /*01f0*/ 	.short	0x0101
        /*01f2*/ 	.byte	0x3f
	.zero		1


	//   ....[17]....
        /*01f4*/ 	.word	0x00007830
        /*01f8*/ 	.word	0x00000010
        /*01fc*/ 	.word	0x00030820
        /*0200*/ 	.short	0x010a
        /*0202*/ 	.byte	0x3f
	.zero		1


	//   ....[18]....
        /*0204*/ 	.word	0x00007f70
        /*0208*/ 	.word	0x00000010
        /*020c*/ 	.word	0x00030840
        /*0210*/ 	.short	0x010a
        /*0212*/ 	.byte	0x3f
	.zero		1


	//   ....[19]....
        /*0214*/ 	.word	0x00008210
        /*0218*/ 	.word	0x00000010
        /*021c*/ 	.word	0x00030828
        /*0220*/ 	.short	0x010a
        /*0222*/ 	.byte	0x3f
	.zero		1


	//   ....[20]....
        /*0224*/ 	.word	0x000084b0
        /*0228*/ 	.word	0x00000010
        /*022c*/ 	.word	0x00030848
        /*0230*/ 	.short	0x010a
        /*0232*/ 	.byte	0x3f
	.zero		1


	//   ....[21]....
        /*0234*/ 	.word	0x00008700
        /*0238*/ 	.word	0x00000010
        /*023c*/ 	.word	0x00030820
        /*0240*/ 	.short	0x010a
        /*0242*/ 	.byte	0x3f
	.zero		1


	//   ....[22]....
        /*0244*/ 	.word	0x00008a20
        /*0248*/ 	.word	0x00000010
        /*024c*/ 	.word	0x00030840
        /*0250*/ 	.short	0x010a
        /*0252*/ 	.byte	0x3f
	.zero		1


	//   ....[23]....
        /*0254*/ 	.word	0x00008c90
        /*0258*/ 	.word	0x00000010
        /*025c*/ 	.word	0x00030828
        /*0260*/ 	.short	0x010a
        /*0262*/ 	.byte	0x3f
	.zero		1


	//   ....[24]....
        /*0264*/ 	.word	0x00008f80
        /*0268*/ 	.word	0x00000003
        /*026c*/ 	.word	0x00030840
        /*0270*/ 	.short	0x010a
        /*0272*/ 	.byte	0x3f
	.zero		1


	//   ....[25]....
        /*0274*/ 	.word	0x000093c0
        /*0278*/ 	.word	0x00000006
        /*027c*/ 	.word	0x00000000
        /*0280*/ 	.short	0x010a
        /*0282*/ 	.byte	0x3f
	.zero		1


	//   ....[26]....
        /*0284*/ 	.word	0x00009420
        /*0288*/ 	.word	0x00000003
        /*028c*/ 	.word	0x00000000
        /*0290*/ 	.short	0x010a
        /*0292*/ 	.byte	0x3f
	.zero		1


	//   ....[27]....
        /*0294*/ 	.word	0x00009480
        /*0298*/ 	.word	0x00000000
        /*029c*/ 	.word	0x00000000
        /*02a0*/ 	.short	0x010a
        /*02a2*/ 	.byte	0x3f
	.zero		1


	//   ....[28]....
        /*02a4*/ 	.word	0x000094b0
        /*02a8*/ 	.word	0x00000003
        /*02ac*/ 	.word	0x00000000
        /*02b0*/ 	.short	0x010a
        /*02b2*/ 	.byte	0x3f
	.zero		1


	//   ....[29]....
        /*02b4*/ 	.word	0x00009580
        /*02b8*/ 	.word	0x000000e5
        /*02bc*/ 	.word	0x00030800
        /*02c0*/ 	.short	0x010a
        /*02c2*/ 	.byte	0x3f
	.zero		1


	//   ....[30]....
        /*02c4*/ 	.word	0x000095d0
        /*02c8*/ 	.word	0x00000000
        /*02cc*/ 	.word	0x00030810
        /*02d0*/ 	.short	0x010a
        /*02d2*/ 	.byte	0x3f
	.zero		1


	//   ....[31]....
        /*02d4*/ 	.word	0x00009620
        /*02d8*/ 	.word	0x00000000
        /*02dc*/ 	.word	0x00030830
        /*02e0*/ 	.short	0x010a
        /*02e2*/ 	.byte	0x3f
	.zero		1


	//   ....[32]....
        /*02e4*/ 	.word	0x00009670
        /*02e8*/ 	.word	0x00000010
        /*02ec*/ 	.word	0x00030820
        /*02f0*/ 	.short	0x010a
        /*02f2*/ 	.byte	0x3f
	.zero		1


	//   ....[33]....
        /*02f4*/ 	.word	0x000096c0
        /*02f8*/ 	.word	0x00000010
        /*02fc*/ 	.word	0x00030840
        /*0300*/ 	.short	0x010a
        /*0302*/ 	.byte	0x3f
	.zero		1


	//   ....[34]....
        /*0304*/ 	.word	0x00009710
        /*0308*/ 	.word	0x00000010
        /*030c*/ 	.word	0x00030828
        /*0310*/ 	.short	0x010a
        /*0312*/ 	.byte	0x3f
	.zero		1


	//   ....[35]....
        /*0314*/ 	.word	0x00009760
        /*0318*/ 	.word	0x00000010
        /*031c*/ 	.word	0x00030848
        /*0320*/ 	.short	0x010a
        /*0322*/ 	.byte	0x3f
	.zero		1


	//   ....[36]....
        /*0324*/ 	.word	0x000097c0
        /*0328*/ 	.word	0x00000010
        /*032c*/ 	.word	0x00030820
        /*0330*/ 	.short	0x010a
        /*0332*/ 	.byte	0x3f
	.zero		1


	//   ....[37]....
        /*0334*/ 	.word	0x00009810
        /*0338*/ 	.word	0x00000010
        /*033c*/ 	.word	0x00030840
        /*0340*/ 	.short	0x010a
        /*0342*/ 	.byte	0x3f
	.zero		1


	//   ....[38]....
        /*0344*/ 	.word	0x00009860
        /*0348*/ 	.word	0x00000010
        /*034c*/ 	.word	0x00030828
        /*0350*/ 	.short	0x010a
        /*0352*/ 	.byte	0x3f
	.zero		1


	//   ....[39]....
        /*0354*/ 	.word	0x000098b0
        /*0358*/ 	.word	0x00000003
        /*035c*/ 	.word	0x00030840
        /*0360*/ 	.short	0x010a
        /*0362*/ 	.byte	0x3f
	.zero		1


	//   ....[40]....
        /*0364*/ 	.word	0x00009980
        /*0368*/ 	.word	0x00000006
        /*036c*/ 	.word	0x00000000
        /*0370*/ 	.short	0x010a
        /*0372*/ 	.byte	0x3f
	.zero		1


	//   ....[41]....
        /*0374*/ 	.word	0x000099d0
        /*0378*/ 	.word	0x00000003
        /*037c*/ 	.word	0x00000000
        /*0380*/ 	.short	0x010a
        /*0382*/ 	.byte	0x3f
	.zero		1


	//   ....[42]....
        /*0384*/ 	.word	0x00009a20
        /*0388*/ 	.word	0x00000000
        /*038c*/ 	.word	0x00000000
        /*0390*/ 	.short	0x010a
        /*0392*/ 	.byte	0x3f
	.zero		1


	//----- nvinfo : EIATTR_NUM_MBARRIERS
	.align		4
.L_1306:
        /*0394*/ 	.byte	0x03, 0x38
        /*0396*/ 	.short	0x0009


	//----- nvinfo : EIATTR_EXIT_INSTR_OFFSETS
	.align		4
        /*0398*/ 	.byte	0x04, 0x1c
        /*039a*/ 	.short	(.L_1308 - .L_1307)


	//   ....[0]....
.L_1307:
        /*039c*/ 	.word	0x00009500


	//----- nvinfo : EIATTR_MAX_THREADS
	.align		4
.L_1308:
        /*03a0*/ 	.byte	0x04, 0x05
        /*03a2*/ 	.short	(.L_1310 - .L_1309)
.L_1309:
        /*03a4*/ 	.word	0x00000180
        /*03a8*/ 	.word	0x00000001
        /*03ac*/ 	.word	0x00000001


	//----- nvinfo : EIATTR_CRS_STACK_SIZE
	.align		4
.L_1310:
        /*03b0*/ 	.byte	0x04, 0x1e
        /*03b2*/ 	.short	(.L_1312 - .L_1311)
.L_1311:
        /*03b4*/ 	.word	0x00000000


	//----- nvinfo : EIATTR_CBANK_PARAM_SIZE
	.align		4
.L_1312:
        /*03b8*/ 	.byte	0x03, 0x19
        /*03ba*/ 	.short	0x0970


	//----- nvinfo : EIATTR_PARAM_CBANK
	.align		4
        /*03bc*/ 	.byte	0x04, 0x0a
        /*03be*/ 	.short	(.L_1314 - .L_1313)
	.align		4
.L_1313:
        /*03c0*/ 	.word	index@(.nv.constant0._ZN7cutlass13device_kernelIN5flash11enable_sm90INS1_16FlashAttnBwdSm90INS1_25CollectiveMainloopBwdSm90ILi2ELi2ELi2EN4cute5tupleIJNS5_1CILi1EEES8_S8_EEENS6_IJNS7_ILi64EEENS7_ILi128EEESB_EEENS_10bfloat16_tEfNS_4arch4Sm90ELb0ELb1ELb0ELb0ELb0ELb1ELb0ELb0ELi2ELi1ELi2ELi1ELb0EEENS1_21CollectiveEpilogueBwdISC_SD_SF_Li256ELb0ELb0ELi1EEENS1_19SingleTileSchedulerILb0ELb0ELb0ELi128EEEEEEEEEvNT_6ParamsE)
        /*03c4*/ 	.short	0x0210
        /*03c6*/ 	.short	0x0970


	//----- nvinfo : EIATTR_SW_WAR
	.align		4
.L_1314:
        /*03c8*/ 	.byte	0x04, 0x36
        /*03ca*/ 	.short	(.L_1316 - .L_1315)
.L_1315:
        /*03cc*/ 	.word	0x00000008
.L_1316:


//--------------------- .nv.info._ZN7cutlass13device_kernelIN5flash11enable_sm90INS1_16FlashAttnBwdSm90INS1_25CollectiveMainloopBwdSm90ILi2ELi2ELi2EN4cute5tupleIJNS5_1CILi1EEES8_S8_EEENS6_IJNS7_ILi64EEENS7_ILi128EEESB_EEENS_10bfloat16_tEfNS_4arch4Sm90ELb0ELb1ELb0ELb0ELb1ELb1ELb0ELb0ELi2ELi1ELi2ELi1ELb0EEENS1_21CollectiveEpilogueBwdISC_SD_SF_Li256ELb0ELb0ELi1EEENS1_19SingleTileSchedulerILb0ELb0ELb0ELi128EEEEEEEEEvNT_6ParamsE --------------------------
	.section	.nv.info._ZN7cutlass13device_kernelIN5flash11enable_sm90INS1_16FlashAttnBwdSm90INS1_25CollectiveMainloopBwdSm90ILi2ELi2ELi2EN4cute5tupleIJNS5_1CILi1EEES8_S8_EEENS6_IJNS7_ILi64EEENS7_ILi128EEESB_EEENS_10bfloat16_tEfNS_4arch4Sm90ELb0ELb1ELb0ELb0ELb1ELb1ELb0ELb0ELi2ELi1ELi2ELi1ELb0EEENS1_21CollectiveEpilogueBwdISC_SD_SF_Li256ELb0ELb0ELi1EEENS1_19SingleTileSchedulerILb0ELb0ELb0ELi128EEEEEEEEEvNT_6ParamsE,"",@"SHT_CUDA_INFO"
	.sectionflags	@""
	.align	4


	//----- nvinfo : EIATTR_CUDA_API_VERSION
	.align		4
        /*0000*/ 	.byte	0x04, 0x37
        /*0002*/ 	.short	(.L_1318 - .L_1317)
.L_1317:
        /*0004*/ 	.word	0x00000082


	//----- nvinfo : EIATTR_KPARAM_INFO
	.align		4
.L_1318:
        /*0008*/ 	.byte	0x04, 0x17
        /*000a*/ 	.short	(.L_1320 - .L_1319)
.L_1319:
        /*000c*/ 	.word	0x00000000
        /*0010*/ 	.short	0x0000
        /*0012*/ 	.short	0x0070
        /*0014*/ 	.byte	0x00, 0xf0, 0x01, 0x24


	//----- nvinfo : EIATTR_SPARSE_MMA_MASK
	.align		4
.L_1320:
        /*0018*/ 	.byte	0x03, 0x50
        /*001a*/ 	.short	0x0000


	//----- nvinfo : EIATTR_MAXREG_COUNT
	.align		4
        /*001c*/ 	.byte	0x03, 0x1b
        /*001e*/ 	.short	0x00a8


	//----- nvinfo : EIATTR_NUM_BARRIERS
	.align		4
        /*0020*/ 	.byte	0x02, 0x4c
        /*0022*/ 	.byte	0x10
	.zero		1


	//----- nvinfo : EIATTR_EXTERNS
	.align		4
        /*0024*/ 	.byte	0x04, 0x0f
        /*0026*/ 	.short	(.L_1322 - .L_1321)


	//   ....[0]....
	.align		4
.L_1321:
        /*0028*/ 	.word	index@(__assertfail)


	//----- nvinfo : EIATTR_ANNOTATIONS
	.align		4
.L_1322:
        /*002c*/ 	.byte	0x04, 0x55
        /*002e*/ 	.short	(.L_1324 - .L_1323)


	//   ....[0]....
.L_1323:
        /*0030*/ 	.word	0x00000001
        /*0034*/ 	.byte	0xf0, 0x8b, 0x00, 0x00, 0x01, 0x00, 0x00, 0x00, 0xe0, 0x8d, 0x00, 0x00, 0x01, 0x00, 0x00, 0x00
        /*0044*/ 	.byte	0xd0, 0x98, 0x00, 0x00, 0x01, 0x00, 0x00, 0x00, 0xf0, 0x98, 0x00, 0x00, 0x01, 0x00, 0x00, 0x00
        /*0054*/ 	.byte	0x90, 0x9d, 0x00, 0x00


	//----- nvinfo : EIATTR_MERCURY_ISA_VERSION
	.align		4
.L_1324:
        /*0058*/ 	.byte	0x03, 0x5f
        /*005a*/ 	.short	0x0101


	//----- nvinfo : EIATTR_INT_WARP_WIDE_INSTR_OFFSETS
	.align		4
        /*005c*/ 	.byte	0x04, 0x31
        /*005e*/ 	.short	(.L_1326 - .L_1325)


	//   ....[0]....
.L_1325:
        /*0060*/ 	.word	0x000001f0


	//   ....[1]....
        /*0064*/ 	.word	0x00000220


	//   ....[2]....
        /*0068*/ 	.word	0x00007040


	//   ....[3]....
        /*006c*/ 	.word	0x00007640


	//   ....[4]....
        /*0070*/ 	.word	0x00007af0


	//   ....[5]....
        /*0074*/ 	.word	0x00007dc0


	//   ....[6]....
        /*0078*/ 	.word	0x00008020


	//   ....[7]....
        /*007c*/ 	.word	0x000081b0


	//----- nvinfo : EIATTR_COOP_GROUP_MASK_REGIDS
	.align		4
.L_1326:
        /*0080*/ 	.byte	0x04, 0x29
        /*0082*/ 	.short	(.L_1328 - .L_1327)


	//   ....[0]....
.L_1327:
        /*0084*/ 	.word	0xffffffff


	//   ....[1]....
        /*0088*/ 	.word	0xffffffff


	//   ....[2]....
        /*008c*/ 	.word	0xffffffff


	//   ....[3]....
        /*0090*/ 	.word	0xffffffff


	//   ....[4]....
        /*0094*/ 	.word	0xffffffff


	//   ....[5]....
        /*0098*/ 	.word	0xffffffff


	//   ....[6]....
        /*009c*/ 	.word	0xffffffff


	//   ....[7]....
        /*00a0*/ 	.word	0xffffffff


	//   ....[8]....
        /*00a4*/ 	.word	0xffffffff


	//   ....[9]....
        /*00a8*/ 	.word	0xffffffff


	//   ....[10]....
        /*00ac*/ 	.word	0xffffffff


	//   ....[11]....
        /*00b0*/ 	.word	0xffffffff


	//   ....[12]....
        /*00b4*/ 	.word	0xffffffff


	//   ....[13]....
        /*00b8*/ 	.word	0xffffffff


	//   ....[14]....
        /*00bc*/ 	.word	0xffffffff


	//   ....[15]....
        /*00c0*/ 	.word	0xffffffff


	//   ....[16]....
        /*00c4*/ 	.word	0xffffffff


	//   ....[17]....
        /*00c8*/ 	.word	0x0500000f


	//   ....[18]....
        /*00cc*/ 	.word	0x0500000f


	//   ....[19]....
        /*00d0*/ 	.word	0x0500000f


	//   ....[20]....
        /*00d4*/ 	.word	0x0500000f


	//----- nvinfo : EIATTR_COOP_GROUP_INSTR_OFFSETS
	.align		4
.L_1328:
        /*00d8*/ 	.byte	0x04, 0x28
        /*00da*/ 	.short	(.L_1330 - .L_1329)


	//   ....[0]....
.L_1329:
        /*00dc*/ 	.word	0x00000070


	//   ....[1]....
        /*00e0*/ 	.word	0x00000200


	//   ....[2]....
        /*00e4*/ 	.word	0x00000250


	//   ....[3]....
        /*00e8*/ 	.word	0x00000440


	//   ....[4]....
        /*00ec*/ 	.word	0x00000670


	//   ....[5]....
        /*00f0*/ 	.word	0x000011e0


	//   ....[6]....
        /*00f4*/ 	.word	0x00004ba0


	//   ....[7]....
        /*00f8*/ 	.word	0x000066e0


	//   ....[8]....
        /*00fc*/ 	.word	0x00006c40


	//   ....[9]....
        /*0100*/ 	.word	0x00006f70


	//   ....[10]....
        /*0104*/ 	.word	0x000072c0


	//   ....[11]....
        /*0108*/ 	.word	0x00007570


	//   ....[12]....
        /*010c*/ 	.word	0x000077b0


	//   ....[13]....
        /*0110*/ 	.word	0x00007a20


	//   ....[14]....
        /*0114*/ 	.word	0x00007d00


	//   ....[15]....
        /*0118*/ 	.word	0x00007f20


	//   ....[16]....
        /*011c*/ 	.word	0x000080b0


	//   ....[17]....
        /*0120*/ 	.word	0x0000a450


	//   ....[18]....
        /*0124*/ 	.word	0x0000a5a0


	//   ....[19]....
        /*0128*/ 	.word	0x0000a610


	//   ....[20]....
        /*012c*/ 	.word	0x0000a680


	//----- nvinfo : EIATTR_REG_RECONFIG
	.align		4
.L_1330:
        /*0130*/ 	.byte	0x01, 0x54
	.zero		2


	//----- nvinfo : EIATTR_SYSCALL_OFFSETS
	.align		4
        /*0134*/ 	.byte	0x04, 0x46
        /*0136*/ 	.short	(.L_1332 - .L_1331)


	//   ....[0]....
.L_1331:
        /*0138*/ 	.word	0x00000e20


	//   ....[1]....
        /*013c*/ 	.word	0x00000f10


	//   ....[2]....
        /*0140*/ 	.word	0x00001070


	//   ....[3]....
        /*0144*/ 	.word	0x00001160


	//   ....[4]....
        /*0148*/ 	.word	0x00004510


	//   ....[5]....
        /*014c*/ 	.word	0x00004650


	//   ....[6]....
        /*0150*/ 	.word	0x00004770


	//   ....[7]....
        /*0154*/ 	.word	0x00004890


	//----- nvinfo : EIATTR_MBARRIER_INSTR_OFFSETS
	.align		4
.L_1332:
        /*0158*/ 	.byte	0x04, 0x39
        /*015a*/ 	.short	(.L_1334 - .L_1333)


	//   ....[0]....
.L_1333:
        /*015c*/ 	.word	0x000002f0
        /*0160*/ 	.word	0x000000ff
        /*0164*/ 	.word	0x00030800
        /*0168*/ 	.short	0x0100
        /*016a*/ 	.byte	0x06
	.zero		1


	//   ....[1]....
        /*016c*/ 	.word	0x000003f0
        /*0170*/ 	.word	0x000000ff
        /*0174*/ 	.word	0x00030810
        /*0178*/ 	.short	0x0100
        /*017a*/ 	.byte	0x08
	.zero		1


	//   ....[2]....
        /*017c*/ 	.word	0x00000400
        /*0180*/ 	.word	0x000000ff
        /*0184*/ 	.word	0x00030820
        /*0188*/ 	.short	0x0100
        /*018a*/ 	.byte	0x08
	.zero		1


	//   ....[3]....
        /*018c*/ 	.word	0x00000410
        /*0190*/ 	.word	0x000000ff
        /*0194*/ 	.word	0x00030818
        /*0198*/ 	.short	0x0100
        /*019a*/ 	.byte	0x08
	.zero		1


	//   ....[4]....
        /*019c*/ 	.word	0x00000420
        /*01a0*/ 	.word	0x000000ff
        /*01a4*/ 	.word	0x00030828
        /*01a8*/ 	.short	0x0100
        /*01aa*/ 	.byte	0x08
	.zero		1


	//   ....[5]....
        /*01ac*/ 	.word	0x00000550
        /*01b0*/ 	.word	0x000000ff
        /*01b4*/ 	.word	0x00030830
        /*01b8*/ 	.short	0x0100
        /*01ba*/ 	.byte	0x08
	.zero		1


	//   ....[6]....
        /*01bc*/ 	.word	0x00000560
        /*01c0*/ 	.word	0x000000ff
        /*01c4*/ 	.word	0x00030840
        /*01c8*/ 	.short	0x0100
        /*01ca*/ 	.byte	0x08
	.zero		1


	//   ....[7]....
        /*01cc*/ 	.word	0x00000570
        /*01d0*/ 	.word	0x000000ff
        /*01d4*/ 	.word	0x00030838
        /*01d8*/ 	.short	0x0100
        /*01da*/ 	.byte	0x08
	.zero		1


	//   ....[8]....
        /*01dc*/ 	.word	0x00000580
        /*01e0*/ 	.word	0x000000ff
        /*01e4*/ 	.word	0x00030848
        /*01e8*/ 	.short	0x0100
        /*01ea*/ 	.byte	0x08
	.zero		1


	//   ....[9]....
        /*01ec*/ 	.word	0x00001210
        /*01f0*/ 	.word	0x000000e7
        /*01f4*/ 	.word	0x00030800
        /*01f8*/ 	.short	0x010a
        /*01fa*/ 	.byte	0x3f
	.zero		1


	//   ....[10]....
        /*01fc*/ 	.word	0x00001340
        /*0200*/ 	.word	0x000000e7
        /*0204*/ 	.word	0x00030800
        /*0208*/ 	.short	0x010a
        /*020a*/ 	.byte	0x3f
	.zero		1


	//   ....[11]....
        /*020c*/ 	.word	0x000019d0
        /*0210*/ 	.word	0x00000000
        /*0214*/ 	.word	0x00030810
        /*0218*/ 	.short	0x010a
        /*021a*/ 	.byte	0x3f
	.zero		1


	//   ....[12]....
        /*021c*/ 	.word	0x00001a10
        /*0220*/ 	.word	0x00000000
        /*0224*/ 	.word	0x00030810
        /*0228*/ 	.short	0x010a
        /*022a*/ 	.byte	0x3f
	.zero		1


	//   ....[13]....
        /*022c*/ 	.word	0x00001f40
        /*0230*/ 	.word	0x00000000
        /*0234*/ 	.word	0x00030830
        /*0238*/ 	.short	0x010a
        /*023a*/ 	.byte	0x3f
	.zero		1


	//   ....[14]....
        /*023c*/ 	.word	0x00001fc0
        /*0240*/ 	.word	0x00000000
        /*0244*/ 	.word	0x00030830
        /*0248*/ 	.short	0x010a
        /*024a*/ 	.byte	0x3f
	.zero		1


	//   ....[15]....
        /*024c*/ 	.word	0x00003c20
        /*0250*/ 	.word	0x00000005
        /*0254*/ 	.word	0x00000000
        /*0258*/ 	.short	0x0101
        /*025a*/ 	.byte	0x3f
	.zero		1


	//   ....[16]....
        /*025c*/ 	.word	0x00003f50
        /*0260*/ 	.word	0x00000000
        /*0264*/ 	.word	0x00000000
        /*0268*/ 	.short	0x0101
        /*026a*/ 	.byte	0x3f
	.zero		1


	//   ....[17]....
        /*026c*/ 	.word	0x00008730
        /*0270*/ 	.word	0x00000010
        /*0274*/ 	.word	0x00030820
        /*0278*/ 	.short	0x010a
        /*027a*/ 	.byte	0x3f
	.zero		1


	//   ....[18]....
        /*027c*/ 	.word	0x00008e70
        /*0280*/ 	.word	0x00000010
        /*0284*/ 	.word	0x00030840
        /*0288*/ 	.short	0x010a
        /*028a*/ 	.byte	0x3f
	.zero		1


	//   ....[19]....
        /*028c*/ 	.word	0x00009110
        /*0290*/ 	.word	0x00000010
        /*0294*/ 	.word	0x00030828
        /*0298*/ 	.short	0x010a
        /*029a*/ 	.byte	0x3f
	.zero		1


	//   ....[20]....
        /*029c*/ 	.word	0x000093b0
        /*02a0*/ 	.word	0x00000010
        /*02a4*/ 	.word	0x00030848
        /*02a8*/ 	.short	0x010a
        /*02aa*/ 	.byte	0x3f
	.zero		1


	//   ....[21]....
        /*02ac*/ 	.word	0x00009600
        /*02b0*/ 	.word	0x00000010
        /*02b4*/ 	.word	0x00030820
        /*02b8*/ 	.short	0x010a
        /*02ba*/ 	.byte	0x3f
	.zero		1


	//   ....[22]....
        /*02bc*/ 	.word	0x00009920
        /*02c0*/ 	.word	0x00000010
        /*02c4*/ 	.word	0x00030840
        /*02c8*/ 	.short	0x010a
        /*02ca*/ 	.byte	0x3f
	.zero		1


	//   ....[23]....
        /*02cc*/ 	.word	0x00009b90
        /*02d0*/ 	.word	0x00000010
        /*02d4*/ 	.word	0x00030828
        /*02d8*/ 	.short	0x010a
        /*02da*/ 	.byte	0x3f
	.zero		1


	//   ....[24]....
        /*02dc*/ 	.word	0x00009e80
        /*02e0*/ 	.word	0x00000003
        /*02e4*/ 	.word	0x00030840
        /*02e8*/ 	.short	0x010a
        /*02ea*/ 	.byte	0x3f
	.zero		1


	//   ....[25]....
        /*02ec*/ 	.word	0x0000a2c0
        /*02f0*/ 	.word	0x00000006
        /*02f4*/ 	.word	0x00000000
        /*02f8*/ 	.short	0x010a
        /*02fa*/ 	.byte	0x3f
	.zero		1


	//   ....[26]....
        /*02fc*/ 	.word	0x0000a320
        /*0300*/ 	.word	0x00000003
        /*0304*/ 	.word	0x00000000
        /*0308*/ 	.short	0x010a
        /*030a*/ 	.byte	0x3f
	.zero		1


	//   ....[27]....
        /*030c*/ 	.word	0x0000a380
        /*0310*/ 	.word	0x00000000
        /*0314*/ 	.word	0x00000000
        /*0318*/ 	.short	0x010a
        /*031a*/ 	.byte	0x3f
	.zero		1


	//   ....[28]....
        /*031c*/ 	.word	0x0000a3b0
        /*0320*/ 	.word	0x00000003
        /*0324*/ 	.word	0x00000000
        /*0328*/ 	.short	0x010a
        /*032a*/ 	.byte	0x3f
	.zero		1


	//   ....[29]....
        /*032c*/ 	.word	0x0000a480
        /*0330*/ 	.word	0x000000e7
        /*0334*/ 	.word	0x00030800
        /*0338*/ 	.short	0x010a
        /*033a*/ 	.byte	0x3f
	.zero		1


	//   ....[30]....
        /*033c*/ 	.word	0x0000a4d0
        /*0340*/ 	.word	0x00000000
        /*0344*/ 	.word	0x00030810
        /*0348*/ 	.short	0x010a
        /*034a*/ 	.byte	0x3f
	.zero		1


	//   ....[31]....
        /*034c*/ 	.word	0x0000a520
        /*0350*/ 	.word	0x00000000
        /*0354*/ 	.word	0x00030830
        /*0358*/ 	.short	0x010a
        /*035a*/ 	.byte	0x3f
	.zero		1


	//   ....[32]....
        /*035c*/ 	.word	0x0000a6c0
        /*0360*/ 	.word	0x00000010
        /*0364*/ 	.word	0x00030820
        /*0368*/ 	.short	0x010a
        /*036a*/ 	.byte	0x3f
	.zero		1


	//   ....[33]....
        /*036c*/ 	.word	0x0000a710
        /*0370*/ 	.word	0x00000010
        /*0374*/ 	.word	0x00030840
        /*0378*/ 	.short	0x010a
        /*037a*/ 	.byte	0x3f
	.zero		1


	//   ....[34]....
        /*037c*/ 	.word	0x0000a760
        /*0380*/ 	.word	0x00000010
        /*0384*/ 	.word	0x00030828
        /*0388*/ 	.short	0x010a
        /*038a*/ 	.byte	0x3f
	.zero		1


	//   ....[35]....
        /*038c*/ 	.word	0x0000a7b0
        /*0390*/ 	.word	0x00000010
        /*0394*/ 	.word	0x00030848
        /*0398*/ 	.short	0x010a
        /*039a*/ 	.byte	0x3f
	.zero		1


	//   ....[36]....
        /*039c*/ 	.word	0x0000a810
        /*03a0*/ 	.word	0x00000010
        /*03a4*/ 	.word	0x00030820
        /*03a8*/ 	.short	0x010a
        /*03aa*/ 	.byte	0x3f
	.zero		1


	//   ....[37]....
        /*03ac*/ 	.word	0x0000a860
        /*03b0*/ 	.word	0x00000010
        /*03b4*/ 	.word	0x00030840
        /*03b8*/ 	.short	0x010a
        /*03ba*/ 	.byte	0x3f
	.zero		1


	//   ....[38]....
        /*03bc*/ 	.word	0x0000a8b0
        /*03c0*/ 	.word	0x00000010
        /*03c4*/ 	.word	0x00030828
        /*03c8*/ 	.short	0x010a
        /*03ca*/ 	.byte	0x3f
	.zero		1


	//   ....[39]....
        /*03cc*/ 	.word	0x0000a900
        /*03d0*/ 	.word	0x00000003
        /*03d4*/ 	.word	0x00030840
        /*03d8*/ 	.short	0x010a
        /*03da*/ 	.byte	0x3f
	.zero		1


	//   ....[40]....
        /*03dc*/ 	.word	0x0000a9d0
        /*03e0*/ 	.word	0x00000006
        /*03e4*/ 	.word	0x00000000
        /*03e8*/ 	.short	0x010a
        /*03ea*/ 	.byte	0x3f
	.zero		1


	//   ....[41]....
        /*03ec*/ 	.word	0x0000aa20
        /*03f0*/ 	.word	0x00000003
        /*03f4*/ 	.word	0x00000000
        /*03f8*/ 	.short	0x010a
        /*03fa*/ 	.byte	0x3f
	.zero		1


	//   ....[42]....
        /*03fc*/ 	.word	0x0000aa70
        /*0400*/ 	.word	0x00000000
        /*0404*/ 	.word	0x00000000
        /*0408*/ 	.short	0x010a
        /*040a*/ 	.byte	0x3f
	.zero		1


	//----- nvinfo : EIATTR_NUM_MBARRIERS
	.align		4
.L_1334:
        /*040c*/ 	.byte	0x03, 0x38
        /*040e*/ 	.short	0x0009


	//----- nvinfo : EIATTR_EXIT_INSTR_OFFSETS
	.align		4
        /*0410*/ 	.byte	0x04, 0x1c
        /*0412*/ 	.short	(.L_1336 - .L_1335)


	//   ....[0]....
.L_1335:
        /*0414*/ 	.word	0x0000a400


	//----- nvinfo : EIATTR_MAX_THREADS
	.align		4
.L_1336:
        /*0418*/ 	.byte	0x04, 0x05
        /*041a*/ 	.short	(.L_1338 - .L_1337)
.L_1337:
        /*041c*/ 	.word	0x00000180
        /*0420*/ 	.word	0x00000001
        /*0424*/ 	.word	0x00000001


	//----- nvinfo : EIATTR_CRS_STACK_SIZE
	.align		4
.L_1338:
        /*0428*/ 	.byte	0x04, 0x1e
        /*042a*/ 	.short	(.L_1340 - .L_1339)
.L_1339:
        /*042c*/ 	.word	0x00000000


	//----- nvinfo : EIATTR_CBANK_PARAM_SIZE
	.align		4
.L_1340:
        /*0430*/ 	.byte	0x03, 0x19
        /*0432*/ 	.short	0x0970


	//----- nvinfo : EIATTR_PARAM_CBANK
	.align		4
        /*0434*/ 	.byte	0x04, 0x0a
        /*0436*/ 	.short	(.L_1342 - .L_1341)
	.align		4
.L_1341:
        /*0438*/ 	.word	index@(.nv.constant0._ZN7cutlass13device_kernelIN5flash11enable_sm90INS1_16FlashAttnBwdSm90INS1_25CollectiveMainloopBwdSm90ILi2ELi2ELi2EN4cute5tupleIJNS5_1CILi1EEES8_S8_EEENS6_IJNS7_ILi64EEENS7_ILi128EEESB_EEENS_10bfloat16_tEfNS_4arch4Sm90ELb0ELb1ELb0ELb0ELb1ELb1ELb0ELb0ELi2ELi1ELi2ELi1ELb0EEENS1_21CollectiveEpilogueBwdISC_SD_SF_Li256ELb0ELb0ELi1EEENS1_19SingleTileSchedulerILb0ELb0ELb0ELi128EEEEEEEEEvNT_6ParamsE)
        /*043c*/ 	.short	0x0210
        /*043e*/ 	.short	0x0970


	//----- nvinfo : EIATTR_SW_WAR
	.align		4
.L_1342:
        /*0440*/ 	.byte	0x04, 0x36
        /*0442*/ 	.short	(.L_1344 - .L_1343)
.L_1343:
        /*0444*/ 	.word	0x00000008
.L_1344:


//--------------------- .nv.info._ZN7cutlass13device_kernelIN5flash11enable_sm90INS1_16FlashAttnBwdSm90INS1_25CollectiveMainloopBwdSm90ILi2ELi2ELi2EN4cute5tupleIJNS5_1CILi1EEES8_S8_EEENS6_IJNS7_ILi64EEENS7_ILi128EEESB_EEENS_10bfloat16_tEfNS_4arch4Sm90ELb0ELb1ELb0ELb0ELb0ELb1ELb0ELb0ELi2ELi1ELi2ELi1ELb0EEENS1_24CollectiveEpilogueBwdGQAISC_fSF_Li256ELb0ELb0EEENS1_19SingleTileSchedulerILb0ELb0ELb0ELi128EEEEEEEEEvNT_6ParamsE --------------------------
	.section	.nv.info._ZN7cutlass13device_kernelIN5flash11enable_sm90INS1_16FlashAttnBwdSm90INS1_25CollectiveMainloopBwdSm90ILi2ELi2ELi2EN4cute5tupleIJNS5_1CILi1EEES8_S8_EEENS6_IJNS7_ILi64EEENS7_ILi128EEESB_EEENS_10bfloat16_tEfNS_4arch4Sm90ELb0ELb1ELb0ELb0ELb0ELb1ELb0ELb0ELi2ELi1ELi2ELi1ELb0EEENS1_24CollectiveEpilogueBwdGQAISC_fSF_Li256ELb0ELb0EEENS1_19SingleTileSchedulerILb0ELb0ELb0ELi128EEEEEEEEEvNT_6ParamsE,"",@"SHT_CUDA_INFO"
	.sectionflags	@""
	.align	4


	//----- nvinfo : EIATTR_CUDA_API_VERSION
	.align		4
        /*0000*/ 	.byte	0x04, 0x37
        /*0002*/ 	.short	(.L_1346 - .L_1345)
.L_1345:
        /*0004*/ 	.word	0x00000082


	//----- nvinfo : EIATTR_KPARAM_INFO
	.align		4
.L_1346:
        /*0008*/ 	.byte	0x04, 0x17
        /*000a*/ 	.short	(.L_1348 - .L_1347)
.L_1347:
        /*000c*/ 	.word	0x00000000
        /*0010*/ 	.short	0x0000
        /*0012*/ 	.short	0x0070
        /*0014*/ 	.byte	0x00, 0xf0, 0x01, 0x1a


	//----- nvinfo : EIATTR_SPARSE_MMA_MASK
	.align		4
.L_1348:
        /*0018*/ 	.byte	0x03, 0x50
        /*001a*/ 	.short	0x0000


	//----- nvinfo : EIATTR_MAXREG_COUNT
	.align		4
        /*001c*/ 	.byte	0x03, 0x1b
        /*001e*/ 	.short	0x00a8


	//----- nvinfo : EIATTR_NUM_BARRIERS
	.align		4
        /*0020*/ 	.byte	0x02, 0x4c
        /*0022*/ 	.byte	0x10
	.zero		1


	//----- nvinfo : EIATTR_EXTERNS
	.align		4
        /*0024*/ 	.byte	0x04, 0x0f
        /*0026*/ 	.short	(.L_1350 - .L_1349)


	//   ....[0]....
	.align		4
.L_1349:
        /*0028*/ 	.word	index@(__assertfail)


	//----- nvinfo : EIATTR_ANNOTATIONS
	.align		4
.L_1350:
        /*002c*/ 	.byte	0x04, 0x55
        /*002e*/ 	.short	(.L_1352 - .L_1351)


	//   ....[0]....
.L_1351:
        /*0030*/ 	.word	0x00000001
        /*0034*/ 	.byte	0xd0, 0x61, 0x00, 0x00, 0x01, 0x00, 0x00, 0x00, 0xc0, 0x63, 0x00, 0x00, 0x01, 0x00, 0x00, 0x00
        /*0044*/ 	.byte	0xb0, 0x6e, 0x00, 0x00, 0x01, 0x00, 0x00, 0x00, 0xd0, 0x6e, 0x00, 0x00, 0x01, 0x00, 0x00, 0x00
        /*0054*/ 	.byte	0x70, 0x73, 0x00, 0x00


	//----- nvinfo : EIATTR_MERCURY_ISA_VERSION
	.align		4
.L_1352:
        /*0058*/ 	.byte	0x03, 0x5f
        /*005a*/ 	.short	0x0101


	//----- nvinfo : EIATTR_INT_WARP_WIDE_INSTR_OFFSETS
	.align		4
        /*005c*/ 	.byte	0x04, 0x31
        /*005e*/ 	.short	(.L_1354 - .L_1353)


	//   ....[0]....
.L_1353:
        /*0060*/ 	.word	0x00000190


	//   ....[1]....
        /*0064*/ 	.word	0x000001c0


	//----- nvinfo : EIATTR_COOP_GROUP_MASK_REGIDS
	.align		4
.L_1354:
        /*0068*/ 	.byte	0x04, 0x29
        /*006a*/ 	.short	(.L_1356 - .L_1355)


	//   ....[0]....
.L_1355:
        /*006c*/ 	.word	0xffffffff


	//   ....[1]....
        /*0070*/ 	.word	0xffffffff


	//   ....[2]....
        /*0074*/ 	.word	0xffffffff


	//   ....[3]....
        /*0078*/ 	.word	0xffffffff


	//   ....[4]....
        /*007c*/ 	.word	0xffffffff


	//   ....[5]....
        /*0080*/ 	.word	0xffffffff


	//   ....[6]....
        /*0084*/ 	.word	0xffffffff


	//   ....[7]....
        /*0088*/ 	.word	0x0500000f


	//----- nvinfo : EIATTR_COOP_GROUP_INSTR_OFFSETS
	.align		4
.L_1356:
        /*008c*/ 	.byte	0x04, 0x28
        /*008e*/ 	.short	(.L_1358 - .L_1357)


	//   ....[0]....
.L_1357:
        /*0090*/ 	.word	0x00000070


	//   ....[1]....
        /*0094*/ 	.word	0x000001a0


	//   ....[2]....
        /*0098*/ 	.word	0x000001f0


	//   ....[3]....
        /*009c*/ 	.word	0x000003e0


	//   ....[4]....
        /*00a0*/ 	.word	0x00000600


	//   ....[5]....
        /*00a4*/ 	.word	0x00001170


	//   ....[6]....
        /*00a8*/ 	.word	0x00004bc0


	//   ....[7]....
        /*00ac*/ 	.word	0x00007a30


	//----- nvinfo : EIATTR_REG_RECONFIG
	.align		4
.L_1358:
        /*00b0*/ 	.byte	0x01, 0x54
	.zero		2


	//----- nvinfo : EIATTR_SYSCALL_OFFSETS
	.align		4
        /*00b4*/ 	.byte	0x04, 0x46
        /*00b6*/ 	.short	(.L_1360 - .L_1359)


	//   ....[0]....
.L_1359:
        /*00b8*/ 	.word	0x00000db0


	//   ....[1]....
        /*00bc*/ 	.word	0x00000ea0


	//   ....[2]....
        /*00c0*/ 	.word	0x00001000


	//   ....[3]....
        /*00c4*/ 	.word	0x000010f0


	//----- nvinfo : EIATTR_MBARRIER_INSTR_OFFSETS
	.align		4
.L_1360:
        /*00c8*/ 	.byte	0x04, 0x39
        /*00ca*/ 	.short	(.L_1362 - .L_1361)


	//   ....[0]....
.L_1361:
        /*00cc*/ 	.word	0x00000290
        /*00d0*/ 	.word	0x000000ff
        /*00d4*/ 	.word	0x00030800
        /*00d8*/ 	.short	0x0100
        /*00da*/ 	.byte	0x06
	.zero		1


	//   ....[1]....
        /*00dc*/ 	.word	0x00000390
        /*00e0*/ 	.word	0x000000ff
        /*00e4*/ 	.word	0x00030810
        /*00e8*/ 	.short	0x0100
        /*00ea*/ 	.byte	0x08
	.zero		1


	//   ....[2]....
        /*00ec*/ 	.word	0x000003a0
        /*00f0*/ 	.word	0x000000ff
        /*00f4*/ 	.word	0x00030820
        /*00f8*/ 	.short	0x0100
        /*00fa*/ 	.byte	0x08
	.zero		1


	//   ....[3]....
        /*00fc*/ 	.word	0x000003b0
        /*0100*/ 	.word	0x000000ff
        /*0104*/ 	.word	0x00030818
        /*0108*/ 	.short	0x0100
        /*010a*/ 	.byte	0x08
	.zero		1


	//   ....[4]....
        /*010c*/ 	.word	0x000003c0
        /*0110*/ 	.word	0x000000ff
        /*0114*/ 	.word	0x00030828
        /*0118*/ 	.short	0x0100
        /*011a*/ 	.byte	0x08
	.zero		1


	//   ....[5]....
        /*011c*/ 	.word	0x000004f0
        /*0120*/ 	.word	0x000000ff
        /*0124*/ 	.word	0x00030830
        /*0128*/ 	.short	0x0100
        /*012a*/ 	.byte	0x08
	.zero		1


	//   ....[6]....
        /*012c*/ 	.word	0x00000500
        /*0130*/ 	.word	0x000000ff
        /*0134*/ 	.word	0x00030840
        /*0138*/ 	.short	0x0100
        /*013a*/ 	.byte	0x08
	.zero		1


	//   ....[7]....
        /*013c*/ 	.word	0x00000510
        /*0140*/ 	.word	0x000000ff
        /*0144*/ 	.word	0x00030838
        /*0148*/ 	.short	0x0100
        /*014a*/ 	.byte	0x08
	.zero		1


	//   ....[8]....
        /*014c*/ 	.word	0x00000520
        /*0150*/ 	.word	0x000000ff
        /*0154*/ 	.word	0x00030848
        /*0158*/ 	.short	0x0100
        /*015a*/ 	.byte	0x08
	.zero		1


	//   ....[9]....
        /*015c*/ 	.word	0x000011a0
        /*0160*/ 	.word	0x000000e5
        /*0164*/ 	.word	0x00030800
        /*0168*/ 	.short	0x010a
        /*016a*/ 	.byte	0x3f
	.zero		1


	//   ....[10]....
        /*016c*/ 	.word	0x000012d0
        /*0170*/ 	.word	0x000000e5
        /*0174*/ 	.word	0x00030800
        /*0178*/ 	.short	0x010a
        /*017a*/ 	.byte	0x3f
	.zero		1


	//   ....[11]....
        /*017c*/ 	.word	0x00001950
        /*0180*/ 	.word	0x00000000
        /*0184*/ 	.word	0x00030810
        /*0188*/ 	.short	0x010a
        /*018a*/ 	.byte	0x3f
	.zero		1


	//   ....[12]....
        /*018c*/ 	.word	0x00001990
        /*0190*/ 	.word	0x00000000
        /*0194*/ 	.word	0x00030810
        /*0198*/ 	.short	0x010a
        /*019a*/ 	.byte	0x3f
	.zero		1


	//   ....[13]....
        /*019c*/ 	.word	0x00001ec0
        /*01a0*/ 	.word	0x00000000
        /*01a4*/ 	.word	0x00030830
        /*01a8*/ 	.short	0x010a
        /*01aa*/ 	.byte	0x3f
	.zero		1


	//   ....[14]....
        /*01ac*/ 	.word	0x00001f40
        /*01b0*/ 	.word	0x00000000
        /*01b4*/ 	.word	0x00030830
        /*01b8*/ 	.short	0x010a
        /*01ba*/ 	.byte	0x3f
	.zero		1


	//   ....[15]....
        /*01bc*/ 	.word	0x00003ba0
        /*01c0*/ 	.word	0x00000005
        /*01c4*/ 	.word	0x00000000
        /*01c8*/ 	.short	0x0101
        /*01ca*/ 	.byte	0x3f
	.zero		1


	//   ....[16]....
        /*01cc*/ 	.word	0x00003ec0
        /*01d0*/ 	.word	0x00000000
        /*01d4*/ 	.word	0x00000000
        /*01d8*/ 	.short	0x0101
        /*01da*/ 	.byte	0x3f
	.zero		1


	//   ....[17]....
        /*01dc*/ 	.word	0x00005d10
        /*01e0*/ 	.word	0x00000010
        /*01e4*/ 	.word	0x00030820
        /*01e8*/ 	.short	0x010a
        /*01ea*/ 	.byte	0x3f
	.zero		1


	//   ....[18]....
        /*01ec*/ 	.word	0x00006450
        /*01f0*/ 	.word	0x00000010
        /*01f4*/ 	.word	0x00030840
        /*01f8*/ 	.short	0x010a
        /*01fa*/ 	.byte	0x3f
	.zero		1


	//   ....[19]....
        /*01fc*/ 	.word	0x000066f0
        /*0200*/ 	.word	0x00000010
        /*0204*/ 	.word	0x00030828
        /*0208*/ 	.short	0x010a
        /*020a*/ 	.byte	0x3f
	.zero		1


	//   ....[20]....
        /*020c*/ 	.word	0x00006990
        /*0210*/ 	.word	0x00000010
        /*0214*/ 	.word	0x00030848
        /*0218*/ 	.short	0x010a
        /*021a*/ 	.byte	0x3f
	.zero		1


	//   ....[21]....
        /*021c*/ 	.word	0x00006be0
        /*0220*/ 	.word	0x00000010
        /*0224*/ 	.word	0x00030820
        /*0228*/ 	.short	0x010a
        /*022a*/ 	.byte	0x3f
	.zero		1


	//   ....[22]....
        /*022c*/ 	.word	0x00006f00
        /*0230*/ 	.word	0x00000010
        /*0234*/ 	.word	0x00030840
        /*0238*/ 	.short	0x010a
        /*023a*/ 	.byte	0x3f
	.zero		1


	//   ....[23]....
        /*023c*/ 	.word	0x00007170
        /*0240*/ 	.word	0x00000010
        /*0244*/ 	.word	0x00030828
        /*0248*/ 	.short	0x010a
        /*024a*/ 	.byte	0x3f
	.zero		1


	//   ....[24]....
        /*024c*/ 	.word	0x00007460
        /*0250*/ 	.word	0x00000003
        /*0254*/ 	.word	0x00030840
        /*0258*/ 	.short	0x010a
        /*025a*/ 	.byte	0x3f
	.zero		1


	//   ....[25]....
        /*025c*/ 	.word	0x000078a0
        /*0260*/ 	.word	0x00000006
        /*0264*/ 	.word	0x00000000
        /*0268*/ 	.short	0x010a
        /*026a*/ 	.byte	0x3f
	.zero		1


	//   ....[26]....
        /*026c*/ 	.word	0x00007900
        /*0270*/ 	.word	0x00000003
        /*0274*/ 	.word	0x00000000
        /*0278*/ 	.short	0x010a
        /*027a*/ 	.byte	0x3f
	.zero		1


	//   ....[27]....
        /*027c*/ 	.word	0x00007960
        /*0280*/ 	.word	0x00000000
        /*0284*/ 	.word	0x00000000
        /*0288*/ 	.short	0x010a
        /*028a*/ 	.byte	0x3f
	.zero		1


	//   ....[28]....
        /*028c*/ 	.word	0x00007990
        /*0290*/ 	.word	0x00000003
        /*0294*/ 	.word	0x00000000
        /*0298*/ 	.short	0x010a
        /*029a*/ 	.byte	0x3f
	.zero		1


	//   ....[29]....
        /*029c*/ 	.word	0x00007a60
        /*02a0*/ 	.word	0x000000e5
        /*02a4*/ 	.word	0x00030800
        /*02a8*/ 	.short	0x010a
        /*02aa*/ 	.byte	0x3f
	.zero		1


	//   ....[30]....
        /*02ac*/ 	.word	0x00007ab0
        /*02b0*/ 	.word	0x00000000
        /*02b4*/ 	.word	0x00030810
        /*02b8*/ 	.short	0x010a
        /*02ba*/ 	.byte	0x3f
	.zero		1


	//   ....[31]....
        /*02bc*/ 	.word	0x00007b00
        /*02c0*/ 	.word	0x00000000
        /*02c4*/ 	.word	0x00030830
        /*02c8*/ 	.short	0x010a
        /*02ca*/ 	.byte	0x3f
	.zero		1


	//   ....[32]....
        /*02cc*/ 	.word	0x00007b50
        /*02d0*/ 	.word	0x00000010
        /*02d4*/ 	.word	0x00030820
        /*02d8*/ 	.short	0x010a
        /*02da*/ 	.byte	0x3f
	.zero		1


	//   ....[33]....
        /*02dc*/ 	.word	0x00007ba0
        /*02e0*/ 	.word	0x00000010
        /*02e4*/ 	.word	0x00030840
        /*02e8*/ 	.short	0x010a
        /*02ea*/ 	.byte	0x3f
	.zero		1


	//   ....[34]....
        /*02ec*/ 	.word	0x00007bf0
        /*02f0*/ 	.word	0x00000010
        /*02f4*/ 	.word	0x00030828
        /*02f8*/ 	.short	0x010a
        /*02fa*/ 	.byte	0x3f
	.zero		1


	//   ....[35]....
        /*02fc*/ 	.word	0x00007c40
        /*0300*/ 	.word	0x00000010
        /*0304*/ 	.word	0x00030848
        /*0308*/ 	.short	0x010a
        /*030a*/ 	.byte	0x3f
	.zero		1


	//   ....[36]....
        /*030c*/ 	.word	0x00007ca0
        /*0310*/ 	.word	0x00000010
        /*0314*/ 	.word	0x00030820
        /*0318*/ 	.short	0x010a
        /*031a*/ 	.byte	0x3f
	.zero		1


	//   ....[37]....
        /*031c*/ 	.word	0x00007cf0
        /*0320*/ 	.word	0x00000010
        /*0324*/ 	.word	0x00030840
        /*0328*/ 	.short	0x010a
        /*032a*/ 	.byte	0x3f
	.zero		1


	//   ....[38]....
        /*032c*/ 	.word	0x00007d40
        /*0330*/ 	.word	0x00000010
        /*0334*/ 	.word	0x00030828
        /*0338*/ 	.short	0x010a
        /*033a*/ 	.byte	0x3f
	.zero		1


	//   ....[39]....
        /*033c*/ 	.word	0x00007d90
        /*0340*/ 	.word	0x00000003
        /*0344*/ 	.word	0x00030840
        /*0348*/ 	.short	0x010a
        /*034a*/ 	.byte	0x3f
	.zero		1


	//   ....[40]....
        /*034c*/ 	.word	0x00007e60
        /*0350*/ 	.word	0x00000006
        /*0354*/ 	.word	0x00000000
        /*0358*/ 	.short	0x010a
        /*035a*/ 	.byte	0x3f
	.zero		1


	//   ....[41]....
        /*035c*/ 	.word	0x00007eb0
        /*0360*/ 	.word	0x00000003
        /*0364*/ 	.word	0x00000000
        /*0368*/ 	.short	0x010a
        /*036a*/ 	.byte	0x3f
	.zero		1


	//   ....[42]....
        /*036c*/ 	.word	0x00007f00
        /*0370*/ 	.word	0x00000000
        /*0374*/ 	.word	0x00000000
        /*0378*/ 	.short	0x010a
        /*037a*/ 	.byte	0x3f
	.zero		1


	//----- nvinfo : EIATTR_NUM_MBARRIERS
	.align		4
.L_1362:
        /*037c*/ 	.byte	0x03, 0x38
        /*037e*/ 	.short	0x0009


	//----- nvinfo : EIATTR_EXIT_INSTR_OFFSETS
	.align		4
        /*0380*/ 	.byte	0x04, 0x1c
        /*0382*/ 	.short	(.L_1364 - .L_1363)


	//   ....[0]....
.L_1363:
        /*0384*/ 	.word	0x000079e0


	//----- nvinfo : EIATTR_MAX_THREADS
	.align		4
.L_1364:
        /*0388*/ 	.byte	0x04, 0x05
        /*038a*/ 	.short	(.L_1366 - .L_1365)
.L_1365:
        /*038c*/ 	.word	0x00000180
        /*0390*/ 	.word	0x00000001
        /*0394*/ 	.word	0x00000001


	//----- nvinfo : EIATTR_CRS_STACK_SIZE
	.align		4
.L_1366:
        /*0398*/ 	.byte	0x04, 0x1e
        /*039a*/ 	.short	(.L_1368 - .L_1367)
.L_1367:
        /*039c*/ 	.word	0x00000000


	//----- nvinfo : EIATTR_CBANK_PARAM_SIZE
	.align		4
.L_1368:
        /*03a0*/ 	.byte	0x03, 0x19
        /*03a2*/ 	.short	0x06f0


	//----- nvinfo : EIATTR_PARAM_CBANK
	.align		4
        /*03a4*/ 	.byte	0x04, 0x0a
        /*03a6*/ 	.short	(.L_1370 - .L_1369)
	.align		4
.L_1369:
        /*03a8*/ 	.word	index@(.nv.constant0._ZN7cutlass13device_kernelIN5flash11enable_sm90INS1_16FlashAttnBwdSm90INS1_25CollectiveMainloopBwdSm90ILi2ELi2ELi2EN4cute5tupleIJNS5_1CILi1EEES8_S8_EEENS6_IJNS7_ILi64EEENS7_ILi128EEESB_EEENS_10bfloat16_tEfNS_4arch4Sm90ELb0ELb1ELb0ELb0ELb0ELb1ELb0ELb0ELi2ELi1ELi2ELi1ELb0EEENS1_24CollectiveEpilogueBwdGQAISC_fSF_Li256ELb0ELb0EEENS1_19SingleTileSchedulerILb0ELb0ELb0ELi128EEEEEEEEEvNT_6ParamsE)
        /*03ac*/ 	.short	0x0210
        /*03ae*/ 	.short	0x06f0


	//----- nvinfo : EIATTR_SW_WAR
	.align		4
.L_1370:
        /*03b0*/ 	.byte	0x04, 0x36
        /*03b2*/ 	.short	(.L_1372 - .L_1371)
.L_1371:
        /*03b4*/ 	.word	0x00000008
.L_1372:


//--------------------- .nv.info._ZN7cutlass13device_kernelIN5flash11enable_sm90INS1_16FlashAttnBwdSm90INS1_25CollectiveMainloopBwdSm90ILi2ELi2ELi2EN4cute5tupleIJNS5_1CILi1EEES8_S8_EEENS6_IJNS7_ILi64EEENS7_ILi128EEESB_EEENS_10bfloat16_tEfNS_4arch4Sm90ELb0ELb1ELb0ELb0ELb1ELb1ELb0ELb0ELi2ELi1ELi2ELi1ELb0EEENS1_24CollectiveEpilogueBwdGQAISC_fSF_Li256ELb0ELb1EEENS1_19SingleTileSchedulerILb0ELb0ELb0ELi128EEEEEEEEEvNT_6ParamsE --------------------------
	.section	.nv.info._ZN7cutlass13device_kernelIN5flash11enable_sm90INS1_16FlashAttnBwdSm90INS1_25CollectiveMainloopBwdSm90ILi2ELi2ELi2EN4cute5tupleIJNS5_1CILi1EEES8_S8_EEENS6_IJNS7_ILi64EEENS7_ILi128EEESB_EEENS_10bfloat16_tEfNS_4arch4Sm90ELb0ELb1ELb0ELb0ELb1ELb1ELb0ELb0ELi2ELi1ELi2ELi1ELb0EEENS1_24CollectiveEpilogueBwdGQAISC_fSF_Li256ELb0ELb1EEENS1_19SingleTileSchedulerILb0ELb0ELb0ELi128EEEEEEEEEvNT_6ParamsE,"",@"SHT_CUDA_INFO"
	.sectionflags	@""
	.align	4


	//----- nvinfo : EIATTR_CUDA_API_VERSION
	.align		4
        /*0000*/ 	.byte	0x04, 0x37
        /*0002*/ 	.short	(.L_1374 - .L_1373)
.L_1373:
        /*0004*/ 	.word	0x00000082


	//----- nvinfo : EIATTR_KPARAM_INFO
	.align		4
.L_1374:
        /*0008*/ 	.byte	0x04, 0x17
        /*000a*/ 	.short	(.L_1376 - .L_1375)
.L_1375:
        /*000c*/ 	.word	0x00000000
        /*0010*/ 	.short	0x0000
        /*0012*/ 	.short	0x0070
        /*0014*/ 	.byte	0x00, 0xf0, 0x01, 0x1a


	//----- nvinfo : EIATTR_SPARSE_MMA_MASK
	.align		4
.L_1376:
        /*0018*/ 	.byte	0x03, 0x50
        /*001a*/ 	.short	0x0000


	//----- nvinfo : EIATTR_MAXREG_COUNT
	.align		4
        /*001c*/ 	.byte	0x03, 0x1b
        /*001e*/ 	.short	0x00a8


	//----- nvinfo : EIATTR_NUM_BARRIERS
	.align		4
        /*0020*/ 	.byte	0x02, 0x4c
        /*0022*/ 	.byte	0x10
	.zero		1


	//----- nvinfo : EIATTR_EXTERNS
	.align		4
        /*0024*/ 	.byte	0x04, 0x0f
        /*0026*/ 	.short	(.L_1378 - .L_1377)


	//   ....[0]....
	.align		4
.L_1377:
        /*0028*/ 	.word	index@(__assertfail)


	//----- nvinfo : EIATTR_ANNOTATIONS
	.align		4
.L_1378:
        /*002c*/ 	.byte	0x04, 0x55
        /*002e*/ 	.short	(.L_1380 - .L_1379)


	//   ....[0]....
.L_1379:
        /*0030*/ 	.word	0x00000001
        /*0034*/ 	.byte	0xc0, 0x75, 0x00, 0x00, 0x01, 0x00, 0x00, 0x00, 0xb0, 0x77, 0x00, 0x00, 0x01, 0x00, 0x00, 0x00
        /*0044*/ 	.byte	0xa0, 0x82, 0x00, 0x00, 0x01, 0x00, 0x00, 0x00, 0xc0, 0x82, 0x00, 0x00, 0x01, 0x00, 0x00, 0x00
        /*0054*/ 	.byte	0x60, 0x87, 0x00, 0x00


	//----- nvinfo : EIATTR_MERCURY_ISA_VERSION
	.align		4
.L_1380:
        /*0058*/ 	.byte	0x03, 0x5f
        /*005a*/ 	.short	0x0101


	//----- nvinfo : EIATTR_INT_WARP_WIDE_INSTR_OFFSETS
	.align		4
        /*005c*/ 	.byte	0x04, 0x31
        /*005e*/ 	.short	(.L_1382 - .L_1381)


	//   ....[0]....
.L_1381:
        /*0060*/ 	.word	0x00000190


	//   ....[1]....
        /*0064*/ 	.word	0x000001c0


	//   ....[2]....
        /*0068*/ 	.word	0x00005a10


	//   ....[3]....
        /*006c*/ 	.word	0x00006010


	//   ....[4]....
        /*0070*/ 	.word	0x000064c0


	//   ....[5]....
        /*0074*/ 	.word	0x00006790


	//   ....[6]....
        /*0078*/ 	.word	0x000069f0


	//   ....[7]....
        /*007c*/ 	.word	0x00006b80


	//----- nvinfo : EIATTR_COOP_GROUP_MASK_REGIDS
	.align		4
.L_1382:
        /*0080*/ 	.byte	0x04, 0x29
        /*0082*/ 	.short	(.L_1384 - .L_1383)


	//   ....[0]....
.L_1383:
        /*0084*/ 	.word	0xffffffff


	//   ....[1]....
        /*0088*/ 	.word	0xffffffff


	//   ....[2]....
        /*008c*/ 	.word	0xffffffff


	//   ....[3]....
        /*0090*/ 	.word	0xffffffff


	//   ....[4]....
        /*0094*/ 	.word	0xffffffff


	//   ....[5]....
        /*0098*/ 	.word	0xffffffff


	//   ....[6]....
        /*009c*/ 	.word	0xffffffff


	//   ....[7]....
        /*00a0*/ 	.word	0xffffffff


	//   ....[8]....
        /*00a4*/ 	.word	0xffffffff


	//   ....[9]....
        /*00a8*/ 	.word	0xffffffff


	//   ....[10]....
        /*00ac*/ 	.word	0xffffffff


	//   ....[11]....
        /*00b0*/ 	.word	0xffffffff


	//   ....[12]....
        /*00b4*/ 	.word	0xffffffff


	//   ....[13]....
        /*00b8*/ 	.word	0xffffffff


	//   ....[14]....
        /*00bc*/ 	.word	0xffffffff


	//   ....[15]....
        /*00c0*/ 	.word	0xffffffff


	//   ....[16]....
        /*00c4*/ 	.word	0xffffffff


	//   ....[17]....
        /*00c8*/ 	.word	0xffffffff


	//   ....[18]....
        /*00cc*/ 	.word	0xffffffff


	//   ....[19]....
        /*00d0*/ 	.word	0xffffffff


	//   ....[20]....
        /*00d4*/ 	.word	0x0500000f


	//   ....[21]....
        /*00d8*/ 	.word	0x0500000f


	//   ....[22]....
        /*00dc*/ 	.word	0x0500000f


	//   ....[23]....
        /*00e0*/ 	.word	0x0500000f


	//   ....[24]....
        /*00e4*/ 	.word	0x0500000f


	//   ....[25]....
        /*00e8*/ 	.word	0x0500000f


	//----- nvinfo : EIATTR_COOP_GROUP_INSTR_OFFSETS
	.align		4
.L_1384:
        /*00ec*/ 	.byte	0x04, 0x28
        /*00ee*/ 	.short	(.L_1386 - .L_1385)


	//   ....[0]....
.L_1385:
        /*00f0*/ 	.word	0x00000070


	//   ....[1]....
        /*00f4*/ 	.word	0x000001a0


	//   ....[2]....
        /*00f8*/ 	.word	0x000001f0


	//   ....[3]....
        /*00fc*/ 	.word	0x000003e0


	//   ....[4]....
        /*0100*/ 	.word	0x00000610


	//   ....[5]....
        /*0104*/ 	.word	0x00001180


	//   ....[6]....
        /*0108*/ 	.word	0x00004990


	//   ....[7]....
        /*010c*/ 	.word	0x00004b10


	//   ....[8]....
        /*0110*/ 	.word	0x00004e00


	//   ....[9]....
        /*0114*/ 	.word	0x00004f90


	//   ....[10]....
        /*0118*/ 	.word	0x000050b0


	//   ....[11]....
        /*011c*/ 	.word	0x00005610


	//   ....[12]....
        /*0120*/ 	.word	0x00005940


	//   ....[13]....
        /*0124*/ 	.word	0x00005c90


	//   ....[14]....
        /*0128*/ 	.word	0x00005f40


	//   ....[15]....
        /*012c*/ 	.word	0x00006180


	//   ....[16]....
        /*0130*/ 	.word	0x000063f0


	//   ....[17]....
        /*0134*/ 	.word	0x000066d0


	//   ....[18]....
        /*0138*/ 	.word	0x000068f0


	//   ....[19]....
        /*013c*/ 	.word	0x00006a80


	//   ....[20]....
        /*0140*/ 	.word	0x00008e20


	//   ....[21]....
        /*0144*/ 	.word	0x00008f70


	//   ....[22]....
        /*0148*/ 	.word	0x00008fe0


	//   ....[23]....
        /*014c*/ 	.word	0x00009050


	//   ....[24]....
        /*0150*/ 	.word	0x000090c0


	//   ....[25]....
        /*0154*/ 	.word	0x00009130


	//----- nvinfo : EIATTR_REG_RECONFIG
	.align		4
.L_1386:
        /*0158*/ 	.byte	0x01, 0x54
	.zero		2


	//----- nvinfo : EIATTR_SYSCALL_OFFSETS
	.align		4
        /*015c*/ 	.byte	0x04, 0x46
        /*015e*/ 	.short	(.L_1388 - .L_1387)


	//   ....[0]....
.L_1387:
        /*0160*/ 	.word	0x00000dc0


	//   ....[1]....
        /*0164*/ 	.word	0x00000eb0


	//   ....[2]....
        /*0168*/ 	.word	0x00001010


	//   ....[3]....
        /*016c*/ 	.word	0x00001100


	//----- nvinfo : EIATTR_MBARRIER_INSTR_OFFSETS
	.align		4
.L_1388:
        /*0170*/ 	.byte	0x04, 0x39
        /*0172*/ 	.short	(.L_1390 - .L_1389)


	//   ....[0]....
.L_1389:
        /*0174*/ 	.word	0x00000290
        /*0178*/ 	.word	0x000000ff
        /*017c*/ 	.word	0x00030800
        /*0180*/ 	.short	0x0100
        /*0182*/ 	.byte	0x06
	.zero		1


	//   ....[1]....
        /*0184*/ 	.word	0x00000390
        /*0188*/ 	.word	0x000000ff
        /*018c*/ 	.word	0x00030810
        /*0190*/ 	.short	0x0100
        /*0192*/ 	.byte	0x08
	.zero		1


	//   ....[2]....
        /*0194*/ 	.word	0x000003a0
        /*0198*/ 	.word	0x000000ff
        /*019c*/ 	.word	0x00030820
        /*01a0*/ 	.short	0x0100
        /*01a2*/ 	.byte	0x08
	.zero		1


	//   ....[3]....
        /*01a4*/ 	.word	0x000003b0
        /*01a8*/ 	.word	0x000000ff
        /*01ac*/ 	.word	0x00030818
        /*01b0*/ 	.short	0x0100
        /*01b2*/ 	.byte	0x08
	.zero		1


	//   ....[4]....
        /*01b4*/ 	.word	0x000003c0
        /*01b8*/ 	.word	0x000000ff
        /*01bc*/ 	.word	0x00030828
        /*01c0*/ 	.short	0x0100
        /*01c2*/ 	.byte	0x08
	.zero		1


	//   ....[5]....
        /*01c4*/ 	.word	0x000004f0
        /*01c8*/ 	.word	0x000000ff
        /*01cc*/ 	.word	0x00030830
        /*01d0*/ 	.short	0x0100
        /*01d2*/ 	.byte	0x08
	.zero		1


	//   ....[6]....
        /*01d4*/ 	.word	0x00000500
        /*01d8*/ 	.word	0x000000ff
        /*01dc*/ 	.word	0x00030840
        /*01e0*/ 	.short	0x0100
        /*01e2*/ 	.byte	0x08
	.zero		1


	//   ....[7]....
        /*01e4*/ 	.word	0x00000510
        /*01e8*/ 	.word	0x000000ff
        /*01ec*/ 	.word	0x00030838
        /*01f0*/ 	.short	0x0100
        /*01f2*/ 	.byte	0x08
	.zero		1


	//   ....[8]....
        /*01f4*/ 	.word	0x00000520
        /*01f8*/ 	.word	0x000000ff
        /*01fc*/ 	.word	0x00030848
        /*0200*/ 	.short	0x0100
        /*0202*/ 	.byte	0x08
	.zero		1


	//   ....[9]....
        /*0204*/ 	.word	0x000011b0
        /*0208*/ 	.word	0x000000e7
        /*020c*/ 	.word	0x00030800
        /*0210*/ 	.short	0x010a
        /*0212*/ 	.byte	0x3f
	.zero		1


	//   ....[10]....
        /*0214*/ 	.word	0x000012e0
        /*0218*/ 	.word	0x000000e7
        /*021c*/ 	.word	0x00030800
        /*0220*/ 	.short	0x010a
        /*0222*/ 	.byte	0x3f
	.zero		1


	//   ....[11]....
        /*0224*/ 	.word	0x00001960
        /*0228*/ 	.word	0x00000000
        /*022c*/ 	.word	0x00030810
        /*0230*/ 	.short	0x010a
        /*0232*/ 	.byte	0x3f
	.zero		1


	//   ....[12]....
        /*0234*/ 	.word	0x000019a0
        /*0238*/ 	.word	0x00000000
        /*023c*/ 	.word	0x00030810
        /*0240*/ 	.short	0x010a
        /*0242*/ 	.byte	0x3f
	.zero		1


	//   ....[13]....
        /*0244*/ 	.word	0x00001ed0
        /*0248*/ 	.word	0x00000000
        /*024c*/ 	.word	0x00030830
        /*0250*/ 	.short	0x010a
        /*0252*/ 	.byte	0x3f
	.zero		1


	//   ....[14]....
        /*0254*/ 	.word	0x00001f50
        /*0258*/ 	.word	0x00000000
        /*025c*/ 	.word	0x00030830
        /*0260*/ 	.short	0x010a
        /*0262*/ 	.byte	0x3f
	.zero		1


	//   ....[15]....
        /*0264*/ 	.word	0x00003bb0
        /*0268*/ 	.word	0x00000005
        /*026c*/ 	.word	0x00000000
        /*0270*/ 	.short	0x0101
        /*0272*/ 	.byte	0x3f
	.zero		1


	//   ....[16]....
        /*0274*/ 	.word	0x00003ee0
        /*0278*/ 	.word	0x00000000
        /*027c*/ 	.word	0x00000000
        /*0280*/ 	.short	0x0101
        /*0282*/ 	.byte	0x3f
	.zero		1


	//   ....[17]....
        /*0284*/ 	.word	0x00007100
        /*0288*/ 	.word	0x00000010
        /*028c*/ 	.word	0x00030820
        /*0290*/ 	.short	0x010a
        /*0292*/ 	.byte	0x3f
	.zero		1


	//   ....[18]....
        /*0294*/ 	.word	0x00007840
        /*0298*/ 	.word	0x00000010
        /*029c*/ 	.word	0x00030840
        /*02a0*/ 	.short	0x010a
        /*02a2*/ 	.byte	0x3f
	.zero		1


	//   ....[19]....
        /*02a4*/ 	.word	0x00007ae0
        /*02a8*/ 	.word	0x00000010
        /*02ac*/ 	.word	0x00030828
        /*02b0*/ 	.short	0x010a
        /*02b2*/ 	.byte	0x3f
	.zero		1


	//   ....[20]....
        /*02b4*/ 	.word	0x00007d80
        /*02b8*/ 	.word	0x00000010
        /*02bc*/ 	.word	0x00030848
        /*02c0*/ 	.short	0x010a
        /*02c2*/ 	.byte	0x3f
	.zero		1


	//   ....[21]....
        /*02c4*/ 	.word	0x00007fd0
        /*02c8*/ 	.word	0x00000010
        /*02cc*/ 	.word	0x00030820
        /*02d0*/ 	.short	0x010a
        /*02d2*/ 	.byte	0x3f
	.zero		1


	//   ....[22]....
        /*02d4*/ 	.word	0x000082f0
        /*02d8*/ 	.word	0x00000010
        /*02dc*/ 	.word	0x00030840
        /*02e0*/ 	.short	0x010a
        /*02e2*/ 	.byte	0x3f
	.zero		1


	//   ....[23]....
        /*02e4*/ 	.word	0x00008560
        /*02e8*/ 	.word	0x00000010
        /*02ec*/ 	.word	0x00030828
        /*02f0*/ 	.short	0x010a
        /*02f2*/ 	.byte	0x3f
	.zero		1


	//   ....[24]....
        /*02f4*/ 	.word	0x00008850
        /*02f8*/ 	.word	0x00000003
        /*02fc*/ 	.word	0x00030840
        /*0300*/ 	.short	0x010a
        /*0302*/ 	.byte	0x3f
	.zero		1


	//   ....[25]....
        /*0304*/ 	.word	0x00008c90
        /*0308*/ 	.word	0x00000006
        /*030c*/ 	.word	0x00000000
        /*0310*/ 	.short	0x010a
        /*0312*/ 	.byte	0x3f
	.zero		1


	//   ....[26]....
        /*0314*/ 	.word	0x00008cf0
        /*0318*/ 	.word	0x00000003
        /*031c*/ 	.word	0x00000000
        /*0320*/ 	.short	0x010a
        /*0322*/ 	.byte	0x3f
	.zero		1


	//   ....[27]....
        /*0324*/ 	.word	0x00008d50
        /*0328*/ 	.word	0x00000000
        /*032c*/ 	.word	0x00000000
        /*0330*/ 	.short	0x010a
        /*0332*/ 	.byte	0x3f
	.zero		1


	//   ....[28]....
        /*0334*/ 	.word	0x00008d80
        /*0338*/ 	.word	0x00000003
        /*033c*/ 	.word	0x00000000
        /*0340*/ 	.short	0x010a
        /*0342*/ 	.byte	0x3f
	.zero		1


	//   ....[29]....
        /*0344*/ 	.word	0x00008e50
        /*0348*/ 	.word	0x000000e7
        /*034c*/ 	.word	0x00030800
        /*0350*/ 	.short	0x010a
        /*0352*/ 	.byte	0x3f
	.zero		1


	//   ....[30]....
        /*0354*/ 	.word	0x00008ea0
        /*0358*/ 	.word	0x00000000
        /*035c*/ 	.word	0x00030810
        /*0360*/ 	.short	0x010a
        /*0362*/ 	.byte	0x3f
	.zero		1


	//   ....[31]....
        /*0364*/ 	.word	0x00008ef0
        /*0368*/ 	.word	0x00000000
        /*036c*/ 	.word	0x00030830
        /*0370*/ 	.short	0x010a
        /*0372*/ 	.byte	0x3f
	.zero		1


	//   ....[32]....
        /*0374*/ 	.word	0x00009170
        /*0378*/ 	.word	0x00000010
        /*037c*/ 	.word	0x00030820
        /*0380*/ 	.short	0x010a
        /*0382*/ 	.byte	0x3f
	.zero		1


	//   ....[33]....
        /*0384*/ 	.word	0x000091c0
        /*0388*/ 	.word	0x00000010
        /*038c*/ 	.word	0x00030840
        /*0390*/ 	.short	0x010a
        /*0392*/ 	.byte	0x3f
	.zero		1


	//   ....[34]....
        /*0394*/ 	.word	0x00009210
        /*0398*/ 	.word	0x00000010
        /*039c*/ 	.word	0x00030828
        /*03a0*/ 	.short	0x010a
        /*03a2*/ 	.byte	0x3f
	.zero		1


	//   ....[35]....
        /*03a4*/ 	.word	0x00009260
        /*03a8*/ 	.word	0x00000010
        /*03ac*/ 	.word	0x00030848
        /*03b0*/ 	.short	0x010a
        /*03b2*/ 	.byte	0x3f
	.zero		1


	//   ....[36]....
        /*03b4*/ 	.word	0x000092c0
        /*03b8*/ 	.word	0x00000010
        /*03bc*/ 	.word	0x00030820
        /*03c0*/ 	.short	0x010a
        /*03c2*/ 	.byte	0x3f
	.zero		1


	//   ....[37]....
        /*03c4*/ 	.word	0x00009310
        /*03c8*/ 	.word	0x00000010
        /*03cc*/ 	.word	0x00030840
        /*03d0*/ 	.short	0x010a
        /*03d2*/ 	.byte	0x3f
	.zero		1


	//   ....[38]....
        /*03d4*/ 	.word	0x00009360
        /*03d8*/ 	.word	0x00000010
        /*03dc*/ 	.word	0x00030828
        /*03e0*/ 	.short	0x010a
        /*03e2*/ 	.byte	0x3f
	.zero		1


	//   ....[39]....
        /*03e4*/ 	.word	0x000093b0
        /*03e8*/ 	.word	0x00000003
        /*03ec*/ 	.word	0x00030840
        /*03f0*/ 	.short	0x010a
        /*03f2*/ 	.byte	0x3f
	.zero		1


	//   ....[40]....
        /*03f4*/ 	.word	0x00009480
        /*03f8*/ 	.word	0x00000006
        /*03fc*/ 	.word	0x00000000
        /*0400*/ 	.short	0x010a
        /*0402*/ 	.byte	0x3f
	.zero		1


	//   ....[41]....
        /*0404*/ 	.word	0x000094d0
        /*0408*/ 	.word	0x00000003
        /*040c*/ 	.word	0x00000000
        /*0410*/ 	.short	0x010a
        /*0412*/ 	.byte	0x3f
	.zero		1


	//   ....[42]....
        /*0414*/ 	.word	0x00009520
        /*0418*/ 	.word	0x00000000
        /*041c*/ 	.word	0x00000000
        /*0420*/ 	.short	0x010a
        /*0422*/ 	.byte	0x3f
	.zero		1


	//----- nvinfo : EIATTR_NUM_MBARRIERS
	.align		4
.L_1390:
        /*0424*/ 	.byte	0x03, 0x38
        /*0426*/ 	.short	0x0009


	//----- nvinfo : EIATTR_EXIT_INSTR_OFFSETS
	.align		4
        /*0428*/ 	.byte	0x04, 0x1c
        /*042a*/ 	.short	(.L_1392 - .L_1391)


	//   ....[0]....
.L_1391:
        /*042c*/ 	.word	0x00008dd0


	//----- nvinfo : EIATTR_MAX_THREADS
	.align		4
.L_1392:
        /*0430*/ 	.byte	0x04, 0x05
        /*0432*/ 	.short	(.L_1394 - .L_1393)
.L_1393:
        /*0434*/ 	.word	0x00000180
        /*0438*/ 	.word	0x00000001
        /*043c*/ 	.word	0x00000001


	//----- nvinfo : EIATTR_CRS_STACK_SIZE
	.align		4
.L_1394:
        /*0440*/ 	.byte	0x04, 0x1e
        /*0442*/ 	.short	(.L_1396 - .L_1395)
.L_1395:
        /*0444*/ 	.word	0x00000000


	//----- nvinfo : EIATTR_CBANK_PARAM_SIZE
	.align		4
.L_1396:
        /*0448*/ 	.byte	0x03, 0x19
        /*044a*/ 	.short	0x06f0


	//----- nvinfo : EIATTR_PARAM_CBANK
	.align		4
        /*044c*/ 	.byte	0x04, 0x0a
        /*044e*/ 	.short	(.L_1398 - .L_1397)
	.align		4
.L_1397:
        /*0450*/ 	.word	index@(.nv.constant0._ZN7cutlass13device_kernelIN5flash11enable_sm90INS1_16FlashAttnBwdSm90INS1_25CollectiveMainloopBwdSm90ILi2ELi2ELi2EN4cute5tupleIJNS5_1CILi1EEES8_S8_EEENS6_IJNS7_ILi64EEENS7_ILi128EEESB_EEENS_10bfloat16_tEfNS_4arch4Sm90ELb0ELb1ELb0ELb0ELb1ELb1ELb0ELb0ELi2ELi1ELi2ELi1ELb0EEENS1_24CollectiveEpilogueBwdGQAISC_fSF_Li256ELb0ELb1EEENS1_19SingleTileSchedulerILb0ELb0ELb0ELi128EEEEEEEEEvNT_6ParamsE)
        /*0454*/ 	.short	0x0210
        /*0456*/ 	.short	0x06f0


	//----- nvinfo : EIATTR_SW_WAR
	.align		4
.L_1398:
        /*0458*/ 	.byte	0x04, 0x36
        /*045a*/ 	.short	(.L_1400 - .L_1399)
.L_1399:
        /*045c*/ 	.word	0x00000008
.L_1400:


//--------------------- .nv.info._ZN7cutlass13device_kernelIN5flash11enable_sm90INS1_16FlashAttnBwdSm90INS1_25CollectiveMainloopBwdSm90ILi2ELi2ELi2EN4cute5tupleIJNS5_1CILi1EEES8_S8_EEENS6_IJNS7_ILi64EEENS7_ILi128EEESB_EEENS_10bfloat16_tEfNS_4arch4Sm90ELb0ELb1ELb0ELb1ELb0ELb1ELb0ELb0ELi2ELi1ELi2ELi1ELb0EEENS1_21CollectiveEpilogueBwdISC_SD_SF_Li256ELb1ELb0ELi1EEENS1_19SingleTileSchedulerILb1ELb0ELb0ELi128EEEEEEEEEvNT_6ParamsE --------------------------
	.section	.nv.info._ZN7cutlass13device_kernelIN5flash11enable_sm90INS1_16FlashAttnBwdSm90INS1_25CollectiveMainloopBwdSm90ILi2ELi2ELi2EN4cute5tupleIJNS5_1CILi1EEES8_S8_EEENS6_IJNS7_ILi64EEENS7_ILi128EEESB_EEENS_10bfloat16_tEfNS_4arch4Sm90ELb0ELb1ELb0ELb1ELb0ELb1ELb0ELb0ELi2ELi1ELi2ELi1ELb0EEENS1_21CollectiveEpilogueBwdISC_SD_SF_Li256ELb1ELb0ELi1EEENS1_19SingleTileSchedulerILb1ELb0ELb0ELi128EEEEEEEEEvNT_6ParamsE,"",@"SHT_CUDA_INFO"
	.sectionflags	@""
	.align	4


	//----- nvinfo : EIATTR_CUDA_API_VERSION
	.align		4
        /*0000*/ 	.byte	0x04, 0x37
        /*0002*/ 	.short	(.L_1402 - .L_1401)
.L_1401:
        /*0004*/ 	.word	0x00000082


	//----- nvinfo : EIATTR_KPARAM_INFO
	.align		4
.L_1402:
        /*0008*/ 	.byte	0x04, 0x17
        /*000a*/ 	.short	(.L_1404 - .L_1403)
.L_1403:
        /*000c*/ 	.word	0x00000000
        /*0010*/ 	.short	0x0000
        /*0012*/ 	.short	0x0070
        /*0014*/ 	.byte	0x00, 0xf0, 0x01, 0x1a


	//----- nvinfo : EIATTR_SPARSE_MMA_MASK
	.align		4
.L_1404:
        /*0018*/ 	.byte	0x03, 0x50
        /*001a*/ 	.short	0x0000


	//----- nvinfo : EIATTR_MAXREG_COUNT
	.align		4
        /*001c*/ 	.byte	0x03, 0x1b
        /*001e*/ 	.short	0x00a8


	//----- nvinfo : EIATTR_NUM_BARRIERS
	.align		4
        /*0020*/ 	.byte	0x02, 0x4c
        /*0022*/ 	.byte	0x10
	.zero		1


	//----- nvinfo : EIATTR_EXTERNS
	.align		4
        /*0024*/ 	.byte	0x04, 0x0f
        /*0026*/ 	.short	(.L_1406 - .L_1405)


	//   ....[0]....
	.align		4
.L_1405:
        /*0028*/ 	.word	index@(__assertfail)


	//----- nvinfo : EIATTR_ANNOTATIONS
	.align		4
.L_1406:
        /*002c*/ 	.byte	0x04, 0x55
        /*002e*/ 	.short	(.L_1408 - .L_1407)


	//   ....[0]....
.L_1407:
        /*0030*/ 	.word	0x00000001
        /*0034*/ 	.byte	0xc0, 0xa0, 0x00, 0x00, 0x01, 0x00, 0x00, 0x00, 0x60, 0xa2, 0x00, 0x00, 0x01, 0x00, 0x00, 0x00
        /*0044*/ 	.byte	0xe0, 0xad, 0x00, 0x00, 0x01, 0x00, 0x00, 0x00, 0x00, 0xae, 0x00, 0x00, 0x01, 0x00, 0x00, 0x00
        /*0054*/ 	.byte	0x70, 0xb1, 0x00, 0x00


	//----- nvinfo : EIATTR_MERCURY_ISA_VERSION
	.align		4
.L_1408:
        /*0058*/ 	.byte	0x03, 0x5f
        /*005a*/ 	.short	0x0101


	//----- nvinfo : EIATTR_INT_WARP_WIDE_INSTR_OFFSETS
	.align		4
        /*005c*/ 	.byte	0x04, 0x31
        /*005e*/ 	.short	(.L_1410 - .L_1409)


	//   ....[0]....
.L_1409:
        /*0060*/ 	.word	0x00000190


	//   ....[1]....
        /*0064*/ 	.word	0x000001c0


	//----- nvinfo : EIATTR_COOP_GROUP_MASK_REGIDS
	.align		4
.L_1410:
        /*0068*/ 	.byte	0x04, 0x29
        /*006a*/ 	.short	(.L_1412 - .L_1411)


	//   ....[0]....
.L_1411:
        /*006c*/ 	.word	0xffffffff


	//   ....[1]....
        /*0070*/ 	.word	0xffffffff


	//   ....[2]....
        /*0074*/ 	.word	0xffffffff


	//   ....[3]....
        /*0078*/ 	.word	0xffffffff


	//   ....[4]....
        /*007c*/ 	.word	0xffffffff


	//   ....[5]....
        /*0080*/ 	.word	0xffffffff


	//   ....[6]....
        /*0084*/ 	.word	0xffffffff


	//   ....[7]....
        /*0088*/ 	.word	0x0500000f


	//----- nvinfo : EIATTR_COOP_GROUP_INSTR_OFFSETS
	.align		4
.L_1412:
        /*008c*/ 	.byte	0x04, 0x28
        /*008e*/ 	.short	(.L_1414 - .L_1413)


	//   ....[0]....
.L_1413:
        /*0090*/ 	.word	0x00000070


	//   ....[1]....
        /*0094*/ 	.word	0x000001a0


	//   ....[2]....
        /*0098*/ 	.word	0x000001f0


	//   ....[3]....
        /*009c*/ 	.word	0x000003e0


	//   ....[4]....
        /*00a0*/ 	.word	0x00000620


	//   ....[5]....
        /*00a4*/ 	.word	0x00001640


	//   ....[6]....
        /*00a8*/ 	.word	0x00007e30


	//   ....[7]....
        /*00ac*/ 	.word	0x0000b9c0


	//----- nvinfo : EIATTR_REG_RECONFIG
	.align		4
.L_1414:
        /*00b0*/ 	.byte	0x01, 0x54
	.zero		2


	//----- nvinfo : EIATTR_SYSCALL_OFFSETS
	.align		4
        /*00b4*/ 	.byte	0x04, 0x46
        /*00b6*/ 	.short	(.L_1416 - .L_1415)


	//   ....[0]....
.L_1415:
        /*00b8*/ 	.word	0x00001280


	//   ....[1]....
        /*00bc*/ 	.word	0x00001370


	//   ....[2]....
        /*00c0*/ 	.word	0x000014d0


	//   ....[3]....
        /*00c4*/ 	.word	0x000015c0


	//----- nvinfo : EIATTR_MBARRIER_INSTR_OFFSETS
	.align		4
.L_1416:
        /*00c8*/ 	.byte	0x04, 0x39
        /*00ca*/ 	.short	(.L_1418 - .L_1417)


	//   ....[0]....
.L_1417:
        /*00cc*/ 	.word	0x00000290
        /*00d0*/ 	.word	0x000000ff
        /*00d4*/ 	.word	0x00030800
        /*00d8*/ 	.short	0x0100
        /*00da*/ 	.byte	0x06
	.zero		1


	//   ....[1]....
        /*00dc*/ 	.word	0x00000390
        /*00e0*/ 	.word	0x000000ff
        /*00e4*/ 	.word	0x00030810
        /*00e8*/ 	.short	0x0100
        /*00ea*/ 	.byte	0x08
	.zero		1


	//   ....[2]....
        /*00ec*/ 	.word	0x000003a0
        /*00f0*/ 	.word	0x000000ff
        /*00f4*/ 	.word	0x00030820
        /*00f8*/ 	.short	0x0100
        /*00fa*/ 	.byte	0x08
	.zero		1


	//   ....[3]....
        /*00fc*/ 	.word	0x000003b0
        /*0100*/ 	.word	0x000000ff
        /*0104*/ 	.word	0x00030818
        /*0108*/ 	.short	0x0100
        /*010a*/ 	.byte	0x08
	.zero		1


	//   ....[4]....
        /*010c*/ 	.word	0x000003c0
        /*0110*/ 	.word	0x000000ff
        /*0114*/ 	.word	0x00030828
        /*0118*/ 	.short	0x0100
        /*011a*/ 	.byte	0x08
	.zero		1


	//   ....[5]....
        /*011c*/ 	.word	0x000004f0
        /*0120*/ 	.word	0x000000ff
        /*0124*/ 	.word	0x00030830
        /*0128*/ 	.short	0x0100
        /*012a*/ 	.byte	0x08
	.zero		1


	//   ....[6]....
        /*012c*/ 	.word	0x00000500
        /*0130*/ 	.word	0x000000ff
        /*0134*/ 	.word	0x00030840
        /*0138*/ 	.short	0x0100
        /*013a*/ 	.byte	0x08
	.zero		1


	//   ....[7]....
        /*013c*/ 	.word	0x00000510
        /*0140*/ 	.word	0x000000ff
        /*0144*/ 	.word	0x00030838
        /*0148*/ 	.short	0x0100
        /*014a*/ 	.byte	0x08
	.zero		1


	//   ....[8]....
        /*014c*/ 	.word	0x00000520
        /*0150*/ 	.word	0x000000ff
        /*0154*/ 	.word	0x00030848
        /*0158*/ 	.short	0x0100
        /*015a*/ 	.byte	0x08
	.zero		1


	//   ....[9]....
        /*015c*/ 	.word	0x00001670
        /*0160*/ 	.word	0x000000e7
        /*0164*/ 	.word	0x00030800
        /*0168*/ 	.short	0x010a
        /*016a*/ 	.byte	0x3f
	.zero		1


	//   ....[10]....
        /*016c*/ 	.word	0x000017a0
        /*0170*/ 	.word	0x000000e7
        /*0174*/ 	.word	0x00030800
        /*0178*/ 	.short	0x010a
        /*017a*/ 	.byte	0x3f
	.zero		1


	//   ....[11]....
        /*017c*/ 	.word	0x00001e00
        /*0180*/ 	.word	0x00000000
        /*0184*/ 	.word	0x00030810
        /*0188*/ 	.short	0x010a
        /*018a*/ 	.byte	0x3f
	.zero		1


	//   ....[12]....
        /*018c*/ 	.word	0x00001e40
        /*0190*/ 	.word	0x00000000
        /*0194*/ 	.word	0x00030810
        /*0198*/ 	.short	0x010a
        /*019a*/ 	.byte	0x3f
	.zero		1


	//   ....[13]....
        /*019c*/ 	.word	0x00002370
        /*01a0*/ 	.word	0x00000000
        /*01a4*/ 	.word	0x00030830
        /*01a8*/ 	.short	0x010a
        /*01aa*/ 	.byte	0x3f
	.zero		1


	//   ....[14]....
        /*01ac*/ 	.word	0x000023f0
        /*01b0*/ 	.word	0x00000000
        /*01b4*/ 	.word	0x00030830
        /*01b8*/ 	.short	0x010a
        /*01ba*/ 	.byte	0x3f
	.zero		1


	//   ....[15]....
        /*01bc*/ 	.word	0x00004040
        /*01c0*/ 	.word	0x00000005
        /*01c4*/ 	.word	0x00000000
        /*01c8*/ 	.short	0x0101
        /*01ca*/ 	.byte	0x3f
	.zero		1


	//   ....[16]....
        /*01cc*/ 	.word	0x00004370
        /*01d0*/ 	.word	0x00000000
        /*01d4*/ 	.word	0x00000000
        /*01d8*/ 	.short	0x0101
        /*01da*/ 	.byte	0x3f
	.zero		1


	//   ....[17]....
        /*01dc*/ 	.word	0x00009bb0
        /*01e0*/ 	.word	0x0000000f
        /*01e4*/ 	.word	0x00030820
        /*01e8*/ 	.short	0x010a
        /*01ea*/ 	.byte	0x3f
	.zero		1


	//   ....[18]....
        /*01ec*/ 	.word	0x0000a2e0
        /*01f0*/ 	.word	0x0000000f
        /*01f4*/ 	.word	0x00030840
        /*01f8*/ 	.short	0x010a
        /*01fa*/ 	.byte	0x3f
	.zero		1


	//   ....[19]....
        /*01fc*/ 	.word	0x0000a5b0
        /*0200*/ 	.word	0x0000000f
        /*0204*/ 	.word	0x00030828
        /*0208*/ 	.short	0x010a
        /*020a*/ 	.byte	0x3f
	.zero		1


	//   ....[20]....
        /*020c*/ 	.word	0x0000a880
        /*0210*/ 	.word	0x0000000f
        /*0214*/ 	.word	0x00030848
        /*0218*/ 	.short	0x010a
        /*021a*/ 	.byte	0x3f
	.zero		1


	//   ....[21]....
        /*021c*/ 	.word	0x0000aaf0
        /*0220*/ 	.word	0x0000000f
        /*0224*/ 	.word	0x00030820
        /*0228*/ 	.short	0x010a
        /*022a*/ 	.byte	0x3f
	.zero		1


	//   ....[22]....
        /*022c*/ 	.word	0x0000ae30
        /*0230*/ 	.word	0x0000000f
        /*0234*/ 	.word	0x00030840
        /*0238*/ 	.short	0x010a
        /*023a*/ 	.byte	0x3f
	.zero		1


	//   ....[23]....
        /*023c*/ 	.word	0x0000b0d0
        /*0240*/ 	.word	0x0000000f
        /*0244*/ 	.word	0x00030828
        /*0248*/ 	.short	0x010a
        /*024a*/ 	.byte	0x3f
	.zero		1


	//   ....[24]....
        /*024c*/ 	.word	0x0000b3e0
        /*0250*/ 	.word	0x00000003
        /*0254*/ 	.word	0x00030840
        /*0258*/ 	.short	0x010a
        /*025a*/ 	.byte	0x3f
	.zero		1


	//   ....[25]....
        /*025c*/ 	.word	0x0000b840
        /*0260*/ 	.word	0x00000007
        /*0264*/ 	.word	0x00000000
        /*0268*/ 	.short	0x010a
        /*026a*/ 	.byte	0x3f
	.zero		1


	//   ....[26]....
        /*026c*/ 	.word	0x0000b890
        /*0270*/ 	.word	0x00000003
        /*0274*/ 	.word	0x00000000
        /*0278*/ 	.short	0x010a
        /*027a*/ 	.byte	0x3f
	.zero		1


	//   ....[27]....
        /*027c*/ 	.word	0x0000b8f0
        /*0280*/ 	.word	0x00000005
        /*0284*/ 	.word	0x00000000
        /*0288*/ 	.short	0x010a
        /*028a*/ 	.byte	0x3f
	.zero		1


	//   ....[28]....
        /*028c*/ 	.word	0x0000b920
        /*0290*/ 	.word	0x00000003
        /*0294*/ 	.word	0x00000000
        /*0298*/ 	.short	0x010a
        /*029a*/ 	.byte	0x3f
	.zero		1


	//   ....[29]....
        /*029c*/ 	.word	0x0000b9f0
        /*02a0*/ 	.word	0x000000e7
        /*02a4*/ 	.word	0x00030800
        /*02a8*/ 	.short	0x010a
        /*02aa*/ 	.byte	0x3f
	.zero		1


	//   ....[30]....
        /*02ac*/ 	.word	0x0000ba40
        /*02b0*/ 	.word	0x00000000
        /*02b4*/ 	.word	0x00030810
        /*02b8*/ 	.short	0x010a
        /*02ba*/ 	.byte	0x3f
	.zero		1


	//   ....[31]....
        /*02bc*/ 	.word	0x0000ba90
        /*02c0*/ 	.word	0x00000000
        /*02c4*/ 	.word	0x00030830
        /*02c8*/ 	.short	0x010a
        /*02ca*/ 	.byte	0x3f
	.zero		1


	//   ....[32]....
        /*02cc*/ 	.word	0x0000bae0
        /*02d0*/ 	.word	0x0000000f
        /*02d4*/ 	.word	0x00030820
        /*02d8*/ 	.short	0x010a
        /*02da*/ 	.byte	0x3f
	.zero		1


	//   ....[33]....
        /*02dc*/ 	.word	0x0000bb30
        /*02e0*/ 	.word	0x0000000f
        /*02e4*/ 	.word	0x00030840
        /*02e8*/ 	.short	0x010a
        /*02ea*/ 	.byte	0x3f
	.zero		1


	//   ....[34]....
        /*02ec*/ 	.word	0x0000bb80
        /*02f0*/ 	.word	0x0000000f
        /*02f4*/ 	.word	0x00030828
        /*02f8*/ 	.short	0x010a
        /*02fa*/ 	.byte	0x3f
	.zero		1


	//   ....[35]....
        /*02fc*/ 	.word	0x0000bbd0
        /*0300*/ 	.word	0x0000000f
        /*0304*/ 	.word	0x00030848
        /*0308*/ 	.short	0x010a
        /*030a*/ 	.byte	0x3f
	.zero		1


	//   ....[36]....
        /*030c*/ 	.word	0x0000bc30
        /*0310*/ 	.word	0x0000000f
        /*0314*/ 	.word	0x00030820
        /*0318*/ 	.short	0x010a
        /*031a*/ 	.byte	0x3f
	.zero		1


	//   ....[37]....
        /*031c*/ 	.word	0x0000bc80
        /*0320*/ 	.word	0x0000000f
        /*0324*/ 	.word	0x00030840
        /*0328*/ 	.short	0x010a
        /*032a*/ 	.byte	0x3f
	.zero		1


	//   ....[38]....
        /*032c*/ 	.word	0x0000bcd0
        /*0330*/ 	.word	0x0000000f
        /*0334*/ 	.word	0x00030828
        /*0338*/ 	.short	0x010a
        /*033a*/ 	.byte	0x3f
	.zero		1


	//   ....[39]....
        /*033c*/ 	.word	0x0000bd20
        /*0340*/ 	.word	0x00000003
        /*0344*/ 	.word	0x00030840
        /*0348*/ 	.short	0x010a
        /*034a*/ 	.byte	0x3f
	.zero		1


	//   ....[40]....
        /*034c*/ 	.word	0x0000bdf0
        /*0350*/ 	.word	0x00000007
        /*0354*/ 	.word	0x00000000
        /*0358*/ 	.short	0x010a
        /*035a*/ 	.byte	0x3f
	.zero		1


	//   ....[41]....
        /*035c*/ 	.word	0x0000be40
        /*0360*/ 	.word	0x00000003
        /*0364*/ 	.word	0x00000000
        /*0368*/ 	.short	0x010a
        /*036a*/ 	.byte	0x3f
	.zero		1


	//   ....[42]....
        /*036c*/ 	.word	0x0000be90
        /*0370*/ 	.word	0x00000005
        /*0374*/ 	.word	0x00000000
        /*0378*/ 	.short	0x010a
        /*037a*/ 	.byte	0x3f
	.zero		1


	//----- nvinfo : EIATTR_NUM_MBARRIERS
	.align		4
.L_1418:
        /*037c*/ 	.byte	0x03, 0x38
        /*037e*/ 	.short	0x0009


	//----- nvinfo : EIATTR_EXIT_INSTR_OFFSETS
	.align		4
        /*0380*/ 	.byte	0x04, 0x1c
        /*0382*/ 	.short	(.L_1420 - .L_1419)


	//   ....[0]....
.L_1419:
        /*0384*/ 	.word	0x0000b970


	//----- nvinfo : EIATTR_MAX_THREADS
	.align		4
.L_1420:
        /*0388*/ 	.byte	0x04, 0x05
        /*038a*/ 	.short	(.L_1422 - .L_1421)
.L_1421:
        /*038c*/ 	.word	0x00000180
        /*0390*/ 	.word	0x00000001
        /*0394*/ 	.word	0x00000001


	//----- nvinfo : EIATTR_CRS_STACK_SIZE
	.align		4
.L_1422:
        /*0398*/ 	.byte	0x04, 0x1e
        /*039a*/ 	.short	(.L_1424 - .L_1423)
.L_1423:
        /*039c*/ 	.word	0x00000000


	//----- nvinfo : EIATTR_CBANK_PARAM_SIZE
	.align		4
.L_1424:
        /*03a0*/ 	.byte	0x03, 0x19
        /*03a2*/ 	.short	0x06f0


	//----- nvinfo : EIATTR_PARAM_CBANK
	.align		4
        /*03a4*/ 	.byte	0x04, 0x0a
        /*03a6*/ 	.short	(.L_1426 - .L_1425)
	.align		4
.L_1425:
        /*03a8*/ 	.word	index@(.nv.constant0._ZN7cutlass13device_kernelIN5flash11enable_sm90INS1_16FlashAttnBwdSm90INS1_25CollectiveMainloopBwdSm90ILi2ELi2ELi2EN4cute5tupleIJNS5_1CILi1EEES8_S8_EEENS6_IJNS7_ILi64EEENS7_ILi128EEESB_EEENS_10bfloat16_tEfNS_4arch4Sm90ELb0ELb1ELb0ELb1ELb0ELb1ELb0ELb0ELi2ELi1ELi2ELi1ELb0EEENS1_21CollectiveEpilogueBwdISC_SD_SF_Li256ELb1ELb0ELi1EEENS1_19SingleTileSchedulerILb1ELb0ELb0ELi128EEEEEEEEEvNT_6ParamsE)
        /*03ac*/ 	.short	0x0210
        /*03ae*/ 	.short	0x06f0


	//----- nvinfo : EIATTR_SW_WAR
	.align		4
.L_1426:
        /*03b0*/ 	.byte	0x04, 0x36
        /*03b2*/ 	.short	(.L_1428 - .L_1427)
.L_1427:
        /*03b4*/ 	.word	0x00000008
.L_1428:


//--------------------- .nv.info._ZN7cutlass13device_kernelIN5flash11enable_sm90INS1_16FlashAttnBwdSm90INS1_25CollectiveMainloopBwdSm90ILi2ELi2ELi2EN4cute5tupleIJNS5_1CILi1EEES8_S8_EEENS6_IJNS7_ILi64EEENS7_ILi128EEESB_EEENS_10bfloat16_tEfNS_4arch4Sm90ELb0ELb1ELb0ELb1ELb1ELb1ELb0ELb0ELi2ELi1ELi2ELi1ELb0EEENS1_21CollectiveEpilogueBwdISC_SD_SF_Li256ELb1ELb0ELi1EEENS1_19SingleTileSchedulerILb1ELb0ELb0ELi128EEEEEEEEEvNT_6ParamsE --------------------------
	.section	.nv.info._ZN7cutlass13device_kernelIN5flash11enable_sm90INS1_16FlashAttnBwdSm90INS1_25CollectiveMainloopBwdSm90ILi2ELi2ELi2EN4cute5tupleIJNS5_1CILi1EEES8_S8_EEENS6_IJNS7_ILi64EEENS7_ILi128EEESB_EEENS_10bfloat16_tEfNS_4arch4Sm90ELb0ELb1ELb0ELb1ELb1ELb1ELb0ELb0ELi2ELi1ELi2ELi1ELb0EEENS1_21CollectiveEpilogueBwdISC_SD_SF_Li256ELb1ELb0ELi1EEENS1_19SingleTileSchedulerILb1ELb0ELb0ELi128EEEEEEEEEvNT_6ParamsE,"",@"SHT_CUDA_INFO"
	.sectionflags	@""
	.align	4


	//----- nvinfo : EIATTR_CUDA_API_VERSION
	.align		4
        /*0000*/ 	.byte	0x04, 0x37
        /*0002*/ 	.short	(.L_1430 - .L_1429)
.L_1429:
        /*0004*/ 	.word	0x00000082


	//----- nvinfo : EIATTR_KPARAM_INFO
	.align		4
.L_1430:
        /*0008*/ 	.byte	0x04, 0x17
        /*000a*/ 	.short	(.L_1432 - .L_1431)
.L_1431:
        /*000c*/ 	.word	0x00000000
        /*0010*/ 	.short	0x0000
        /*0012*/ 	.short	0x0070
        /*0014*/ 	.byte	0x00, 0xf0, 0x01, 0x1a


	//----- nvinfo : EIATTR_SPARSE_MMA_MASK
	.align		4
.L_1432:
        /*0018*/ 	.byte	0x03, 0x50
        /*001a*/ 	.short	0x0000


	//----- nvinfo : EIATTR_MAXREG_COUNT
	.align		4
        /*001c*/ 	.byte	0x03, 0x1b
        /*001e*/ 	.short	0x00a8


	//----- nvinfo : EIATTR_NUM_BARRIERS
	.align		4
        /*0020*/ 	.byte	0x02, 0x4c
        /*0022*/ 	.byte	0x10
	.zero		1


	//----- nvinfo : EIATTR_EXTERNS
	.align		4
        /*0024*/ 	.byte	0x04, 0x0f
        /*0026*/ 	.short	(.L_1434 - .L_1433)


	//   ....[0]....
	.align		4
.L_1433:
        /*0028*/ 	.word	index@(__assertfail)


	//----- nvinfo : EIATTR_ANNOTATIONS
	.align		4
.L_1434:
        /*002c*/ 	.byte	0x04, 0x55
        /*002e*/ 	.short	(.L_1436 - .L_1435)


	//   ....[0]....
.L_1435:
        /*0030*/ 	.word	0x00000001
        /*0034*/ 	.byte	0xd0, 0xaf, 0x00, 0x00, 0x01, 0x00, 0x00, 0x00, 0x70, 0xb1, 0x00, 0x00, 0x01, 0x00, 0x00, 0x00
        /*0044*/ 	.byte	0xf0, 0xbc, 0x00, 0x00, 0x01, 0x00, 0x00, 0x00, 0x10, 0xbd, 0x00, 0x00, 0x01, 0x00, 0x00, 0x00
        /*0054*/ 	.byte	0x80, 0xc0, 0x00, 0x00


	//----- nvinfo : EIATTR_MERCURY_ISA_VERSION
	.align		4
.L_1436:
        /*0058*/ 	.byte	0x03, 0x5f
        /*005a*/ 	.short	0x0101


	//----- nvinfo : EIATTR_INT_WARP_WIDE_INSTR_OFFSETS
	.align		4
        /*005c*/ 	.byte	0x04, 0x31
        /*005e*/ 	.short	(.L_1438 - .L_1437)


	//   ....[0]....
.L_1437:
        /*0060*/ 	.word	0x00000190


	//   ....[1]....
        /*0064*/ 	.word	0x000001c0


	//   ....[2]....
        /*0068*/ 	.word	0x00008d10


	//   ....[3]....
        /*006c*/ 	.word	0x00009360


	//   ....[4]....
        /*0070*/ 	.word	0x00009810


	//   ....[5]....
        /*0074*/ 	.word	0x00009ad0


	//   ....[6]....
        /*0078*/ 	.word	0x00009d30


	//   ....[7]....
        /*007c*/ 	.word	0x00009ec0


	//----- nvinfo : EIATTR_COOP_GROUP_MASK_REGIDS
	.align		4
.L_1438:
        /*0080*/ 	.byte	0x04, 0x29
        /*0082*/ 	.short	(.L_1440 - .L_1439)


	//   ....[0]....
.L_1439:
        /*0084*/ 	.word	0xffffffff


	//   ....[1]....
        /*0088*/ 	.word	0xffffffff


	//   ....[2]....
        /*008c*/ 	.word	0xffffffff


	//   ....[3]....
        /*0090*/ 	.word	0xffffffff


	//   ....[4]....
        /*0094*/ 	.word	0xffffffff


	//   ....[5]....
        /*0098*/ 	.word	0xffffffff


	//   ....[6]....
        /*009c*/ 	.word	0xffffffff


	//   ....[7]....
        /*00a0*/ 	.word	0xffffffff


	//   ....[8]....
        /*00a4*/ 	.word	0xffffffff


	//   ....[9]....
        /*00a8*/ 	.word	0xffffffff


	//   ....[10]....
        /*00ac*/ 	.word	0xffffffff


	//   ....[11]....
        /*00b0*/ 	.word	0xffffffff


	//   ....[12]....
        /*00b4*/ 	.word	0xffffffff


	//   ....[13]....
        /*00b8*/ 	.word	0xffffffff


	//   ....[14]....
        /*00bc*/ 	.word	0xffffffff


	//   ....[15]....
        /*00c0*/ 	.word	0xffffffff


	//   ....[16]....
        /*00c4*/ 	.word	0x0500000f


	//   ....[17]....
        /*00c8*/ 	.word	0x0500000f


	//   ....[18]....
        /*00cc*/ 	.word	0x0500000f


	//   ....[19]....
        /*00d0*/ 	.word	0x0500000f


	//----- nvinfo : EIATTR_COOP_GROUP_INSTR_OFFSETS
	.align		4
.L_1440:
        /*00d4*/ 	.byte	0x04, 0x28
        /*00d6*/ 	.short	(.L_1442 - .L_1441)


	//   ....[0]....
.L_1441:
        /*00d8*/ 	.word	0x00000070


	//   ....[1]....
        /*00dc*/ 	.word	0x000001a0


	//   ....[2]....
        /*00e0*/ 	.word	0x000001f0


	//   ....[3]....
        /*00e4*/ 	.word	0x000003e0


	//   ....[4]....
        /*00e8*/ 	.word	0x00000620


	//   ....[5]....
        /*00ec*/ 	.word	0x00001640


	//   ....[6]....
        /*00f0*/ 	.word	0x00007e30


	//   ....[7]....
        /*00f4*/ 	.word	0x00008910


	//   ....[8]....
        /*00f8*/ 	.word	0x00008c40


	//   ....[9]....
        /*00fc*/ 	.word	0x00008fc0


	//   ....[10]....
        /*0100*/ 	.word	0x00009290


	//   ....[11]....
        /*0104*/ 	.word	0x000094d0


	//   ....[12]....
        /*0108*/ 	.word	0x00009740


	//   ....[13]....
        /*010c*/ 	.word	0x00009a10


	//   ....[14]....
        /*0110*/ 	.word	0x00009c30


	//   ....[15]....
        /*0114*/ 	.word	0x00009dc0


	//   ....[16]....
        /*0118*/ 	.word	0x0000c8d0


	//   ....[17]....
        /*011c*/ 	.word	0x0000ca20


	//   ....[18]....
        /*0120*/ 	.word	0x0000ca90


	//   ....[19]....
        /*0124*/ 	.word	0x0000cb00


	//----- nvinfo : EIATTR_REG_RECONFIG
	.align		4
.L_1442:
        /*0128*/ 	.byte	0x01, 0x54
	.zero		2


	//----- nvinfo : EIATTR_SYSCALL_OFFSETS
	.align		4
        /*012c*/ 	.byte	0x04, 0x46
        /*012e*/ 	.short	(.L_1444 - .L_1443)


	//   ....[0]....
.L_1443:
        /*0130*/ 	.word	0x00001280


	//   ....[1]....
        /*0134*/ 	.word	0x00001370


	//   ....[2]....
        /*0138*/ 	.word	0x000014d0


	//   ....[3]....
        /*013c*/ 	.word	0x000015c0


	//----- nvinfo : EIATTR_MBARRIER_INSTR_OFFSETS
	.align		4
.L_1444:
        /*0140*/ 	.byte	0x04, 0x39
        /*0142*/ 	.short	(.L_1446 - .L_1445)


	//   ....[0]....
.L_1445:
        /*0144*/ 	.word	0x00000290
        /*0148*/ 	.word	0x000000ff
        /*014c*/ 	.word	0x00030800
        /*0150*/ 	.short	0x0100
        /*0152*/ 	.byte	0x06
	.zero		1


	//   ....[1]....
        /*0154*/ 	.word	0x00000390
        /*0158*/ 	.word	0x000000ff
        /*015c*/ 	.word	0x00030810
        /*0160*/ 	.short	0x0100
        /*0162*/ 	.byte	0x08
	.zero		1


	//   ....[2]....
        /*0164*/ 	.word	0x000003a0
        /*0168*/ 	.word	0x000000ff
        /*016c*/ 	.word	0x00030820
        /*0170*/ 	.short	0x0100
        /*0172*/ 	.byte	0x08
	.zero		1


	//   ....[3]....
        /*0174*/ 	.word	0x000003b0
        /*0178*/ 	.word	0x000000ff
        /*017c*/ 	.word	0x00030818
        /*0180*/ 	.short	0x0100
        /*0182*/ 	.byte	0x08
	.zero		1


	//   ....[4]....
        /*0184*/ 	.word	0x000003c0
        /*0188*/ 	.word	0x000000ff
        /*018c*/ 	.word	0x00030828
        /*0190*/ 	.short	0x0100
        /*0192*/ 	.byte	0x08
	.zero		1


	//   ....[5]....
        /*0194*/ 	.word	0x000004f0
        /*0198*/ 	.word	0x000000ff
        /*019c*/ 	.word	0x00030830
        /*01a0*/ 	.short	0x0100
        /*01a2*/ 	.byte	0x08
	.zero		1


	//   ....[6]....
        /*01a4*/ 	.word	0x00000500
        /*01a8*/ 	.word	0x000000ff
        /*01ac*/ 	.word	0x00030840
        /*01b0*/ 	.short	0x0100
        /*01b2*/ 	.byte	0x08
	.zero		1


	//   ....[7]....
        /*01b4*/ 	.word	0x00000510
        /*01b8*/ 	.word	0x000000ff
        /*01bc*/ 	.word	0x00030838
        /*01c0*/ 	.short	0x0100
        /*01c2*/ 	.byte	0x08
	.zero		1


	//   ....[8]....
        /*01c4*/ 	.word	0x00000520
        /*01c8*/ 	.word	0x000000ff
        /*01cc*/ 	.word	0x00030848
        /*01d0*/ 	.short	0x0100
        /*01d2*/ 	.byte	0x08
	.zero		1


	//   ....[9]....
        /*01d4*/ 	.word	0x00001670
        /*01d8*/ 	.word	0x000000e7
        /*01dc*/ 	.word	0x00030800
        /*01e0*/ 	.short	0x010a
        /*01e2*/ 	.byte	0x3f
	.zero		1


	//   ....[10]....
        /*01e4*/ 	.word	0x000017a0
        /*01e8*/ 	.word	0x000000e7
        /*01ec*/ 	.word	0x00030800
        /*01f0*/ 	.short	0x010a
        /*01f2*/ 	.byte	0x3f
	.zero		1


	//   ....[11]....
        /*01f4*/ 	.word	0x00001e00
        /*01f8*/ 	.word	0x00000000
        /*01fc*/ 	.word	0x00030810
        /*0200*/ 	.short	0x010a
        /*0202*/ 	.byte	0x3f
	.zero		1


	//   ....[12]....
        /*0204*/ 	.word	0x00001e40
        /*0208*/ 	.word	0x00000000
        /*020c*/ 	.word	0x00030810
        /*0210*/ 	.short	0x010a
        /*0212*/ 	.byte	0x3f
	.zero		1


	//   ....[13]....
        /*0214*/ 	.word	0x00002370
        /*0218*/ 	.word	0x00000000
        /*021c*/ 	.word	0x00030830
        /*0220*/ 	.short	0x010a
        /*0222*/ 	.byte	0x3f
	.zero		1


	//   ....[14]....
        /*0224*/ 	.word	0x000023f0
        /*0228*/ 	.word	0x00000000
        /*022c*/ 	.word	0x00030830
        /*0230*/ 	.short	0x010a
        /*0232*/ 	.byte	0x3f
	.zero		1


	//   ....[15]....
        /*0234*/ 	.word	0x00004040
        /*0238*/ 	.word	0x00000005
        /*023c*/ 	.word	0x00000000
        /*0240*/ 	.short	0x0101
        /*0242*/ 	.byte	0x3f
	.zero		1


	//   ....[16]....
        /*0244*/ 	.word	0x00004370
        /*0248*/ 	.word	0x00000000
        /*024c*/ 	.word	0x00000000
        /*0250*/ 	.short	0x0101
        /*0252*/ 	.byte	0x3f
	.zero		1


	//   ....[17]....
        /*0254*/ 	.word	0x0000aac0
        /*0258*/ 	.word	0x0000000f
        /*025c*/ 	.word	0x00030820
        /*0260*/ 	.short	0x010a
        /*0262*/ 	.byte	0x3f
	.zero		1


	//   ....[18]....
        /*0264*/ 	.word	0x0000b1f0
        /*0268*/ 	.word	0x0000000f
        /*026c*/ 	.word	0x00030840
        /*0270*/ 	.short	0x010a
        /*0272*/ 	.byte	0x3f
	.zero		1


	//   ....[19]....
        /*0274*/ 	.word	0x0000b4c0
        /*0278*/ 	.word	0x0000000f
        /*027c*/ 	.word	0x00030828
        /*0280*/ 	.short	0x010a
        /*0282*/ 	.byte	0x3f
	.zero		1


	//   ....[20]....
        /*0284*/ 	.word	0x0000b790
        /*0288*/ 	.word	0x0000000f
        /*028c*/ 	.word	0x00030848
        /*0290*/ 	.short	0x010a
        /*0292*/ 	.byte	0x3f
	.zero		1


	//   ....[21]....
        /*0294*/ 	.word	0x0000ba00
        /*0298*/ 	.word	0x0000000f
        /*029c*/ 	.word	0x00030820
        /*02a0*/ 	.short	0x010a
        /*02a2*/ 	.byte	0x3f
	.zero		1


	//   ....[22]....
        /*02a4*/ 	.word	0x0000bd40
        /*02a8*/ 	.word	0x0000000f
        /*02ac*/ 	.word	0x00030840
        /*02b0*/ 	.short	0x010a
        /*02b2*/ 	.byte	0x3f
	.zero		1


	//   ....[23]....
        /*02b4*/ 	.word	0x0000bfe0
        /*02b8*/ 	.word	0x0000000f
        /*02bc*/ 	.word	0x00030828
        /*02c0*/ 	.short	0x010a
        /*02c2*/ 	.byte	0x3f
	.zero		1


	//   ....[24]....
        /*02c4*/ 	.word	0x0000c2f0
        /*02c8*/ 	.word	0x00000003
        /*02cc*/ 	.word	0x00030840
        /*02d0*/ 	.short	0x010a
        /*02d2*/ 	.byte	0x3f
	.zero		1


	//   ....[25]....
        /*02d4*/ 	.word	0x0000c750
        /*02d8*/ 	.word	0x00000007
        /*02dc*/ 	.word	0x00000000
        /*02e0*/ 	.short	0x010a
        /*02e2*/ 	.byte	0x3f
	.zero		1


	//   ....[26]....
        /*02e4*/ 	.word	0x0000c7a0
        /*02e8*/ 	.word	0x00000003
        /*02ec*/ 	.word	0x00000000
        /*02f0*/ 	.short	0x010a
        /*02f2*/ 	.byte	0x3f
	.zero		1


	//   ....[27]....
        /*02f4*/ 	.word	0x0000c800
        /*02f8*/ 	.word	0x00000005
        /*02fc*/ 	.word	0x00000000
        /*0300*/ 	.short	0x010a
        /*0302*/ 	.byte	0x3f
	.zero		1


	//   ....[28]....
        /*0304*/ 	.word	0x0000c830
        /*0308*/ 	.word	0x00000003
        /*030c*/ 	.word	0x00000000
        /*0310*/ 	.short	0x010a
        /*0312*/ 	.byte	0x3f
	.zero		1


	//   ....[29]....
        /*0314*/ 	.word	0x0000c900
        /*0318*/ 	.word	0x000000e7
        /*031c*/ 	.word	0x00030800
        /*0320*/ 	.short	0x010a
        /*0322*/ 	.byte	0x3f
	.zero		1


	//   ....[30]....
        /*0324*/ 	.word	0x0000c950
        /*0328*/ 	.word	0x00000000
        /*032c*/ 	.word	0x00030810
        /*0330*/ 	.short	0x010a
        /*0332*/ 	.byte	0x3f
	.zero		1


	//   ....[31]....
        /*0334*/ 	.word	0x0000c9a0
        /*0338*/ 	.word	0x00000000
        /*033c*/ 	.word	0x00030830
        /*0340*/ 	.short	0x010a
        /*0342*/ 	.byte	0x3f
	.zero		1


	//   ....[32]....
        /*0344*/ 	.word	0x0000cb40
        /*0348*/ 	.word	0x0000000f
        /*034c*/ 	.word	0x00030820
        /*0350*/ 	.short	0x010a
        /*0352*/ 	.byte	0x3f
	.zero		1


	//   ....[33]....
        /*0354*/ 	.word	0x0000cb90
        /*0358*/ 	.word	0x0000000f
        /*035c*/ 	.word	0x00030840
        /*0360*/ 	.short	0x010a
        /*0362*/ 	.byte	0x3f
	.zero		1


	//   ....[34]....
        /*0364*/ 	.word	0x0000cbe0
        /*0368*/ 	.word	0x0000000f
        /*036c*/ 	.word	0x00030828
        /*0370*/ 	.short	0x010a
        /*0372*/ 	.byte	0x3f
	.zero		1


	//   ....[35]....
        /*0374*/ 	.word	0x0000cc30
        /*0378*/ 	.word	0x0000000f
        /*037c*/ 	.word	0x00030848
        /*0380*/ 	.short	0x010a
        /*0382*/ 	.byte	0x3f
	.zero		1


	//   ....[36]....
        /*0384*/ 	.word	0x0000cc90
        /*0388*/ 	.word	0x0000000f
        /*038c*/ 	.word	0x00030820
        /*0390*/ 	.short	0x010a
        /*0392*/ 	.byte	0x3f
	.zero		1


	//   ....[37]....
        /*0394*/ 	.word	0x0000cce0
        /*0398*/ 	.word	0x0000000f
        /*039c*/ 	.word	0x00030840
        /*03a0*/ 	.short	0x010a
        /*03a2*/ 	.byte	0x3f
	.zero		1


	//   ....[38]....
        /*03a4*/ 	.word	0x0000cd30
        /*03a8*/ 	.word	0x0000000f
        /*03ac*/ 	.word	0x00030828
        /*03b0*/ 	.short	0x010a
        /*03b2*/ 	.byte	0x3f
	.zero		1


	//   ....[39]....
        /*03b4*/ 	.word	0x0000cd80
        /*03b8*/ 	.word	0x00000003
        /*03bc*/ 	.word	0x00030840
        /*03c0*/ 	.short	0x010a
        /*03c2*/ 	.byte	0x3f
	.zero		1


	//   ....[40]....
        /*03c4*/ 	.word	0x0000ce50
        /*03c8*/ 	.word	0x00000007
        /*03cc*/ 	.word	0x00000000
        /*03d0*/ 	.short	0x010a
        /*03d2*/ 	.byte	0x3f
	.zero		1


	//   ....[41]....
        /*03d4*/ 	.word	0x0000cea0
        /*03d8*/ 	.word	0x00000003
        /*03dc*/ 	.word	0x00000000
        /*03e0*/ 	.short	0x010a
        /*03e2*/ 	.byte	0x3f
	.zero		1


	//   ....[42]....
        /*03e4*/ 	.word	0x0000cef0
        /*03e8*/ 	.word	0x00000005
        /*03ec*/ 	.word	0x00000000
        /*03f0*/ 	.short	0x010a
        /*03f2*/ 	.byte	0x3f
	.zero		1


	//----- nvinfo : EIATTR_NUM_MBARRIERS
	.align		4
.L_1446:
        /*03f4*/ 	.byte	0x03, 0x38
        /*03f6*/ 	.short	0x0009


	//----- nvinfo : EIATTR_EXIT_INSTR_OFFSETS
	.align		4
        /*03f8*/ 	.byte	0x04, 0x1c
        /*03fa*/ 	.short	(.L_1448 - .L_1447)


	//   ....[0]....
.L_1447:
        /*03fc*/ 	.word	0x0000c880


	//----- nvinfo : EIATTR_MAX_THREADS
	.align		4
.L_1448:
        /*0400*/ 	.byte	0x04, 0x05
        /*0402*/ 	.short	(.L_1450 - .L_1449)
.L_1449:
        /*0404*/ 	.word	0x00000180
        /*0408*/ 	.word	0x00000001
        /*040c*/ 	.word	0x00000001


	//----- nvinfo : EIATTR_CRS_STACK_SIZE
	.align		4
.L_1450:
        /*0410*/ 	.byte	0x04, 0x1e
        /*0412*/ 	.short	(.L_1452 - .L_1451)
.L_1451:
        /*0414*/ 	.word	0x00000000


	//----- nvinfo : EIATTR_CBANK_PARAM_SIZE
	.align		4
.L_1452:
        /*0418*/ 	.byte	0x03, 0x19
        /*041a*/ 	.short	0x06f0


	//----- nvinfo : EIATTR_PARAM_CBANK
	.align		4
        /*041c*/ 	.byte	0x04, 0x0a
        /*041e*/ 	.short	(.L_1454 - .L_1453)
	.align		4
.L_1453:
        /*0420*/ 	.word	index@(.nv.constant0._ZN7cutlass13device_kernelIN5flash11enable_sm90INS1_16FlashAttnBwdSm90INS1_25CollectiveMainloopBwdSm90ILi2ELi2ELi2EN4cute5tupleIJNS5_1CILi1EEES8_S8_EEENS6_IJNS7_ILi64EEENS7_ILi128EEESB_EEENS_10bfloat16_tEfNS_4arch4Sm90ELb0ELb1ELb0ELb1ELb1ELb1ELb0ELb0ELi2ELi1ELi2ELi1ELb0EEENS1_21CollectiveEpilogueBwdISC_SD_SF_Li256ELb1ELb0ELi1EEENS1_19SingleTileSchedulerILb1ELb0ELb0ELi128EEEEEEEEEvNT_6ParamsE)
        /*0424*/ 	.short	0x0210
        /*0426*/ 	.short	0x06f0


	//----- nvinfo : EIATTR_SW_WAR
	.align		4
.L_1454:
        /*0428*/ 	.byte	0x04, 0x36
        /*042a*/ 	.short	(.L_1456 - .L_1455)
.L_1455:
        /*042c*/ 	.word	0x00000008
.L_1456:


//--------------------- .nv.info._ZN7cutlass13device_kernelIN5flash11enable_sm90INS1_16FlashAttnBwdSm90INS1_25CollectiveMainloopBwdSm90ILi2ELi2ELi2EN4cute5tupleIJNS5_1CILi1EEES8_S8_EEENS6_IJNS7_ILi64EEENS7_ILi128EEESB_EEENS_10bfloat16_tEfNS_4arch4Sm90ELb0ELb1ELb0ELb1ELb0ELb1ELb0ELb0ELi2ELi1ELi2ELi1ELb0EEENS1_24CollectiveEpilogueBwdGQAISC_fSF_Li256ELb1ELb0EEENS1_19SingleTileSchedulerILb1ELb0ELb0ELi128EEEEEEEEEvNT_6ParamsE --------------------------
	.section	.nv.info._ZN7cutlass13device_kernelIN5flash11enable_sm90INS1_16FlashAttnBwdSm90INS1_25CollectiveMainloopBwdSm90ILi2ELi2ELi2EN4cute5tupleIJNS5_1CILi1EEES8_S8_EEENS6_IJNS7_ILi64EEENS7_ILi128EEESB_EEENS_10bfloat16_tEfNS_4arch4Sm90ELb0ELb1ELb0ELb1ELb0ELb1ELb0ELb0ELi2ELi1ELi2ELi1ELb0EEENS1_24CollectiveEpilogueBwdGQAISC_fSF_Li256ELb1ELb0EEENS1_19SingleTileSchedulerILb1ELb0ELb0ELi128EEEEEEEEEvNT_6ParamsE,"",@"SHT_CUDA_INFO"
	.sectionflags	@""
	.align	4


	//----- nvinfo : EIATTR_CUDA_API_VERSION
	.align		4
        /*0000*/ 	.byte	0x04, 0x37
        /*0002*/ 	.short	(.L_1458 - .L_1457)
.L_1457:
        /*0004*/ 	.word	0x00000082


	//----- nvinfo : EIATTR_KPARAM_INFO
	.align		4
.L_1458:
        /*0008*/ 	.byte	0x04, 0x17
        /*000a*/ 	.short	(.L_1460 - .L_1459)
.L_1459:
        /*000c*/ 	.word	0x00000000
        /*0010*/ 	.short	0x0000
        /*0012*/ 	.short	0x0070
        /*0014*/ 	.byte	0x00, 0xf0, 0x01, 0x1a


	//----- nvinfo : EIATTR_SPARSE_MMA_MASK
	.align		4
.L_1460:
        /*0018*/ 	.byte	0x03, 0x50
        /*001a*/ 	.short	0x0000


	//----- nvinfo : EIATTR_MAXREG_COUNT
	.align		4
        /*001c*/ 	.byte	0x03, 0x1b
        /*001e*/ 	.short	0x00a8


	//----- nvinfo : EIATTR_NUM_BARRIERS
	.align		4
        /*0020*/ 	.byte	0x02, 0x4c
        /*0022*/ 	.byte	0x10
	.zero		1


	//----- nvinfo : EIATTR_EXTERNS
	.align		4
        /*0024*/ 	.byte	0x04, 0x0f
        /*0026*/ 	.short	(.L_1462 - .L_1461)


	//   ....[0]....
	.align		4
.L_1461:
        /*0028*/ 	.word	index@(__assertfail)


	//----- nvinfo : EIATTR_ANNOTATIONS
	.align		4
.L_1462:
        /*002c*/ 	.byte	0x04, 0x55
        /*002e*/ 	.short	(.L_1464 - .L_1463)


	//   ....[0]....
.L_1463:
        /*0030*/ 	.word	0x00000001
        /*0034*/ 	.byte	0x00, 0x74, 0x00, 0x00, 0x01, 0x00, 0x00, 0x00, 0xa0, 0x75, 0x00, 0x00, 0x01, 0x00, 0x00, 0x00
        /*0044*/ 	.byte	0x20, 0x81, 0x00, 0x00, 0x01, 0x00, 0x00, 0x00, 0x40, 0x81, 0x00, 0x00, 0x01, 0x00, 0x00, 0x00
        /*0054*/ 	.byte	0xb0, 0x84, 0x00, 0x00


	//----- nvinfo : EIATTR_MERCURY_ISA_VERSION
	.align		4
.L_1464:
        /*0058*/ 	.byte	0x03, 0x5f
        /*005a*/ 	.short	0x0101


	//----- nvinfo : EIATTR_INT_WARP_WIDE_INSTR_OFFSETS
	.align		4
        /*005c*/ 	.byte	0x04, 0x31
        /*005e*/ 	.short	(.L_1466 - .L_1465)


	//   ....[0]....
.L_1465:
        /*0060*/ 	.word	0x00000190


	//   ....[1]....
        /*0064*/ 	.word	0x000001c0


	//----- nvinfo : EIATTR_COOP_GROUP_MASK_REGIDS
	.align		4
.L_1466:
        /*0068*/ 	.byte	0x04, 0x29
        /*006a*/ 	.short	(.L_1468 - .L_1467)


	//   ....[0]....
.L_1467:
        /*006c*/ 	.word	0xffffffff


	//   ....[1]....
        /*0070*/ 	.word	0xffffffff


	//   ....[2]....
        /*0074*/ 	.word	0xffffffff


	//   ....[3]....
        /*0078*/ 	.word	0xffffffff


	//   ....[4]....
        /*007c*/ 	.word	0xffffffff


	//   ....[5]....
        /*0080*/ 	.word	0xffffffff


	//   ....[6]....
        /*0084*/ 	.word	0xffffffff


	//   ....[7]....
        /*0088*/ 	.word	0x0500000f


	//----- nvinfo : EIATTR_COOP_GROUP_INSTR_OFFSETS
	.align		4
.L_1468:
        /*008c*/ 	.byte	0x04, 0x28
        /*008e*/ 	.short	(.L_1470 - .L_1469)


	//   ....[0]....
.L_1469:
        /*0090*/ 	.word	0x00000070


	//   ....[1]....
        /*0094*/ 	.word	0x000001a0


	//   ....[2]....
        /*0098*/ 	.word	0x000001f0


	//   ....[3]....
        /*009c*/ 	.word	0x000003e0


	//   ....[4]....
        /*00a0*/ 	.word	0x00000620


	//   ....[5]....
        /*00a4*/ 	.word	0x00001620


	//   ....[6]....
        /*00a8*/ 	.word	0x00005170


	//   ....[7]....
        /*00ac*/ 	.word	0x00008d00


	//----- nvinfo : EIATTR_REG_RECONFIG
	.align		4
.L_1470:
        /*00b0*/ 	.byte	0x01, 0x54
	.zero		2


	//----- nvinfo : EIATTR_SYSCALL_OFFSETS
	.align		4
        /*00b4*/ 	.byte	0x04, 0x46
        /*00b6*/ 	.short	(.L_1472 - .L_1471)


	//   ....[0]....
.L_1471:
        /*00b8*/ 	.word	0x00001260


	//   ....[1]....
        /*00bc*/ 	.word	0x00001350


	//   ....[2]....
        /*00c0*/ 	.word	0x000014b0


	//   ....[3]....
        /*00c4*/ 	.word	0x000015a0


	//----- nvinfo : EIATTR_MBARRIER_INSTR_OFFSETS
	.align		4
.L_1472:
        /*00c8*/ 	.byte	0x04, 0x39
        /*00ca*/ 	.short	(.L_1474 - .L_1473)


	//   ....[0]....
.L_1473:
        /*00cc*/ 	.word	0x00000290
        /*00d0*/ 	.word	0x000000ff
        /*00d4*/ 	.word	0x00030800
        /*00d8*/ 	.short	0x0100
        /*00da*/ 	.byte	0x06
	.zero		1


	//   ....[1]....
        /*00dc*/ 	.word	0x00000390
        /*00e0*/ 	.word	0x000000ff
        /*00e4*/ 	.word	0x00030810
        /*00e8*/ 	.short	0x0100
        /*00ea*/ 	.byte	0x08
	.zero		1


	//   ....[2]....
        /*00ec*/ 	.word	0x000003a0
        /*00f0*/ 	.word	0x000000ff
        /*00f4*/ 	.word	0x00030820
        /*00f8*/ 	.short	0x0100
        /*00fa*/ 	.byte	0x08
	.zero		1


	//   ....[3]....
        /*00fc*/ 	.word	0x000003b0
        /*0100*/ 	.word	0x000000ff
        /*0104*/ 	.word	0x00030818
        /*0108*/ 	.short	0x0100
        /*010a*/ 	.byte	0x08
	.zero		1


	//   ....[4]....
        /*010c*/ 	.word	0x000003c0
        /*0110*/ 	.word	0x000000ff
        /*0114*/ 	.word	0x00030828
        /*0118*/ 	.short	0x0100
        /*011a*/ 	.byte	0x08
	.zero		1


	//   ....[5]....
        /*011c*/ 	.word	0x000004f0
        /*0120*/ 	.word	0x000000ff
        /*0124*/ 	.word	0x00030830
        /*0128*/ 	.short	0x0100
        /*012a*/ 	.byte	0x08
	.zero		1


	//   ....[6]....
        /*012c*/ 	.word	0x00000500
        /*0130*/ 	.word	0x000000ff
        /*0134*/ 	.word	0x00030840
        /*0138*/ 	.short	0x0100
        /*013a*/ 	.byte	0x08
	.zero		1


	//   ....[7]....
        /*013c*/ 	.word	0x00000510
        /*0140*/ 	.word	0x000000ff
        /*0144*/ 	.word	0x00030838
        /*0148*/ 	.short	0x0100
        /*014a*/ 	.byte	0x08
	.zero		1


	//   ....[8]....
        /*014c*/ 	.word	0x00000520
        /*0150*/ 	.word	0x000000ff
        /*0154*/ 	.word	0x00030848
        /*0158*/ 	.short	0x0100
        /*015a*/ 	.byte	0x08
	.zero		1


	//   ....[9]....
        /*015c*/ 	.word	0x00001650
        /*0160*/ 	.word	0x000000e7
        /*0164*/ 	.word	0x00030800
        /*0168*/ 	.short	0x010a
        /*016a*/ 	.byte	0x3f
	.zero		1


	//   ....[10]....
        /*016c*/ 	.word	0x00001780
        /*0170*/ 	.word	0x000000e7
        /*0174*/ 	.word	0x00030800
        /*0178*/ 	.short	0x010a
        /*017a*/ 	.byte	0x3f
	.zero		1


	//   ....[11]....
        /*017c*/ 	.word	0x00001de0
        /*0180*/ 	.word	0x00000000
        /*0184*/ 	.word	0x00030810
        /*0188*/ 	.short	0x010a
        /*018a*/ 	.byte	0x3f
	.zero		1


	//   ....[12]....
        /*018c*/ 	.word	0x00001e20
        /*0190*/ 	.word	0x00000000
        /*0194*/ 	.word	0x00030810
        /*0198*/ 	.short	0x010a
        /*019a*/ 	.byte	0x3f
	.zero		1


	//   ....[13]....
        /*019c*/ 	.word	0x00002350
        /*01a0*/ 	.word	0x00000000
        /*01a4*/ 	.word	0x00030830
        /*01a8*/ 	.short	0x010a
        /*01aa*/ 	.byte	0x3f
	.zero		1


	//   ....[14]....
        /*01ac*/ 	.word	0x000023d0
        /*01b0*/ 	.word	0x00000000
        /*01b4*/ 	.word	0x00030830
        /*01b8*/ 	.short	0x010a
        /*01ba*/ 	.byte	0x3f
	.zero		1


	//   ....[15]....
        /*01bc*/ 	.word	0x00004020
        /*01c0*/ 	.word	0x00000005
        /*01c4*/ 	.word	0x00000000
        /*01c8*/ 	.short	0x0101
        /*01ca*/ 	.byte	0x3f
	.zero		1


	//   ....[16]....
        /*01cc*/ 	.word	0x00004350
        /*01d0*/ 	.word	0x00000000
        /*01d4*/ 	.word	0x00000000
        /*01d8*/ 	.short	0x0101
        /*01da*/ 	.byte	0x3f
	.zero		1


	//   ....[17]....
        /*01dc*/ 	.word	0x00006ef0
        /*01e0*/ 	.word	0x0000000f
        /*01e4*/ 	.word	0x00030820
        /*01e8*/ 	.short	0x010a
        /*01ea*/ 	.byte	0x3f
	.zero		1


	//   ....[18]....
        /*01ec*/ 	.word	0x00007620
        /*01f0*/ 	.word	0x0000000f
        /*01f4*/ 	.word	0x00030840
        /*01f8*/ 	.short	0x010a
        /*01fa*/ 	.byte	0x3f
	.zero		1


	//   ....[19]....
        /*01fc*/ 	.word	0x000078f0
        /*0200*/ 	.word	0x0000000f
        /*0204*/ 	.word	0x00030828
        /*0208*/ 	.short	0x010a
        /*020a*/ 	.byte	0x3f
	.zero		1


	//   ....[20]....
        /*020c*/ 	.word	0x00007bc0
        /*0210*/ 	.word	0x0000000f
        /*0214*/ 	.word	0x00030848
        /*0218*/ 	.short	0x010a
        /*021a*/ 	.byte	0x3f
	.zero		1


	//   ....[21]....
        /*021c*/ 	.word	0x00007e30
        /*0220*/ 	.word	0x0000000f
        /*0224*/ 	.word	0x00030820
        /*0228*/ 	.short	0x010a
        /*022a*/ 	.byte	0x3f
	.zero		1


	//   ....[22]....
        /*022c*/ 	.word	0x00008170
        /*0230*/ 	.word	0x0000000f
        /*0234*/ 	.word	0x00030840
        /*0238*/ 	.short	0x010a
        /*023a*/ 	.byte	0x3f
	.zero		1


	//   ....[23]....
        /*023c*/ 	.word	0x00008410
        /*0240*/ 	.word	0x0000000f
        /*0244*/ 	.word	0x00030828
        /*0248*/ 	.short	0x010a
        /*024a*/ 	.byte	0x3f
	.zero		1


	//   ....[24]....
        /*024c*/ 	.word	0x00008720
        /*0250*/ 	.word	0x00000003
        /*0254*/ 	.word	0x00030840
        /*0258*/ 	.short	0x010a
        /*025a*/ 	.byte	0x3f
	.zero		1


	//   ....[25]....
        /*025c*/ 	.word	0x00008b80
        /*0260*/ 	.word	0x00000007
        /*0264*/ 	.word	0x00000000
        /*0268*/ 	.short	0x010a
        /*026a*/ 	.byte	0x3f
	.zero		1


	//   ....[26]....
        /*026c*/ 	.word	0x00008bd0
        /*0270*/ 	.word	0x00000003
        /*0274*/ 	.word	0x00000000
        /*0278*/ 	.short	0x010a
        /*027a*/ 	.byte	0x3f
	.zero		1


	//   ....[27]....
        /*027c*/ 	.word	0x00008c30
        /*0280*/ 	.word	0x00000005
        /*0284*/ 	.word	0x00000000
        /*0288*/ 	.short	0x010a
        /*028a*/ 	.byte	0x3f
	.zero		1


	//   ....[28]....
        /*028c*/ 	.word	0x00008c60
        /*0290*/ 	.word	0x00000003
        /*0294*/ 	.word	0x00000000
        /*0298*/ 	.short	0x010a
        /*029a*/ 	.byte	0x3f
	.zero		1


	//   ....[29]....
        /*029c*/ 	.word	0x00008d30
        /*02a0*/ 	.word	0x000000e7
        /*02a4*/ 	.word	0x00030800
        /*02a8*/ 	.short	0x010a
        /*02aa*/ 	.byte	0x3f
	.zero		1


	//   ....[30]....
        /*02ac*/ 	.word	0x00008d80
        /*02b0*/ 	.word	0x00000000
        /*02b4*/ 	.word	0x00030810
        /*02b8*/ 	.short	0x010a
        /*02ba*/ 	.byte	0x3f
	.zero		1


	//   ....[31]....
        /*02bc*/ 	.word	0x00008dd0
        /*02c0*/ 	.word	0x00000000
        /*02c4*/ 	.word	0x00030830
        /*02c8*/ 	.short	0x010a
        /*02ca*/ 	.byte	0x3f
	.zero		1


	//   ....[32]....
        /*02cc*/ 	.word	0x00008e20
        /*02d0*/ 	.word	0x0000000f
        /*02d4*/ 	.word	0x00030820
        /*02d8*/ 	.short	0x010a
        /*02da*/ 	.byte	0x3f
	.zero		1


	//   ....[33]....
        /*02dc*/ 	.word	0x00008e70
        /*02e0*/ 	.word	0x0000000f
        /*02e4*/ 	.word	0x00030840
        /*02e8*/ 	.short	0x010a
        /*02ea*/ 	.byte	0x3f
	.zero		1


	//   ....[34]....
        /*02ec*/ 	.word	0x00008ec0
        /*02f0*/ 	.word	0x0000000f
        /*02f4*/ 	.word	0x00030828
        /*02f8*/ 	.short	0x010a
        /*02fa*/ 	.byte	0x3f
	.zero		1


	//   ....[35]....
        /*02fc*/ 	.word	0x00008f10
        /*0300*/ 	.word	0x0000000f
        /*0304*/ 	.word	0x00030848
        /*0308*/ 	.short	0x010a
        /*030a*/ 	.byte	0x3f
	.zero		1


	//   ....[36]....
        /*030c*/ 	.word	0x00008f70
        /*0310*/ 	.word	0x0000000f
        /*0314*/ 	.word	0x00030820
        /*0318*/ 	.short	0x010a
        /*031a*/ 	.byte	0x3f
	.zero		1


	//   ....[37]....
        /*031c*/ 	.word	0x00008fc0
        /*0320*/ 	.word	0x0000000f
        /*0324*/ 	.word	0x00030840
        /*0328*/ 	.short	0x010a
        /*032a*/ 	.byte	0x3f
	.zero		1


	//   ....[38]....
        /*032c*/ 	.word	0x00009010
        /*0330*/ 	.word	0x0000000f
        /*0334*/ 	.word	0x00030828
        /*0338*/ 	.short	0x010a
        /*033a*/ 	.byte	0x3f
	.zero		1


	//   ....[39]....
        /*033c*/ 	.word	0x00009060
        /*0340*/ 	.word	0x00000003
        /*0344*/ 	.word	0x00030840
        /*0348*/ 	.short	0x010a
        /*034a*/ 	.byte	0x3f
	.zero		1


	//   ....[40]....
        /*034c*/ 	.word	0x00009130
        /*0350*/ 	.word	0x00000007
        /*0354*/ 	.word	0x00000000
        /*0358*/ 	.short	0x010a
        /*035a*/ 	.byte	0x3f
	.zero		1


	//   ....[41]....
        /*035c*/ 	.word	0x00009180
        /*0360*/ 	.word	0x00000003
        /*0364*/ 	.word	0x00000000
        /*0368*/ 	.short	0x010a
        /*036a*/ 	.byte	0x3f
	.zero		1


	//   ....[42]....
        /*036c*/ 	.word	0x000091d0
        /*0370*/ 	.word	0x00000005
        /*0374*/ 	.word	0x00000000
        /*0378*/ 	.short	0x010a
        /*037a*/ 	.byte	0x3f
	.zero		1


	//----- nvinfo : EIATTR_NUM_MBARRIERS
	.align		4
.L_1474:
        /*037c*/ 	.byte	0x03, 0x38
        /*037e*/ 	.short	0x0009


	//----- nvinfo : EIATTR_EXIT_INSTR_OFFSETS
	.align		4
        /*0380*/ 	.byte	0x04, 0x1c
        /*0382*/ 	.short	(.L_1476 - .L_1475)


	//   ....[0]....
.L_1475:
        /*0384*/ 	.word	0x00008cb0


	//----- nvinfo : EIATTR_MAX_THREADS
	.align		4
.L_1476:
        /*0388*/ 	.byte	0x04, 0x05
        /*038a*/ 	.short	(.L_1478 - .L_1477)
.L_1477:
        /*038c*/ 	.word	0x00000180
        /*0390*/ 	.word	0x00000001
        /*0394*/ 	.word	0x00000001


	//----- nvinfo : EIATTR_CRS_STACK_SIZE
	.align		4
.L_1478:
        /*0398*/ 	.byte	0x04, 0x1e
        /*039a*/ 	.short	(.L_1480 - .L_1479)
.L_1479:
        /*039c*/ 	.word	0x00000000


	//----- nvinfo : EIATTR_CBANK_PARAM_SIZE
	.align		4
.L_1480:
        /*03a0*/ 	.byte	0x03, 0x19
        /*03a2*/ 	.short	0x06f0


	//----- nvinfo : EIATTR_PARAM_CBANK
	.align		4
        /*03a4*/ 	.byte	0x04, 0x0a
        /*03a6*/ 	.short	(.L_1482 - .L_1481)
	.align		4
.L_1481:
        /*03a8*/ 	.word	index@(.nv.constant0._ZN7cutlass13device_kernelIN5flash11enable_sm90INS1_16FlashAttnBwdSm90INS1_25CollectiveMainloopBwdSm90ILi2ELi2ELi2EN4cute5tupleIJNS5_1CILi1EEES8_S8_EEENS6_IJNS7_ILi64EEENS7_ILi128EEESB_EEENS_10bfloat16_tEfNS_4arch4Sm90ELb0ELb1ELb0ELb1ELb0ELb1ELb0ELb0ELi2ELi1ELi2ELi1ELb0EEENS1_24CollectiveEpilogueBwdGQAISC_fSF_Li256ELb1ELb0EEENS1_19SingleTileSchedulerILb1ELb0ELb0ELi128EEEEEEEEEvNT_6ParamsE)
        /*03ac*/ 	.short	0x0210
        /*03ae*/ 	.short	0x06f0


	//----- nvinfo : EIATTR_SW_WAR
	.align		4
.L_1482:
        /*03b0*/ 	.byte	0x04, 0x36
        /*03b2*/ 	.short	(.L_1484 - .L_1483)
.L_1483:
        /*03b4*/ 	.word	0x00000008
.L_1484:


//--------------------- .nv.info._ZN7cutlass13device_kernelIN5flash11enable_sm90INS1_16FlashAttnBwdSm90INS1_25CollectiveMainloopBwdSm90ILi2ELi2ELi2EN4cute5tupleIJNS5_1CILi1EEES8_S8_EEENS6_IJNS7_ILi64EEENS7_ILi128EEESB_EEENS_10bfloat16_tEfNS_4arch4Sm90ELb0ELb1ELb0ELb1ELb1ELb1ELb0ELb0ELi2ELi1ELi2ELi1ELb0EEENS1_24CollectiveEpilogueBwdGQAISC_fSF_Li256ELb1ELb1EEENS1_19SingleTileSchedulerILb1ELb0ELb0ELi128EEEEEEEEEvNT_6ParamsE --------------------------
	.section	.nv.info._ZN7cutlass13device_kernelIN5flash11enable_sm90INS1_16FlashAttnBwdSm90INS1_25CollectiveMainloopBwdSm90ILi2ELi2ELi2EN4cute5tupleIJNS5_1CILi1EEES8_S8_EEENS6_IJNS7_ILi64EEENS7_ILi128EEESB_EEENS_10bfloat16_tEfNS_4arch4Sm90ELb0ELb1ELb0ELb1ELb1ELb1ELb0ELb0ELi2ELi1ELi2ELi1ELb0EEENS1_24CollectiveEpilogueBwdGQAISC_fSF_Li256ELb1ELb1EEENS1_19SingleTileSchedulerILb1ELb0ELb0ELi128EEEEEEEEEvNT_6ParamsE,"",@"SHT_CUDA_INFO"
	.sectionflags	@""
	.align	4


	//----- nvinfo : EIATTR_CUDA_API_VERSION
	.align		4
        /*0000*/ 	.byte	0x04, 0x37
        /*0002*/ 	.short	(.L_1486 - .L_1485)
.L_1485:
        /*0004*/ 	.word	0x00000082


	//----- nvinfo : EIATTR_KPARAM_INFO
	.align		4
.L_1486:
        /*0008*/ 	.byte	0x04, 0x17
        /*000a*/ 	.short	(.L_1488 - .L_1487)
.L_1487:
        /*000c*/ 	.word	0x00000000
        /*0010*/ 	.short	0x0000
        /*0012*/ 	.short	0x0070
        /*0014*/ 	.byte	0x00, 0xf0, 0x01, 0x1a


	//----- nvinfo : EIATTR_SPARSE_MMA_MASK
	.align		4
.L_1488:
        /*0018*/ 	.byte	0x03, 0x50
        /*001a*/ 	.short	0x0000


	//----- nvinfo : EIATTR_MAXREG_COUNT
	.align		4
        /*001c*/ 	.byte	0x03, 0x1b
        /*001e*/ 	.short	0x00a8


	//----- nvinfo : EIATTR_NUM_BARRIERS
	.align		4
        /*0020*/ 	.byte	0x02, 0x4c
        /*0022*/ 	.byte	0x10
	.zero		1


	//----- nvinfo : EIATTR_EXTERNS
	.align		4
        /*0024*/ 	.byte	0x04, 0x0f
        /*0026*/ 	.short	(.L_1490 - .L_1489)


	//   ....[0]....
	.align		4
.L_1489:
        /*0028*/ 	.word	index@(__assertfail)


	//----- nvinfo : EIATTR_ANNOTATIONS
	.align		4
.L_1490:
        /*002c*/ 	.byte	0x04, 0x55
        /*002e*/ 	.short	(.L_1492 - .L_1491)


	//   ....[0]....
.L_1491:
        /*0030*/ 	.word	0x00000001
        /*0034*/ 	.byte	0x30, 0x88, 0x00, 0x00, 0x01, 0x00, 0x00, 0x00, 0xd0, 0x89, 0x00, 0x00, 0x01, 0x00, 0x00, 0x00
        /*0044*/ 	.byte	0x50, 0x95, 0x00, 0x00, 0x01, 0x00, 0x00, 0x00, 0x70, 0x95, 0x00, 0x00, 0x01, 0x00, 0x00, 0x00
        /*0054*/ 	.byte	0xe0, 0x98, 0x00, 0x00


	//----- nvinfo : EIATTR_MERCURY_ISA_VERSION
	.align		4
.L_1492:
        /*0058*/ 	.byte	0x03, 0x5f
        /*005a*/ 	.short	0x0101


	//----- nvinfo : EIATTR_INT_WARP_WIDE_INSTR_OFFSETS
	.align		4
        /*005c*/ 	.byte	0x04, 0x31
        /*005e*/ 	.short	(.L_1494 - .L_1493)


	//   ....[0]....
.L_1493:
        /*0060*/ 	.word	0x00000190


	//   ....[1]....
        /*0064*/ 	.word	0x000001c0


	//   ....[2]....
        /*0068*/ 	.word	0x00006550


	//   ....[3]....
        /*006c*/ 	.word	0x00006bb0


	//   ....[4]....
        /*0070*/ 	.word	0x00007060


	//   ....[5]....
        /*0074*/ 	.word	0x00007330


	//   ....[6]....
        /*0078*/ 	.word	0x00007590


	//   ....[7]....
        /*007c*/ 	.word	0x00007720


	//----- nvinfo : EIATTR_COOP_GROUP_MASK_REGIDS
	.align		4
.L_1494:
        /*0080*/ 	.byte	0x04, 0x29
        /*0082*/ 	.short	(.L_1496 - .L_1495)


	//   ....[0]....
.L_1495:
        /*0084*/ 	.word	0xffffffff


	//   ....[1]....
        /*0088*/ 	.word	0xffffffff


	//   ....[2]....
        /*008c*/ 	.word	0xffffffff


	//   ....[3]....
        /*0090*/ 	.word	0xffffffff


	//   ....[4]....
        /*0094*/ 	.word	0xffffffff


	//   ....[5]....
        /*0098*/ 	.word	0xffffffff


	//   ....[6]....
        /*009c*/ 	.word	0xffffffff


	//   ....[7]....
        /*00a0*/ 	.word	0xffffffff


	//   ....[8]....
        /*00a4*/ 	.word	0xffffffff


	//   ....[9]....
        /*00a8*/ 	.word	0xffffffff


	//   ....[10]....
        /*00ac*/ 	.word	0xffffffff


	//   ....[11]....
        /*00b0*/ 	.word	0xffffffff


	//   ....[12]....
        /*00b4*/ 	.word	0xffffffff


	//   ....[13]....
        /*00b8*/ 	.word	0xffffffff


	//   ....[14]....
        /*00bc*/ 	.word	0xffffffff


	//   ....[15]....
        /*00c0*/ 	.word	0xffffffff


	//   ....[16]....
        /*00c4*/ 	.word	0xffffffff


	//   ....[17]....
        /*00c8*/ 	.word	0xffffffff


	//   ....[18]....
        /*00cc*/ 	.word	0xffffffff


	//   ....[19]....
        /*00d0*/ 	.word	0xffffffff


	//   ....[20]....
        /*00d4*/ 	.word	0x0500000f


	//   ....[21]....
        /*00d8*/ 	.word	0x0500000f


	//   ....[22]....
        /*00dc*/ 	.word	0x0500000f


	//   ....[23]....
        /*00e0*/ 	.word	0x0500000f


	//   ....[24]....
        /*00e4*/ 	.word	0x0500000f


	//   ....[25]....
        /*00e8*/ 	.word	0x0500000f


	//----- nvinfo : EIATTR_COOP_GROUP_INSTR_OFFSETS
	.align		4
.L_1496:
        /*00ec*/ 	.byte	0x04, 0x28
        /*00ee*/ 	.short	(.L_1498 - .L_1497)


	//   ....[0]....
.L_1497:
        /*00f0*/ 	.word	0x00000070


	//   ....[1]....
        /*00f4*/ 	.word	0x000001a0


	//   ....[2]....
        /*00f8*/ 	.word	0x000001f0


	//   ....[3]....
        /*00fc*/ 	.word	0x000003e0


	//   ....[4]....
        /*0100*/ 	.word	0x00000620


	//   ....[5]....
        /*0104*/ 	.word	0x00001620


	//   ....[6]....
        /*0108*/ 	.word	0x00004f40


	//   ....[7]....
        /*010c*/ 	.word	0x000050d0


	//   ....[8]....
        /*0110*/ 	.word	0x000053c0


	//   ....[9]....
        /*0114*/ 	.word	0x00005550


	//   ....[10]....
        /*0118*/ 	.word	0x00005660


	//   ....[11]....
        /*011c*/ 	.word	0x00006150


	//   ....[12]....
        /*0120*/ 	.word	0x00006480


	//   ....[13]....
        /*0124*/ 	.word	0x00006810


	//   ....[14]....
        /*0128*/ 	.word	0x00006ae0


	//   ....[15]....
        /*012c*/ 	.word	0x00006d20


	//   ....[16]....
        /*0130*/ 	.word	0x00006f90


	//   ....[17]....
        /*0134*/ 	.word	0x00007270


	//   ....[18]....
        /*0138*/ 	.word	0x00007490


	//   ....[19]....
        /*013c*/ 	.word	0x00007620


	//   ....[20]....
        /*0140*/ 	.word	0x0000a130


	//   ....[21]....
        /*0144*/ 	.word	0x0000a280


	//   ....[22]....
        /*0148*/ 	.word	0x0000a2f0


	//   ....[23]....
        /*014c*/ 	.word	0x0000a360


	//   ....[24]....
        /*0150*/ 	.word	0x0000a3d0


	//   ....[25]....
        /*0154*/ 	.word	0x0000a440


	//----- nvinfo : EIATTR_REG_RECONFIG
	.align		4
.L_1498:
        /*0158*/ 	.byte	0x01, 0x54
	.zero		2


	//----- nvinfo : EIATTR_SYSCALL_OFFSETS
	.align		4
        /*015c*/ 	.byte	0x04, 0x46
        /*015e*/ 	.short	(.L_1500 - .L_1499)


	//   ....[0]....
.L_1499:
        /*0160*/ 	.word	0x00001260


	//   ....[1]....
        /*0164*/ 	.word	0x00001350


	//   ....[2]....
        /*0168*/ 	.word	0x000014b0


	//   ....[3]....
        /*016c*/ 	.word	0x000015a0


	//----- nvinfo : EIATTR_MBARRIER_INSTR_OFFSETS
	.align		4
.L_1500:
        /*0170*/ 	.byte	0x04, 0x39
        /*0172*/ 	.short	(.L_1502 - .L_1501)


	//   ....[0]....
.L_1501:
        /*0174*/ 	.word	0x00000290
        /*0178*/ 	.word	0x000000ff
        /*017c*/ 	.word	0x00030800
        /*0180*/ 	.short	0x0100
        /*0182*/ 	.byte	0x06
	.zero		1


	//   ....[1]....
        /*0184*/ 	.word	0x00000390
        /*0188*/ 	.word	0x000000ff
        /*018c*/ 	.word	0x00030810
        /*0190*/ 	.short	0x0100
        /*0192*/ 	.byte	0x08
	.zero		1


	//   ....[2]....
        /*0194*/ 	.word	0x000003a0
        /*0198*/ 	.word	0x000000ff
        /*019c*/ 	.word	0x00030820
        /*01a0*/ 	.short	0x0100
        /*01a2*/ 	.byte	0x08
	.zero		1


	//   ....[3]....
        /*01a4*/ 	.word	0x000003b0
        /*01a8*/ 	.word	0x000000ff
        /*01ac*/ 	.word	0x00030818
        /*01b0*/ 	.short	0x0100
        /*01b2*/ 	.byte	0x08
	.zero		1


	//   ....[4]....
        /*01b4*/ 	.word	0x000003c0
        /*01b8*/ 	.word	0x000000ff
        /*01bc*/ 	.word	0x00030828
        /*01c0*/ 	.short	0x0100
        /*01c2*/ 	.byte	0x08
	.zero		1


	//   ....[5]....
        /*01c4*/ 	.word	0x000004f0
        /*01c8*/ 	.word	0x000000ff
        /*01cc*/ 	.word	0x00030830
        /*01d0*/ 	.short	0x0100
        /*01d2*/ 	.byte	0x08
	.zero		1


	//   ....[6]....
        /*01d4*/ 	.word	0x00000500
        /*01d8*/ 	.word	0x000000ff
        /*01dc*/ 	.word	0x00030840
        /*01e0*/ 	.short	0x0100
        /*01e2*/ 	.byte	0x08
	.zero		1


	//   ....[7]....
        /*01e4*/ 	.word	0x00000510
        /*01e8*/ 	.word	0x000000ff
        /*01ec*/ 	.word	0x00030838
        /*01f0*/ 	.short	0x0100
        /*01f2*/ 	.byte	0x08
	.zero		1


	//   ....[8]....
        /*01f4*/ 	.word	0x00000520
        /*01f8*/ 	.word	0x000000ff
        /*01fc*/ 	.word	0x00030848
        /*0200*/ 	.short	0x0100
        /*0202*/ 	.byte	0x08
	.zero		1


	//   ....[9]....
        /*0204*/ 	.word	0x00001650
        /*0208*/ 	.word	0x000000e7
        /*020c*/ 	.word	0x00030800
        /*0210*/ 	.short	0x010a
        /*0212*/ 	.byte	0x3f
	.zero		1


	//   ....[10]....
        /*0214*/ 	.word	0x00001780
        /*0218*/ 	.word	0x000000e7
        /*021c*/ 	.word	0x00030800
        /*0220*/ 	.short	0x010a
        /*0222*/ 	.byte	0x3f
	.zero		1


	//   ....[11]....
        /*0224*/ 	.word	0x00001de0
        /*0228*/ 	.word	0x00000000
        /*022c*/ 	.word	0x00030810
        /*0230*/ 	.short	0x010a
        /*0232*/ 	.byte	0x3f
	.zero		1


	//   ....[12]....
        /*0234*/ 	.word	0x00001e20
        /*0238*/ 	.word	0x00000000
        /*023c*/ 	.word	0x00030810
        /*0240*/ 	.short	0x010a
        /*0242*/ 	.byte	0x3f
	.zero		1


	//   ....[13]....
        /*0244*/ 	.word	0x00002350
        /*0248*/ 	.word	0x00000000
        /*024c*/ 	.word	0x00030830
        /*0250*/ 	.short	0x010a
        /*0252*/ 	.byte	0x3f
	.zero		1


	//   ....[14]....
        /*0254*/ 	.word	0x000023d0
        /*0258*/ 	.word	0x00000000
        /*025c*/ 	.word	0x00030830
        /*0260*/ 	.short	0x010a
        /*0262*/ 	.byte	0x3f
	.zero		1


	//   ....[15]....
        /*0264*/ 	.word	0x00004020
        /*0268*/ 	.word	0x00000005
        /*026c*/ 	.word	0x00000000
        /*0270*/ 	.short	0x0101
        /*0272*/ 	.byte	0x3f
	.zero		1


	//   ....[16]....
        /*0274*/ 	.word	0x00004350
        /*0278*/ 	.word	0x00000000
        /*027c*/ 	.word	0x00000000
        /*0280*/ 	.short	0x0101
        /*0282*/ 	.byte	0x3f
	.zero		1


	//   ....[17]....
        /*0284*/ 	.word	0x00008320
        /*0288*/ 	.word	0x0000000f
        /*028c*/ 	.word	0x00030820
        /*0290*/ 	.short	0x010a
        /*0292*/ 	.byte	0x3f
	.zero		1


	//   ....[18]....
        /*0294*/ 	.word	0x00008a50
        /*0298*/ 	.word	0x0000000f
        /*029c*/ 	.word	0x00030840
        /*02a0*/ 	.short	0x010a
        /*02a2*/ 	.byte	0x3f
	.zero		1


	//   ....[19]....
        /*02a4*/ 	.word	0x00008d20
        /*02a8*/ 	.word	0x0000000f
        /*02ac*/ 	.word	0x00030828
        /*02b0*/ 	.short	0x010a
        /*02b2*/ 	.byte	0x3f
	.zero		1


	//   ....[20]....
        /*02b4*/ 	.word	0x00008ff0
        /*02b8*/ 	.word	0x0000000f
        /*02bc*/ 	.word	0x00030848
        /*02c0*/ 	.short	0x010a
        /*02c2*/ 	.byte	0x3f
	.zero		1


	//   ....[21]....
        /*02c4*/ 	.word	0x00009260
        /*02c8*/ 	.word	0x0000000f
        /*02cc*/ 	.word	0x00030820
        /*02d0*/ 	.short	0x010a
        /*02d2*/ 	.byte	0x3f
	.zero		1


	//   ....[22]....
        /*02d4*/ 	.word	0x000095a0
        /*02d8*/ 	.word	0x0000000f
        /*02dc*/ 	.word	0x00030840
        /*02e0*/ 	.short	0x010a
        /*02e2*/ 	.byte	0x3f
	.zero		1


	//   ....[23]....
        /*02e4*/ 	.word	0x00009840
        /*02e8*/ 	.word	0x0000000f
        /*02ec*/ 	.word	0x00030828
        /*02f0*/ 	.short	0x010a
        /*02f2*/ 	.byte	0x3f
	.zero		1


	//   ....[24]....
        /*02f4*/ 	.word	0x00009b50
        /*02f8*/ 	.word	0x00000003
        /*02fc*/ 	.word	0x00030840
        /*0300*/ 	.short	0x010a
        /*0302*/ 	.byte	0x3f
	.zero		1


	//   ....[25]....
        /*0304*/ 	.word	0x00009fb0
        /*0308*/ 	.word	0x00000007
        /*030c*/ 	.word	0x00000000
        /*0310*/ 	.short	0x010a
        /*0312*/ 	.byte	0x3f
	.zero		1


	//   ....[26]....
        /*0314*/ 	.word	0x0000a000
        /*0318*/ 	.word	0x00000003
        /*031c*/ 	.word	0x00000000
        /*0320*/ 	.short	0x010a
        /*0322*/ 	.byte	0x3f
	.zero		1


	//   ....[27]....
        /*0324*/ 	.word	0x0000a060
        /*0328*/ 	.word	0x00000005
        /*032c*/ 	.word	0x00000000
        /*0330*/ 	.short	0x010a
        /*0332*/ 	.byte	0x3f
	.zero		1


	//   ....[28]....
        /*0334*/ 	.word	0x0000a090
        /*0338*/ 	.word	0x00000003
        /*033c*/ 	.word	0x00000000
        /*0340*/ 	.short	0x010a
        /*0342*/ 	.byte	0x3f
	.zero		1


	//   ....[29]....
        /*0344*/ 	.word	0x0000a160
        /*0348*/ 	.word	0x000000e7
        /*034c*/ 	.word	0x00030800
        /*0350*/ 	.short	0x010a
        /*0352*/ 	.byte	0x3f
	.zero		1


	//   ....[30]....
        /*0354*/ 	.word	0x0000a1b0
        /*0358*/ 	.word	0x00000000
        /*035c*/ 	.word	0x00030810
        /*0360*/ 	.short	0x010a
        /*0362*/ 	.byte	0x3f
	.zero		1


	//   ....[31]....
        /*0364*/ 	.word	0x0000a200
        /*0368*/ 	.word	0x00000000
        /*036c*/ 	.word	0x00030830
        /*0370*/ 	.short	0x010a
        /*0372*/ 	.byte	0x3f
	.zero		1


	//   ....[32]....
        /*0374*/ 	.word	0x0000a480
        /*0378*/ 	.word	0x0000000f
        /*037c*/ 	.word	0x00030820
        /*0380*/ 	.short	0x010a
        /*0382*/ 	.byte	0x3f
	.zero		1


	//   ....[33]....
        /*0384*/ 	.word	0x0000a4d0
        /*0388*/ 	.word	0x0000000f
        /*038c*/ 	.word	0x00030840
        /*0390*/ 	.short	0x010a
        /*0392*/ 	.byte	0x3f
	.zero		1


	//   ....[34]....
        /*0394*/ 	.word	0x0000a520
        /*0398*/ 	.word	0x0000000f
        /*039c*/ 	.word	0x00030828
        /*03a0*/ 	.short	0x010a
        /*03a2*/ 	.byte	0x3f
	.zero		1


	//   ....[35]....
        /*03a4*/ 	.word	0x0000a570
        /*03a8*/ 	.word	0x0000000f
        /*03ac*/ 	.word	0x00030848
        /*03b0*/ 	.short	0x010a
        /*03b2*/ 	.byte	0x3f
	.zero		1


	//   ....[36]....
        /*03b4*/ 	.word	0x0000a5d0
        /*03b8*/ 	.word	0x0000000f
        /*03bc*/ 	.word	0x00030820
        /*03c0*/ 	.short	0x010a
        /*03c2*/ 	.byte	0x3f
	.zero		1


	//   ....[37]....
        /*03c4*/ 	.word	0x0000a620
        /*03c8*/ 	.word	0x0000000f
        /*03cc*/ 	.word	0x00030840
        /*03d0*/ 	.short	0x010a
        /*03d2*/ 	.byte	0x3f
	.zero		1


	//   ....[38]....
        /*03d4*/ 	.word	0x0000a670
        /*03d8*/ 	.word	0x0000000f
        /*03dc*/ 	.word	0x00030828
        /*03e0*/ 	.short	0x010a
        /*03e2*/ 	.byte	0x3f
	.zero		1


	//   ....[39]....
        /*03e4*/ 	.word	0x0000a6c0
        /*03e8*/ 	.word	0x00000003
        /*03ec*/ 	.word	0x00030840
        /*03f0*/ 	.short	0x010a
        /*03f2*/ 	.byte	0x3f
	.zero		1


	//   ....[40]....
        /*03f4*/ 	.word	0x0000a790
        /*03f8*/ 	.word	0x00000007
        /*03fc*/ 	.word	0x00000000
        /*0400*/ 	.short	0x010a
        /*0402*/ 	.byte	0x3f
	.zero		1


	//   ....[41]....
        /*0404*/ 	.word	0x0000a7e0
        /*0408*/ 	.word	0x00000003
        /*040c*/ 	.word	0x00000000
        /*0410*/ 	.short	0x010a
        /*0412*/ 	.byte	0x3f
	.zero		1


	//   ....[42]....
        /*0414*/ 	.word	0x0000a830
        /*0418*/ 	.word	0x00000005
        /*041c*/ 	.word	0x00000000
        /*0420*/ 	.short	0x010a
        /*0422*/ 	.byte	0x3f
	.zero		1


	//----- nvinfo : EIATTR_NUM_MBARRIERS
	.align		4
.L_1502:
        /*0424*/ 	.byte	0x03, 0x38
        /*0426*/ 	.short	0x0009


	//----- nvinfo : EIATTR_EXIT_INSTR_OFFSETS
	.align		4
        /*0428*/ 	.byte	0x04, 0x1c
        /*042a*/ 	.short	(.L_1504 - .L_1503)


	//   ....[0]....
.L_1503:
        /*042c*/ 	.word	0x0000a0e0


	//----- nvinfo : EIATTR_MAX_THREADS
	.align		4
.L_1504:
        /*0430*/ 	.byte	0x04, 0x05
        /*0432*/ 	.short	(.L_1506 - .L_1505)
.L_1505:
        /*0434*/ 	.word	0x00000180
        /*0438*/ 	.word	0x00000001
        /*043c*/ 	.word	0x00000001


	//----- nvinfo : EIATTR_CRS_STACK_SIZE
	.align		4
.L_1506:
        /*0440*/ 	.byte	0x04, 0x1e
        /*0442*/ 	.short	(.L_1508 - .L_1507)
.L_1507:
        /*0444*/ 	.word	0x00000000


	//----- nvinfo : EIATTR_CBANK_PARAM_SIZE
	.align		4
.L_1508:
        /*0448*/ 	.byte	0x03, 0x19
        /*044a*/ 	.short	0x06f0


	//----- nvinfo : EIATTR_PARAM_CBANK
	.align		4
        /*044c*/ 	.byte	0x04, 0x0a
        /*044e*/ 	.short	(.L_1510 - .L_1509)
	.align		4
.L_1509:
        /*0450*/ 	.word	index@(.nv.constant0._ZN7cutlass13device_kernelIN5flash11enable_sm90INS1_16FlashAttnBwdSm90INS1_25CollectiveMainloopBwdSm90ILi2ELi2ELi2EN4cute5tupleIJNS5_1CILi1EEES8_S8_EEENS6_IJNS7_ILi64EEENS7_ILi128EEESB_EEENS_10bfloat16_tEfNS_4arch4Sm90ELb0ELb1ELb0ELb1ELb1ELb1ELb0ELb0ELi2ELi1ELi2ELi1ELb0EEENS1_24CollectiveEpilogueBwdGQAISC_fSF_Li256ELb1ELb1EEENS1_19SingleTileSchedulerILb1ELb0ELb0ELi128EEEEEEEEEvNT_6ParamsE)
        /*0454*/ 	.short	0x0210
        /*0456*/ 	.short	0x06f0


	//----- nvinfo : EIATTR_SW_WAR
	.align		4
.L_1510:
        /*0458*/ 	.byte	0x04, 0x36
        /*045a*/ 	.short	(.L_1512 - .L_1511)
.L_1511:
        /*045c*/ 	.word	0x00000008
.L_1512:


//--------------------- .nv.info._ZN7cutlass13device_kernelIN5flash11enable_sm90INS1_16FlashAttnBwdSm90INS1_25CollectiveMainloopBwdSm90ILi2ELi2ELi2EN4cute5tupleIJNS5_1CILi1EEES8_S8_EEENS6_IJNS7_ILi64EEENS7_ILi128EEESB_EEENS_10bfloat16_tEfNS_4arch4Sm90ELb1ELb0ELb0ELb0ELb0ELb1ELb0ELb0ELi2ELi1ELi2ELi1ELb0EEENS1_21CollectiveEpilogueBwdISC_SD_SF_Li256ELb0ELb0ELi1EEENS1_25SingleTileBwdLPTSchedulerILb0ELi128ELb0EEEEEEEEEvNT_6ParamsE --------------------------
	.section	.nv.info._ZN7cutlass13device_kernelIN5flash11enable_sm90INS1_16FlashAttnBwdSm90INS1_25CollectiveMainloopBwdSm90ILi2ELi2ELi2EN4cute5tupleIJNS5_1CILi1EEES8_S8_EEENS6_IJNS7_ILi64EEENS7_ILi128EEESB_EEENS_10bfloat16_tEfNS_4arch4Sm90ELb1ELb0ELb0ELb0ELb0ELb1ELb0ELb0ELi2ELi1ELi2ELi1ELb0EEENS1_21CollectiveEpilogueBwdISC_SD_SF_Li256ELb0ELb0ELi1EEENS1_25SingleTileBwdLPTSchedulerILb0ELi128ELb0EEEEEEEEEvNT_6ParamsE,"",@"SHT_CUDA_INFO"
	.sectionflags	@""
	.align	4


	//----- nvinfo : EIATTR_CUDA_API_VERSION
	.align		4
        /*0000*/ 	.byte	0x04, 0x37
        /*0002*/ 	.short	(.L_1514 - .L_1513)
.L_1513:
        /*0004*/ 	.word	0x00000082


	//----- nvinfo : EIATTR_KPARAM_INFO
	.align		4
.L_1514:
        /*0008*/ 	.byte	0x04, 0x17
        /*000a*/ 	.short	(.L_1516 - .L_1515)
.L_1515:
        /*000c*/ 	.word	0x00000000
        /*0010*/ 	.short	0x0000
        /*0012*/ 	.short	0x0070
        /*0014*/ 	.byte	0x00, 0xf0, 0x01, 0x24


	//----- nvinfo : EIATTR_SPARSE_MMA_MASK
	.align		4
.L_1516:
        /*0018*/ 	.byte	0x03, 0x50
        /*001a*/ 	.short	0x0000


	//----- nvinfo : EIATTR_MAXREG_COUNT
	.align		4
        /*001c*/ 	.byte	0x03, 0x1b
        /*001e*/ 	.short	0x00a8


	//----- nvinfo : EIATTR_NUM_BARRIERS
	.align		4
        /*0020*/ 	.byte	0x02, 0x4c
        /*0022*/ 	.byte	0x10
	.zero		1


	//----- nvinfo : EIATTR_EXTERNS
	.align		4
        /*0024*/ 	.byte	0x04, 0x0f
        /*0026*/ 	.short	(.L_1518 - .L_1517)


	//   ....[0]....
	.align		4
.L_1517:
        /*0028*/ 	.word	index@(__assertfail)


	//----- nvinfo : EIATTR_ANNOTATIONS
	.align		4
.L_1518:
        /*002c*/ 	.byte	0x04, 0x55
        /*002e*/ 	.short	(.L_1520 - .L_1519)


	//   ....[0]....
.L_1519:
        /*0030*/ 	.word	0x00000001
        /*0034*/ 	.byte	0x60, 0x80, 0x00, 0x00, 0x01, 0x00, 0x00, 0x00, 0x50, 0x8b, 0x00, 0x00


	//----- nvinfo : EIATTR_MERCURY_ISA_VERSION
	.align		4
.L_1520:
        /*0040*/ 	.byte	0x03, 0x5f
        /*0042*/ 	.short	0x0101


	//----- nvinfo : EIATTR_INT_WARP_WIDE_INSTR_OFFSETS
	.align		4
        /*0044*/ 	.byte	0x04, 0x31
        /*0046*/ 	.short	(.L_1522 - .L_1521)


	//   ....[0]....
.L_1521:
        /*0048*/ 	.word	0x000001f0


	//   ....[1]....
        /*004c*/ 	.word	0x00000220


	//----- nvinfo : EIATTR_COOP_GROUP_MASK_REGIDS
	.align		4
.L_1522:
        /*0050*/ 	.byte	0x04, 0x29
        /*0052*/ 	.short	(.L_1524 - .L_1523)


	//   ....[0]....
.L_1523:
        /*0054*/ 	.word	0xffffffff


	//   ....[1]....
        /*0058*/ 	.word	0xffffffff


	//   ....[2]....
        /*005c*/ 	.word	0xffffffff


	//   ....[3]....
        /*0060*/ 	.word	0xffffffff


	//   ....[4]....
        /*0064*/ 	.word	0xffffffff


	//   ....[5]....
        /*0068*/ 	.word	0xffffffff


	//   ....[6]....
        /*006c*/ 	.word	0xffffffff


	//   ....[7]....
        /*0070*/ 	.word	0xffffffff


	//   ....[8]....
        /*0074*/ 	.word	0x0500000f


	//----- nvinfo : EIATTR_COOP_GROUP_INSTR_OFFSETS
	.align		4
.L_1524:
        /*0078*/ 	.byte	0x04, 0x28
        /*007a*/ 	.short	(.L_1526 - .L_1525)


	//   ....[0]....
.L_1525:
        /*007c*/ 	.word	0x00000070


	//   ....[1]....
        /*0080*/ 	.word	0x00000200


	//   ....[2]....
        /*0084*/ 	.word	0x00000250


	//   ....[3]....
        /*0088*/ 	.word	0x00000440


	//   ....[4]....
        /*008c*/ 	.word	0x00000680


	//   ....[5]....
        /*0090*/ 	.word	0x00001360


	//   ....[6]....
        /*0094*/ 	.word	0x00004a80


	//   ....[7]....
        /*0098*/ 	.word	0x00006570


	//   ....[8]....
        /*009c*/ 	.word	0x00009710


	//----- nvinfo : EIATTR_REG_RECONFIG
	.align		4
.L_1526:
        /*00a0*/ 	.byte	0x01, 0x54
	.zero		2


	//----- nvinfo : EIATTR_SYSCALL_OFFSETS
	.align		4
        /*00a4*/ 	.byte	0x04, 0x46
        /*00a6*/ 	.short	(.L_1528 - .L_1527)


	//   ....[0]....
.L_1527:
        /*00a8*/ 	.word	0x00000fa0


	//   ....[1]....
        /*00ac*/ 	.word	0x00001090


	//   ....[2]....
        /*00b0*/ 	.word	0x000011f0


	//   ....[3]....
        /*00b4*/ 	.word	0x000012e0


	//   ....[4]....
        /*00b8*/ 	.word	0x000043f0


	//   ....[5]....
        /*00bc*/ 	.word	0x00004530


	//   ....[6]....
        /*00c0*/ 	.word	0x00004650


	//   ....[7]....
        /*00c4*/ 	.word	0x00004770


	//----- nvinfo : EIATTR_MBARRIER_INSTR_OFFSETS
	.align		4
.L_1528:
        /*00c8*/ 	.byte	0x04, 0x39
        /*00ca*/ 	.short	(.L_1530 - .L_1529)


	//   ....[0]....
.L_1529:
        /*00cc*/ 	.word	0x000002f0
        /*00d0*/ 	.word	0x000000ff
        /*00d4*/ 	.word	0x00030800
        /*00d8*/ 	.short	0x0100
        /*00da*/ 	.byte	0x06
	.zero		1


	//   ....[1]....
        /*00dc*/ 	.word	0x000003f0
        /*00e0*/ 	.word	0x000000ff
        /*00e4*/ 	.word	0x00030810
        /*00e8*/ 	.short	0x0100
        /*00ea*/ 	.byte	0x08
	.zero		1


	//   ....[2]....
        /*00ec*/ 	.word	0x00000400
        /*00f0*/ 	.word	0x000000ff
        /*00f4*/ 	.word	0x00030820
        /*00f8*/ 	.short	0x0100
        /*00fa*/ 	.byte	0x08
	.zero		1


	//   ....[3]....
        /*00fc*/ 	.word	0x00000410
        /*0100*/ 	.word	0x000000ff
        /*0104*/ 	.word	0x00030818
        /*0108*/ 	.short	0x0100
        /*010a*/ 	.byte	0x08
	.zero		1


	//   ....[4]....
        /*010c*/ 	.word	0x00000420
        /*0110*/ 	.word	0x000000ff
        /*0114*/ 	.word	0x00030828
        /*0118*/ 	.short	0x0100
        /*011a*/ 	.byte	0x08
	.zero		1


	//   ....[5]....
        /*011c*/ 	.word	0x00000550
        /*0120*/ 	.word	0x000000ff
        /*0124*/ 	.word	0x00030830
        /*0128*/ 	.short	0x0100
        /*012a*/ 	.byte	0x08
	.zero		1


	//   ....[6]....
        /*012c*/ 	.word	0x00000560
        /*0130*/ 	.word	0x000000ff
        /*0134*/ 	.word	0x00030840
        /*0138*/ 	.short	0x0100
        /*013a*/ 	.byte	0x08
	.zero		1


	//   ....[7]....
        /*013c*/ 	.word	0x00000570
        /*0140*/ 	.word	0x000000ff
        /*0144*/ 	.word	0x00030838
        /*0148*/ 	.short	0x0100
        /*014a*/ 	.byte	0x08
	.zero		1


	//   ....[8]....
        /*014c*/ 	.word	0x00000580
        /*0150*/ 	.word	0x000000ff
        /*0154*/ 	.word	0x00030848
        /*0158*/ 	.short	0x0100
        /*015a*/ 	.byte	0x08
	.zero		1


	//   ....[9]....
        /*015c*/ 	.word	0x000013a0
        /*0160*/ 	.word	0x000000e4
        /*0164*/ 	.word	0x00030800
        /*0168*/ 	.short	0x010a
        /*016a*/ 	.byte	0x3f
	.zero		1


	//   ....[10]....
        /*016c*/ 	.word	0x00001440
        /*0170*/ 	.word	0x000000e4
        /*0174*/ 	.word	0x00030800
        /*0178*/ 	.short	0x010a
        /*017a*/ 	.byte	0x3f
	.zero		1


	//   ....[11]....
        /*017c*/ 	.word	0x00001b30
        /*0180*/ 	.word	0x00000000
        /*0184*/ 	.word	0x00030810
        /*0188*/ 	.short	0x010a
        /*018a*/ 	.byte	0x3f
	.zero		1


	//   ....[12]....
        /*018c*/ 	.word	0x00001b70
        /*0190*/ 	.word	0x00000000
        /*0194*/ 	.word	0x00030810
        /*0198*/ 	.short	0x010a
        /*019a*/ 	.byte	0x3f
	.zero		1


	//   ....[13]....
        /*019c*/ 	.word	0x000020a0
        /*01a0*/ 	.word	0x00000000
        /*01a4*/ 	.word	0x00030830
        /*01a8*/ 	.short	0x010a
        /*01aa*/ 	.byte	0x3f
	.zero		1


	//   ....[14]....
        /*01ac*/ 	.word	0x00002120
        /*01b0*/ 	.word	0x00000000
        /*01b4*/ 	.word	0x00030830
        /*01b8*/ 	.short	0x010a
        /*01ba*/ 	.byte	0x3f
	.zero		1


	//   ....[15]....
        /*01bc*/ 	.word	0x00003b00
        /*01c0*/ 	.word	0x00000006
        /*01c4*/ 	.word	0x00000000
        /*01c8*/ 	.short	0x0101
        /*01ca*/ 	.byte	0x3f
	.zero		1


	//   ....[16]....
        /*01cc*/ 	.word	0x00003e30
        /*01d0*/ 	.word	0x00000000
        /*01d4*/ 	.word	0x00000000
        /*01d8*/ 	.short	0x0101
        /*01da*/ 	.byte	0x3f
	.zero		1


	//   ....[17]....
        /*01dc*/ 	.word	0x000079c0
        /*01e0*/ 	.word	0x00000010
        /*01e4*/ 	.word	0x00030820
        /*01e8*/ 	.short	0x010a
        /*01ea*/ 	.byte	0x3f
	.zero		1


	//   ....[18]....
        /*01ec*/ 	.word	0x000080f0
        /*01f0*/ 	.word	0x00000010
        /*01f4*/ 	.word	0x00030840
        /*01f8*/ 	.short	0x010a
        /*01fa*/ 	.byte	0x3f
	.zero		1


	//   ....[19]....
        /*01fc*/ 	.word	0x00008390
        /*0200*/ 	.word	0x00000010
        /*0204*/ 	.word	0x00030828
        /*0208*/ 	.short	0x010a
        /*020a*/ 	.byte	0x3f
	.zero		1


	//   ....[20]....
        /*020c*/ 	.word	0x00008630
        /*0210*/ 	.word	0x00000010
        /*0214*/ 	.word	0x00030848
        /*0218*/ 	.short	0x010a
        /*021a*/ 	.byte	0x3f
	.zero		1


	//   ....[21]....
        /*021c*/ 	.word	0x00008880
        /*0220*/ 	.word	0x00000010
        /*0224*/ 	.word	0x00030820
        /*0228*/ 	.short	0x010a
        /*022a*/ 	.byte	0x3f
	.zero		1


	//   ....[22]....
        /*022c*/ 	.word	0x00008bb0
        /*0230*/ 	.word	0x00000010
        /*0234*/ 	.word	0x00030840
        /*0238*/ 	.short	0x010a
        /*023a*/ 	.byte	0x3f
	.zero		1


	//   ....[23]....
        /*023c*/ 	.word	0x00008e20
        /*0240*/ 	.word	0x00000010
        /*0244*/ 	.word	0x00030828
        /*0248*/ 	.short	0x010a
        /*024a*/ 	.byte	0x3f
	.zero		1


	//   ....[24]....
        /*024c*/ 	.word	0x00009140
        /*0250*/ 	.word	0x00000003
        /*0254*/ 	.word	0x00030840
        /*0258*/ 	.short	0x010a
        /*025a*/ 	.byte	0x3f
	.zero		1


	//   ....[25]....
        /*025c*/ 	.word	0x00009580
        /*0260*/ 	.word	0x00000006
        /*0264*/ 	.word	0x00000000
        /*0268*/ 	.short	0x010a
        /*026a*/ 	.byte	0x3f
	.zero		1


	//   ....[26]....
        /*026c*/ 	.word	0x000095e0
        /*0270*/ 	.word	0x00000003
        /*0274*/ 	.word	0x00000000
        /*0278*/ 	.short	0x010a
        /*027a*/ 	.byte	0x3f
	.zero		1


	//   ....[27]....
        /*027c*/ 	.word	0x00009640
        /*0280*/ 	.word	0x00000000
        /*0284*/ 	.word	0x00000000
        /*0288*/ 	.short	0x010a
        /*028a*/ 	.byte	0x3f
	.zero		1


	//   ....[28]....
        /*028c*/ 	.word	0x00009670
        /*0290*/ 	.word	0x00000003
        /*0294*/ 	.word	0x00000000
        /*0298*/ 	.short	0x010a
        /*029a*/ 	.byte	0x3f
	.zero		1


	//   ....[29]....
        /*029c*/ 	.word	0x00009740
        /*02a0*/ 	.word	0x000000e4
        /*02a4*/ 	.word	0x00030800
        /*02a8*/ 	.short	0x010a
        /*02aa*/ 	.byte	0x3f
	.zero		1


	//   ....[30]....
        /*02ac*/ 	.word	0x00009790
        /*02b0*/ 	.word	0x00000000
        /*02b4*/ 	.word	0x00030810
        /*02b8*/ 	.short	0x010a
        /*02ba*/ 	.byte	0x3f
	.zero		1


	//   ....[31]....
        /*02bc*/ 	.word	0x000097e0
        /*02c0*/ 	.word	0x00000000
        /*02c4*/ 	.word	0x00030830
        /*02c8*/ 	.short	0x010a
        /*02ca*/ 	.byte	0x3f
	.zero		1


	//   ....[32]....
        /*02cc*/ 	.word	0x00009830
        /*02d0*/ 	.word	0x00000010
        /*02d4*/ 	.word	0x00030820
        /*02d8*/ 	.short	0x010a
        /*02da*/ 	.byte	0x3f
	.zero		1


	//   ....[33]....
        /*02dc*/ 	.word	0x00009880
        /*02e0*/ 	.word	0x00000010
        /*02e4*/ 	.word	0x00030840
        /*02e8*/ 	.short	0x010a
        /*02ea*/ 	.byte	0x3f
	.zero		1


	//   ....[34]....
        /*02ec*/ 	.word	0x000098d0
        /*02f0*/ 	.word	0x00000010
        /*02f4*/ 	.word	0x00030828
        /*02f8*/ 	.short	0x010a
        /*02fa*/ 	.byte	0x3f
	.zero		1


	//   ....[35]....
        /*02fc*/ 	.word	0x00009920
        /*0300*/ 	.word	0x00000010
        /*0304*/ 	.word	0x00030848
        /*0308*/ 	.short	0x010a
        /*030a*/ 	.byte	0x3f
	.zero		1


	//   ....[36]....
        /*030c*/ 	.word	0x00009980
        /*0310*/ 	.word	0x00000010
        /*0314*/ 	.word	0x00030820
        /*0318*/ 	.short	0x010a
        /*031a*/ 	.byte	0x3f
	.zero		1


	//   ....[37]....
        /*031c*/ 	.word	0x000099d0
        /*0320*/ 	.word	0x00000010
        /*0324*/ 	.word	0x00030840
        /*0328*/ 	.short	0x010a
        /*032a*/ 	.byte	0x3f
	.zero		1


	//   ....[38]....
        /*032c*/ 	.word	0x00009a20
        /*0330*/ 	.word	0x00000010
        /*0334*/ 	.word	0x00030828
        /*0338*/ 	.short	0x010a
        /*033a*/ 	.byte	0x3f
	.zero		1


	//   ....[39]....
        /*033c*/ 	.word	0x00009a70
        /*0340*/ 	.word	0x00000003
        /*0344*/ 	.word	0x00030840
        /*0348*/ 	.short	0x010a
        /*034a*/ 	.byte	0x3f
	.zero		1


	//   ....[40]....
        /*034c*/ 	.word	0x00009b40
        /*0350*/ 	.word	0x00000006
        /*0354*/ 	.word	0x00000000
        /*0358*/ 	.short	0x010a
        /*035a*/ 	.byte	0x3f
	.zero		1


	//   ....[41]....
        /*035c*/ 	.word	0x00009b90
        /*0360*/ 	.word	0x00000003
        /*0364*/ 	.word	0x00000000
        /*0368*/ 	.short	0x010a
        /*036a*/ 	.byte	0x3f
	.zero		1


	//   ....[42]....
        /*036c*/ 	.word	0x00009be0
        /*0370*/ 	.word	0x00000000
        /*0374*/ 	.word	0x00000000
        /*0378*/ 	.short	0x010a
        /*037a*/ 	.byte	0x3f
	.zero		1


	//----- nvinfo : EIATTR_NUM_MBARRIERS
	.align		4
.L_1530:
        /*037c*/ 	.byte	0x03, 0x38
        /*037e*/ 	.short	0x0009


	//----- nvinfo : EIATTR_EXIT_INSTR_OFFSETS
	.align		4
        /*0380*/ 	.byte	0x04, 0x1c
        /*0382*/ 	.short	(.L_1532 - .L_1531)


	//   ....[0]....
.L_1531:
        /*0384*/ 	.word	0x000096c0


	//----- nvinfo : EIATTR_MAX_THREADS
	.align		4
.L_1532:
        /*0388*/ 	.byte	0x04, 0x05
        /*038a*/ 	.short	(.L_1534 - .L_1533)
.L_1533:
        /*038c*/ 	.word	0x00000180
        /*0390*/ 	.word	0x00000001
        /*0394*/ 	.word	0x00000001


	//----- nvinfo : EIATTR_CRS_STACK_SIZE
	.align		4
.L_1534:
        /*0398*/ 	.byte	0x04, 0x1e
        /*039a*/ 	.short	(.L_1536 - .L_1535)
.L_1535:
        /*039c*/ 	.word	0x00000000


	//----- nvinfo : EIATTR_CBANK_PARAM_SIZE
	.align		4
.L_1536:
        /*03a0*/ 	.byte	0x03, 0x19
        /*03a2*/ 	.short	0x0970


	//----- nvinfo : EIATTR_PARAM_CBANK
	.align		4
        /*03a4*/ 	.byte	0x04, 0x0a
        /*03a6*/ 	.short	(.L_1538 - .L_1537)
	.align		4
.L_1537:
        /*03a8*/ 	.word	index@(.nv.constant0._ZN7cutlass13device_kernelIN5flash11enable_sm90INS1_16FlashAttnBwdSm90INS1_25CollectiveMainloopBwdSm90ILi2ELi2ELi2EN4cute5tupleIJNS5_1CILi1EEES8_S8_EEENS6_IJNS7_ILi64EEENS7_ILi128EEESB_EEENS_10bfloat16_tEfNS_4arch4Sm90ELb1ELb0ELb0ELb0ELb0ELb1ELb0ELb0ELi2ELi1ELi2ELi1ELb0EEENS1_21CollectiveEpilogueBwdISC_SD_SF_Li256ELb0ELb0ELi1EEENS1_25SingleTileBwdLPTSchedulerILb0ELi128ELb0EEEEEEEEEvNT_6ParamsE)
        /*03ac*/ 	.short	0x0210
        /*03ae*/ 	.short	0x0970


	//----- nvinfo : EIATTR_SW_WAR
	.align		4
.L_1538:
        /*03b0*/ 	.byte	0x04, 0x36
        /*03b2*/ 	.short	(.L_1540 - .L_1539)
.L_1539:
        /*03b4*/ 	.word	0x00000008
.L_1540:


//--------------------- .nv.info._ZN7cutlass13device_kernelIN5flash11enable_sm90INS1_16FlashAttnBwdSm90INS1_25CollectiveMainloopBwdSm90ILi2ELi2ELi2EN4cute5tupleIJNS5_1CILi1EEES8_S8_EEENS6_IJNS7_ILi64EEENS7_ILi128EEESB_EEENS_10bfloat16_tEfNS_4arch4Sm90ELb1ELb0ELb0ELb0ELb1ELb1ELb0ELb0ELi2ELi1ELi2ELi1ELb0EEENS1_21CollectiveEpilogueBwdISC_SD_SF_Li256ELb0ELb0ELi1EEENS1_25SingleTileBwdLPTSchedulerILb0ELi128ELb1EEEEEEEEEvNT_6ParamsE --------------------------
	.section	.nv.info._ZN7cutlass13device_kernelIN5flash11enable_sm90INS1_16FlashAttnBwdSm90INS1_25CollectiveMainloopBwdSm90ILi2ELi2ELi2EN4cute5tupleIJNS5_1CILi1EEES8_S8_EEENS6_IJNS7_ILi64EEENS7_ILi128EEESB_EEENS_10bfloat16_tEfNS_4arch4Sm90ELb1ELb0ELb0ELb0ELb1ELb1ELb0ELb0ELi2ELi1ELi2ELi1ELb0EEENS1_21CollectiveEpilogueBwdISC_SD_SF_Li256ELb0ELb0ELi1EEENS1_25SingleTileBwdLPTSchedulerILb0ELi128ELb1EEEEEEEEEvNT_6ParamsE,"",@"SHT_CUDA_INFO"
	.sectionflags	@""
	.align	4


	//----- nvinfo : EIATTR_CUDA_API_VERSION
	.align		4
        /*0000*/ 	.byte	0x04, 0x37
        /*0002*/ 	.short	(.L_1542 - .L_1541)
.L_1541:
        /*0004*/ 	.word	0x00000082


	//----- nvinfo : EIATTR_KPARAM_INFO
	.align		4
.L_1542:
        /*0008*/ 	.byte	0x04, 0x17
        /*000a*/ 	.short	(.L_1544 - .L_1543)
.L_1543:
        /*000c*/ 	.word	0x00000000
        /*0010*/ 	.short	0x0000
        /*0012*/ 	.short	0x0070
        /*0014*/ 	.byte	0x00, 0xf0, 0x01, 0x24


	//----- nvinfo : EIATTR_SPARSE_MMA_MASK
	.align		4
.L_1544:
        /*0018*/ 	.byte	0x03, 0x50
        /*001a*/ 	.short	0x0000


	//----- nvinfo : EIATTR_MAXREG_COUNT
	.align		4
        /*001c*/ 	.byte	0x03, 0x1b
        /*001e*/ 	.short	0x00a8


	//----- nvinfo : EIATTR_NUM_BARRIERS
	.align		4
        /*0020*/ 	.byte	0x02, 0x4c
        /*0022*/ 	.byte	0x10
	.zero		1


	//----- nvinfo : EIATTR_EXTERNS
	.align		4
        /*0024*/ 	.byte	0x04, 0x0f
        /*0026*/ 	.short	(.L_1546 - .L_1545)


	//   ....[0]....
	.align		4
.L_1545:
        /*0028*/ 	.word	index@(__assertfail)


	//----- nvinfo : EIATTR_ANNOTATIONS
	.align		4
.L_1546:
        /*002c*/ 	.byte	0x04, 0x55
        /*002e*/ 	.short	(.L_1548 - .L_1547)


	//   ....[0]....
.L_1547:
        /*0030*/ 	.word	0x00000001
        /*0034*/ 	.byte	0xf0, 0x8a, 0x00, 0x00, 0x01, 0x00, 0x00, 0x00, 0xe0, 0x95, 0x00, 0x00


	//----- nvinfo : EIATTR_MERCURY_ISA_VERSION
	.align		4
.L_1548:
        /*0040*/ 	.byte	0x03, 0x5f
        /*0042*/ 	.short	0x0101


	//----- nvinfo : EIATTR_INT_WARP_WIDE_INSTR_OFFSETS
	.align		4
        /*0044*/ 	.byte	0x04, 0x31
        /*0046*/ 	.short	(.L_1550 - .L_1549)


	//   ....[0]....
.L_1549:
        /*0048*/ 	.word	0x000001f0


	//   ....[1]....
        /*004c*/ 	.word	0x00000220


	//   ....[2]....
        /*0050*/ 	.word	0x000071c0


	//   ....[3]....
        /*0054*/ 	.word	0x00007830


	//   ....[4]....
        /*0058*/ 	.word	0x00007d60


	//----- nvinfo : EIATTR_COOP_GROUP_MASK_REGIDS
	.align		4
.L_1550:
        /*005c*/ 	.byte	0x04, 0x29
        /*005e*/ 	.short	(.L_1552 - .L_1551)


	//   ....[0]....
.L_1551:
        /*0060*/ 	.word	0xffffffff


	//   ....[1]....
        /*0064*/ 	.word	0xffffffff


	//   ....[2]....
        /*0068*/ 	.word	0xffffffff


	//   ....[3]....
        /*006c*/ 	.word	0xffffffff


	//   ....[4]....
        /*0070*/ 	.word	0xffffffff


	//   ....[5]....
        /*0074*/ 	.word	0xffffffff


	//   ....[6]....
        /*0078*/ 	.word	0xffffffff


	//   ....[7]....
        /*007c*/ 	.word	0xffffffff


	//   ....[8]....
        /*0080*/ 	.word	0xffffffff


	//   ....[9]....
        /*0084*/ 	.word	0xffffffff


	//   ....[10]....
        /*0088*/ 	.word	0xffffffff


	//   ....[11]....
        /*008c*/ 	.word	0xffffffff


	//   ....[12]....
        /*0090*/ 	.word	0xffffffff


	//   ....[13]....
        /*0094*/ 	.word	0xffffffff


	//   ....[14]....
        /*0098*/ 	.word	0x0500000f


	//   ....[15]....
        /*009c*/ 	.word	0x0500000f


	//   ....[16]....
        /*00a0*/ 	.word	0x0500000f


	//   ....[17]....
        /*00a4*/ 	.word	0x0500000f


	//----- nvinfo : EIATTR_COOP_GROUP_INSTR_OFFSETS
	.align		4
.L_1552:
        /*00a8*/ 	.byte	0x04, 0x28
        /*00aa*/ 	.short	(.L_1554 - .L_1553)


	//   ....[0]....
.L_1553:
        /*00ac*/ 	.word	0x00000070


	//   ....[1]....
        /*00b0*/ 	.word	0x00000200


	//   ....[2]....
        /*00b4*/ 	.word	0x00000250


	//   ....[3]....
        /*00b8*/ 	.word	0x00000440


	//   ....[4]....
        /*00bc*/ 	.word	0x00000690


	//   ....[5]....
        /*00c0*/ 	.word	0x000013a0


	//   ....[6]....
        /*00c4*/ 	.word	0x00004ac0


	//   ....[7]....
        /*00c8*/ 	.word	0x000065f0


	//   ....[8]....
        /*00cc*/ 	.word	0x00006dc0


	//   ....[9]....
        /*00d0*/ 	.word	0x000070f0


	//   ....[10]....
        /*00d4*/ 	.word	0x000074b0


	//   ....[11]....
        /*00d8*/ 	.word	0x00007760


	//   ....[12]....
        /*00dc*/ 	.word	0x00007a20


	//   ....[13]....
        /*00e0*/ 	.word	0x00007c90


	//   ....[14]....
        /*00e4*/ 	.word	0x0000a1a0


	//   ....[15]....
        /*00e8*/ 	.word	0x0000a2f0


	//   ....[16]....
        /*00ec*/ 	.word	0x0000a360


	//   ....[17]....
        /*00f0*/ 	.word	0x0000a3d0


	//----- nvinfo : EIATTR_REG_RECONFIG
	.align		4
.L_1554:
        /*00f4*/ 	.byte	0x01, 0x54
	.zero		2


	//----- nvinfo : EIATTR_SYSCALL_OFFSETS
	.align		4
        /*00f8*/ 	.byte	0x04, 0x46
        /*00fa*/ 	.short	(.L_1556 - .L_1555)


	//   ....[0]....
.L_1555:
        /*00fc*/ 	.word	0x00000fe0


	//   ....[1]....
        /*0100*/ 	.word	0x000010d0


	//   ....[2]....
        /*0104*/ 	.word	0x00001230


	//   ....[3]....
        /*0108*/ 	.word	0x00001320


	//   ....[4]....
        /*010c*/ 	.word	0x00004430


	//   ....[5]....
        /*0110*/ 	.word	0x00004570


	//   ....[6]....
        /*0114*/ 	.word	0x00004690


	//   ....[7]....
        /*0118*/ 	.word	0x000047b0


	//----- nvinfo : EIATTR_MBARRIER_INSTR_OFFSETS
	.align		4
.L_1556:
        /*011c*/ 	.byte	0x04, 0x39
        /*011e*/ 	.short	(.L_1558 - .L_1557)


	//   ....[0]....
.L_1557:
        /*0120*/ 	.word	0x000002f0
        /*0124*/ 	.word	0x000000ff
        /*0128*/ 	.word	0x00030800
        /*012c*/ 	.short	0x0100
        /*012e*/ 	.byte	0x06
	.zero		1


	//   ....[1]....
        /*0130*/ 	.word	0x000003f0
        /*0134*/ 	.word	0x000000ff
        /*0138*/ 	.word	0x00030810
        /*013c*/ 	.short	0x0100
        /*013e*/ 	.byte	0x08
	.zero		1


	//   ....[2]....
        /*0140*/ 	.word	0x00000400
        /*0144*/ 	.word	0x000000ff
        /*0148*/ 	.word	0x00030820
        /*014c*/ 	.short	0x0100
        /*014e*/ 	.byte	0x08
	.zero		1


	//   ....[3]....
        /*0150*/ 	.word	0x00000410
        /*0154*/ 	.word	0x000000ff
        /*0158*/ 	.word	0x00030818
        /*015c*/ 	.short	0x0100
        /*015e*/ 	.byte	0x08
	.zero		1


	//   ....[4]....
        /*0160*/ 	.word	0x00000420
        /*0164*/ 	.word	0x000000ff
        /*0168*/ 	.word	0x00030828
        /*016c*/ 	.short	0x0100
        /*016e*/ 	.byte	0x08
	.zero		1


	//   ....[5]....
        /*0170*/ 	.word	0x00000550
        /*0174*/ 	.word	0x000000ff
        /*0178*/ 	.word	0x00030830
        /*017c*/ 	.short	0x0100
        /*017e*/ 	.byte	0x08
	.zero		1


	//   ....[6]....
        /*0180*/ 	.word	0x00000560
        /*0184*/ 	.word	0x000000ff
        /*0188*/ 	.word	0x00030840
        /*018c*/ 	.short	0x0100
        /*018e*/ 	.byte	0x08
	.zero		1


	//   ....[7]....
        /*0190*/ 	.word	0x00000570
        /*0194*/ 	.word	0x000000ff
        /*0198*/ 	.word	0x00030838
        /*019c*/ 	.short	0x0100
        /*019e*/ 	.byte	0x08
	.zero		1


	//   ....[8]....
        /*01a0*/ 	.word	0x00000580
        /*01a4*/ 	.word	0x000000ff
        /*01a8*/ 	.word	0x00030848
        /*01ac*/ 	.short	0x0100
        /*01ae*/ 	.byte	0x08
	.zero		1


	//   ....[9]....
        /*01b0*/ 	.word	0x000013e0
        /*01b4*/ 	.word	0x000000e4
        /*01b8*/ 	.word	0x00030800
        /*01bc*/ 	.short	0x010a
        /*01be*/ 	.byte	0x3f
	.zero		1


	//   ....[10]....
        /*01c0*/ 	.word	0x00001480
        /*01c4*/ 	.word	0x000000e4
        /*01c8*/ 	.word	0x00030800
        /*01cc*/ 	.short	0x010a
        /*01ce*/ 	.byte	0x3f
	.zero		1


	//   ....[11]....
        /*01d0*/ 	.word	0x00001b70
        /*01d4*/ 	.word	0x00000000
        /*01d8*/ 	.word	0x00030810
        /*01dc*/ 	.short	0x010a
        /*01de*/ 	.byte	0x3f
	.zero		1


	//   ....[12]....
        /*01e0*/ 	.word	0x00001bb0
        /*01e4*/ 	.word	0x00000000
        /*01e8*/ 	.word	0x00030810
        /*01ec*/ 	.short	0x010a
        /*01ee*/ 	.byte	0x3f
	.zero		1


	//   ....[13]....
        /*01f0*/ 	.word	0x000020e0
        /*01f4*/ 	.word	0x00000000
        /*01f8*/ 	.word	0x00030830
        /*01fc*/ 	.short	0x010a
        /*01fe*/ 	.byte	0x3f
	.zero		1


	//   ....[14]....
        /*0200*/ 	.word	0x00002160
        /*0204*/ 	.word	0x00000000
        /*0208*/ 	.word	0x00030830
        /*020c*/ 	.short	0x010a
        /*020e*/ 	.byte	0x3f
	.zero		1


	//   ....[15]....
        /*0210*/ 	.word	0x00003b40
        /*0214*/ 	.word	0x00000006
        /*0218*/ 	.word	0x00000000
        /*021c*/ 	.short	0x0101
        /*021e*/ 	.byte	0x3f
	.zero		1


	//   ....[16]....
        /*0220*/ 	.word	0x00003e70
        /*0224*/ 	.word	0x00000000
        /*0228*/ 	.word	0x00000000
        /*022c*/ 	.short	0x0101
        /*022e*/ 	.byte	0x3f
	.zero		1


	//   ....[17]....
        /*0230*/ 	.word	0x00008450
        /*0234*/ 	.word	0x00000010
        /*0238*/ 	.word	0x00030820
        /*023c*/ 	.short	0x010a
        /*023e*/ 	.byte	0x3f
	.zero		1


	//   ....[18]....
        /*0240*/ 	.word	0x00008b80
        /*0244*/ 	.word	0x00000010
        /*0248*/ 	.word	0x00030840
        /*024c*/ 	.short	0x010a
        /*024e*/ 	.byte	0x3f
	.zero		1


	//   ....[19]....
        /*0250*/ 	.word	0x00008e20
        /*0254*/ 	.word	0x00000010
        /*0258*/ 	.word	0x00030828
        /*025c*/ 	.short	0x010a
        /*025e*/ 	.byte	0x3f
	.zero		1


	//   ....[20]....
        /*0260*/ 	.word	0x000090c0
        /*0264*/ 	.word	0x00000010
        /*0268*/ 	.word	0x00030848
        /*026c*/ 	.short	0x010a
        /*026e*/ 	.byte	0x3f
	.zero		1


	//   ....[21]....
        /*0270*/ 	.word	0x00009310
        /*0274*/ 	.word	0x00000010
        /*0278*/ 	.word	0x00030820
        /*027c*/ 	.short	0x010a
        /*027e*/ 	.byte	0x3f
	.zero		1


	//   ....[22]....
        /*0280*/ 	.word	0x00009640
        /*0284*/ 	.word	0x00000010
        /*0288*/ 	.word	0x00030840
        /*028c*/ 	.short	0x010a
        /*028e*/ 	.byte	0x3f
	.zero		1


	//   ....[23]....
        /*0290*/ 	.word	0x000098b0
        /*0294*/ 	.word	0x00000010
        /*0298*/ 	.word	0x00030828
        /*029c*/ 	.short	0x010a
        /*029e*/ 	.byte	0x3f
	.zero		1


	//   ....[24]....
        /*02a0*/ 	.word	0x00009bd0
        /*02a4*/ 	.word	0x00000003
        /*02a8*/ 	.word	0x00030840
        /*02ac*/ 	.short	0x010a
        /*02ae*/ 	.byte	0x3f
	.zero		1


	//   ....[25]....
        /*02b0*/ 	.word	0x0000a010
        /*02b4*/ 	.word	0x00000006
        /*02b8*/ 	.word	0x00000000
        /*02bc*/ 	.short	0x010a
        /*02be*/ 	.byte	0x3f
	.zero		1


	//   ....[26]....
        /*02c0*/ 	.word	0x0000a070
        /*02c4*/ 	.word	0x00000003
        /*02c8*/ 	.word	0x00000000
        /*02cc*/ 	.short	0x010a
        /*02ce*/ 	.byte	0x3f
	.zero		1


	//   ....[27]....
        /*02d0*/ 	.word	0x0000a0d0
        /*02d4*/ 	.word	0x00000000
        /*02d8*/ 	.word	0x00000000
        /*02dc*/ 	.short	0x010a
        /*02de*/ 	.byte	0x3f
	.zero		1


	//   ....[28]....
        /*02e0*/ 	.word	0x0000a100
        /*02e4*/ 	.word	0x00000003
        /*02e8*/ 	.word	0x00000000
        /*02ec*/ 	.short	0x010a
        /*02ee*/ 	.byte	0x3f
	.zero		1


	//   ....[29]....
        /*02f0*/ 	.word	0x0000a1d0
        /*02f4*/ 	.word	0x000000e4
        /*02f8*/ 	.word	0x00030800
        /*02fc*/ 	.short	0x010a
        /*02fe*/ 	.byte	0x3f
	.zero		1


	//   ....[30]....
        /*0300*/ 	.word	0x0000a220
        /*0304*/ 	.word	0x00000000
        /*0308*/ 	.word	0x00030810
        /*030c*/ 	.short	0x010a
        /*030e*/ 	.byte	0x3f
	.zero		1


	//   ....[31]....
        /*0310*/ 	.word	0x0000a270
        /*0314*/ 	.word	0x00000000
        /*0318*/ 	.word	0x00030830
        /*031c*/ 	.short	0x010a
        /*031e*/ 	.byte	0x3f
	.zero		1


	//   ....[32]....
        /*0320*/ 	.word	0x0000a410
        /*0324*/ 	.word	0x00000010
        /*0328*/ 	.word	0x00030820
        /*032c*/ 	.short	0x010a
        /*032e*/ 	.byte	0x3f
	.zero		1


	//   ....[33]....
        /*0330*/ 	.word	0x0000a460
        /*0334*/ 	.word	0x00000010
        /*0338*/ 	.word	0x00030840
        /*033c*/ 	.short	0x010a
        /*033e*/ 	.byte	0x3f
	.zero		1


	//   ....[34]....
        /*0340*/ 	.word	0x0000a4b0
        /*0344*/ 	.word	0x00000010
        /*0348*/ 	.word	0x00030828
        /*034c*/ 	.short	0x010a
        /*034e*/ 	.byte	0x3f
	.zero		1


	//   ....[35]....
        /*0350*/ 	.word	0x0000a500
        /*0354*/ 	.word	0x00000010
        /*0358*/ 	.word	0x00030848
        /*035c*/ 	.short	0x010a
        /*035e*/ 	.byte	0x3f
	.zero		1


	//   ....[36]....
        /*0360*/ 	.word	0x0000a560
        /*0364*/ 	.word	0x00000010
        /*0368*/ 	.word	0x00030820
        /*036c*/ 	.short	0x010a
        /*036e*/ 	.byte	0x3f
	.zero		1


	//   ....[37]....
        /*0370*/ 	.word	0x0000a5b0
        /*0374*/ 	.word	0x00000010
        /*0378*/ 	.word	0x00030840
        /*037c*/ 	.short	0x010a
        /*037e*/ 	.byte	0x3f
	.zero		1


	//   ....[38]....
        /*0380*/ 	.word	0x0000a600
        /*0384*/ 	.word	0x00000010
        /*0388*/ 	.word	0x00030828
        /*038c*/ 	.short	0x010a
        /*038e*/ 	.byte	0x3f
	.zero		1


	//   ....[39]....
        /*0390*/ 	.word	0x0000a650
        /*0394*/ 	.word	0x00000003
        /*0398*/ 	.word	0x00030840
        /*039c*/ 	.short	0x010a
        /*039e*/ 	.byte	0x3f
	.zero		1


	//   ....[40]....
        /*03a0*/ 	.word	0x0000a720
        /*03a4*/ 	.word	0x00000006
        /*03a8*/ 	.word	0x00000000
        /*03ac*/ 	.short	0x010a
        /*03ae*/ 	.byte	0x3f
	.zero		1


	//   ....[41]....
        /*03b0*/ 	.word	0x0000a770
        /*03b4*/ 	.word	0x00000003
        /*03b8*/ 	.word	0x00000000
        /*03bc*/ 	.short	0x010a
        /*03be*/ 	.byte	0x3f
	.zero		1


	//   ....[42]....
        /*03c0*/ 	.word	0x0000a7c0
        /*03c4*/ 	.word	0x00000000
        /*03c8*/ 	.word	0x00000000
        /*03cc*/ 	.short	0x010a
        /*03ce*/ 	.byte	0x3f
	.zero		1


	//----- nvinfo : EIATTR_NUM_MBARRIERS
	.align		4
.L_1558:
        /*03d0*/ 	.byte	0x03, 0x38
        /*03d2*/ 	.short	0x0009


	//----- nvinfo : EIATTR_EXIT_INSTR_OFFSETS
	.align		4
        /*03d4*/ 	.byte	0x04, 0x1c
        /*03d6*/ 	.short	(.L_1560 - .L_1559)


	//   ....[0]....
.L_1559:
        /*03d8*/ 	.word	0x0000a150


	//----- nvinfo : EIATTR_MAX_THREADS
	.align		4
.L_1560:
        /*03dc*/ 	.byte	0x04, 0x05
        /*03de*/ 	.short	(.L_1562 - .L_1561)
.L_1561:
        /*03e0*/ 	.word	0x00000180
        /*03e4*/ 	.word	0x00000001
        /*03e8*/ 	.word	0x00000001


	//----- nvinfo : EIATTR_CRS_STACK_SIZE
	.align		4
.L_1562:
        /*03ec*/ 	.byte	0x04, 0x1e
        /*03ee*/ 	.short	(.L_1564 - .L_1563)
.L_1563:
        /*03f0*/ 	.word	0x00000000


	//----- nvinfo : EIATTR_CBANK_PARAM_SIZE
	.align		4
.L_1564:
        /*03f4*/ 	.byte	0x03, 0x19
        /*03f6*/ 	.short	0x0970


	//----- nvinfo : EIATTR_PARAM_CBANK
	.align		4
        /*03f8*/ 	.byte	0x04, 0x0a
        /*03fa*/ 	.short	(.L_1566 - .L_1565)
	.align		4
.L_1565:
        /*03fc*/ 	.word	index@(.nv.constant0._ZN7cutlass13device_kernelIN5flash11enable_sm90INS1_16FlashAttnBwdSm90INS1_25CollectiveMainloopBwdSm90ILi2ELi2ELi2EN4cute5tupleIJNS5_1CILi1EEES8_S8_EEENS6_IJNS7_ILi64EEENS7_ILi128EEESB_EEENS_10bfloat16_tEfNS_4arch4Sm90ELb1ELb0ELb0ELb0ELb1ELb1ELb0ELb0ELi2ELi1ELi2ELi1ELb0EEENS1_21CollectiveEpilogueBwdISC_SD_SF_Li256ELb0ELb0ELi1EEENS1_25SingleTileBwdLPTSchedulerILb0ELi128ELb1EEEEEEEEEvNT_6ParamsE)
        /*0400*/ 	.short	0x0210
        /*0402*/ 	.short	0x0970


	//----- nvinfo : EIATTR_SW_WAR
	.align		4
.L_1566:
        /*0404*/ 	.byte	0x04, 0x36
        /*0406*/ 	.short	(.L_1568 - .L_1567)
.L_1567:
        /*0408*/ 	.word	0x00000008
.L_1568:


//--------------------- .nv.info._ZN7cutlass13device_kernelIN5flash11enable_sm90INS1_16FlashAttnBwdSm90INS1_25CollectiveMainloopBwdSm90ILi2ELi2ELi2EN4cute5tupleIJNS5_1CILi1EEES8_S8_EEENS6_IJNS7_ILi64EEENS7_ILi128EEESB_EEENS_10bfloat16_tEfNS_4arch4Sm90ELb1ELb0ELb0ELb0ELb0ELb1ELb0ELb0ELi2ELi1ELi2ELi1ELb0EEENS1_24CollectiveEpilogueBwdGQAISC_fSF_Li256ELb0ELb0EEENS1_25SingleTileBwdLPTSchedulerILb0ELi128ELb0EEEEEEEEEvNT_6ParamsE --------------------------
	.section	.nv.info._ZN7cutlass13device_kernelIN5flash11enable_sm90INS1_16FlashAttnBwdSm90INS1_25CollectiveMainloopBwdSm90ILi2ELi2ELi2EN4cute5tupleIJNS5_1CILi1EEES8_S8_EEENS6_IJNS7_ILi64EEENS7_ILi128EEESB_EEENS_10bfloat16_tEfNS_4arch4Sm90ELb1ELb0ELb0ELb0ELb0ELb1ELb0ELb0ELi2ELi1ELi2ELi1ELb0EEENS1_24CollectiveEpilogueBwdGQAISC_fSF_Li256ELb0ELb0EEENS1_25SingleTileBwdLPTSchedulerILb0ELi128ELb0EEEEEEEEEvNT_6ParamsE,"",@"SHT_CUDA_INFO"
	.sectionflags	@""
	.align	4


	//----- nvinfo : EIATTR_CUDA_API_VERSION
	.align		4
        /*0000*/ 	.byte	0x04, 0x37
        /*0002*/ 	.short	(.L_1570 - .L_1569)
.L_1569:
        /*0004*/ 	.word	0x00000082


	//----- nvinfo : EIATTR_KPARAM_INFO
	.align		4
.L_1570:
        /*0008*/ 	.byte	0x04, 0x17
        /*000a*/ 	.short	(.L_1572 - .L_1571)
.L_1571:
        /*000c*/ 	.word	0x00000000
        /*0010*/ 	.short	0x0000
        /*0012*/ 	.short	0x0070
        /*0014*/ 	.byte	0x00, 0xf0, 0x01, 0x1c


	//----- nvinfo : EIATTR_SPARSE_MMA_MASK
	.align		4
.L_1572:
        /*0018*/ 	.byte	0x03, 0x50
        /*001a*/ 	.short	0x0000


	//----- nvinfo : EIATTR_MAXREG_COUNT
	.align		4
        /*001c*/ 	.byte	0x03, 0x1b
        /*001e*/ 	.short	0x00a8


	//----- nvinfo : EIATTR_NUM_BARRIERS
	.align		4
        /*0020*/ 	.byte	0x02, 0x4c
        /*0022*/ 	.byte	0x10
	.zero		1


	//----- nvinfo : EIATTR_EXTERNS
	.align		4
        /*0024*/ 	.byte	0x04, 0x0f
        /*0026*/ 	.short	(.L_1574 - .L_1573)


	//   ....[0]....
	.align		4
.L_1573:
        /*0028*/ 	.word	index@(__assertfail)


	//----- nvinfo : EIATTR_ANNOTATIONS
	.align		4
.L_1574:
        /*002c*/ 	.byte	0x04, 0x55
        /*002e*/ 	.short	(.L_1576 - .L_1575)


	//   ....[0]....
.L_1575:
        /*0030*/ 	.word	0x00000001
        /*0034*/ 	.byte	0x60, 0x65, 0x00, 0x00, 0x01, 0x00, 0x00, 0x00, 0x50, 0x70, 0x00, 0x00


	//----- nvinfo : EIATTR_MERCURY_ISA_VERSION
	.align		4
.L_1576:
        /*0040*/ 	.byte	0x03, 0x5f
        /*0042*/ 	.short	0x0101


	//----- nvinfo : EIATTR_INT_WARP_WIDE_INSTR_OFFSETS
	.align		4
        /*0044*/ 	.byte	0x04, 0x31
        /*0046*/ 	.short	(.L_1578 - .L_1577)


	//   ....[0]....
.L_1577:
        /*0048*/ 	.word	0x00000190


	//   ....[1]....
        /*004c*/ 	.word	0x000001c0


	//----- nvinfo : EIATTR_COOP_GROUP_MASK_REGIDS
	.align		4
.L_1578:
        /*0050*/ 	.byte	0x04, 0x29
        /*0052*/ 	.short	(.L_1580 - .L_1579)


	//   ....[0]....
.L_1579:
        /*0054*/ 	.word	0xffffffff


	//   ....[1]....
        /*0058*/ 	.word	0xffffffff


	//   ....[2]....
        /*005c*/ 	.word	0xffffffff


	//   ....[3]....
        /*0060*/ 	.word	0xffffffff


	//   ....[4]....
        /*0064*/ 	.word	0xffffffff


	//   ....[5]....
        /*0068*/ 	.word	0xffffffff


	//   ....[6]....
        /*006c*/ 	.word	0xffffffff


	//   ....[7]....
        /*0070*/ 	.word	0x0500000f


	//----- nvinfo : EIATTR_COOP_GROUP_INSTR_OFFSETS
	.align		4
.L_1580:
        /*0074*/ 	.byte	0x04, 0x28
        /*0076*/ 	.short	(.L_1582 - .L_1581)


	//   ....[0]....
.L_1581:
        /*0078*/ 	.word	0x00000070


	//   ....[1]....
        /*007c*/ 	.word	0x000001a0


	//   ....[2]....
        /*0080*/ 	.word	0x000001f0


	//   ....[3]....
        /*0084*/ 	.word	0x000003e0


	//   ....[4]....
        /*0088*/ 	.word	0x00000620


	//   ....[5]....
        /*008c*/ 	.word	0x00001300


	//   ....[6]....
        /*0090*/ 	.word	0x00004a70


	//   ....[7]....
        /*0094*/ 	.word	0x00007c10


	//----- nvinfo : EIATTR_REG_RECONFIG
	.align		4
.L_1582:
        /*0098*/ 	.byte	0x01, 0x54
	.zero		2


	//----- nvinfo : EIATTR_SYSCALL_OFFSETS
	.align		4
        /*009c*/ 	.byte	0x04, 0x46
        /*009e*/ 	.short	(.L_1584 - .L_1583)


	//   ....[0]....
.L_1583:
        /*00a0*/ 	.word	0x00000f40


	//   ....[1]....
        /*00a4*/ 	.word	0x00001030


	//   ....[2]....
        /*00a8*/ 	.word	0x00001190


	//   ....[3]....
        /*00ac*/ 	.word	0x00001280


	//----- nvinfo : EIATTR_MBARRIER_INSTR_OFFSETS
	.align		4
.L_1584:
        /*00b0*/ 	.byte	0x04, 0x39
        /*00b2*/ 	.short	(.L_1586 - .L_1585)


	//   ....[0]....
.L_1585:
        /*00b4*/ 	.word	0x00000290
        /*00b8*/ 	.word	0x000000ff
        /*00bc*/ 	.word	0x00030800
        /*00c0*/ 	.short	0x0100
        /*00c2*/ 	.byte	0x06
	.zero		1


	//   ....[1]....
        /*00c4*/ 	.word	0x00000390
        /*00c8*/ 	.word	0x000000ff
        /*00cc*/ 	.word	0x00030810
        /*00d0*/ 	.short	0x0100
        /*00d2*/ 	.byte	0x08
	.zero		1


	//   ....[2]....
        /*00d4*/ 	.word	0x000003a0
        /*00d8*/ 	.word	0x000000ff
        /*00dc*/ 	.word	0x00030820
        /*00e0*/ 	.short	0x0100
        /*00e2*/ 	.byte	0x08
	.zero		1


	//   ....[3]....
        /*00e4*/ 	.word	0x000003b0
        /*00e8*/ 	.word	0x000000ff
        /*00ec*/ 	.word	0x00030818
        /*00f0*/ 	.short	0x0100
        /*00f2*/ 	.byte	0x08
	.zero		1


	//   ....[4]....
        /*00f4*/ 	.word	0x000003c0
        /*00f8*/ 	.word	0x000000ff
        /*00fc*/ 	.word	0x00030828
        /*0100*/ 	.short	0x0100
        /*0102*/ 	.byte	0x08
	.zero		1


	//   ....[5]....
        /*0104*/ 	.word	0x000004f0
        /*0108*/ 	.word	0x000000ff
        /*010c*/ 	.word	0x00030830
        /*0110*/ 	.short	0x0100
        /*0112*/ 	.byte	0x08
	.zero		1


	//   ....[6]....
        /*0114*/ 	.word	0x00000500
        /*0118*/ 	.word	0x000000ff
        /*011c*/ 	.word	0x00030840
        /*0120*/ 	.short	0x0100
        /*0122*/ 	.byte	0x08
	.zero		1


	//   ....[7]....
        /*0124*/ 	.word	0x00000510
        /*0128*/ 	.word	0x000000ff
        /*012c*/ 	.word	0x00030838
        /*0130*/ 	.short	0x0100
        /*0132*/ 	.byte	0x08
	.zero		1


	//   ....[8]....
        /*0134*/ 	.word	0x00000520
        /*0138*/ 	.word	0x000000ff
        /*013c*/ 	.word	0x00030848
        /*0140*/ 	.short	0x0100
        /*0142*/ 	.byte	0x08
	.zero		1


	//   ....[9]....
        /*0144*/ 	.word	0x00001340
        /*0148*/ 	.word	0x000000e4
        /*014c*/ 	.word	0x00030800
        /*0150*/ 	.short	0x010a
        /*0152*/ 	.byte	0x3f
	.zero		1


	//   ....[10]....
        /*0154*/ 	.word	0x000013e0
        /*0158*/ 	.word	0x000000e4
        /*015c*/ 	.word	0x00030800
        /*0160*/ 	.short	0x010a
        /*0162*/ 	.byte	0x3f
	.zero		1


	//   ....[11]....
        /*0164*/ 	.word	0x00001ac0
        /*0168*/ 	.word	0x00000000
        /*016c*/ 	.word	0x00030810
        /*0170*/ 	.short	0x010a
        /*0172*/ 	.byte	0x3f
	.zero		1


	//   ....[12]....
        /*0174*/ 	.word	0x00001b00
        /*0178*/ 	.word	0x00000000
        /*017c*/ 	.word	0x00030810
        /*0180*/ 	.short	0x010a
        /*0182*/ 	.byte	0x3f
	.zero		1


	//   ....[13]....
        /*0184*/ 	.word	0x00002030
        /*0188*/ 	.word	0x00000000
        /*018c*/ 	.word	0x00030830
        /*0190*/ 	.short	0x010a
        /*0192*/ 	.byte	0x3f
	.zero		1


	//   ....[14]....
        /*0194*/ 	.word	0x000020b0
        /*0198*/ 	.word	0x00000000
        /*019c*/ 	.word	0x00030830
        /*01a0*/ 	.short	0x010a
        /*01a2*/ 	.byte	0x3f
	.zero		1


	//   ....[15]....
        /*01a4*/ 	.word	0x00003a90
        /*01a8*/ 	.word	0x00000006
        /*01ac*/ 	.word	0x00000000
        /*01b0*/ 	.short	0x0101
        /*01b2*/ 	.byte	0x3f
	.zero		1


	//   ....[16]....
        /*01b4*/ 	.word	0x00003dc0
        /*01b8*/ 	.word	0x00000000
        /*01bc*/ 	.word	0x00000000
        /*01c0*/ 	.short	0x0101
        /*01c2*/ 	.byte	0x3f
	.zero		1


	//   ....[17]....
        /*01c4*/ 	.word	0x00005ec0
        /*01c8*/ 	.word	0x00000010
        /*01cc*/ 	.word	0x00030820
        /*01d0*/ 	.short	0x010a
        /*01d2*/ 	.byte	0x3f
	.zero		1


	//   ....[18]....
        /*01d4*/ 	.word	0x000065f0
        /*01d8*/ 	.word	0x00000010
        /*01dc*/ 	.word	0x00030840
        /*01e0*/ 	.short	0x010a
        /*01e2*/ 	.byte	0x3f
	.zero		1


	//   ....[19]....
        /*01e4*/ 	.word	0x00006890
        /*01e8*/ 	.word	0x00000010
        /*01ec*/ 	.word	0x00030828
        /*01f0*/ 	.short	0x010a
        /*01f2*/ 	.byte	0x3f
	.zero		1


	//   ....[20]....
        /*01f4*/ 	.word	0x00006b30
        /*01f8*/ 	.word	0x00000010
        /*01fc*/ 	.word	0x00030848
        /*0200*/ 	.short	0x010a
        /*0202*/ 	.byte	0x3f
	.zero		1


	//   ....[21]....
        /*0204*/ 	.word	0x00006d80
        /*0208*/ 	.word	0x00000010
        /*020c*/ 	.word	0x00030820
        /*0210*/ 	.short	0x010a
        /*0212*/ 	.byte	0x3f
	.zero		1


	//   ....[22]....
        /*0214*/ 	.word	0x000070b0
        /*0218*/ 	.word	0x00000010
        /*021c*/ 	.word	0x00030840
        /*0220*/ 	.short	0x010a
        /*0222*/ 	.byte	0x3f
	.zero		1


	//   ....[23]....
        /*0224*/ 	.word	0x00007320
        /*0228*/ 	.word	0x00000010
        /*022c*/ 	.word	0x00030828
        /*0230*/ 	.short	0x010a
        /*0232*/ 	.byte	0x3f
	.zero		1


	//   ....[24]....
        /*0234*/ 	.word	0x00007640
        /*0238*/ 	.word	0x00000003
        /*023c*/ 	.word	0x00030840
        /*0240*/ 	.short	0x010a
        /*0242*/ 	.byte	0x3f
	.zero		1


	//   ....[25]....
        /*0244*/ 	.word	0x00007a80
        /*0248*/ 	.word	0x00000006
        /*024c*/ 	.word	0x00000000
        /*0250*/ 	.short	0x010a
        /*0252*/ 	.byte	0x3f
	.zero		1


	//   ....[26]....
        /*0254*/ 	.word	0x00007ae0
        /*0258*/ 	.word	0x00000003
        /*025c*/ 	.word	0x00000000
        /*0260*/ 	.short	0x010a
        /*0262*/ 	.byte	0x3f
	.zero		1


	//   ....[27]....
        /*0264*/ 	.word	0x00007b40
        /*0268*/ 	.word	0x00000000
        /*026c*/ 	.word	0x00000000
        /*0270*/ 	.short	0x010a
        /*0272*/ 	.byte	0x3f
	.zero		1


	//   ....[28]....
        /*0274*/ 	.word	0x00007b70
        /*0278*/ 	.word	0x00000003
        /*027c*/ 	.word	0x00000000
        /*0280*/ 	.short	0x010a
        /*0282*/ 	.byte	0x3f
	.zero		1


	//   ....[29]....
        /*0284*/ 	.word	0x00007c40
        /*0288*/ 	.word	0x000000e4
        /*028c*/ 	.word	0x00030800
        /*0290*/ 	.short	0x010a
        /*0292*/ 	.byte	0x3f
	.zero		1


	//   ....[30]....
        /*0294*/ 	.word	0x00007c90
        /*0298*/ 	.word	0x00000000
        /*029c*/ 	.word	0x00030810
        /*02a0*/ 	.short	0x010a
        /*02a2*/ 	.byte	0x3f
	.zero		1


	//   ....[31]....
        /*02a4*/ 	.word	0x00007ce0
        /*02a8*/ 	.word	0x00000000
        /*02ac*/ 	.word	0x00030830
        /*02b0*/ 	.short	0x010a
        /*02b2*/ 	.byte	0x3f
	.zero		1


	//   ....[32]....
        /*02b4*/ 	.word	0x00007d30
        /*02b8*/ 	.word	0x00000010
        /*02bc*/ 	.word	0x00030820
        /*02c0*/ 	.short	0x010a
        /*02c2*/ 	.byte	0x3f
	.zero		1


	//   ....[33]....
        /*02c4*/ 	.word	0x00007d80
        /*02c8*/ 	.word	0x00000010
        /*02cc*/ 	.word	0x00030840
        /*02d0*/ 	.short	0x010a
        /*02d2*/ 	.byte	0x3f
	.zero		1


	//   ....[34]....
        /*02d4*/ 	.word	0x00007dd0
        /*02d8*/ 	.word	0x00000010
        /*02dc*/ 	.word	0x00030828
        /*02e0*/ 	.short	0x010a
        /*02e2*/ 	.byte	0x3f
	.zero		1


	//   ....[35]....
        /*02e4*/ 	.word	0x00007e20
        /*02e8*/ 	.word	0x00000010
        /*02ec*/ 	.word	0x00030848
        /*02f0*/ 	.short	0x010a
        /*02f2*/ 	.byte	0x3f
	.zero		1


	//   ....[36]....
        /*02f4*/ 	.word	0x00007e80
        /*02f8*/ 	.word	0x00000010
        /*02fc*/ 	.word	0x00030820
        /*0300*/ 	.short	0x010a
        /*0302*/ 	.byte	0x3f
	.zero		1


	//   ....[37]....
        /*0304*/ 	.word	0x00007ed0
        /*0308*/ 	.word	0x00000010
        /*030c*/ 	.word	0x00030840
        /*0310*/ 	.short	0x010a
        /*0312*/ 	.byte	0x3f
	.zero		1


	//   ....[38]....
        /*0314*/ 	.word	0x00007f20
        /*0318*/ 	.word	0x00000010
        /*031c*/ 	.word	0x00030828
        /*0320*/ 	.short	0x010a
        /*0322*/ 	.byte	0x3f
	.zero		1


	//   ....[39]....
        /*0324*/ 	.word	0x00007f70
        /*0328*/ 	.word	0x00000003
        /*032c*/ 	.word	0x00030840
        /*0330*/ 	.short	0x010a
        /*0332*/ 	.byte	0x3f
	.zero		1


	//   ....[40]....
        /*0334*/ 	.word	0x00008040
        /*0338*/ 	.word	0x00000006
        /*033c*/ 	.word	0x00000000
        /*0340*/ 	.short	0x010a
        /*0342*/ 	.byte	0x3f
	.zero		1


	//   ....[41]....
        /*0344*/ 	.word	0x00008090
        /*0348*/ 	.word	0x00000003
        /*034c*/ 	.word	0x00000000
        /*0350*/ 	.short	0x010a
        /*0352*/ 	.byte	0x3f
	.zero		1


	//   ....[42]....
        /*0354*/ 	.word	0x000080e0
        /*0358*/ 	.word	0x00000000
        /*035c*/ 	.word	0x00000000
        /*0360*/ 	.short	0x010a
        /*0362*/ 	.byte	0x3f
	.zero		1


	//----- nvinfo : EIATTR_NUM_MBARRIERS
	.align		4
.L_1586:
        /*0364*/ 	.byte	0x03, 0x38
        /*0366*/ 	.short	0x0009


	//----- nvinfo : EIATTR_EXIT_INSTR_OFFSETS
	.align		4
        /*0368*/ 	.byte	0x04, 0x1c
        /*036a*/ 	.short	(.L_1588 - .L_1587)


	//   ....[0]....
.L_1587:
        /*036c*/ 	.word	0x00007bc0


	//----- nvinfo : EIATTR_MAX_THREADS
	.align		4
.L_1588:
        /*0370*/ 	.byte	0x04, 0x05
        /*0372*/ 	.short	(.L_1590 - .L_1589)
.L_1589:
        /*0374*/ 	.word	0x00000180
        /*0378*/ 	.word	0x00000001
        /*037c*/ 	.word	0x00000001


	//----- nvinfo : EIATTR_CRS_STACK_SIZE
	.align		4
.L_1590:
        /*0380*/ 	.byte	0x04, 0x1e
        /*0382*/ 	.short	(.L_1592 - .L_1591)
.L_1591:
        /*0384*/ 	.word	0x00000000


	//----- nvinfo : EIATTR_CBANK_PARAM_SIZE
	.align		4
.L_1592:
        /*0388*/ 	.byte	0x03, 0x19
        /*038a*/ 	.short	0x0770


	//----- nvinfo : EIATTR_PARAM_CBANK
	.align		4
        /*038c*/ 	.byte	0x04, 0x0a
        /*038e*/ 	.short	(.L_1594 - .L_1593)
	.align		4
.L_1593:
        /*0390*/ 	.word	index@(.nv.constant0._ZN7cutlass13device_kernelIN5flash11enable_sm90INS1_16FlashAttnBwdSm90INS1_25CollectiveMainloopBwdSm90ILi2ELi2ELi2EN4cute5tupleIJNS5_1CILi1EEES8_S8_EEENS6_IJNS7_ILi64EEENS7_ILi128EEESB_EEENS_10bfloat16_tEfNS_4arch4Sm90ELb1ELb0ELb0ELb0ELb0ELb1ELb0ELb0ELi2ELi1ELi2ELi1ELb0EEENS1_24CollectiveEpilogueBwdGQAISC_fSF_Li256ELb0ELb0EEENS1_25SingleTileBwdLPTSchedulerILb0ELi128ELb0EEEEEEEEEvNT_6ParamsE)
        /*0394*/ 	.short	0x0210
        /*0396*/ 	.short	0x0770


	//----- nvinfo : EIATTR_SW_WAR
	.align		4
.L_1594:
        /*0398*/ 	.byte	0x04, 0x36
        /*039a*/ 	.short	(.L_1596 - .L_1595)
.L_1595:
        /*039c*/ 	.word	0x00000008
.L_1596:


//--------------------- .nv.info._ZN7cutlass13device_kernelIN5flash11enable_sm90INS1_16FlashAttnBwdSm90INS1_25CollectiveMainloopBwdSm90ILi2ELi2ELi2EN4cute5tupleIJNS5_1CILi1EEES8_S8_EEENS6_IJNS7_ILi64EEENS7_ILi128EEESB_EEENS_10bfloat16_tEfNS_4arch4Sm90ELb1ELb0ELb0ELb0ELb1ELb1ELb0ELb0ELi2ELi1ELi2ELi1ELb0EEENS1_24CollectiveEpilogueBwdGQAISC_fSF_Li256ELb0ELb1EEENS1_25SingleTileBwdLPTSchedulerILb0ELi128ELb1EEEEEEEEEvNT_6ParamsE --------------------------
	.section	.nv.info._ZN7cutlass13device_kernelIN5flash11enable_sm90INS1_16FlashAttnBwdSm90INS1_25CollectiveMainloopBwdSm90ILi2ELi2ELi2EN4cute5tupleIJNS5_1CILi1EEES8_S8_EEENS6_IJNS7_ILi64EEENS7_ILi128EEESB_EEENS_10bfloat16_tEfNS_4arch4Sm90ELb1ELb0ELb0ELb0ELb1ELb1ELb0ELb0ELi2ELi1ELi2ELi1ELb0EEENS1_24CollectiveEpilogueBwdGQAISC_fSF_Li256ELb0ELb1EEENS1_25SingleTileBwdLPTSchedulerILb0ELi128ELb1EEEEEEEEEvNT_6ParamsE,"",@"SHT_CUDA_INFO"
	.sectionflags	@""
	.align	4


	//----- nvinfo : EIATTR_CUDA_API_VERSION
	.align		4
        /*0000*/ 	.byte	0x04, 0x37
        /*0002*/ 	.short	(.L_1598 - .L_1597)
.L_1597:
        /*0004*/ 	.word	0x00000082


	//----- nvinfo : EIATTR_KPARAM_INFO
	.align		4
.L_1598:
        /*0008*/ 	.byte	0x04, 0x17
        /*000a*/ 	.short	(.L_1600 - .L_1599)
.L_1599:
        /*000c*/ 	.word	0x00000000
        /*0010*/ 	.short	0x0000
        /*0012*/ 	.short	0x0070
        /*0014*/ 	.byte	0x00, 0xf0, 0x01, 0x1c


	//----- nvinfo : EIATTR_SPARSE_MMA_MASK
	.align		4
.L_1600:
        /*0018*/ 	.byte	0x03, 0x50
        /*001a*/ 	.short	0x0000


	//----- nvinfo : EIATTR_MAXREG_COUNT
	.align		4
        /*001c*/ 	.byte	0x03, 0x1b
        /*001e*/ 	.short	0x00a8


	//----- nvinfo : EIATTR_NUM_BARRIERS
	.align		4
        /*0020*/ 	.byte	0x02, 0x4c
        /*0022*/ 	.byte	0x10
	.zero		1


	//----- nvinfo : EIATTR_EXTERNS
	.align		4
        /*0024*/ 	.byte	0x04, 0x0f
        /*0026*/ 	.short	(.L_1602 - .L_1601)


	//   ....[0]....
	.align		4
.L_1601:
        /*0028*/ 	.word	index@(__assertfail)


	//----- nvinfo : EIATTR_ANNOTATIONS
	.align		4
.L_1602:
        /*002c*/ 	.byte	0x04, 0x55
        /*002e*/ 	.short	(.L_1604 - .L_1603)


	//   ....[0]....
.L_1603:
        /*0030*/ 	.word	0x00000001
        /*0034*/ 	.byte	0xc0, 0x74, 0x00, 0x00, 0x01, 0x00, 0x00, 0x00, 0xb0, 0x7f, 0x00, 0x00


	//----- nvinfo : EIATTR_MERCURY_ISA_VERSION
	.align		4
.L_1604:
        /*0040*/ 	.byte	0x03, 0x5f
        /*0042*/ 	.short	0x0101


	//----- nvinfo : EIATTR_INT_WARP_WIDE_INSTR_OFFSETS
	.align		4
        /*0044*/ 	.byte	0x04, 0x31
        /*0046*/ 	.short	(.L_1606 - .L_1605)


	//   ....[0]....
.L_1605:
        /*0048*/ 	.word	0x00000190


	//   ....[1]....
        /*004c*/ 	.word	0x000001c0


	//   ....[2]....
        /*0050*/ 	.word	0x00005b90


	//   ....[3]....
        /*0054*/ 	.word	0x00006200


	//   ....[4]....
        /*0058*/ 	.word	0x00006730


	//----- nvinfo : EIATTR_COOP_GROUP_MASK_REGIDS
	.align		4
.L_1606:
        /*005c*/ 	.byte	0x04, 0x29
        /*005e*/ 	.short	(.L_1608 - .L_1607)


	//   ....[0]....
.L_1607:
        /*0060*/ 	.word	0xffffffff


	//   ....[1]....
        /*0064*/ 	.word	0xffffffff


	//   ....[2]....
        /*0068*/ 	.word	0xffffffff


	//   ....[3]....
        /*006c*/ 	.word	0xffffffff


	//   ....[4]....
        /*0070*/ 	.word	0xffffffff


	//   ....[5]....
        /*0074*/ 	.word	0xffffffff


	//   ....[6]....
        /*0078*/ 	.word	0xffffffff


	//   ....[7]....
        /*007c*/ 	.word	0xffffffff


	//   ....[8]....
        /*0080*/ 	.word	0xffffffff


	//   ....[9]....
        /*0084*/ 	.word	0xffffffff


	//   ....[10]....
        /*0088*/ 	.word	0xffffffff


	//   ....[11]....
        /*008c*/ 	.word	0xffffffff


	//   ....[12]....
        /*0090*/ 	.word	0xffffffff


	//   ....[13]....
        /*0094*/ 	.word	0xffffffff


	//   ....[14]....
        /*0098*/ 	.word	0xffffffff


	//   ....[15]....
        /*009c*/ 	.word	0xffffffff


	//   ....[16]....
        /*00a0*/ 	.word	0xffffffff


	//   ....[17]....
        /*00a4*/ 	.word	0x0500000f


	//   ....[18]....
        /*00a8*/ 	.word	0x0500000f


	//   ....[19]....
        /*00ac*/ 	.word	0x0500000f


	//   ....[20]....
        /*00b0*/ 	.word	0x0500000f


	//   ....[21]....
        /*00b4*/ 	.word	0x0500000f


	//   ....[22]....
        /*00b8*/ 	.word	0x0500000f


	//----- nvinfo : EIATTR_COOP_GROUP_INSTR_OFFSETS
	.align		4
.L_1608:
        /*00bc*/ 	.byte	0x04, 0x28
        /*00be*/ 	.short	(.L_1610 - .L_1609)


	//   ....[0]....
.L_1609:
        /*00c0*/ 	.word	0x00000070


	//   ....[1]....
        /*00c4*/ 	.word	0x000001a0


	//   ....[2]....
        /*00c8*/ 	.word	0x000001f0


	//   ....[3]....
        /*00cc*/ 	.word	0x000003e0


	//   ....[4]....
        /*00d0*/ 	.word	0x00000630


	//   ....[5]....
        /*00d4*/ 	.word	0x00001340


	//   ....[6]....
        /*00d8*/ 	.word	0x000048b0


	//   ....[7]....
        /*00dc*/ 	.word	0x00004a30


	//   ....[8]....
        /*00e0*/ 	.word	0x00004d20


	//   ....[9]....
        /*00e4*/ 	.word	0x00004eb0


	//   ....[10]....
        /*00e8*/ 	.word	0x00004fc0


	//   ....[11]....
        /*00ec*/ 	.word	0x00005790


	//   ....[12]....
        /*00f0*/ 	.word	0x00005ac0


	//   ....[13]....
        /*00f4*/ 	.word	0x00005e80


	//   ....[14]....
        /*00f8*/ 	.word	0x00006130


	//   ....[15]....
        /*00fc*/ 	.word	0x000063f0


	//   ....[16]....
        /*0100*/ 	.word	0x00006660


	//   ....[17]....
        /*0104*/ 	.word	0x00008b70


	//   ....[18]....
        /*0108*/ 	.word	0x00008cc0


	//   ....[19]....
        /*010c*/ 	.word	0x00008d30


	//   ....[20]....
        /*0110*/ 	.word	0x00008da0


	//   ....[21]....
        /*0114*/ 	.word	0x00008e10


	//   ....[22]....
        /*0118*/ 	.word	0x00008e80


	//----- nvinfo : EIATTR_REG_RECONFIG
	.align		4
.L_1610:
        /*011c*/ 	.byte	0x01, 0x54
	.zero		2


	//----- nvinfo : EIATTR_SYSCALL_OFFSETS
	.align		4
        /*0120*/ 	.byte	0x04, 0x46
        /*0122*/ 	.short	(.L_1612 - .L_1611)


	//   ....[0]....
.L_1611:
        /*0124*/ 	.word	0x00000f80


	//   ....[1]....
        /*0128*/ 	.word	0x00001070


	//   ....[2]....
        /*012c*/ 	.word	0x000011d0


	//   ....[3]....
        /*0130*/ 	.word	0x000012c0


	//----- nvinfo : EIATTR_MBARRIER_INSTR_OFFSETS
	.align		4
.L_1612:
        /*0134*/ 	.byte	0x04, 0x39
        /*0136*/ 	.short	(.L_1614 - .L_1613)


	//   ....[0]....
.L_1613:
        /*0138*/ 	.word	0x00000290
        /*013c*/ 	.word	0x000000ff
        /*0140*/ 	.word	0x00030800
        /*0144*/ 	.short	0x0100
        /*0146*/ 	.byte	0x06
	.zero		1


	//   ....[1]....
        /*0148*/ 	.word	0x00000390
        /*014c*/ 	.word	0x000000ff
        /*0150*/ 	.word	0x00030810
        /*0154*/ 	.short	0x0100
        /*0156*/ 	.byte	0x08
	.zero		1


	//   ....[2]....
        /*0158*/ 	.word	0x000003a0
        /*015c*/ 	.word	0x000000ff
        /*0160*/ 	.word	0x00030820
        /*0164*/ 	.short	0x0100
        /*0166*/ 	.byte	0x08
	.zero		1


	//   ....[3]....
        /*0168*/ 	.word	0x000003b0
        /*016c*/ 	.word	0x000000ff
        /*0170*/ 	.word	0x00030818
        /*0174*/ 	.short	0x0100
        /*0176*/ 	.byte	0x08
	.zero		1


	//   ....[4]....
        /*0178*/ 	.word	0x000003c0
        /*017c*/ 	.word	0x000000ff
        /*0180*/ 	.word	0x00030828
        /*0184*/ 	.short	0x0100
        /*0186*/ 	.byte	0x08
	.zero		1


	//   ....[5]....
        /*0188*/ 	.word	0x000004f0
        /*018c*/ 	.word	0x000000ff
        /*0190*/ 	.word	0x00030830
        /*0194*/ 	.short	0x0100
        /*0196*/ 	.byte	0x08
	.zero		1


	//   ....[6]....
        /*0198*/ 	.word	0x00000500
        /*019c*/ 	.word	0x000000ff
        /*01a0*/ 	.word	0x00030840
        /*01a4*/ 	.short	0x0100
        /*01a6*/ 	.byte	0x08
	.zero		1


	//   ....[7]....
        /*01a8*/ 	.word	0x00000510
        /*01ac*/ 	.word	0x000000ff
        /*01b0*/ 	.word	0x00030838
        /*01b4*/ 	.short	0x0100
        /*01b6*/ 	.byte	0x08
	.zero		1


	//   ....[8]....
        /*01b8*/ 	.word	0x00000520
        /*01bc*/ 	.word	0x000000ff
        /*01c0*/ 	.word	0x00030848
        /*01c4*/ 	.short	0x0100
        /*01c6*/ 	.byte	0x08
	.zero		1


	//   ....[9]....
        /*01c8*/ 	.word	0x00001380
        /*01cc*/ 	.word	0x000000e4
        /*01d0*/ 	.word	0x00030800
        /*01d4*/ 	.short	0x010a
        /*01d6*/ 	.byte	0x3f
	.zero		1


	//   ....[10]....
        /*01d8*/ 	.word	0x00001420
        /*01dc*/ 	.word	0x000000e4
        /*01e0*/ 	.word	0x00030800
        /*01e4*/ 	.short	0x010a
        /*01e6*/ 	.byte	0x3f
	.zero		1


	//   ....[11]....
        /*01e8*/ 	.word	0x00001b00
        /*01ec*/ 	.word	0x00000000
        /*01f0*/ 	.word	0x00030810
        /*01f4*/ 	.short	0x010a
        /*01f6*/ 	.byte	0x3f
	.zero		1


	//   ....[12]....
        /*01f8*/ 	.word	0x00001b40
        /*01fc*/ 	.word	0x00000000
        /*0200*/ 	.word	0x00030810
        /*0204*/ 	.short	0x010a
        /*0206*/ 	.byte	0x3f
	.zero		1


	//   ....[13]....
        /*0208*/ 	.word	0x00002070
        /*020c*/ 	.word	0x00000000
        /*0210*/ 	.word	0x00030830
        /*0214*/ 	.short	0x010a
        /*0216*/ 	.byte	0x3f
	.zero		1


	//   ....[14]....
        /*0218*/ 	.word	0x000020f0
        /*021c*/ 	.word	0x00000000
        /*0220*/ 	.word	0x00030830
        /*0224*/ 	.short	0x010a
        /*0226*/ 	.byte	0x3f
	.zero		1


	//   ....[15]....
        /*0228*/ 	.word	0x00003ad0
        /*022c*/ 	.word	0x00000006
        /*0230*/ 	.word	0x00000000
        /*0234*/ 	.short	0x0101
        /*0236*/ 	.byte	0x3f
	.zero		1


	//   ....[16]....
        /*0238*/ 	.word	0x00003e00
        /*023c*/ 	.word	0x00000000
        /*0240*/ 	.word	0x00000000
        /*0244*/ 	.short	0x0101
        /*0246*/ 	.byte	0x3f
	.zero		1


	//   ....[17]....
        /*0248*/ 	.word	0x00006e20
        /*024c*/ 	.word	0x00000010
        /*0250*/ 	.word	0x00030820
        /*0254*/ 	.short	0x010a
        /*0256*/ 	.byte	0x3f
	.zero		1


	//   ....[18]....
        /*0258*/ 	.word	0x00007550
        /*025c*/ 	.word	0x00000010
        /*0260*/ 	.word	0x00030840
        /*0264*/ 	.short	0x010a
        /*0266*/ 	.byte	0x3f
	.zero		1


	//   ....[19]....
        /*0268*/ 	.word	0x000077f0
        /*026c*/ 	.word	0x00000010
        /*0270*/ 	.word	0x00030828
        /*0274*/ 	.short	0x010a
        /*0276*/ 	.byte	0x3f
	.zero		1


	//   ....[20]....
        /*0278*/ 	.word	0x00007a90
        /*027c*/ 	.word	0x00000010
        /*0280*/ 	.word	0x00030848
        /*0284*/ 	.short	0x010a
        /*0286*/ 	.byte	0x3f
	.zero		1


	//   ....[21]....
        /*0288*/ 	.word	0x00007ce0
        /*028c*/ 	.word	0x00000010
        /*0290*/ 	.word	0x00030820
        /*0294*/ 	.short	0x010a
        /*0296*/ 	.byte	0x3f
	.zero		1


	//   ....[22]....
        /*0298*/ 	.word	0x00008010
        /*029c*/ 	.word	0x00000010
        /*02a0*/ 	.word	0x00030840
        /*02a4*/ 	.short	0x010a
        /*02a6*/ 	.byte	0x3f
	.zero		1


	//   ....[23]....
        /*02a8*/ 	.word	0x00008280
        /*02ac*/ 	.word	0x00000010
        /*02b0*/ 	.word	0x00030828
        /*02b4*/ 	.short	0x010a
        /*02b6*/ 	.byte	0x3f
	.zero		1


	//   ....[24]....
        /*02b8*/ 	.word	0x000085a0
        /*02bc*/ 	.word	0x00000003
        /*02c0*/ 	.word	0x00030840
        /*02c4*/ 	.short	0x010a
        /*02c6*/ 	.byte	0x3f
	.zero		1


	//   ....[25]....
        /*02c8*/ 	.word	0x000089e0
        /*02cc*/ 	.word	0x00000006
        /*02d0*/ 	.word	0x00000000
        /*02d4*/ 	.short	0x010a
        /*02d6*/ 	.byte	0x3f
	.zero		1


	//   ....[26]....
        /*02d8*/ 	.word	0x00008a40
        /*02dc*/ 	.word	0x00000003
        /*02e0*/ 	.word	0x00000000
        /*02e4*/ 	.short	0x010a
        /*02e6*/ 	.byte	0x3f
	.zero		1


	//   ....[27]....
        /*02e8*/ 	.word	0x00008aa0
        /*02ec*/ 	.word	0x00000000
        /*02f0*/ 	.word	0x00000000
        /*02f4*/ 	.short	0x010a
        /*02f6*/ 	.byte	0x3f
	.zero		1


	//   ....[28]....
        /*02f8*/ 	.word	0x00008ad0
        /*02fc*/ 	.word	0x00000003
        /*0300*/ 	.word	0x00000000
        /*0304*/ 	.short	0x010a
        /*0306*/ 	.byte	0x3f
	.zero		1


	//   ....[29]....
        /*0308*/ 	.word	0x00008ba0
        /*030c*/ 	.word	0x000000e4
        /*0310*/ 	.word	0x00030800
        /*0314*/ 	.short	0x010a
        /*0316*/ 	.byte	0x3f
	.zero		1


	//   ....[30]....
        /*0318*/ 	.word	0x00008bf0
        /*031c*/ 	.word	0x00000000
        /*0320*/ 	.word	0x00030810
        /*0324*/ 	.short	0x010a
        /*0326*/ 	.byte	0x3f
	.zero		1


	//   ....[31]....
        /*0328*/ 	.word	0x00008c40
        /*032c*/ 	.word	0x00000000
        /*0330*/ 	.word	0x00030830
        /*0334*/ 	.short	0x010a
        /*0336*/ 	.byte	0x3f
	.zero		1


	//   ....[32]....
        /*0338*/ 	.word	0x00008ec0
        /*033c*/ 	.word	0x00000010
        /*0340*/ 	.word	0x00030820
        /*0344*/ 	.short	0x010a
        /*0346*/ 	.byte	0x3f
	.zero		1


	//   ....[33]....
        /*0348*/ 	.word	0x00008f10
        /*034c*/ 	.word	0x00000010
        /*0350*/ 	.word	0x00030840
        /*0354*/ 	.short	0x010a
        /*0356*/ 	.byte	0x3f
	.zero		1


	//   ....[34]....
        /*0358*/ 	.word	0x00008f60
        /*035c*/ 	.word	0x00000010
        /*0360*/ 	.word	0x00030828
        /*0364*/ 	.short	0x010a
        /*0366*/ 	.byte	0x3f
	.zero		1


	//   ....[35]....
        /*0368*/ 	.word	0x00008fb0
        /*036c*/ 	.word	0x00000010
        /*0370*/ 	.word	0x00030848
        /*0374*/ 	.short	0x010a
        /*0376*/ 	.byte	0x3f
	.zero		1


	//   ....[36]....
        /*0378*/ 	.word	0x00009010
        /*037c*/ 	.word	0x00000010
        /*0380*/ 	.word	0x00030820
        /*0384*/ 	.short	0x010a
        /*0386*/ 	.byte	0x3f
	.zero		1


	//   ....[37]....
        /*0388*/ 	.word	0x00009060
        /*038c*/ 	.word	0x00000010
        /*0390*/ 	.word	0x00030840
        /*0394*/ 	.short	0x010a
        /*0396*/ 	.byte	0x3f
	.zero		1


	//   ....[38]....
        /*0398*/ 	.word	0x000090b0
        /*039c*/ 	.word	0x00000010
        /*03a0*/ 	.word	0x00030828
        /*03a4*/ 	.short	0x010a
        /*03a6*/ 	.byte	0x3f
	.zero		1


	//   ....[39]....
        /*03a8*/ 	.word	0x00009100
        /*03ac*/ 	.word	0x00000003
        /*03b0*/ 	.word	0x00030840
        /*03b4*/ 	.short	0x010a
        /*03b6*/ 	.byte	0x3f
	.zero		1


	//   ....[40]....
        /*03b8*/ 	.word	0x000091d0
        /*03bc*/ 	.word	0x00000006
        /*03c0*/ 	.word	0x00000000
        /*03c4*/ 	.short	0x010a
        /*03c6*/ 	.byte	0x3f
	.zero		1


	//   ....[41]....
        /*03c8*/ 	.word	0x00009220
        /*03cc*/ 	.word	0x00000003
        /*03d0*/ 	.word	0x00000000
        /*03d4*/ 	.short	0x010a
        /*03d6*/ 	.byte	0x3f
	.zero		1


	//   ....[42]....
        /*03d8*/ 	.word	0x00009270
        /*03dc*/ 	.word	0x00000000
        /*03e0*/ 	.word	0x00000000
        /*03e4*/ 	.short	0x010a
        /*03e6*/ 	.byte	0x3f
	.zero		1


	//----- nvinfo : EIATTR_NUM_MBARRIERS
	.align		4
.L_1614:
        /*03e8*/ 	.byte	0x03, 0x38
        /*03ea*/ 	.short	0x0009


	//----- nvinfo : EIATTR_EXIT_INSTR_OFFSETS
	.align		4
        /*03ec*/ 	.byte	0x04, 0x1c
        /*03ee*/ 	.short	(.L_1616 - .L_1615)


	//   ....[0]....
.L_1615:
        /*03f0*/ 	.word	0x00008b20


	//----- nvinfo : EIATTR_MAX_THREADS
	.align		4
.L_1616:
        /*03f4*/ 	.byte	0x04, 0x05
        /*03f6*/ 	.short	(.L_1618 - .L_1617)
.L_1617:
        /*03f8*/ 	.word	0x00000180
        /*03fc*/ 	.word	0x00000001
        /*0400*/ 	.word	0x00000001


	//----- nvinfo : EIATTR_CRS_STACK_SIZE
	.align		4
.L_1618:
        /*0404*/ 	.byte	0x04, 0x1e
        /*0406*/ 	.short	(.L_1620 - .L_1619)
.L_1619:
        /*0408*/ 	.word	0x00000000


	//----- nvinfo : EIATTR_CBANK_PARAM_SIZE
	.align		4
.L_1620:
        /*040c*/ 	.byte	0x03, 0x19
        /*040e*/ 	.short	0x0770


	//----- nvinfo : EIATTR_PARAM_CBANK
	.align		4
        /*0410*/ 	.byte	0x04, 0x0a
        /*0412*/ 	.short	(.L_1622 - .L_1621)
	.align		4
.L_1621:
        /*0414*/ 	.word	index@(.nv.constant0._ZN7cutlass13device_kernelIN5flash11enable_sm90INS1_16FlashAttnBwdSm90INS1_25CollectiveMainloopBwdSm90ILi2ELi2ELi2EN4cute5tupleIJNS5_1CILi1EEES8_S8_EEENS6_IJNS7_ILi64EEENS7_ILi128EEESB_EEENS_10bfloat16_tEfNS_4arch4Sm90ELb1ELb0ELb0ELb0ELb1ELb1ELb0ELb0ELi2ELi1ELi2ELi1ELb0EEENS1_24CollectiveEpilogueBwdGQAISC_fSF_Li256ELb0ELb1EEENS1_25SingleTileBwdLPTSchedulerILb0ELi128ELb1EEEEEEEEEvNT_6ParamsE)
        /*0418*/ 	.short	0x0210
        /*041a*/ 	.short	0x0770


	//----- nvinfo : EIATTR_SW_WAR
	.align		4
.L_1622:
        /*041c*/ 	.byte	0x04, 0x36
        /*041e*/ 	.short	(.L_1624 - .L_1623)
.L_1623:
        /*0420*/ 	.word	0x00000008
.L_1624:


//--------------------- .nv.info._ZN7cutlass13device_kernelIN5flash22FlashAttnBwdPreprocessIN4cute5tupleIJNS3_1CILi64EEENS5_ILi128EEEEEENS_10bfloat16_tEfNS_4arch4Sm90ELb1ELb0EEEEEvNT_6ParamsE --------------------------
	.section	.nv.info._ZN7cutlass13device_kernelIN5flash22FlashAttnBwdPreprocessIN4cute5tupleIJNS3_1CILi64EEENS5_ILi128EEEEEENS_10bfloat16_tEfNS_4arch4Sm90ELb1ELb0EEEEEvNT_6ParamsE,"",@"SHT_CUDA_INFO"
	.sectionflags	@""
	.align	4


	//----- nvinfo : EIATTR_CUDA_API_VERSION
	.align		4
        /*0000*/ 	.byte	0x04, 0x37
        /*0002*/ 	.short	(.L_1626 - .L_1625)
.L_1625:
        /*0004*/ 	.word	0x00000082


	//----- nvinfo : EIATTR_KPARAM_INFO
	.align		4
.L_1626:
        /*0008*/ 	.byte	0x04, 0x17
        /*000a*/ 	.short	(.L_1628 - .L_1627)
.L_1627:
        /*000c*/ 	.word	0x00000000
        /*0010*/ 	.short	0x0000
        /*0012*/ 	.short	0x0000
        /*0014*/ 	.byte	0x00, 0xf0, 0xc1, 0x03


	//----- nvinfo : EIATTR_SPARSE_MMA_MASK
	.align		4
.L_1628:
        /*0018*/ 	.byte	0x03, 0x50
        /*001a*/ 	.short	0x0000


	//----- nvinfo : EIATTR_MAXREG_COUNT
	.align		4
        /*001c*/ 	.byte	0x03, 0x1b
        /*001e*/ 	.short	0x0080


	//----- nvinfo : EIATTR_MERCURY_ISA_VERSION
	.align		4
        /*0020*/ 	.byte	0x03, 0x5f
        /*0022*/ 	.short	0x0101


	//----- nvinfo : EIATTR_COOP_GROUP_MASK_REGIDS
	.align		4
        /*0024*/ 	.byte	0x04, 0x29
        /*0026*/ 	.short	(.L_1630 - .L_1629)


	//   ....[0]....
.L_1629:
        /*0028*/ 	.word	0xffffffff


	//   ....[1]....
        /*002c*/ 	.word	0xffffffff


	//   ....[2]....
        /*0030*/ 	.word	0xffffffff


	//   ....[3]....
        /*0034*/ 	.word	0xffffffff


	//   ....[4]....
        /*0038*/ 	.word	0xffffffff


	//   ....[5]....
        /*003c*/ 	.word	0xffffffff


	//   ....[6]....
        /*0040*/ 	.word	0xffffffff


	//   ....[7]....
        /*0044*/ 	.word	0xffffffff


	//   ....[8]....
        /*0048*/ 	.word	0xffffffff


	//   ....[9]....
        /*004c*/ 	.word	0xffffffff


	//   ....[10]....
        /*0050*/ 	.word	0xffffffff


	//   ....[11]....
        /*0054*/ 	.word	0xffffffff


	//   ....[12]....
        /*0058*/ 	.word	0xffffffff


	//   ....[13]....
        /*005c*/ 	.word	0xffffffff


	//   ....[14]....
        /*0060*/ 	.word	0xffffffff


	//   ....[15]....
        /*0064*/ 	.word	0xffffffff


	//----- nvinfo : EIATTR_COOP_GROUP_INSTR_OFFSETS
	.align		4
.L_1630:
        /*0068*/ 	.byte	0x04, 0x28
        /*006a*/ 	.short	(.L_1632 - .L_1631)


	//   ....[0]....
.L_1631:
        /*006c*/ 	.word	0x00001120


	//   ....[1]....
        /*0070*/ 	.word	0x00001130


	//   ....[2]....
        /*0074*/ 	.word	0x00001140


	//   ....[3]....
        /*0078*/ 	.word	0x00001150


	//   ....[4]....
        /*007c*/ 	.word	0x000011a0


	//   ....[5]....
        /*0080*/ 	.word	0x000011b0


	//   ....[6]....
        /*0084*/ 	.word	0x000011c0


	//   ....[7]....
        /*0088*/ 	.word	0x000011d0


	//   ....[8]....
        /*008c*/ 	.word	0x00001220


	//   ....[9]....
        /*0090*/ 	.word	0x00001230


	//   ....[10]....
        /*0094*/ 	.word	0x00001240


	//   ....[11]....
        /*0098*/ 	.word	0x00001250


	//   ....[12]....
        /*009c*/ 	.word	0x000012a0


	//   ....[13]....
        /*00a0*/ 	.word	0x000012c0


	//   ....[14]....
        /*00a4*/ 	.word	0x000012d0


	//   ....[15]....
        /*00a8*/ 	.word	0x000012f0


	//----- nvinfo : EIATTR_EXIT_INSTR_OFFSETS
	.align		4
.L_1632:
        /*00ac*/ 	.byte	0x04, 0x1c
        /*00ae*/ 	.short	(.L_1634 - .L_1633)


	//   ....[0]....
.L_1633:
        /*00b0*/ 	.word	0x000018b0


	//   ....[1]....
        /*00b4*/ 	.word	0x00001930


	//----- nvinfo : EIATTR_MAX_THREADS
	.align		4
.L_1634:
        /*00b8*/ 	.byte	0x04, 0x05
        /*00ba*/ 	.short	(.L_1636 - .L_1635)
.L_1635:
        /*00bc*/ 	.word	0x00000100
        /*00c0*/ 	.word	0x00000001
        /*00c4*/ 	.word	0x00000001


	//----- nvinfo : EIATTR_CRS_STACK_SIZE
	.align		4
.L_1636:
        /*00c8*/ 	.byte	0x04, 0x1e
        /*00ca*/ 	.short	(.L_1638 - .L_1637)
.L_1637:
        /*00cc*/ 	.word	0x00000000


	//----- nvinfo : EIATTR_CBANK_PARAM_SIZE
	.align		4
.L_1638:
        /*00d0*/ 	.byte	0x03, 0x19
        /*00d2*/ 	.short	0x00f0


	//----- nvinfo : EIATTR_PARAM_CBANK
	.align		4
        /*00d4*/ 	.byte	0x04, 0x0a
        /*00d6*/ 	.short	(.L_1640 - .L_1639)
	.align		4
.L_1639:
        /*00d8*/ 	.word	index@(.nv.constant0._ZN7cutlass13device_kernelIN5flash22FlashAttnBwdPreprocessIN4cute5tupleIJNS3_1CILi64EEENS5_ILi128EEEEEENS_10bfloat16_tEfNS_4arch4Sm90ELb1ELb0EEEEEvNT_6ParamsE)
        /*00dc*/ 	.short	0x0210
        /*00de*/ 	.short	0x00f0


	//----- nvinfo : EIATTR_SW_WAR
	.align		4
.L_1640:
        /*00e0*/ 	.byte	0x04, 0x36
        /*00e2*/ 	.short	(.L_1642 - .L_1641)
.L_1641:
        /*00e4*/ 	.word	0x00000008
.L_1642:


//--------------------- .nv.info._ZN7cutlass13device_kernelIN5flash11enable_sm90INS1_16FlashAttnBwdSm90INS1_25CollectiveMainloopBwdSm90ILi2ELi2ELi2EN4cute5tupleIJNS5_1CILi1EEES8_S8_EEENS6_IJNS7_ILi64EEENS7_ILi128EEESB_EEENS_10bfloat16_tEfNS_4arch4Sm90ELb1ELb0ELb0ELb1ELb0ELb1ELb0ELb0ELi2ELi1ELi2ELi1ELb0EEENS1_21CollectiveEpilogueBwdISC_SD_SF_Li256ELb1ELb0ELi1EEENS1_25SingleTileBwdLPTSchedulerILb1ELi128ELb0EEEEEEEEEvNT_6ParamsE --------------------------
	.section	.nv.info._ZN7cutlass13device_kernelIN5flash11enable_sm90INS1_16FlashAttnBwdSm90INS1_25CollectiveMainloopBwdSm90ILi2ELi2ELi2EN4cute5tupleIJNS5_1CILi1EEES8_S8_EEENS6_IJNS7_ILi64EEENS7_ILi128EEESB_EEENS_10bfloat16_tEfNS_4arch4Sm90ELb1ELb0ELb0ELb1ELb0ELb1ELb0ELb0ELi2ELi1ELi2ELi1ELb0EEENS1_21CollectiveEpilogueBwdISC_SD_SF_Li256ELb1ELb0ELi1EEENS1_25SingleTileBwdLPTSchedulerILb1ELi128ELb0EEEEEEEEEvNT_6ParamsE,"",@"SHT_CUDA_INFO"
	.sectionflags	@""
	.align	4


	//----- nvinfo : EIATTR_CUDA_API_VERSION
	.align		4
        /*0000*/ 	.byte	0x04, 0x37
        /*0002*/ 	.short	(.L_1644 - .L_1643)
.L_1643:
        /*0004*/ 	.word	0x00000082


	//----- nvinfo : EIATTR_KPARAM_INFO
	.align		4
.L_1644:
        /*0008*/ 	.byte	0x04, 0x17
        /*000a*/ 	.short	(.L_1646 - .L_1645)
.L_1645:
        /*000c*/ 	.word	0x00000000
        /*0010*/ 	.short	0x0000
        /*0012*/ 	.short	0x0070
        /*0014*/ 	.byte	0x00, 0xf0, 0x01, 0x1a


	//----- nvinfo : EIATTR_SPARSE_MMA_MASK
	.align		4
.L_1646:
        /*0018*/ 	.byte	0x03, 0x50
        /*001a*/ 	.short	0x0000


	//----- nvinfo : EIATTR_MAXREG_COUNT
	.align		4
        /*001c*/ 	.byte	0x03, 0x1b
        /*001e*/ 	.short	0x00a8


	//----- nvinfo : EIATTR_NUM_BARRIERS
	.align		4
        /*0020*/ 	.byte	0x02, 0x4c
        /*0022*/ 	.byte	0x10
	.zero		1


	//----- nvinfo : EIATTR_EXTERNS
	.align		4
        /*0024*/ 	.byte	0x04, 0x0f
        /*0026*/ 	.short	(.L_1648 - .L_1647)


	//   ....[0]....
	.align		4
.L_1647:
        /*0028*/ 	.word	index@(__assertfail)


	//----- nvinfo : EIATTR_ANNOTATIONS
	.align		4
.L_1648:
        /*002c*/ 	.byte	0x04, 0x55
        /*002e*/ 	.short	(.L_1650 - .L_1649)


	//   ....[0]....
.L_1649:
        /*0030*/ 	.word	0x00000001
        /*0034*/ 	.byte	0xb0, 0xa2, 0x00, 0x00, 0x01, 0x00, 0x00, 0x00, 0xb0, 0xa5, 0x00, 0x00, 0x01, 0x00, 0x00, 0x00
        /*0044*/ 	.byte	0x10, 0xb1, 0x00, 0x00, 0x01, 0x00, 0x00, 0x00, 0x30, 0xb1, 0x00, 0x00, 0x01, 0x00, 0x00, 0x00
        /*0054*/ 	.byte	0xa0, 0xb4, 0x00, 0x00


	//----- nvinfo : EIATTR_MERCURY_ISA_VERSION
	.align		4
.L_1650:
        /*0058*/ 	.byte	0x03, 0x5f
        /*005a*/ 	.short	0x0101


	//----- nvinfo : EIATTR_INT_WARP_WIDE_INSTR_OFFSETS
	.align		4
        /*005c*/ 	.byte	0x04, 0x31
        /*005e*/ 	.short	(.L_1652 - .L_1651)


	//   ....[0]....
.L_1651:
        /*0060*/ 	.word	0x00000190


	//   ....[1]....
        /*0064*/ 	.word	0x000001c0


	//----- nvinfo : EIATTR_COOP_GROUP_MASK_REGIDS
	.align		4
.L_1652:
        /*0068*/ 	.byte	0x04, 0x29
        /*006a*/ 	.short	(.L_1654 - .L_1653)


	//   ....[0]....
.L_1653:
        /*006c*/ 	.word	0xffffffff


	//   ....[1]....
        /*0070*/ 	.word	0xffffffff


	//   ....[2]....
        /*0074*/ 	.word	0xffffffff


	//   ....[3]....
        /*0078*/ 	.word	0xffffffff


	//   ....[4]....
        /*007c*/ 	.word	0xffffffff


	//   ....[5]....
        /*0080*/ 	.word	0xffffffff


	//   ....[6]....
        /*0084*/ 	.word	0xffffffff


	//   ....[7]....
        /*0088*/ 	.word	0x0500000f


	//----- nvinfo : EIATTR_COOP_GROUP_INSTR_OFFSETS
	.align		4
.L_1654:
        /*008c*/ 	.byte	0x04, 0x28
        /*008e*/ 	.short	(.L_1656 - .L_1655)


	//   ....[0]....
.L_1655:
        /*0090*/ 	.word	0x00000070


	//   ....[1]....
        /*0094*/ 	.word	0x000001a0


	//   ....[2]....
        /*0098*/ 	.word	0x000001f0


	//   ....[3]....
        /*009c*/ 	.word	0x000003e0


	//   ....[4]....
        /*00a0*/ 	.word	0x00000630


	//   ....[5]....
        /*00a4*/ 	.word	0x00001840


	//   ....[6]....
        /*00a8*/ 	.word	0x00007de0


	//   ....[7]....
        /*00ac*/ 	.word	0x0000bcf0


	//----- nvinfo : EIATTR_REG_RECONFIG
	.align		4
.L_1656:
        /*00b0*/ 	.byte	0x01, 0x54
	.zero		2


	//----- nvinfo : EIATTR_SYSCALL_OFFSETS
	.align		4
        /*00b4*/ 	.byte	0x04, 0x46
        /*00b6*/ 	.short	(.L_1658 - .L_1657)


	//   ....[0]....
.L_1657:
        /*00b8*/ 	.word	0x00001480


	//   ....[1]....
        /*00bc*/ 	.word	0x00001570


	//   ....[2]....
        /*00c0*/ 	.word	0x000016d0


	//   ....[3]....
        /*00c4*/ 	.word	0x000017c0


	//----- nvinfo : EIATTR_MBARRIER_INSTR_OFFSETS
	.align		4
.L_1658:
        /*00c8*/ 	.byte	0x04, 0x39
        /*00ca*/ 	.short	(.L_1660 - .L_1659)


	//   ....[0]....
.L_1659:
        /*00cc*/ 	.word	0x00000290
        /*00d0*/ 	.word	0x000000ff
        /*00d4*/ 	.word	0x00030800
        /*00d8*/ 	.short	0x0100
        /*00da*/ 	.byte	0x06
	.zero		1


	//   ....[1]....
        /*00dc*/ 	.word	0x00000390
        /*00e0*/ 	.word	0x000000ff
        /*00e4*/ 	.word	0x00030810
        /*00e8*/ 	.short	0x0100
        /*00ea*/ 	.byte	0x08
	.zero		1


	//   ....[2]....
        /*00ec*/ 	.word	0x000003a0
        /*00f0*/ 	.word	0x000000ff
        /*00f4*/ 	.word	0x00030820
        /*00f8*/ 	.short	0x0100
        /*00fa*/ 	.byte	0x08
	.zero		1


	//   ....[3]....
        /*00fc*/ 	.word	0x000003b0
        /*0100*/ 	.word	0x000000ff
        /*0104*/ 	.word	0x00030818
        /*0108*/ 	.short	0x0100
        /*010a*/ 	.byte	0x08
	.zero		1


	//   ....[4]....
        /*010c*/ 	.word	0x000003c0
        /*0110*/ 	.word	0x000000ff
        /*0114*/ 	.word	0x00030828
        /*0118*/ 	.short	0x0100
        /*011a*/ 	.byte	0x08
	.zero		1


	//   ....[5]....
        /*011c*/ 	.word	0x000004f0
        /*0120*/ 	.word	0x000000ff
        /*0124*/ 	.word	0x00030830
        /*0128*/ 	.short	0x0100
        /*012a*/ 	.byte	0x08
	.zero		1


	//   ....[6]....
        /*012c*/ 	.word	0x00000500
        /*0130*/ 	.word	0x000000ff
        /*0134*/ 	.word	0x00030840
        /*0138*/ 	.short	0x0100
        /*013a*/ 	.byte	0x08
	.zero		1


	//   ....[7]....
        /*013c*/ 	.word	0x00000510
        /*0140*/ 	.word	0x000000ff
        /*0144*/ 	.word	0x00030838
        /*0148*/ 	.short	0x0100
        /*014a*/ 	.byte	0x08
	.zero		1


	//   ....[8]....
        /*014c*/ 	.word	0x00000520
        /*0150*/ 	.word	0x000000ff
        /*0154*/ 	.word	0x00030848
        /*0158*/ 	.short	0x0100
        /*015a*/ 	.byte	0x08
	.zero		1


	//   ....[9]....
        /*015c*/ 	.word	0x00001880
        /*0160*/ 	.word	0x000000e4
        /*0164*/ 	.word	0x00030800
        /*0168*/ 	.short	0x010a
        /*016a*/ 	.byte	0x3f
	.zero		1


	//   ....[10]....
        /*016c*/ 	.word	0x00001920
        /*0170*/ 	.word	0x000000e4
        /*0174*/ 	.word	0x00030800
        /*0178*/ 	.short	0x010a
        /*017a*/ 	.byte	0x3f
	.zero		1


	//   ....[11]....
        /*017c*/ 	.word	0x00001ff0
        /*0180*/ 	.word	0x00000000
        /*0184*/ 	.word	0x00030810
        /*0188*/ 	.short	0x010a
        /*018a*/ 	.byte	0x3f
	.zero		1


	//   ....[12]....
        /*018c*/ 	.word	0x00002030
        /*0190*/ 	.word	0x00000000
        /*0194*/ 	.word	0x00030810
        /*0198*/ 	.short	0x010a
        /*019a*/ 	.byte	0x3f
	.zero		1


	//   ....[13]....
        /*019c*/ 	.word	0x00002560
        /*01a0*/ 	.word	0x00000000
        /*01a4*/ 	.word	0x00030830
        /*01a8*/ 	.short	0x010a
        /*01aa*/ 	.byte	0x3f
	.zero		1


	//   ....[14]....
        /*01ac*/ 	.word	0x000025e0
        /*01b0*/ 	.word	0x00000000
        /*01b4*/ 	.word	0x00030830
        /*01b8*/ 	.short	0x010a
        /*01ba*/ 	.byte	0x3f
	.zero		1


	//   ....[15]....
        /*01bc*/ 	.word	0x00003fb0
        /*01c0*/ 	.word	0x00000006
        /*01c4*/ 	.word	0x00000000
        /*01c8*/ 	.short	0x0101
        /*01ca*/ 	.byte	0x3f
	.zero		1


	//   ....[16]....
        /*01cc*/ 	.word	0x000042e0
        /*01d0*/ 	.word	0x00000000
        /*01d4*/ 	.word	0x00000000
        /*01d8*/ 	.short	0x0101
        /*01da*/ 	.byte	0x3f
	.zero		1


	//   ....[17]....
        /*01dc*/ 	.word	0x00009f30
        /*01e0*/ 	.word	0x0000000f
        /*01e4*/ 	.word	0x00030820
        /*01e8*/ 	.short	0x010a
        /*01ea*/ 	.byte	0x3f
	.zero		1


	//   ....[18]....
        /*01ec*/ 	.word	0x0000a610
        /*01f0*/ 	.word	0x0000000f
        /*01f4*/ 	.word	0x00030840
        /*01f8*/ 	.short	0x010a
        /*01fa*/ 	.byte	0x3f
	.zero		1


	//   ....[19]....
        /*01fc*/ 	.word	0x0000a8e0
        /*0200*/ 	.word	0x0000000f
        /*0204*/ 	.word	0x00030828
        /*0208*/ 	.short	0x010a
        /*020a*/ 	.byte	0x3f
	.zero		1


	//   ....[20]....
        /*020c*/ 	.word	0x0000abb0
        /*0210*/ 	.word	0x0000000f
        /*0214*/ 	.word	0x00030848
        /*0218*/ 	.short	0x010a
        /*021a*/ 	.byte	0x3f
	.zero		1


	//   ....[21]....
        /*021c*/ 	.word	0x0000ae20
        /*0220*/ 	.word	0x0000000f
        /*0224*/ 	.word	0x00030820
        /*0228*/ 	.short	0x010a
        /*022a*/ 	.byte	0x3f
	.zero		1


	//   ....[22]....
        /*022c*/ 	.word	0x0000b160
        /*0230*/ 	.word	0x0000000f
        /*0234*/ 	.word	0x00030840
        /*0238*/ 	.short	0x010a
        /*023a*/ 	.byte	0x3f
	.zero		1


	//   ....[23]....
        /*023c*/ 	.word	0x0000b400
        /*0240*/ 	.word	0x0000000f
        /*0244*/ 	.word	0x00030828
        /*0248*/ 	.short	0x010a
        /*024a*/ 	.byte	0x3f
	.zero		1


	//   ....[24]....
        /*024c*/ 	.word	0x0000b710
        /*0250*/ 	.word	0x00000003
        /*0254*/ 	.word	0x00030840
        /*0258*/ 	.short	0x010a
        /*025a*/ 	.byte	0x3f
	.zero		1


	//   ....[25]....
        /*025c*/ 	.word	0x0000bb70
        /*0260*/ 	.word	0x00000007
        /*0264*/ 	.word	0x00000000
        /*0268*/ 	.short	0x010a
        /*026a*/ 	.byte	0x3f
	.zero		1


	//   ....[26]....
        /*026c*/ 	.word	0x0000bbc0
        /*0270*/ 	.word	0x00000003
        /*0274*/ 	.word	0x00000000
        /*0278*/ 	.short	0x010a
        /*027a*/ 	.byte	0x3f
	.zero		1


	//   ....[27]....
        /*027c*/ 	.word	0x0000bc20
        /*0280*/ 	.word	0x00000005
        /*0284*/ 	.word	0x00000000
        /*0288*/ 	.short	0x010a
        /*028a*/ 	.byte	0x3f
	.zero		1


	//   ....[28]....
        /*028c*/ 	.word	0x0000bc50
        /*0290*/ 	.word	0x00000003
        /*0294*/ 	.word	0x00000000
        /*0298*/ 	.short	0x010a
        /*029a*/ 	.byte	0x3f
	.zero		1


	//   ....[29]....
        /*029c*/ 	.word	0x0000bd20
        /*02a0*/ 	.word	0x000000e4
        /*02a4*/ 	.word	0x00030800
        /*02a8*/ 	.short	0x010a
        /*02aa*/ 	.byte	0x3f
	.zero		1


	//   ....[30]....
        /*02ac*/ 	.word	0x0000bd70
        /*02b0*/ 	.word	0x00000000
        /*02b4*/ 	.word	0x00030810
        /*02b8*/ 	.short	0x010a
        /*02ba*/ 	.byte	0x3f
	.zero		1


	//   ....[31]....
        /*02bc*/ 	.word	0x0000bdc0
        /*02c0*/ 	.word	0x00000000
        /*02c4*/ 	.word	0x00030830
        /*02c8*/ 	.short	0x010a
        /*02ca*/ 	.byte	0x3f
	.zero		1


	//   ....[32]....
        /*02cc*/ 	.word	0x0000be10
        /*02d0*/ 	.word	0x0000000f
        /*02d4*/ 	.word	0x00030820
        /*02d8*/ 	.short	0x010a
        /*02da*/ 	.byte	0x3f
	.zero		1


	//   ....[33]....
        /*02dc*/ 	.word	0x0000be60
        /*02e0*/ 	.word	0x0000000f
        /*02e4*/ 	.word	0x00030840
        /*02e8*/ 	.short	0x010a
        /*02ea*/ 	.byte	0x3f
	.zero		1


	//   ....[34]....
        /*02ec*/ 	.word	0x0000beb0
        /*02f0*/ 	.word	0x0000000f
        /*02f4*/ 	.word	0x00030828
        /*02f8*/ 	.short	0x010a
        /*02fa*/ 	.byte	0x3f
	.zero		1


	//   ....[35]....
        /*02fc*/ 	.word	0x0000bf00
        /*0300*/ 	.word	0x0000000f
        /*0304*/ 	.word	0x00030848
        /*0308*/ 	.short	0x010a
        /*030a*/ 	.byte	0x3f
	.zero		1


	//   ....[36]....
        /*030c*/ 	.word	0x0000bf60
        /*0310*/ 	.word	0x0000000f
        /*0314*/ 	.word	0x00030820
        /*0318*/ 	.short	0x010a
        /*031a*/ 	.byte	0x3f
	.zero		1


	//   ....[37]....
        /*031c*/ 	.word	0x0000bfb0
        /*0320*/ 	.word	0x0000000f
        /*0324*/ 	.word	0x00030840
        /*0328*/ 	.short	0x010a
        /*032a*/ 	.byte	0x3f
	.zero		1


	//   ....[38]....
        /*032c*/ 	.word	0x0000c000
        /*0330*/ 	.word	0x0000000f
        /*0334*/ 	.word	0x00030828
        /*0338*/ 	.short	0x010a
        /*033a*/ 	.byte	0x3f
	.zero		1


	//   ....[39]....
        /*033c*/ 	.word	0x0000c050
        /*0340*/ 	.word	0x00000003
        /*0344*/ 	.word	0x00030840
        /*0348*/ 	.short	0x010a
        /*034a*/ 	.byte	0x3f
	.zero		1


	//   ....[40]....
        /*034c*/ 	.word	0x0000c120
        /*0350*/ 	.word	0x00000007
        /*0354*/ 	.word	0x00000000
        /*0358*/ 	.short	0x010a
        /*035a*/ 	.byte	0x3f
	.zero		1


	//   ....[41]....
        /*035c*/ 	.word	0x0000c170
        /*0360*/ 	.word	0x00000003
        /*0364*/ 	.word	0x00000000
        /*0368*/ 	.short	0x010a
        /*036a*/ 	.byte	0x3f
	.zero		1


	//   ....[42]....
        /*036c*/ 	.word	0x0000c1c0
        /*0370*/ 	.word	0x00000005
        /*0374*/ 	.word	0x00000000
        /*0378*/ 	.short	0x010a
        /*037a*/ 	.byte	0x3f
	.zero		1


	//----- nvinfo : EIATTR_NUM_MBARRIERS
	.align		4
.L_1660:
        /*037c*/ 	.byte	0x03, 0x38
        /*037e*/ 	.short	0x0009


	//----- nvinfo : EIATTR_EXIT_INSTR_OFFSETS
	.align		4
        /*0380*/ 	.byte	0x04, 0x1c
        /*0382*/ 	.short	(.L_1662 - .L_1661)


	//   ....[0]....
.L_1661:
        /*0384*/ 	.word	0x0000bca0


	//----- nvinfo : EIATTR_MAX_THREADS
	.align		4
.L_1662:
        /*0388*/ 	.byte	0x04, 0x05
        /*038a*/ 	.short	(.L_1664 - .L_1663)
.L_1663:
        /*038c*/ 	.word	0x00000180
        /*0390*/ 	.word	0x00000001
        /*0394*/ 	.word	0x00000001


	//----- nvinfo : EIATTR_CRS_STACK_SIZE
	.align		4
.L_1664:
        /*0398*/ 	.byte	0x04, 0x1e
        /*039a*/ 	.short	(.L_1666 - .L_1665)
.L_1665:
        /*039c*/ 	.word	0x00000000


	//----- nvinfo : EIATTR_CBANK_PARAM_SIZE
	.align		4
.L_1666:
        /*03a0*/ 	.byte	0x03, 0x19
        /*03a2*/ 	.short	0x06f0


	//----- nvinfo : EIATTR_PARAM_CBANK
	.align		4
        /*03a4*/ 	.byte	0x04, 0x0a
        /*03a6*/ 	.short	(.L_1668 - .L_1667)
	.align		4
.L_1667:
        /*03a8*/ 	.word	index@(.nv.constant0._ZN7cutlass13device_kernelIN5flash11enable_sm90INS1_16FlashAttnBwdSm90INS1_25CollectiveMainloopBwdSm90ILi2ELi2ELi2EN4cute5tupleIJNS5_1CILi1EEES8_S8_EEENS6_IJNS7_ILi64EEENS7_ILi128EEESB_EEENS_10bfloat16_tEfNS_4arch4Sm90ELb1ELb0ELb0ELb1ELb0ELb1ELb0ELb0ELi2ELi1ELi2ELi1ELb0EEENS1_21CollectiveEpilogueBwdISC_SD_SF_Li256ELb1ELb0ELi1EEENS1_25SingleTileBwdLPTSchedulerILb1ELi128ELb0EEEEEEEEEvNT_6ParamsE)
        /*03ac*/ 	.short	0x0210
        /*03ae*/ 	.short	0x06f0


	//----- nvinfo : EIATTR_SW_WAR
	.align		4
.L_1668:
        /*03b0*/ 	.byte	0x04, 0x36
        /*03b2*/ 	.short	(.L_1670 - .L_1669)
.L_1669:
        /*03b4*/ 	.word	0x00000008
.L_1670:


//--------------------- .nv.info._ZN7cutlass13device_kernelIN5flash11enable_sm90INS1_16FlashAttnBwdSm90INS1_25CollectiveMainloopBwdSm90ILi2ELi2ELi2EN4cute5tupleIJNS5_1CILi1EEES8_S8_EEENS6_IJNS7_ILi64EEENS7_ILi128EEESB_EEENS_10bfloat16_tEfNS_4arch4Sm90ELb1ELb0ELb0ELb1ELb1ELb1ELb0ELb0ELi2ELi1ELi2ELi1ELb0EEENS1_21CollectiveEpilogueBwdISC_SD_SF_Li256ELb1ELb0ELi1EEENS1_25SingleTileBwdLPTSchedulerILb1ELi128ELb1EEEEEEEEEvNT_6ParamsE --------------------------
	.section	.nv.info._ZN7cutlass13device_kernelIN5flash11enable_sm90INS1_16FlashAttnBwdSm90INS1_25CollectiveMainloopBwdSm90ILi2ELi2ELi2EN4cute5tupleIJNS5_1CILi1EEES8_S8_EEENS6_IJNS7_ILi64EEENS7_ILi128EEESB_EEENS_10bfloat16_tEfNS_4arch4Sm90ELb1ELb0ELb0ELb1ELb1ELb1ELb0ELb0ELi2ELi1ELi2ELi1ELb0EEENS1_21CollectiveEpilogueBwdISC_SD_SF_Li256ELb1ELb0ELi1EEENS1_25SingleTileBwdLPTSchedulerILb1ELi128ELb1EEEEEEEEEvNT_6ParamsE,"",@"SHT_CUDA_INFO"
	.sectionflags	@""
	.align	4


	//----- nvinfo : EIATTR_CUDA_API_VERSION
	.align		4
        /*0000*/ 	.byte	0x04, 0x37
        /*0002*/ 	.short	(.L_1672 - .L_1671)
.L_1671:
        /*0004*/ 	.word	0x00000082


	//----- nvinfo : EIATTR_KPARAM_INFO
	.align		4
.L_1672:
        /*0008*/ 	.byte	0x04, 0x17
        /*000a*/ 	.short	(.L_1674 - .L_1673)
.L_1673:
        /*000c*/ 	.word	0x00000000
        /*0010*/ 	.short	0x0000
        /*0012*/ 	.short	0x0070
        /*0014*/ 	.byte	0x00, 0xf0, 0x01, 0x1a


	//----- nvinfo : EIATTR_SPARSE_MMA_MASK
	.align		4
.L_1674:
        /*0018*/ 	.byte	0x03, 0x50
        /*001a*/ 	.short	0x0000


	//----- nvinfo : EIATTR_MAXREG_COUNT
	.align		4
        /*001c*/ 	.byte	0x03, 0x1b
        /*001e*/ 	.short	0x00a8


	//----- nvinfo : EIATTR_NUM_BARRIERS
	.align		4
        /*0020*/ 	.byte	0x02, 0x4c
        /*0022*/ 	.byte	0x10
	.zero		1


	//----- nvinfo : EIATTR_EXTERNS
	.align		4
        /*0024*/ 	.byte	0x04, 0x0f
        /*0026*/ 	.short	(.L_1676 - .L_1675)


	//   ....[0]....
	.align		4
.L_1675:
        /*0028*/ 	.word	index@(__assertfail)


	//----- nvinfo : EIATTR_ANNOTATIONS
	.align		4
.L_1676:
        /*002c*/ 	.byte	0x04, 0x55
        /*002e*/ 	.short	(.L_1678 - .L_1677)


	//   ....[0]....
.L_1677:
        /*0030*/ 	.word	0x00000001
        /*0034*/ 	.byte	0xd0, 0xab, 0x00, 0x00, 0x01, 0x00, 0x00, 0x00, 0xd0, 0xae, 0x00, 0x00, 0x01, 0x00, 0x00, 0x00
        /*0044*/ 	.byte	0x30, 0xba, 0x00, 0x00, 0x01, 0x00, 0x00, 0x00, 0x50, 0xba, 0x00, 0x00, 0x01, 0x00, 0x00, 0x00
        /*0054*/ 	.byte	0xc0, 0xbd, 0x00, 0x00


	//----- nvinfo : EIATTR_MERCURY_ISA_VERSION
	.align		4
.L_1678:
        /*0058*/ 	.byte	0x03, 0x5f
        /*005a*/ 	.short	0x0101


	//----- nvinfo : EIATTR_INT_WARP_WIDE_INSTR_OFFSETS
	.align		4
        /*005c*/ 	.byte	0x04, 0x31
        /*005e*/ 	.short	(.L_1680 - .L_1679)


	//   ....[0]....
.L_1679:
        /*0060*/ 	.word	0x00000190


	//   ....[1]....
        /*0064*/ 	.word	0x000001c0


	//   ....[2]....
        /*0068*/ 	.word	0x00008fb0


	//   ....[3]....
        /*006c*/ 	.word	0x00009660


	//   ....[4]....
        /*0070*/ 	.word	0x00009b90


	//----- nvinfo : EIATTR_COOP_GROUP_MASK_REGIDS
	.align		4
.L_1680:
        /*0074*/ 	.byte	0x04, 0x29
        /*0076*/ 	.short	(.L_1682 - .L_1681)


	//   ....[0]....
.L_1681:
        /*0078*/ 	.word	0xffffffff


	//   ....[1]....
        /*007c*/ 	.word	0xffffffff


	//   ....[2]....
        /*0080*/ 	.word	0xffffffff


	//   ....[3]....
        /*0084*/ 	.word	0xffffffff


	//   ....[4]....
        /*0088*/ 	.word	0xffffffff


	//   ....[5]....
        /*008c*/ 	.word	0xffffffff


	//   ....[6]....
        /*0090*/ 	.word	0xffffffff


	//   ....[7]....
        /*0094*/ 	.word	0xffffffff


	//   ....[8]....
        /*0098*/ 	.word	0xffffffff


	//   ....[9]....
        /*009c*/ 	.word	0xffffffff


	//   ....[10]....
        /*00a0*/ 	.word	0xffffffff


	//   ....[11]....
        /*00a4*/ 	.word	0xffffffff


	//   ....[12]....
        /*00a8*/ 	.word	0xffffffff


	//   ....[13]....
        /*00ac*/ 	.word	0x0500000f


	//   ....[14]....
        /*00b0*/ 	.word	0x0500000f


	//   ....[15]....
        /*00b4*/ 	.word	0x0500000f


	//   ....[16]....
        /*00b8*/ 	.word	0x0500000f


	//----- nvinfo : EIATTR_COOP_GROUP_INSTR_OFFSETS
	.align		4
.L_1682:
        /*00bc*/ 	.byte	0x04, 0x28
        /*00be*/ 	.short	(.L_1684 - .L_1683)


	//   ....[0]....
.L_1683:
        /*00c0*/ 	.word	0x00000070


	//   ....[1]....
        /*00c4*/ 	.word	0x000001a0


	//   ....[2]....
        /*00c8*/ 	.word	0x000001f0


	//   ....[3]....
        /*00cc*/ 	.word	0x000003e0


	//   ....[4]....
        /*00d0*/ 	.word	0x00000630


	//   ....[5]....
        /*00d4*/ 	.word	0x00001860


	//   ....[6]....
        /*00d8*/ 	.word	0x00007e00


	//   ....[7]....
        /*00dc*/ 	.word	0x00008bb0


	//   ....[8]....
        /*00e0*/ 	.word	0x00008ee0


	//   ....[9]....
        /*00e4*/ 	.word	0x000092e0


	//   ....[10]....
        /*00e8*/ 	.word	0x00009590


	//   ....[11]....
        /*00ec*/ 	.word	0x00009850


	//   ....[12]....
        /*00f0*/ 	.word	0x00009ac0


	//   ....[13]....
        /*00f4*/ 	.word	0x0000c610


	//   ....[14]....
        /*00f8*/ 	.word	0x0000c760


	//   ....[15]....
        /*00fc*/ 	.word	0x0000c7d0


	//   ....[16]....
        /*0100*/ 	.word	0x0000c840


	//----- nvinfo : EIATTR_REG_RECONFIG
	.align		4
.L_1684:
        /*0104*/ 	.byte	0x01, 0x54
	.zero		2


	//----- nvinfo : EIATTR_SYSCALL_OFFSETS
	.align		4
        /*0108*/ 	.byte	0x04, 0x46
        /*010a*/ 	.short	(.L_1686 - .L_1685)


	//   ....[0]....
.L_1685:
        /*010c*/ 	.word	0x000014a0


	//   ....[1]....
        /*0110*/ 	.word	0x00001590


	//   ....[2]....
        /*0114*/ 	.word	0x000016f0


	//   ....[3]....
        /*0118*/ 	.word	0x000017e0


	//----- nvinfo : EIATTR_MBARRIER_INSTR_OFFSETS
	.align		4
.L_1686:
        /*011c*/ 	.byte	0x04, 0x39
        /*011e*/ 	.short	(.L_1688 - .L_1687)


	//   ....[0]....
.L_1687:
        /*0120*/ 	.word	0x00000290
        /*0124*/ 	.word	0x000000ff
        /*0128*/ 	.word	0x00030800
        /*012c*/ 	.short	0x0100
        /*012e*/ 	.byte	0x06
	.zero		1


	//   ....[1]....
        /*0130*/ 	.word	0x00000390
        /*0134*/ 	.word	0x000000ff
        /*0138*/ 	.word	0x00030810
        /*013c*/ 	.short	0x0100
        /*013e*/ 	.byte	0x08
	.zero		1


	//   ....[2]....
        /*0140*/ 	.word	0x000003a0
        /*0144*/ 	.word	0x000000ff
        /*0148*/ 	.word	0x00030820
        /*014c*/ 	.short	0x0100
        /*014e*/ 	.byte	0x08
	.zero		1


	//   ....[3]....
        /*0150*/ 	.word	0x000003b0
        /*0154*/ 	.word	0x000000ff
        /*0158*/ 	.word	0x00030818
        /*015c*/ 	.short	0x0100
        /*015e*/ 	.byte	0x08
	.zero		1


	//   ....[4]....
        /*0160*/ 	.word	0x000003c0
        /*0164*/ 	.word	0x000000ff
        /*0168*/ 	.word	0x00030828
        /*016c*/ 	.short	0x0100
        /*016e*/ 	.byte	0x08
	.zero		1


	//   ....[5]....
        /*0170*/ 	.word	0x000004f0
        /*0174*/ 	.word	0x000000ff
        /*0178*/ 	.word	0x00030830
        /*017c*/ 	.short	0x0100
        /*017e*/ 	.byte	0x08
	.zero		1


	//   ....[6]....
        /*0180*/ 	.word	0x00000500
        /*0184*/ 	.word	0x000000ff
        /*0188*/ 	.word	0x00030840
        /*018c*/ 	.short	0x0100
        /*018e*/ 	.byte	0x08
	.zero		1


	//   ....[7]....
        /*0190*/ 	.word	0x00000510
        /*0194*/ 	.word	0x000000ff
        /*0198*/ 	.word	0x00030838
        /*019c*/ 	.short	0x0100
        /*019e*/ 	.byte	0x08
	.zero		1


	//   ....[8]....
        /*01a0*/ 	.word	0x00000520
        /*01a4*/ 	.word	0x000000ff
        /*01a8*/ 	.word	0x00030848
        /*01ac*/ 	.short	0x0100
        /*01ae*/ 	.byte	0x08
	.zero		1


	//   ....[9]....
        /*01b0*/ 	.word	0x000018a0
        /*01b4*/ 	.word	0x000000e4
        /*01b8*/ 	.word	0x00030800
        /*01bc*/ 	.short	0x010a
        /*01be*/ 	.byte	0x3f
	.zero		1


	//   ....[10]....
        /*01c0*/ 	.word	0x00001940
        /*01c4*/ 	.word	0x000000e4
        /*01c8*/ 	.word	0x00030800
        /*01cc*/ 	.short	0x010a
        /*01ce*/ 	.byte	0x3f
	.zero		1


	//   ....[11]....
        /*01d0*/ 	.word	0x00002010
        /*01d4*/ 	.word	0x00000000
        /*01d8*/ 	.word	0x00030810
        /*01dc*/ 	.short	0x010a
        /*01de*/ 	.byte	0x3f
	.zero		1


	//   ....[12]....
        /*01e0*/ 	.word	0x00002050
        /*01e4*/ 	.word	0x00000000
        /*01e8*/ 	.word	0x00030810
        /*01ec*/ 	.short	0x010a
        /*01ee*/ 	.byte	0x3f
	.zero		1


	//   ....[13]....
        /*01f0*/ 	.word	0x00002580
        /*01f4*/ 	.word	0x00000000
        /*01f8*/ 	.word	0x00030830
        /*01fc*/ 	.short	0x010a
        /*01fe*/ 	.byte	0x3f
	.zero		1


	//   ....[14]....
        /*0200*/ 	.word	0x00002600
        /*0204*/ 	.word	0x00000000
        /*0208*/ 	.word	0x00030830
        /*020c*/ 	.short	0x010a
        /*020e*/ 	.byte	0x3f
	.zero		1


	//   ....[15]....
        /*0210*/ 	.word	0x00003fd0
        /*0214*/ 	.word	0x00000006
        /*0218*/ 	.word	0x00000000
        /*021c*/ 	.short	0x0101
        /*021e*/ 	.byte	0x3f
	.zero		1


	//   ....[16]....
        /*0220*/ 	.word	0x00004300
        /*0224*/ 	.word	0x00000000
        /*0228*/ 	.word	0x00000000
        /*022c*/ 	.short	0x0101
        /*022e*/ 	.byte	0x3f
	.zero		1


	//   ....[17]....
        /*0230*/ 	.word	0x0000a850
        /*0234*/ 	.word	0x0000000f
        /*0238*/ 	.word	0x00030820
        /*023c*/ 	.short	0x010a
        /*023e*/ 	.byte	0x3f
	.zero		1


	//   ....[18]....
        /*0240*/ 	.word	0x0000af30
        /*0244*/ 	.word	0x0000000f
        /*0248*/ 	.word	0x00030840
        /*024c*/ 	.short	0x010a
        /*024e*/ 	.byte	0x3f
	.zero		1


	//   ....[19]....
        /*0250*/ 	.word	0x0000b200
        /*0254*/ 	.word	0x0000000f
        /*0258*/ 	.word	0x00030828
        /*025c*/ 	.short	0x010a
        /*025e*/ 	.byte	0x3f
	.zero		1


	//   ....[20]....
        /*0260*/ 	.word	0x0000b4d0
        /*0264*/ 	.word	0x0000000f
        /*0268*/ 	.word	0x00030848
        /*026c*/ 	.short	0x010a
        /*026e*/ 	.byte	0x3f
	.zero		1


	//   ....[21]....
        /*0270*/ 	.word	0x0000b740
        /*0274*/ 	.word	0x0000000f
        /*0278*/ 	.word	0x00030820
        /*027c*/ 	.short	0x010a
        /*027e*/ 	.byte	0x3f
	.zero		1


	//   ....[22]....
        /*0280*/ 	.word	0x0000ba80
        /*0284*/ 	.word	0x0000000f
        /*0288*/ 	.word	0x00030840
        /*028c*/ 	.short	0x010a
        /*028e*/ 	.byte	0x3f
	.zero		1


	//   ....[23]....
        /*0290*/ 	.word	0x0000bd20
        /*0294*/ 	.word	0x0000000f
        /*0298*/ 	.word	0x00030828
        /*029c*/ 	.short	0x010a
        /*029e*/ 	.byte	0x3f
	.zero		1


	//   ....[24]....
        /*02a0*/ 	.word	0x0000c030
        /*02a4*/ 	.word	0x00000003
        /*02a8*/ 	.word	0x00030840
        /*02ac*/ 	.short	0x010a
        /*02ae*/ 	.byte	0x3f
	.zero		1


	//   ....[25]....
        /*02b0*/ 	.word	0x0000c490
        /*02b4*/ 	.word	0x00000007
        /*02b8*/ 	.word	0x00000000
        /*02bc*/ 	.short	0x010a
        /*02be*/ 	.byte	0x3f
	.zero		1


	//   ....[26]....
        /*02c0*/ 	.word	0x0000c4e0
        /*02c4*/ 	.word	0x00000003
        /*02c8*/ 	.word	0x00000000
        /*02cc*/ 	.short	0x010a
        /*02ce*/ 	.byte	0x3f
	.zero		1


	//   ....[27]....
        /*02d0*/ 	.word	0x0000c540
        /*02d4*/ 	.word	0x00000005
        /*02d8*/ 	.word	0x00000000
        /*02dc*/ 	.short	0x010a
        /*02de*/ 	.byte	0x3f
	.zero		1


	//   ....[28]....
        /*02e0*/ 	.word	0x0000c570
        /*02e4*/ 	.word	0x00000003
        /*02e8*/ 	.word	0x00000000
        /*02ec*/ 	.short	0x010a
        /*02ee*/ 	.byte	0x3f
	.zero		1


	//   ....[29]....
        /*02f0*/ 	.word	0x0000c640
        /*02f4*/ 	.word	0x000000e4
        /*02f8*/ 	.word	0x00030800
        /*02fc*/ 	.short	0x010a
        /*02fe*/ 	.byte	0x3f
	.zero		1


	//   ....[30]....
        /*0300*/ 	.word	0x0000c690
        /*0304*/ 	.word	0x00000000
        /*0308*/ 	.word	0x00030810
        /*030c*/ 	.short	0x010a
        /*030e*/ 	.byte	0x3f
	.zero		1


	//   ....[31]....
        /*0310*/ 	.word	0x0000c6e0
        /*0314*/ 	.word	0x00000000
        /*0318*/ 	.word	0x00030830
        /*031c*/ 	.short	0x010a
        /*031e*/ 	.byte	0x3f
	.zero		1


	//   ....[32]....
        /*0320*/ 	.word	0x0000c880
        /*0324*/ 	.word	0x0000000f
        /*0328*/ 	.word	0x00030820
        /*032c*/ 	.short	0x010a
        /*032e*/ 	.byte	0x3f
	.zero		1


	//   ....[33]....
        /*0330*/ 	.word	0x0000c8d0
        /*0334*/ 	.word	0x0000000f
        /*0338*/ 	.word	0x00030840
        /*033c*/ 	.short	0x010a
        /*033e*/ 	.byte	0x3f
	.zero		1


	//   ....[34]....
        /*0340*/ 	.word	0x0000c920
        /*0344*/ 	.word	0x0000000f
        /*0348*/ 	.word	0x00030828
        /*034c*/ 	.short	0x010a
        /*034e*/ 	.byte	0x3f
	.zero		1


	//   ....[35]....
        /*0350*/ 	.word	0x0000c970
        /*0354*/ 	.word	0x0000000f
        /*0358*/ 	.word	0x00030848
        /*035c*/ 	.short	0x010a
        /*035e*/ 	.byte	0x3f
	.zero		1


	//   ....[36]....
        /*0360*/ 	.word	0x0000c9d0
        /*0364*/ 	.word	0x0000000f
        /*0368*/ 	.word	0x00030820
        /*036c*/ 	.short	0x010a
        /*036e*/ 	.byte	0x3f
	.zero		1


	//   ....[37]....
        /*0370*/ 	.word	0x0000ca20
        /*0374*/ 	.word	0x0000000f
        /*0378*/ 	.word	0x00030840
        /*037c*/ 	.short	0x010a
        /*037e*/ 	.byte	0x3f
	.zero		1


	//   ....[38]....
        /*0380*/ 	.word	0x0000ca70
        /*0384*/ 	.word	0x0000000f
        /*0388*/ 	.word	0x00030828
        /*038c*/ 	.short	0x010a
        /*038e*/ 	.byte	0x3f
	.zero		1


	//   ....[39]....
        /*0390*/ 	.word	0x0000cac0
        /*0394*/ 	.word	0x00000003
        /*0398*/ 	.word	0x00030840
        /*039c*/ 	.short	0x010a
        /*039e*/ 	.byte	0x3f
	.zero		1


	//   ....[40]....
        /*03a0*/ 	.word	0x0000cb90
        /*03a4*/ 	.word	0x00000007
        /*03a8*/ 	.word	0x00000000
        /*03ac*/ 	.short	0x010a
        /*03ae*/ 	.byte	0x3f
	.zero		1


	//   ....[41]....
        /*03b0*/ 	.word	0x0000cbe0
        /*03b4*/ 	.word	0x00000003
        /*03b8*/ 	.word	0x00000000
        /*03bc*/ 	.short	0x010a
        /*03be*/ 	.byte	0x3f
	.zero		1


	//   ....[42]....
        /*03c0*/ 	.word	0x0000cc30
        /*03c4*/ 	.word	0x00000005
        /*03c8*/ 	.word	0x00000000
        /*03cc*/ 	.short	0x010a
        /*03ce*/ 	.byte	0x3f
	.zero		1


	//----- nvinfo : EIATTR_NUM_MBARRIERS
	.align		4
.L_1688:
        /*03d0*/ 	.byte	0x03, 0x38
        /*03d2*/ 	.short	0x0009


	//----- nvinfo : EIATTR_EXIT_INSTR_OFFSETS
	.align		4
        /*03d4*/ 	.byte	0x04, 0x1c
        /*03d6*/ 	.short	(.L_1690 - .L_1689)


	//   ....[0]....
.L_1689:
        /*03d8*/ 	.word	0x0000c5c0


	//----- nvinfo : EIATTR_MAX_THREADS
	.align		4
.L_1690:
        /*03dc*/ 	.byte	0x04, 0x05
        /*03de*/ 	.short	(.L_1692 - .L_1691)
.L_1691:
        /*03e0*/ 	.word	0x00000180
        /*03e4*/ 	.word	0x00000001
        /*03e8*/ 	.word	0x00000001


	//----- nvinfo : EIATTR_CRS_STACK_SIZE
	.align		4
.L_1692:
        /*03ec*/ 	.byte	0x04, 0x1e
        /*03ee*/ 	.short	(.L_1694 - .L_1693)
.L_1693:
        /*03f0*/ 	.word	0x00000000


	//----- nvinfo : EIATTR_CBANK_PARAM_SIZE
	.align		4
.L_1694:
        /*03f4*/ 	.byte	0x03, 0x19
        /*03f6*/ 	.short	0x06f0


	//----- nvinfo : EIATTR_PARAM_CBANK
	.align		4
        /*03f8*/ 	.byte	0x04, 0x0a
        /*03fa*/ 	.short	(.L_1696 - .L_1695)
	.align		4
.L_1695:
        /*03fc*/ 	.word	index@(.nv.constant0._ZN7cutlass13device_kernelIN5flash11enable_sm90INS1_16FlashAttnBwdSm90INS1_25CollectiveMainloopBwdSm90ILi2ELi2ELi2EN4cute5tupleIJNS5_1CILi1EEES8_S8_EEENS6_IJNS7_ILi64EEENS7_ILi128EEESB_EEENS_10bfloat16_tEfNS_4arch4Sm90ELb1ELb0ELb0ELb1ELb1ELb1ELb0ELb0ELi2ELi1ELi2ELi1ELb0EEENS1_21CollectiveEpilogueBwdISC_SD_SF_Li256ELb1ELb0ELi1EEENS1_25SingleTileBwdLPTSchedulerILb1ELi128ELb1EEEEEEEEEvNT_6ParamsE)
        /*0400*/ 	.short	0x0210
        /*0402*/ 	.short	0x06f0


	//----- nvinfo : EIATTR_SW_WAR
	.align		4
.L_1696:
        /*0404*/ 	.byte	0x04, 0x36
        /*0406*/ 	.short	(.L_1698 - .L_1697)
.L_1697:
        /*0408*/ 	.word	0x00000008
.L_1698:


//--------------------- .nv.info._ZN7cutlass13device_kernelIN5flash11enable_sm90INS1_16FlashAttnBwdSm90INS1_25CollectiveMainloopBwdSm90ILi2ELi2ELi2EN4cute5tupleIJNS5_1CILi1EEES8_S8_EEENS6_IJNS7_ILi64EEENS7_ILi128EEESB_EEENS_10bfloat16_tEfNS_4arch4Sm90ELb1ELb0ELb0ELb1ELb0ELb1ELb0ELb0ELi2ELi1ELi2ELi1ELb0EEENS1_24CollectiveEpilogueBwdGQAISC_fSF_Li256ELb1ELb0EEENS1_25SingleTileBwdLPTSchedulerILb1ELi128ELb0EEEEEEEEEvNT_6ParamsE --------------------------
	.section	.nv.info._ZN7cutlass13device_kernelIN5flash11enable_sm90INS1_16FlashAttnBwdSm90INS1_25CollectiveMainloopBwdSm90ILi2ELi2ELi2EN4cute5tupleIJNS5_1CILi1EEES8_S8_EEENS6_IJNS7_ILi64EEENS7_ILi128EEESB_EEENS_10bfloat16_tEfNS_4arch4Sm90ELb1ELb0ELb0ELb1ELb0ELb1ELb0ELb0ELi2ELi1ELi2ELi1ELb0EEENS1_24CollectiveEpilogueBwdGQAISC_fSF_Li256ELb1ELb0EEENS1_25SingleTileBwdLPTSchedulerILb1ELi128ELb0EEEEEEEEEvNT_6ParamsE,"",@"SHT_CUDA_INFO"
	.sectionflags	@""
	.align	4


	//----- nvinfo : EIATTR_CUDA_API_VERSION
	.align		4
        /*0000*/ 	.byte	0x04, 0x37
        /*0002*/ 	.short	(.L_1700 - .L_1699)
.L_1699:
        /*0004*/ 	.word	0x00000082


	//----- nvinfo : EIATTR_KPARAM_INFO
	.align		4
.L_1700:
        /*0008*/ 	.byte	0x04, 0x17
        /*000a*/ 	.short	(.L_1702 - .L_1701)
.L_1701:
        /*000c*/ 	.word	0x00000000
        /*0010*/ 	.short	0x0000
        /*0012*/ 	.short	0x0070
        /*0014*/ 	.byte	0x00, 0xf0, 0x01, 0x1c


	//----- nvinfo : EIATTR_SPARSE_MMA_MASK
	.align		4
.L_1702:
        /*0018*/ 	.byte	0x03, 0x50
        /*001a*/ 	.short	0x0000


	//----- nvinfo : EIATTR_MAXREG_COUNT
	.align		4
        /*001c*/ 	.byte	0x03, 0x1b
        /*001e*/ 	.short	0x00a8


	//----- nvinfo : EIATTR_NUM_BARRIERS
	.align		4
        /*0020*/ 	.byte	0x02, 0x4c
        /*0022*/ 	.byte	0x10
	.zero		1


	//----- nvinfo : EIATTR_EXTERNS
	.align		4
        /*0024*/ 	.byte	0x04, 0x0f
        /*0026*/ 	.short	(.L_1704 - .L_1703)


	//   ....[0]....
	.align		4
.L_1703:
        /*0028*/ 	.word	index@(__assertfail)


	//----- nvinfo : EIATTR_ANNOTATIONS
	.align		4
.L_1704:
        /*002c*/ 	.byte	0x04, 0x55
        /*002e*/ 	.short	(.L_1706 - .L_1705)


	//   ....[0]....
.L_1705:
        /*0030*/ 	.word	0x00000001
        /*0034*/ 	.byte	0x90, 0x75, 0x00, 0x00, 0x01, 0x00, 0x00, 0x00, 0x90, 0x78, 0x00, 0x00, 0x01, 0x00, 0x00, 0x00
        /*0044*/ 	.byte	0xf0, 0x83, 0x00, 0x00, 0x01, 0x00, 0x00, 0x00, 0x10, 0x84, 0x00, 0x00, 0x01, 0x00, 0x00, 0x00
        /*0054*/ 	.byte	0x80, 0x87, 0x00, 0x00


	//----- nvinfo : EIATTR_MERCURY_ISA_VERSION
	.align		4
.L_1706:
        /*0058*/ 	.byte	0x03, 0x5f
        /*005a*/ 	.short	0x0101


	//----- nvinfo : EIATTR_INT_WARP_WIDE_INSTR_OFFSETS
	.align		4
        /*005c*/ 	.byte	0x04, 0x31
        /*005e*/ 	.short	(.L_1708 - .L_1707)


	//   ....[0]....
.L_1707:
        /*0060*/ 	.word	0x00000190


	//   ....[1]....
        /*0064*/ 	.word	0x000001c0


	//----- nvinfo : EIATTR_COOP_GROUP_MASK_REGIDS
	.align		4
.L_1708:
        /*0068*/ 	.byte	0x04, 0x29
        /*006a*/ 	.short	(.L_1710 - .L_1709)


	//   ....[0]....
.L_1709:
        /*006c*/ 	.word	0xffffffff


	//   ....[1]....
        /*0070*/ 	.word	0xffffffff


	//   ....[2]....
        /*0074*/ 	.word	0xffffffff


	//   ....[3]....
        /*0078*/ 	.word	0xffffffff


	//   ....[4]....
        /*007c*/ 	.word	0xffffffff


	//   ....[5]....
        /*0080*/ 	.word	0xffffffff


	//   ....[6]....
        /*0084*/ 	.word	0xffffffff


	//   ....[7]....
        /*0088*/ 	.word	0x0500000f


	//----- nvinfo : EIATTR_COOP_GROUP_INSTR_OFFSETS
	.align		4
.L_1710:
        /*008c*/ 	.byte	0x04, 0x28
        /*008e*/ 	.short	(.L_1712 - .L_1711)


	//   ....[0]....
.L_1711:
        /*0090*/ 	.word	0x00000070


	//   ....[1]....
        /*0094*/ 	.word	0x000001a0


	//   ....[2]....
        /*0098*/ 	.word	0x000001f0


	//   ....[3]....
        /*009c*/ 	.word	0x000003e0


	//   ....[4]....
        /*00a0*/ 	.word	0x00000630


	//   ....[5]....
        /*00a4*/ 	.word	0x00001810


	//   ....[6]....
        /*00a8*/ 	.word	0x000050c0


	//   ....[7]....
        /*00ac*/ 	.word	0x00008fd0


	//----- nvinfo : EIATTR_REG_RECONFIG
	.align		4
.L_1712:
        /*00b0*/ 	.byte	0x01, 0x54
	.zero		2


	//----- nvinfo : EIATTR_SYSCALL_OFFSETS
	.align		4
        /*00b4*/ 	.byte	0x04, 0x46
        /*00b6*/ 	.short	(.L_1714 - .L_1713)


	//   ....[0]....
.L_1713:
        /*00b8*/ 	.word	0x00001450


	//   ....[1]....
        /*00bc*/ 	.word	0x00001540


	//   ....[2]....
        /*00c0*/ 	.word	0x000016a0


	//   ....[3]....
        /*00c4*/ 	.word	0x00001790


	//----- nvinfo : EIATTR_MBARRIER_INSTR_OFFSETS
	.align		4
.L_1714:
        /*00c8*/ 	.byte	0x04, 0x39
        /*00ca*/ 	.short	(.L_1716 - .L_1715)


	//   ....[0]....
.L_1715:
        /*00cc*/ 	.word	0x00000290
        /*00d0*/ 	.word	0x000000ff
        /*00d4*/ 	.word	0x00030800
        /*00d8*/ 	.short	0x0100
        /*00da*/ 	.byte	0x06
	.zero		1


	//   ....[1]....
        /*00dc*/ 	.word	0x00000390
        /*00e0*/ 	.word	0x000000ff
        /*00e4*/ 	.word	0x00030810
        /*00e8*/ 	.short	0x0100
        /*00ea*/ 	.byte	0x08
	.zero		1


	//   ....[2]....
        /*00ec*/ 	.word	0x000003a0
        /*00f0*/ 	.word	0x000000ff
        /*00f4*/ 	.word	0x00030820
        /*00f8*/ 	.short	0x0100
        /*00fa*/ 	.byte	0x08
	.zero		1


	//   ....[3]....
        /*00fc*/ 	.word	0x000003b0
        /*0100*/ 	.word	0x000000ff
        /*0104*/ 	.word	0x00030818
        /*0108*/ 	.short	0x0100
        /*010a*/ 	.byte	0x08
	.zero		1


	//   ....[4]....
        /*010c*/ 	.word	0x000003c0
        /*0110*/ 	.word	0x000000ff
        /*0114*/ 	.word	0x00030828
        /*0118*/ 	.short	0x0100
        /*011a*/ 	.byte	0x08
	.zero		1


	//   ....[5]....
        /*011c*/ 	.word	0x000004f0
        /*0120*/ 	.word	0x000000ff
        /*0124*/ 	.word	0x00030830
        /*0128*/ 	.short	0x0100
        /*012a*/ 	.byte	0x08
	.zero		1


	//   ....[6]....
        /*012c*/ 	.word	0x00000500
        /*0130*/ 	.word	0x000000ff
        /*0134*/ 	.word	0x00030840
        /*0138*/ 	.short	0x0100
        /*013a*/ 	.byte	0x08
	.zero		1


	//   ....[7]....
        /*013c*/ 	.word	0x00000510
        /*0140*/ 	.word	0x000000ff
        /*0144*/ 	.word	0x00030838
        /*0148*/ 	.short	0x0100
        /*014a*/ 	.byte	0x08
	.zero		1


	//   ....[8]....
        /*014c*/ 	.word	0x00000520
        /*0150*/ 	.word	0x000000ff
        /*0154*/ 	.word	0x00030848
        /*0158*/ 	.short	0x0100
        /*015a*/ 	.byte	0x08
	.zero		1


	//   ....[9]....
        /*015c*/ 	.word	0x00001850
        /*0160*/ 	.word	0x000000e4
        /*0164*/ 	.word	0x00030800
        /*0168*/ 	.short	0x010a
        /*016a*/ 	.byte	0x3f
	.zero		1


	//   ....[10]....
        /*016c*/ 	.word	0x000018f0
        /*0170*/ 	.word	0x000000e4
        /*0174*/ 	.word	0x00030800
        /*0178*/ 	.short	0x010a
        /*017a*/ 	.byte	0x3f
	.zero		1


	//   ....[11]....
        /*017c*/ 	.word	0x00001fc0
        /*0180*/ 	.word	0x00000000
        /*0184*/ 	.word	0x00030810
        /*0188*/ 	.short	0x010a
        /*018a*/ 	.byte	0x3f
	.zero		1


	//   ....[12]....
        /*018c*/ 	.word	0x00002000
        /*0190*/ 	.word	0x00000000
        /*0194*/ 	.word	0x00030810
        /*0198*/ 	.short	0x010a
        /*019a*/ 	.byte	0x3f
	.zero		1


	//   ....[13]....
        /*019c*/ 	.word	0x00002530
        /*01a0*/ 	.word	0x00000000
        /*01a4*/ 	.word	0x00030830
        /*01a8*/ 	.short	0x010a
        /*01aa*/ 	.byte	0x3f
	.zero		1


	//   ....[14]....
        /*01ac*/ 	.word	0x000025b0
        /*01b0*/ 	.word	0x00000000
        /*01b4*/ 	.word	0x00030830
        /*01b8*/ 	.short	0x010a
        /*01ba*/ 	.byte	0x3f
	.zero		1


	//   ....[15]....
        /*01bc*/ 	.word	0x00003f90
        /*01c0*/ 	.word	0x00000006
        /*01c4*/ 	.word	0x00000000
        /*01c8*/ 	.short	0x0101
        /*01ca*/ 	.byte	0x3f
	.zero		1


	//   ....[16]....
        /*01cc*/ 	.word	0x000042c0
        /*01d0*/ 	.word	0x00000000
        /*01d4*/ 	.word	0x00000000
        /*01d8*/ 	.short	0x0101
        /*01da*/ 	.byte	0x3f
	.zero		1


	//   ....[17]....
        /*01dc*/ 	.word	0x00007210
        /*01e0*/ 	.word	0x0000000f
        /*01e4*/ 	.word	0x00030820
        /*01e8*/ 	.short	0x010a
        /*01ea*/ 	.byte	0x3f
	.zero		1


	//   ....[18]....
        /*01ec*/ 	.word	0x000078f0
        /*01f0*/ 	.word	0x0000000f
        /*01f4*/ 	.word	0x00030840
        /*01f8*/ 	.short	0x010a
        /*01fa*/ 	.byte	0x3f
	.zero		1


	//   ....[19]....
        /*01fc*/ 	.word	0x00007bc0
        /*0200*/ 	.word	0x0000000f
        /*0204*/ 	.word	0x00030828
        /*0208*/ 	.short	0x010a
        /*020a*/ 	.byte	0x3f
	.zero		1


	//   ....[20]....
        /*020c*/ 	.word	0x00007e90
        /*0210*/ 	.word	0x0000000f
        /*0214*/ 	.word	0x00030848
        /*0218*/ 	.short	0x010a
        /*021a*/ 	.byte	0x3f
	.zero		1


	//   ....[21]....
        /*021c*/ 	.word	0x00008100
        /*0220*/ 	.word	0x0000000f
        /*0224*/ 	.word	0x00030820
        /*0228*/ 	.short	0x010a
        /*022a*/ 	.byte	0x3f
	.zero		1


	//   ....[22]....
        /*022c*/ 	.word	0x00008440
        /*0230*/ 	.word	0x0000000f
        /*0234*/ 	.word	0x00030840
        /*0238*/ 	.short	0x010a
        /*023a*/ 	.byte	0x3f
	.zero		1


	//   ....[23]....
        /*023c*/ 	.word	0x000086e0
        /*0240*/ 	.word	0x0000000f
        /*0244*/ 	.word	0x00030828
        /*0248*/ 	.short	0x010a
        /*024a*/ 	.byte	0x3f
	.zero		1


	//   ....[24]....
        /*024c*/ 	.word	0x000089f0
        /*0250*/ 	.word	0x00000003
        /*0254*/ 	.word	0x00030840
        /*0258*/ 	.short	0x010a
        /*025a*/ 	.byte	0x3f
	.zero		1


	//   ....[25]....
        /*025c*/ 	.word	0x00008e50
        /*0260*/ 	.word	0x00000007
        /*0264*/ 	.word	0x00000000
        /*0268*/ 	.short	0x010a
        /*026a*/ 	.byte	0x3f
	.zero		1


	//   ....[26]....
        /*026c*/ 	.word	0x00008ea0
        /*0270*/ 	.word	0x00000003
        /*0274*/ 	.word	0x00000000
        /*0278*/ 	.short	0x010a
        /*027a*/ 	.byte	0x3f
	.zero		1


	//   ....[27]....
        /*027c*/ 	.word	0x00008f00
        /*0280*/ 	.word	0x00000005
        /*0284*/ 	.word	0x00000000
        /*0288*/ 	.short	0x010a
        /*028a*/ 	.byte	0x3f
	.zero		1


	//   ....[28]....
        /*028c*/ 	.word	0x00008f30
        /*0290*/ 	.word	0x00000003
        /*0294*/ 	.word	0x00000000
        /*0298*/ 	.short	0x010a
        /*029a*/ 	.byte	0x3f
	.zero		1


	//   ....[29]....
        /*029c*/ 	.word	0x00009000
        /*02a0*/ 	.word	0x000000e4
        /*02a4*/ 	.word	0x00030800
        /*02a8*/ 	.short	0x010a
        /*02aa*/ 	.byte	0x3f
	.zero		1


	//   ....[30]....
        /*02ac*/ 	.word	0x00009050
        /*02b0*/ 	.word	0x00000000
        /*02b4*/ 	.word	0x00030810
        /*02b8*/ 	.short	0x010a
        /*02ba*/ 	.byte	0x3f
	.zero		1


	//   ....[31]....
        /*02bc*/ 	.word	0x000090a0
        /*02c0*/ 	.word	0x00000000
        /*02c4*/ 	.word	0x00030830
        /*02c8*/ 	.short	0x010a
        /*02ca*/ 	.byte	0x3f
	.zero		1


	//   ....[32]....
        /*02cc*/ 	.word	0x000090f0
        /*02d0*/ 	.word	0x0000000f
        /*02d4*/ 	.word	0x00030820
        /*02d8*/ 	.short	0x010a
        /*02da*/ 	.byte	0x3f
	.zero		1


	//   ....[33]....
        /*02dc*/ 	.word	0x00009140
        /*02e0*/ 	.word	0x0000000f
        /*02e4*/ 	.word	0x00030840
        /*02e8*/ 	.short	0x010a
        /*02ea*/ 	.byte	0x3f
	.zero		1


	//   ....[34]....
        /*02ec*/ 	.word	0x00009190
        /*02f0*/ 	.word	0x0000000f
        /*02f4*/ 	.word	0x00030828
        /*02f8*/ 	.short	0x010a
        /*02fa*/ 	.byte	0x3f
	.zero		1


	//   ....[35]....
        /*02fc*/ 	.word	0x000091e0
        /*0300*/ 	.word	0x0000000f
        /*0304*/ 	.word	0x00030848
        /*0308*/ 	.short	0x010a
        /*030a*/ 	.byte	0x3f
	.zero		1


	//   ....[36]....
        /*030c*/ 	.word	0x00009240
        /*0310*/ 	.word	0x0000000f
        /*0314*/ 	.word	0x00030820
        /*0318*/ 	.short	0x010a
        /*031a*/ 	.byte	0x3f
	.zero		1


	//   ....[37]....
        /*031c*/ 	.word	0x00009290
        /*0320*/ 	.word	0x0000000f
        /*0324*/ 	.word	0x00030840
        /*0328*/ 	.short	0x010a
        /*032a*/ 	.byte	0x3f
	.zero		1


	//   ....[38]....
        /*032c*/ 	.word	0x000092e0
        /*0330*/ 	.word	0x0000000f
        /*0334*/ 	.word	0x00030828
        /*0338*/ 	.short	0x010a
        /*033a*/ 	.byte	0x3f
	.zero		1


	//   ....[39]....
        /*033c*/ 	.word	0x00009330
        /*0340*/ 	.word	0x00000003
        /*0344*/ 	.word	0x00030840
        /*0348*/ 	.short	0x010a
        /*034a*/ 	.byte	0x3f
	.zero		1


	//   ....[40]....
        /*034c*/ 	.word	0x00009400
        /*0350*/ 	.word	0x00000007
        /*0354*/ 	.word	0x00000000
        /*0358*/ 	.short	0x010a
        /*035a*/ 	.byte	0x3f
	.zero		1


	//   ....[41]....
        /*035c*/ 	.word	0x00009450
        /*0360*/ 	.word	0x00000003
        /*0364*/ 	.word	0x00000000
        /*0368*/ 	.short	0x010a
        /*036a*/ 	.byte	0x3f
	.zero		1


	//   ....[42]....
        /*036c*/ 	.word	0x000094a0
        /*0370*/ 	.word	0x00000005
        /*0374*/ 	.word	0x00000000
        /*0378*/ 	.short	0x010a
        /*037a*/ 	.byte	0x3f
	.zero		1


	//----- nvinfo : EIATTR_NUM_MBARRIERS
	.align		4
.L_1716:
        /*037c*/ 	.byte	0x03, 0x38
        /*037e*/ 	.short	0x0009


	//----- nvinfo : EIATTR_EXIT_INSTR_OFFSETS
	.align		4
        /*0380*/ 	.byte	0x04, 0x1c
        /*0382*/ 	.short	(.L_1718 - .L_1717)


	//   ....[0]....
.L_1717:
        /*0384*/ 	.word	0x00008f80


	//----- nvinfo : EIATTR_MAX_THREADS
	.align		4
.L_1718:
        /*0388*/ 	.byte	0x04, 0x05
        /*038a*/ 	.short	(.L_1720 - .L_1719)
.L_1719:
        /*038c*/ 	.word	0x00000180
        /*0390*/ 	.word	0x00000001
        /*0394*/ 	.word	0x00000001


	//----- nvinfo : EIATTR_CRS_STACK_SIZE
	.align		4
.L_1720:
        /*0398*/ 	.byte	0x04, 0x1e
        /*039a*/ 	.short	(.L_1722 - .L_1721)
.L_1721:
        /*039c*/ 	.word	0x00000000


	//----- nvinfo : EIATTR_CBANK_PARAM_SIZE
	.align		4
.L_1722:
        /*03a0*/ 	.byte	0x03, 0x19
        /*03a2*/ 	.short	0x0770


	//----- nvinfo : EIATTR_PARAM_CBANK
	.align		4
        /*03a4*/ 	.byte	0x04, 0x0a
        /*03a6*/ 	.short	(.L_1724 - .L_1723)
	.align		4
.L_1723:
        /*03a8*/ 	.word	index@(.nv.constant0._ZN7cutlass13device_kernelIN5flash11enable_sm90INS1_16FlashAttnBwdSm90INS1_25CollectiveMainloopBwdSm90ILi2ELi2ELi2EN4cute5tupleIJNS5_1CILi1EEES8_S8_EEENS6_IJNS7_ILi64EEENS7_ILi128EEESB_EEENS_10bfloat16_tEfNS_4arch4Sm90ELb1ELb0ELb0ELb1ELb0ELb1ELb0ELb0ELi2ELi1ELi2ELi1ELb0EEENS1_24CollectiveEpilogueBwdGQAISC_fSF_Li256ELb1ELb0EEENS1_25SingleTileBwdLPTSchedulerILb1ELi128ELb0EEEEEEEEEvNT_6ParamsE)
        /*03ac*/ 	.short	0x0210
        /*03ae*/ 	.short	0x0770


	//----- nvinfo : EIATTR_SW_WAR
	.align		4
.L_1724:
        /*03b0*/ 	.byte	0x04, 0x36
        /*03b2*/ 	.short	(.L_1726 - .L_1725)
.L_1725:
        /*03b4*/ 	.word	0x00000008
.L_1726:


//--------------------- .nv.info._ZN7cutlass13device_kernelIN5flash32FlashAttnBwdPostprocessConvertdQIN4cute5tupleIJNS3_1CILi128EEES6_EEENS_10bfloat16_tEfNS_4arch4Sm90ELi256ENS3_8TiledMMAINS3_8MMA_AtomIJNS3_4SM904GMMA28MMA_64x128x16_F32BF16BF16_RSILNSE_5MajorE0ELSG_1ELNSE_7ScaleInE1ELSH_1EEEEEENS3_6LayoutINS4_IJNS5_ILi2EEENS5_ILi1EEESM_EEENS4_IJSM_NS5_ILi0EEESO_EEEEENS4_IJNS3_10UnderscoreESR_SR_EEEEELb0EEEEEvNT_6ParamsE --------------------------
	.section	.nv.info._ZN7cutlass13device_kernelIN5flash32FlashAttnBwdPostprocessConvertdQIN4cute5tupleIJNS3_1CILi128EEES6_EEENS_10bfloat16_tEfNS_4arch4Sm90ELi256ENS3_8TiledMMAINS3_8MMA_AtomIJNS3_4SM904GMMA28MMA_64x128x16_F32BF16BF16_RSILNSE_5MajorE0ELSG_1ELNSE_7ScaleInE1ELSH_1EEEEEENS3_6LayoutINS4_IJNS5_ILi2EEENS5_ILi1EEESM_EEENS4_IJSM_NS5_ILi0EEESO_EEEEENS4_IJNS3_10UnderscoreESR_SR_EEEEELb0EEEEEvNT_6ParamsE,"",@"SHT_CUDA_INFO"
	.sectionflags	@""
	.align	4


	//----- nvinfo : EIATTR_CUDA_API_VERSION
	.align		4
        /*0000*/ 	.byte	0x04, 0x37
        /*0002*/ 	.short	(.L_1728 - .L_1727)
.L_1727:
        /*0004*/ 	.word	0x00000082


	//----- nvinfo : EIATTR_KPARAM_INFO
	.align		4
.L_1728:
        /*0008*/ 	.byte	0x04, 0x17
        /*000a*/ 	.short	(.L_1730 - .L_1729)
.L_1729:
        /*000c*/ 	.word	0x00000000
        /*0010*/ 	.short	0x0000
        /*0012*/ 	.short	0x0000
        /*0014*/ 	.byte	0x00, 0xf0, 0xc1, 0x01


	//----- nvinfo : EIATTR_SPARSE_MMA_MASK
	.align		4
.L_1730:
        /*0018*/ 	.byte	0x03, 0x50
        /*001a*/ 	.short	0x0000


	//----- nvinfo : EIATTR_MAXREG_COUNT
	.align		4
        /*001c*/ 	.byte	0x03, 0x1b
        /*001e*/ 	.short	0x0080


	//----- nvinfo : EIATTR_NUM_BARRIERS
	.align		4
        /*0020*/ 	.byte	0x02, 0x4c
        /*0022*/ 	.byte	0x01
	.zero		1


	//----- nvinfo : EIATTR_MERCURY_ISA_VERSION
	.align		4
        /*0024*/ 	.byte	0x03, 0x5f
        /*0026*/ 	.short	0x0101


	//----- nvinfo : EIATTR_MBARRIER_INSTR_OFFSETS
	.align		4
        /*0028*/ 	.byte	0x04, 0x39
        /*002a*/ 	.short	(.L_1732 - .L_1731)


	//   ....[0]....
.L_1731:
        /*002c*/ 	.word	0x000004a0
        /*0030*/ 	.word	0x000000ff
        /*0034*/ 	.word	0x00018000
        /*0038*/ 	.short	0x0100
        /*003a*/ 	.byte	0x06
	.zero		1


	//   ....[1]....
        /*003c*/ 	.word	0x000005b0
        /*0040*/ 	.word	0x00000039
        /*0044*/ 	.word	0x00018000
        /*0048*/ 	.short	0x010a
        /*004a*/ 	.byte	0x3f
	.zero		1


	//----- nvinfo : EIATTR_NUM_MBARRIERS
	.align		4
.L_1732:
        /*004c*/ 	.byte	0x03, 0x38
        /*004e*/ 	.short	0x0001


	//----- nvinfo : EIATTR_EXIT_INSTR_OFFSETS
	.align		4
        /*0050*/ 	.byte	0x04, 0x1c
        /*0052*/ 	.short	(.L_1734 - .L_1733)


	//   ....[0]....
.L_1733:
        /*0054*/ 	.word	0x000001b0


	//   ....[1]....
        /*0058*/ 	.word	0x00001a00


	//   ....[2]....
        /*005c*/ 	.word	0x00001ad0


	//----- nvinfo : EIATTR_MAX_THREADS
	.align		4
.L_1734:
        /*0060*/ 	.byte	0x04, 0x05
        /*0062*/ 	.short	(.L_1736 - .L_1735)
.L_1735:
        /*0064*/ 	.word	0x00000100
        /*0068*/ 	.word	0x00000001
        /*006c*/ 	.word	0x00000001


	//----- nvinfo : EIATTR_CRS_STACK_SIZE
	.align		4
.L_1736:
        /*0070*/ 	.byte	0x04, 0x1e
        /*0072*/ 	.short	(.L_1738 - .L_1737)
.L_1737:
        /*0074*/ 	.word	0x00000000


	//----- nvinfo : EIATTR_CBANK_PARAM_SIZE
	.align		4
.L_1738:
        /*0078*/ 	.byte	0x03, 0x19
        /*007a*/ 	.short	0x0070


	//----- nvinfo : EIATTR_PARAM_CBANK
	.align		4
        /*007c*/ 	.byte	0x04, 0x0a
        /*007e*/ 	.short	(.L_1740 - .L_1739)
	.align		4
.L_1739:
        /*0080*/ 	.word	index@(.nv.constant0._ZN7cutlass13device_kernelIN5flash32FlashAttnBwdPostprocessConvertdQIN4cute5tupleIJNS3_1CILi128EEES6_EEENS_10bfloat16_tEfNS_4arch4Sm90ELi256ENS3_8TiledMMAINS3_8MMA_AtomIJNS3_4SM904GMMA28MMA_64x128x16_F32BF16BF16_RSILNSE_5MajorE0ELSG_1ELNSE_7ScaleInE1ELSH_1EEEEEENS3_6LayoutINS4_IJNS5_ILi2EEENS5_ILi1EEESM_EEENS4_IJSM_NS5_ILi0EEESO_EEEEENS4_IJNS3_10UnderscoreESR_SR_EEEEELb0EEEEEvNT_6ParamsE)
        /*0084*/ 	.short	0x0210
        /*0086*/ 	.short	0x0070


	//----- nvinfo : EIATTR_SW_WAR
	.align		4
.L_1740:
        /*0088*/ 	.byte	0x04, 0x36
        /*008a*/ 	.short	(.L_1742 - .L_1741)
.L_1741:
        /*008c*/ 	.word	0x00000008
.L_1742:


//--------------------- .nv.info._ZN7cutlass13device_kernelIN5flash32FlashAttnBwdPostprocessConvertdQIN4cute5tupleIJNS3_1CILi64EEENS5_ILi128EEEEEENS_10bfloat16_tEfNS_4arch4Sm90ELi256ENS3_8TiledMMAINS3_8MMA_AtomIJNS3_4SM904GMMA27MMA_64x64x16_F32BF16BF16_SSILNSF_5MajorE0ELSH_1ELNSF_7ScaleInE1ELSI_1EEEEEENS3_6LayoutINS4_IJNS5_ILi1EEENS5_ILi2EEESM_EEENS4_IJNS5_ILi0EEESM_SP_EEEEENS4_IJNS3_10UnderscoreESS_SS_EEEEELb0EEEEEvNT_6ParamsE --------------------------
	.section	.nv.info._ZN7cutlass13device_kernelIN5flash32FlashAttnBwdPostprocessConvertdQIN4cute5tupleIJNS3_1CILi64EEENS5_ILi128EEEEEENS_10bfloat16_tEfNS_4arch4Sm90ELi256ENS3_8TiledMMAINS3_8MMA_AtomIJNS3_4SM904GMMA27MMA_64x64x16_F32BF16BF16_SSILNSF_5MajorE0ELSH_1ELNSF_7ScaleInE1ELSI_1EEEEEENS3_6LayoutINS4_IJNS5_ILi1EEENS5_ILi2EEESM_EEENS4_IJNS5_ILi0EEESM_SP_EEEEENS4_IJNS3_10UnderscoreESS_SS_EEEEELb0EEEEEvNT_6ParamsE,"",@"SHT_CUDA_INFO"
	.sectionflags	@""
	.align	4


	//----- nvinfo : EIATTR_CUDA_API_VERSION
	.align		4
        /*0000*/ 	.byte	0x04, 0x37
        /*0002*/ 	.short	(.L_1744 - .L_1743)
.L_1743:
        /*0004*/ 	.word	0x00000082


	//----- nvinfo : EIATTR_KPARAM_INFO
	.align		4
.L_1744:
        /*0008*/ 	.byte	0x04, 0x17
        /*000a*/ 	.short	(.L_1746 - .L_1745)
.L_1745:
        /*000c*/ 	.word	0x00000000
        /*0010*/ 	.short	0x0000
        /*0012*/ 	.short	0x0000
        /*0014*/ 	.byte	0x00, 0xf0, 0xc1, 0x01


	//----- nvinfo : EIATTR_SPARSE_MMA_MASK
	.align		4
.L_1746:
        /*0018*/ 	.byte	0x03, 0x50
        /*001a*/ 	.short	0x0000


	//----- nvinfo : EIATTR_MAXREG_COUNT
	.align		4
        /*001c*/ 	.byte	0x03, 0x1b
        /*001e*/ 	.short	0x0080


	//----- nvinfo : EIATTR_NUM_BARRIERS
	.align		4
        /*0020*/ 	.byte	0x02, 0x4c
        /*0022*/ 	.byte	0x01
	.zero		1


	//----- nvinfo : EIATTR_MERCURY_ISA_VERSION
	.align		4
        /*0024*/ 	.byte	0x03, 0x5f
        /*0026*/ 	.short	0x0101


	//----- nvinfo : EIATTR_MBARRIER_INSTR_OFFSETS
	.align		4
        /*0028*/ 	.byte	0x04, 0x39
        /*002a*/ 	.short	(.L_1748 - .L_1747)


	//   ....[0]....
.L_1747:
        /*002c*/ 	.word	0x000004a0
        /*0030*/ 	.word	0x000000ff
        /*0034*/ 	.word	0x0000c000
        /*0038*/ 	.short	0x0100
        /*003a*/ 	.byte	0x06
	.zero		1


	//   ....[1]....
        /*003c*/ 	.word	0x000005b0
        /*0040*/ 	.word	0x00000029
        /*0044*/ 	.word	0x0000c000
        /*0048*/ 	.short	0x010a
        /*004a*/ 	.byte	0x3f
	.zero		1


	//----- nvinfo : EIATTR_NUM_MBARRIERS
	.align		4
.L_1748:
        /*004c*/ 	.byte	0x03, 0x38
        /*004e*/ 	.short	0x0001


	//----- nvinfo : EIATTR_EXIT_INSTR_OFFSETS
	.align		4
        /*0050*/ 	.byte	0x04, 0x1c
        /*0052*/ 	.short	(.L_1750 - .L_1749)


	//   ....[0]....
.L_1749:
        /*0054*/ 	.word	0x000001b0


	//   ....[1]....
        /*0058*/ 	.word	0x000011b0


	//   ....[2]....
        /*005c*/ 	.word	0x00001280


	//----- nvinfo : EIATTR_MAX_THREADS
	.align		4
.L_1750:
        /*0060*/ 	.byte	0x04, 0x05
        /*0062*/ 	.short	(.L_1752 - .L_1751)
.L_1751:
        /*0064*/ 	.word	0x00000100
        /*0068*/ 	.word	0x00000001
        /*006c*/ 	.word	0x00000001


	//----- nvinfo : EIATTR_CRS_STACK_SIZE
	.align		4
.L_1752:
        /*0070*/ 	.byte	0x04, 0x1e
        /*0072*/ 	.short	(.L_1754 - .L_1753)
.L_1753:
        /*0074*/ 	.word	0x00000000


	//----- nvinfo : EIATTR_CBANK_PARAM_SIZE
	.align		4
.L_1754:
        /*0078*/ 	.byte	0x03, 0x19
        /*007a*/ 	.short	0x0070


	//----- nvinfo : EIATTR_PARAM_CBANK
	.align		4
        /*007c*/ 	.byte	0x04, 0x0a
        /*007e*/ 	.short	(.L_1756 - .L_1755)
	.align		4
.L_1755:
        /*0080*/ 	.word	index@(.nv.constant0._ZN7cutlass13device_kernelIN5flash32FlashAttnBwdPostprocessConvertdQIN4cute5tupleIJNS3_1CILi64EEENS5_ILi128EEEEEENS_10bfloat16_tEfNS_4arch4Sm90ELi256ENS3_8TiledMMAINS3_8MMA_AtomIJNS3_4SM904GMMA27MMA_64x64x16_F32BF16BF16_SSILNSF_5MajorE0ELSH_1ELNSF_7ScaleInE1ELSI_1EEEEEENS3_6LayoutINS4_IJNS5_ILi1EEENS5_ILi2EEESM_EEENS4_IJNS5_ILi0EEESM_SP_EEEEENS4_IJNS3_10UnderscoreESS_SS_EEEEELb0EEEEEvNT_6ParamsE)
        /*0084*/ 	.short	0x0210
        /*0086*/ 	.short	0x0070


	//----- nvinfo : EIATTR_SW_WAR
	.align		4
.L_1756:
        /*0088*/ 	.byte	0x04, 0x36
        /*008a*/ 	.short	(.L_1758 - .L_1757)
.L_1757:
        /*008c*/ 	.word	0x00000008
.L_1758:


//--------------------- .nv.info._ZN7cutlass13device_kernelIN5flash11enable_sm90INS1_16FlashAttnBwdSm90INS1_25CollectiveMainloopBwdSm90ILi2ELi2ELi2EN4cute5tupleIJNS5_1CILi1EEES8_S8_EEENS6_IJNS7_ILi64EEENS7_ILi128EEESB_EEENS_10bfloat16_tEfNS_4arch4Sm90ELb1ELb0ELb0ELb1ELb1ELb1ELb0ELb0ELi2ELi1ELi2ELi1ELb0EEENS1_24CollectiveEpilogueBwdGQAISC_fSF_Li256ELb1ELb1EEENS1_25SingleTileBwdLPTSchedulerILb1ELi128ELb1EEEEEEEEEvNT_6ParamsE --------------------------
	.section	.nv.info._ZN7cutlass13device_kernelIN5flash11enable_sm90INS1_16FlashAttnBwdSm90INS1_25CollectiveMainloopBwdSm90ILi2ELi2ELi2EN4cute5tupleIJNS5_1CILi1EEES8_S8_EEENS6_IJNS7_ILi64EEENS7_ILi128EEESB_EEENS_10bfloat16_tEfNS_4arch4Sm90ELb1ELb0ELb0ELb1ELb1ELb1ELb0ELb0ELi2ELi1ELi2ELi1ELb0EEENS1_24CollectiveEpilogueBwdGQAISC_fSF_Li256ELb1ELb1EEENS1_25SingleTileBwdLPTSchedulerILb1ELi128ELb1EEEEEEEEEvNT_6ParamsE,"",@"SHT_CUDA_INFO"
	.sectionflags	@""
	.align	4


	//----- nvinfo : EIATTR_CUDA_API_VERSION
	.align		4
        /*0000*/ 	.byte	0x04, 0x37
        /*0002*/ 	.short	(.L_1760 - .L_1759)
.L_1759:
        /*0004*/ 	.word	0x00000082


	//----- nvinfo : EIATTR_KPARAM_INFO
	.align		4
.L_1760:
        /*0008*/ 	.byte	0x04, 0x17
        /*000a*/ 	.short	(.L_1762 - .L_1761)
.L_1761:
        /*000c*/ 	.word	0x00000000
        /*0010*/ 	.short	0x0000
        /*0012*/ 	.short	0x0070
        /*0014*/ 	.byte	0x00, 0xf0, 0x01, 0x1c


	//----- nvinfo : EIATTR_SPARSE_MMA_MASK
	.align		4
.L_1762:
        /*0018*/ 	.byte	0x03, 0x50
        /*001a*/ 	.short	0x0000


	//----- nvinfo : EIATTR_MAXREG_COUNT
	.align		4
        /*001c*/ 	.byte	0x03, 0x1b
        /*001e*/ 	.short	0x00a8


	//----- nvinfo : EIATTR_NUM_BARRIERS
	.align		4
        /*0020*/ 	.byte	0x02, 0x4c
        /*0022*/ 	.byte	0x10
	.zero		1


	//----- nvinfo : EIATTR_EXTERNS
	.align		4
        /*0024*/ 	.byte	0x04, 0x0f
        /*0026*/ 	.short	(.L_1764 - .L_1763)


	//   ....[0]....
	.align		4
.L_1763:
        /*0028*/ 	.word	index@(__assertfail)


	//----- nvinfo : EIATTR_ANNOTATIONS
	.align		4
.L_1764:
        /*002c*/ 	.byte	0x04, 0x55
        /*002e*/ 	.short	(.L_1766 - .L_1765)


	//   ....[0]....
.L_1765:
        /*0030*/ 	.word	0x00000001
        /*0034*/ 	.byte	0x90, 0x83, 0x00, 0x00, 0x01, 0x00, 0x00, 0x00, 0x90, 0x86, 0x00, 0x00, 0x01, 0x00, 0x00, 0x00
        /*0044*/ 	.byte	0xf0, 0x91, 0x00, 0x00, 0x01, 0x00, 0x00, 0x00, 0x10, 0x92, 0x00, 0x00, 0x01, 0x00, 0x00, 0x00
        /*0054*/ 	.byte	0x80, 0x95, 0x00, 0x00


	//----- nvinfo : EIATTR_MERCURY_ISA_VERSION
	.align		4
.L_1766:
        /*0058*/ 	.byte	0x03, 0x5f
        /*005a*/ 	.short	0x0101


	//----- nvinfo : EIATTR_INT_WARP_WIDE_INSTR_OFFSETS
	.align		4
        /*005c*/ 	.byte	0x04, 0x31
        /*005e*/ 	.short	(.L_1768 - .L_1767)


	//   ....[0]....
.L_1767:
        /*0060*/ 	.word	0x00000190


	//   ....[1]....
        /*0064*/ 	.word	0x000001c0


	//   ....[2]....
        /*0068*/ 	.word	0x00006770


	//   ....[3]....
        /*006c*/ 	.word	0x00006e20


	//   ....[4]....
        /*0070*/ 	.word	0x00007350


	//----- nvinfo : EIATTR_COOP_GROUP_MASK_REGIDS
	.align		4
.L_1768:
        /*0074*/ 	.byte	0x04, 0x29
        /*0076*/ 	.short	(.L_1770 - .L_1769)


	//   ....[0]....
.L_1769:
        /*0078*/ 	.word	0xffffffff


	//   ....[1]....
        /*007c*/ 	.word	0xffffffff


	//   ....[2]....
        /*0080*/ 	.word	0xffffffff


	//   ....[3]....
        /*0084*/ 	.word	0xffffffff


	//   ....[4]....
        /*0088*/ 	.word	0xffffffff


	//   ....[5]....
        /*008c*/ 	.word	0xffffffff


	//   ....[6]....
        /*0090*/ 	.word	0xffffffff


	//   ....[7]....
        /*0094*/ 	.word	0xffffffff


	//   ....[8]....
        /*0098*/ 	.word	0xffffffff


	//   ....[9]....
        /*009c*/ 	.word	0xffffffff


	//   ....[10]....
        /*00a0*/ 	.word	0xffffffff


	//   ....[11]....
        /*00a4*/ 	.word	0xffffffff


	//   ....[12]....
        /*00a8*/ 	.word	0xffffffff


	//   ....[13]....
        /*00ac*/ 	.word	0xffffffff


	//   ....[14]....
        /*00b0*/ 	.word	0xffffffff


	//   ....[15]....
        /*00b4*/ 	.word	0xffffffff


	//   ....[16]....
        /*00b8*/ 	.word	0xffffffff


	//   ....[17]....
        /*00bc*/ 	.word	0x0500000f


	//   ....[18]....
        /*00c0*/ 	.word	0x0500000f


	//   ....[19]....
        /*00c4*/ 	.word	0x0500000f


	//   ....[20]....
        /*00c8*/ 	.word	0x0500000f


	//   ....[21]....
        /*00cc*/ 	.word	0x0500000f


	//   ....[22]....
        /*00d0*/ 	.word	0x0500000f


	//----- nvinfo : EIATTR_COOP_GROUP_INSTR_OFFSETS
	.align		4
.L_1770:
        /*00d4*/ 	.byte	0x04, 0x28
        /*00d6*/ 	.short	(.L_1772 - .L_1771)


	//   ....[0]....
.L_1771:
        /*00d8*/ 	.word	0x00000070


	//   ....[1]....
        /*00dc*/ 	.word	0x000001a0


	//   ....[2]....
        /*00e0*/ 	.word	0x000001f0


	//   ....[3]....
        /*00e4*/ 	.word	0x000003e0


	//   ....[4]....
        /*00e8*/ 	.word	0x00000630


	//   ....[5]....
        /*00ec*/ 	.word	0x00001830


	//   ....[6]....
        /*00f0*/ 	.word	0x00004eb0


	//   ....[7]....
        /*00f4*/ 	.word	0x00005030


	//   ....[8]....
        /*00f8*/ 	.word	0x00005320


	//   ....[9]....
        /*00fc*/ 	.word	0x000054b0


	//   ....[10]....
        /*0100*/ 	.word	0x000055c0


	//   ....[11]....
        /*0104*/ 	.word	0x00006370


	//   ....[12]....
        /*0108*/ 	.word	0x000066a0


	//   ....[13]....
        /*010c*/ 	.word	0x00006aa0


	//   ....[14]....
        /*0110*/ 	.word	0x00006d50


	//   ....[15]....
        /*0114*/ 	.word	0x00007010


	//   ....[16]....
        /*0118*/ 	.word	0x00007280


	//   ....[17]....
        /*011c*/ 	.word	0x00009dd0


	//   ....[18]....
        /*0120*/ 	.word	0x00009f20


	//   ....[19]....
        /*0124*/ 	.word	0x00009f90


	//   ....[20]....
        /*0128*/ 	.word	0x0000a000


	//   ....[21]....
        /*012c*/ 	.word	0x0000a070


	//   ....[22]....
        /*0130*/ 	.word	0x0000a0e0


	//----- nvinfo : EIATTR_REG_RECONFIG
	.align		4
.L_1772:
        /*0134*/ 	.byte	0x01, 0x54
	.zero		2


	//----- nvinfo : EIATTR_SYSCALL_OFFSETS
	.align		4
        /*0138*/ 	.byte	0x04, 0x46
        /*013a*/ 	.short	(.L_1774 - .L_1773)


	//   ....[0]....
.L_1773:
        /*013c*/ 	.word	0x00001470


	//   ....[1]....
        /*0140*/ 	.word	0x00001560


	//   ....[2]....
        /*0144*/ 	.word	0x000016c0


	//   ....[3]....
        /*0148*/ 	.word	0x000017b0


	//----- nvinfo : EIATTR_MBARRIER_INSTR_OFFSETS
	.align		4
.L_1774:
        /*014c*/ 	.byte	0x04, 0x39
        /*014e*/ 	.short	(.L_1776 - .L_1775)


	//   ....[0]....
.L_1775:
        /*0150*/ 	.word	0x00000290
        /*0154*/ 	.word	0x000000ff
        /*0158*/ 	.word	0x00030800
        /*015c*/ 	.short	0x0100
        /*015e*/ 	.byte	0x06
	.zero		1


	//   ....[1]....
        /*0160*/ 	.word	0x00000390
        /*0164*/ 	.word	0x000000ff
        /*0168*/ 	.word	0x00030810
        /*016c*/ 	.short	0x0100
        /*016e*/ 	.byte	0x08
	.zero		1


	//   ....[2]....
        /*0170*/ 	.word	0x000003a0
        /*0174*/ 	.word	0x000000ff
        /*0178*/ 	.word	0x00030820
        /*017c*/ 	.short	0x0100
        /*017e*/ 	.byte	0x08
	.zero		1


	//   ....[3]....
        /*0180*/ 	.word	0x000003b0
        /*0184*/ 	.word	0x000000ff
        /*0188*/ 	.word	0x00030818
        /*018c*/ 	.short	0x0100
        /*018e*/ 	.byte	0x08
	.zero		1


	//   ....[4]....
        /*0190*/ 	.word	0x000003c0
        /*0194*/ 	.word	0x000000ff
        /*0198*/ 	.word	0x00030828
        /*019c*/ 	.short	0x0100
        /*019e*/ 	.byte	0x08
	.zero		1


	//   ....[5]....
        /*01a0*/ 	.word	0x000004f0
        /*01a4*/ 	.word	0x000000ff
        /*01a8*/ 	.word	0x00030830
        /*01ac*/ 	.short	0x0100
        /*01ae*/ 	.byte	0x08
	.zero		1


	//   ....[6]....
        /*01b0*/ 	.word	0x00000500
        /*01b4*/ 	.word	0x000000ff
        /*01b8*/ 	.word	0x00030840
        /*01bc*/ 	.short	0x0100
        /*01be*/ 	.byte	0x08
	.zero		1


	//   ....[7]....
        /*01c0*/ 	.word	0x00000510
        /*01c4*/ 	.word	0x000000ff
        /*01c8*/ 	.word	0x00030838
        /*01cc*/ 	.short	0x0100
        /*01ce*/ 	.byte	0x08
	.zero		1


	//   ....[8]....
        /*01d0*/ 	.word	0x00000520
        /*01d4*/ 	.word	0x000000ff
        /*01d8*/ 	.word	0x00030848
        /*01dc*/ 	.short	0x0100
        /*01de*/ 	.byte	0x08
	.zero		1


	//   ....[9]....
        /*01e0*/ 	.word	0x00001870
        /*01e4*/ 	.word	0x000000e4
        /*01e8*/ 	.word	0x00030800
        /*01ec*/ 	.short	0x010a
        /*01ee*/ 	.byte	0x3f
	.zero		1


	//   ....[10]....
        /*01f0*/ 	.word	0x00001910
        /*01f4*/ 	.word	0x000000e4
        /*01f8*/ 	.word	0x00030800
        /*01fc*/ 	.short	0x010a
        /*01fe*/ 	.byte	0x3f
	.zero		1


	//   ....[11]....
        /*0200*/ 	.word	0x00001fe0
        /*0204*/ 	.word	0x00000000
        /*0208*/ 	.word	0x00030810
        /*020c*/ 	.short	0x010a
        /*020e*/ 	.byte	0x3f
	.zero		1


	//   ....[12]....
        /*0210*/ 	.word	0x00002020
        /*0214*/ 	.word	0x00000000
        /*0218*/ 	.word	0x00030810
        /*021c*/ 	.short	0x010a
        /*021e*/ 	.byte	0x3f
	.zero		1


	//   ....[13]....
        /*0220*/ 	.word	0x00002550
        /*0224*/ 	.word	0x00000000
        /*0228*/ 	.word	0x00030830
        /*022c*/ 	.short	0x010a
        /*022e*/ 	.byte	0x3f
	.zero		1


	//   ....[14]....
        /*0230*/ 	.word	0x000025d0
        /*0234*/ 	.word	0x00000000
        /*0238*/ 	.word	0x00030830
        /*023c*/ 	.short	0x010a
        /*023e*/ 	.byte	0x3f
	.zero		1


	//   ....[15]....
        /*0240*/ 	.word	0x00003fb0
        /*0244*/ 	.word	0x00000006
        /*0248*/ 	.word	0x00000000
        /*024c*/ 	.short	0x0101
        /*024e*/ 	.byte	0x3f
	.zero		1


	//   ....[16]....
        /*0250*/ 	.word	0x000042e0
        /*0254*/ 	.word	0x00000000
        /*0258*/ 	.word	0x00000000
        /*025c*/ 	.short	0x0101
        /*025e*/ 	.byte	0x3f
	.zero		1


	//   ....[17]....
        /*0260*/ 	.word	0x00008010
        /*0264*/ 	.word	0x0000000f
        /*0268*/ 	.word	0x00030820
        /*026c*/ 	.short	0x010a
        /*026e*/ 	.byte	0x3f
	.zero		1


	//   ....[18]....
        /*0270*/ 	.word	0x000086f0
        /*0274*/ 	.word	0x0000000f
        /*0278*/ 	.word	0x00030840
        /*027c*/ 	.short	0x010a
        /*027e*/ 	.byte	0x3f
	.zero		1


	//   ....[19]....
        /*0280*/ 	.word	0x000089c0
        /*0284*/ 	.word	0x0000000f
        /*0288*/ 	.word	0x00030828
        /*028c*/ 	.short	0x010a
        /*028e*/ 	.byte	0x3f
	.zero		1


	//   ....[20]....
        /*0290*/ 	.word	0x00008c90
        /*0294*/ 	.word	0x0000000f
        /*0298*/ 	.word	0x00030848
        /*029c*/ 	.short	0x010a
        /*029e*/ 	.byte	0x3f
	.zero		1


	//   ....[21]....
        /*02a0*/ 	.word	0x00008f00
        /*02a4*/ 	.word	0x0000000f
        /*02a8*/ 	.word	0x00030820
        /*02ac*/ 	.short	0x010a
        /*02ae*/ 	.byte	0x3f
	.zero		1


	//   ....[22]....
        /*02b0*/ 	.word	0x00009240
        /*02b4*/ 	.word	0x0000000f
        /*02b8*/ 	.word	0x00030840
        /*02bc*/ 	.short	0x010a
        /*02be*/ 	.byte	0x3f
	.zero		1


	//   ....[23]....
        /*02c0*/ 	.word	0x000094e0
        /*02c4*/ 	.word	0x0000000f
        /*02c8*/ 	.word	0x00030828
        /*02cc*/ 	.short	0x010a
        /*02ce*/ 	.byte	0x3f
	.zero		1


	//   ....[24]....
        /*02d0*/ 	.word	0x000097f0
        /*02d4*/ 	.word	0x00000003
        /*02d8*/ 	.word	0x00030840
        /*02dc*/ 	.short	0x010a
        /*02de*/ 	.byte	0x3f
	.zero		1


	//   ....[25]....
        /*02e0*/ 	.word	0x00009c50
        /*02e4*/ 	.word	0x00000007
        /*02e8*/ 	.word	0x00000000
        /*02ec*/ 	.short	0x010a
        /*02ee*/ 	.byte	0x3f
	.zero		1


	//   ....[26]....
        /*02f0*/ 	.word	0x00009ca0
        /*02f4*/ 	.word	0x00000003
        /*02f8*/ 	.word	0x00000000
        /*02fc*/ 	.short	0x010a
        /*02fe*/ 	.byte	0x3f
	.zero		1


	//   ....[27]....
        /*0300*/ 	.word	0x00009d00
        /*0304*/ 	.word	0x00000005
        /*0308*/ 	.word	0x00000000
        /*030c*/ 	.short	0x010a
        /*030e*/ 	.byte	0x3f
	.zero		1


	//   ....[28]....
        /*0310*/ 	.word	0x00009d30
        /*0314*/ 	.word	0x00000003
        /*0318*/ 	.word	0x00000000
        /*031c*/ 	.short	0x010a
        /*031e*/ 	.byte	0x3f
	.zero		1


	//   ....[29]....
        /*0320*/ 	.word	0x00009e00
        /*0324*/ 	.word	0x000000e4
        /*0328*/ 	.word	0x00030800
        /*032c*/ 	.short	0x010a
        /*032e*/ 	.byte	0x3f
	.zero		1


	//   ....[30]....
        /*0330*/ 	.word	0x00009e50
        /*0334*/ 	.word	0x00000000
        /*0338*/ 	.word	0x00030810
        /*033c*/ 	.short	0x010a
        /*033e*/ 	.byte	0x3f
	.zero		1


	//   ....[31]....
        /*0340*/ 	.word	0x00009ea0
        /*0344*/ 	.word	0x00000000
        /*0348*/ 	.word	0x00030830
        /*034c*/ 	.short	0x010a
        /*034e*/ 	.byte	0x3f
	.zero		1


	//   ....[32]....
        /*0350*/ 	.word	0x0000a120
        /*0354*/ 	.word	0x0000000f
        /*0358*/ 	.word	0x00030820
        /*035c*/ 	.short	0x010a
        /*035e*/ 	.byte	0x3f
	.zero		1


	//   ....[33]....
        /*0360*/ 	.word	0x0000a170
        /*0364*/ 	.word	0x0000000f
        /*0368*/ 	.word	0x00030840
        /*036c*/ 	.short	0x010a
        /*036e*/ 	.byte	0x3f
	.zero		1


	//   ....[34]....
        /*0370*/ 	.word	0x0000a1c0
        /*0374*/ 	.word	0x0000000f
        /*0378*/ 	.word	0x00030828
        /*037c*/ 	.short	0x010a
        /*037e*/ 	.byte	0x3f
	.zero		1


	//   ....[35]....
        /*0380*/ 	.word	0x0000a210
        /*0384*/ 	.word	0x0000000f
        /*0388*/ 	.word	0x00030848
        /*038c*/ 	.short	0x010a
        /*038e*/ 	.byte	0x3f
	.zero		1


	//   ....[36]....
        /*0390*/ 	.word	0x0000a270
        /*0394*/ 	.word	0x0000000f
        /*0398*/ 	.word	0x00030820
        /*039c*/ 	.short	0x010a
        /*039e*/ 	.byte	0x3f
	.zero		1


	//   ....[37]....
        /*03a0*/ 	.word	0x0000a2c0
        /*03a4*/ 	.word	0x0000000f
        /*03a8*/ 	.word	0x00030840
        /*03ac*/ 	.short	0x010a
        /*03ae*/ 	.byte	0x3f
	.zero		1


	//   ....[38]....
        /*03b0*/ 	.word	0x0000a310
        /*03b4*/ 	.word	0x0000000f
        /*03b8*/ 	.word	0x00030828
        /*03bc*/ 	.short	0x010a
        /*03be*/ 	.byte	0x3f
	.zero		1


	//   ....[39]....
        /*03c0*/ 	.word	0x0000a360
        /*03c4*/ 	.word	0x00000003
        /*03c8*/ 	.word	0x00030840
        /*03cc*/ 	.short	0x010a
        /*03ce*/ 	.byte	0x3f
	.zero		1


	//   ....[40]....
        /*03d0*/ 	.word	0x0000a430
        /*03d4*/ 	.word	0x00000007
        /*03d8*/ 	.word	0x00000000
        /*03dc*/ 	.short	0x010a
        /*03de*/ 	.byte	0x3f
	.zero		1


	//   ....[41]....
        /*03e0*/ 	.word	0x0000a480
        /*03e4*/ 	.word	0x00000003
        /*03e8*/ 	.word	0x00000000
        /*03ec*/ 	.short	0x010a
        /*03ee*/ 	.byte	0x3f
	.zero		1


	//   ....[42]....
        /*03f0*/ 	.word	0x0000a4d0
        /*03f4*/ 	.word	0x00000005
        /*03f8*/ 	.word	0x00000000
        /*03fc*/ 	.short	0x010a
        /*03fe*/ 	.byte	0x3f
	.zero		1


	//----- nvinfo : EIATTR_NUM_MBARRIERS
	.align		4
.L_1776:
        /*0400*/ 	.byte	0x03, 0x38
        /*0402*/ 	.short	0x0009


	//----- nvinfo : EIATTR_EXIT_INSTR_OFFSETS
	.align		4
        /*0404*/ 	.byte	0x04, 0x1c
        /*0406*/ 	.short	(.L_1778 - .L_1777)


	//   ....[0]....
.L_1777:
        /*0408*/ 	.word	0x00009d80


	//----- nvinfo : EIATTR_MAX_THREADS
	.align		4
.L_1778:
        /*040c*/ 	.byte	0x04, 0x05
        /*040e*/ 	.short	(.L_1780 - .L_1779)
.L_1779:
        /*0410*/ 	.word	0x00000180
        /*0414*/ 	.word	0x00000001
        /*0418*/ 	.word	0x00000001


	//----- nvinfo : EIATTR_CRS_STACK_SIZE
	.align		4
.L_1780:
        /*041c*/ 	.byte	0x04, 0x1e
        /*041e*/ 	.short	(.L_1782 - .L_1781)
.L_1781:
        /*0420*/ 	.word	0x00000000


	//----- nvinfo : EIATTR_CBANK_PARAM_SIZE
	.align		4
.L_1782:
        /*0424*/ 	.byte	0x03, 0x19
        /*0426*/ 	.short	0x0770


	//----- nvinfo : EIATTR_PARAM_CBANK
	.align		4
        /*0428*/ 	.byte	0x04, 0x0a
        /*042a*/ 	.short	(.L_1784 - .L_1783)
	.align		4
.L_1783:
        /*042c*/ 	.word	index@(.nv.constant0._ZN7cutlass13device_kernelIN5flash11enable_sm90INS1_16FlashAttnBwdSm90INS1_25CollectiveMainloopBwdSm90ILi2ELi2ELi2EN4cute5tupleIJNS5_1CILi1EEES8_S8_EEENS6_IJNS7_ILi64EEENS7_ILi128EEESB_EEENS_10bfloat16_tEfNS_4arch4Sm90ELb1ELb0ELb0ELb1ELb1ELb1ELb0ELb0ELi2ELi1ELi2ELi1ELb0EEENS1_24CollectiveEpilogueBwdGQAISC_fSF_Li256ELb1ELb1EEENS1_25SingleTileBwdLPTSchedulerILb1ELi128ELb1EEEEEEEEEvNT_6ParamsE)
        /*0430*/ 	.short	0x0210
        /*0432*/ 	.short	0x0770


	//----- nvinfo : EIATTR_SW_WAR
	.align		4
.L_1784:
        /*0434*/ 	.byte	0x04, 0x36
        /*0436*/ 	.short	(.L_1786 - .L_1785)
.L_1785:
        /*0438*/ 	.word	0x00000008
.L_1786:


//--------------------- .nv.info._ZN7cutlass13device_kernelIN5flash22FlashAttnBwdPreprocessIN4cute5tupleIJNS3_1CILi64EEENS5_ILi128EEEEEENS_10bfloat16_tEfNS_4arch4Sm90ELb1ELb1EEEEEvNT_6ParamsE --------------------------
	.section	.nv.info._ZN7cutlass13device_kernelIN5flash22FlashAttnBwdPreprocessIN4cute5tupleIJNS3_1CILi64EEENS5_ILi128EEEEEENS_10bfloat16_tEfNS_4arch4Sm90ELb1ELb1EEEEEvNT_6ParamsE,"",@"SHT_CUDA_INFO"
	.sectionflags	@""
	.align	4


	//----- nvinfo : EIATTR_CUDA_API_VERSION
	.align		4
        /*0000*/ 	.byte	0x04, 0x37
        /*0002*/ 	.short	(.L_1788 - .L_1787)
.L_1787:
        /*0004*/ 	.word	0x00000082


	//----- nvinfo : EIATTR_KPARAM_INFO
	.align		4
.L_1788:
        /*0008*/ 	.byte	0x04, 0x17
        /*000a*/ 	.short	(.L_1790 - .L_1789)
.L_1789:
        /*000c*/ 	.word	0x00000000
        /*0010*/ 	.short	0x0000
        /*0012*/ 	.short	0x0000
        /*0014*/ 	.byte	0x00, 0xf0, 0xc1, 0x03


	//----- nvinfo : EIATTR_SPARSE_MMA_MASK
	.align		4
.L_1790:
        /*0018*/ 	.byte	0x03, 0x50
        /*001a*/ 	.short	0x0000


	//----- nvinfo : EIATTR_MAXREG_COUNT
	.align		4
        /*001c*/ 	.byte	0x03, 0x1b
        /*001e*/ 	.short	0x0080


	//----- nvinfo : EIATTR_MERCURY_ISA_VERSION
	.align		4
        /*0020*/ 	.byte	0x03, 0x5f
        /*0022*/ 	.short	0x0101


	//----- nvinfo : EIATTR_COOP_GROUP_MASK_REGIDS
	.align		4
        /*0024*/ 	.byte	0x04, 0x29
        /*0026*/ 	.short	(.L_1792 - .L_1791)


	//   ....[0]....
.L_1791:
        /*0028*/ 	.word	0xffffffff


	//   ....[1]....
        /*002c*/ 	.word	0xffffffff


	//   ....[2]....
        /*0030*/ 	.word	0xffffffff


	//   ....[3]....
        /*0034*/ 	.word	0xffffffff


	//   ....[4]....
        /*0038*/ 	.word	0xffffffff


	//   ....[5]....
        /*003c*/ 	.word	0xffffffff


	//   ....[6]....
        /*0040*/ 	.word	0xffffffff


	//   ....[7]....
        /*0044*/ 	.word	0xffffffff


	//   ....[8]....
        /*0048*/ 	.word	0xffffffff


	//   ....[9]....
        /*004c*/ 	.word	0xffffffff


	//   ....[10]....
        /*0050*/ 	.word	0xffffffff


	//   ....[11]....
        /*0054*/ 	.word	0xffffffff


	//   ....[12]....
        /*0058*/ 	.word	0xffffffff


	//   ....[13]....
        /*005c*/ 	.word	0xffffffff


	//   ....[14]....
        /*0060*/ 	.word	0xffffffff


	//   ....[15]....
        /*0064*/ 	.word	0xffffffff


	//----- nvinfo : EIATTR_COOP_GROUP_INSTR_OFFSETS
	.align		4
.L_1792:
        /*0068*/ 	.byte	0x04, 0x28
        /*006a*/ 	.short	(.L_1794 - .L_1793)


	//   ....[0]....
.L_1793:
        /*006c*/ 	.word	0x000013a0


	//   ....[1]....
        /*0070*/ 	.word	0x000013b0


	//   ....[2]....
        /*0074*/ 	.word	0x000013c0


	//   ....[3]....
        /*0078*/ 	.word	0x000013d0


	//   ....[4]....
        /*007c*/ 	.word	0x00001420


	//   ....[5]....
        /*0080*/ 	.word	0x00001430


	//   ....[6]....
        /*0084*/ 	.word	0x00001440


	//   ....[7]....
        /*0088*/ 	.word	0x00001450


	//   ....[8]....
        /*008c*/ 	.word	0x000014a0


	//   ....[9]....
        /*0090*/ 	.word	0x000014b0


	//   ....[10]....
        /*0094*/ 	.word	0x000014c0


	//   ....[11]....
        /*0098*/ 	.word	0x000014d0


	//   ....[12]....
        /*009c*/ 	.word	0x00001520


	//   ....[13]....
        /*00a0*/ 	.word	0x00001540


	//   ....[14]....
        /*00a4*/ 	.word	0x00001550


	//   ....[15]....
        /*00a8*/ 	.word	0x00001560


	//----- nvinfo : EIATTR_EXIT_INSTR_OFFSETS
	.align		4
.L_1794:
        /*00ac*/ 	.byte	0x04, 0x1c
        /*00ae*/ 	.short	(.L_1796 - .L_1795)


	//   ....[0]....
.L_1795:
        /*00b0*/ 	.word	0x000001c0


	//   ....[1]....
        /*00b4*/ 	.word	0x00001bb0


	//   ....[2]....
        /*00b8*/ 	.word	0x00001c30


	//----- nvinfo : EIATTR_MAX_THREADS
	.align		4
.L_1796:
        /*00bc*/ 	.byte	0x04, 0x05
        /*00be*/ 	.short	(.L_1798 - .L_1797)
.L_1797:
        /*00c0*/ 	.word	0x00000100
        /*00c4*/ 	.word	0x00000001
        /*00c8*/ 	.word	0x00000001


	//----- nvinfo : EIATTR_CRS_STACK_SIZE
	.align		4
.L_1798:
        /*00cc*/ 	.byte	0x04, 0x1e
        /*00ce*/ 	.short	(.L_1800 - .L_1799)
.L_1799:
        /*00d0*/ 	.word	0x00000000


	//----- nvinfo : EIATTR_CBANK_PARAM_SIZE
	.align		4
.L_1800:
        /*00d4*/ 	.byte	0x03, 0x19
        /*00d6*/ 	.short	0x00f0


	//----- nvinfo : EIATTR_PARAM_CBANK
	.align		4
        /*00d8*/ 	.byte	0x04, 0x0a
        /*00da*/ 	.short	(.L_1802 - .L_1801)
	.align		4
.L_1801:
        /*00dc*/ 	.word	index@(.nv.constant0._ZN7cutlass13device_kernelIN5flash22FlashAttnBwdPreprocessIN4cute5tupleIJNS3_1CILi64EEENS5_ILi128EEEEEENS_10bfloat16_tEfNS_4arch4Sm90ELb1ELb1EEEEEvNT_6ParamsE)
        /*00e0*/ 	.short	0x0210
        /*00e2*/ 	.short	0x00f0


	//----- nvinfo : EIATTR_SW_WAR
	.align		4
.L_1802:
        /*00e4*/ 	.byte	0x04, 0x36
        /*00e6*/ 	.short	(.L_1804 - .L_1803)
.L_1803:
        /*00e8*/ 	.word	0x00000008
.L_1804:


//--------------------- .nv.callgraph             --------------------------
	.section	.nv.callgraph,"",@"SHT_CUDA_CALLGRAPH"
	.align	4
	.sectionentsize	8
	.align		4
        /*0000*/ 	.word	0x00000000
	.align		4
        /*0004*/ 	.word	0xffffffff
	.align		4
        /*0008*/ 	.word	index@(_ZN7cutlass13device_kernelIN5flash11enable_sm90INS1_16FlashAttnBwdSm90INS1_25CollectiveMainloopBwdSm90ILi2ELi2ELi2EN4cute5tupleIJNS5_1CILi1EEES8_S8_EEENS6_IJNS7_ILi64EEENS7_ILi128EEESB_EEENS_10bfloat16_tEfNS_4arch4Sm90ELb0ELb0ELb1ELb0ELb0ELb1ELb0ELb0ELi2ELi1ELi2ELi1ELb0EEENS1_21CollectiveEpilogueBwdISC_SD_SF_Li256ELb0ELb0ELi1EEENS1_19SingleTileSchedulerILb0ELb0ELb0ELi128EEEEEEEEEvNT_6ParamsE)
	.align		4
        /*000c*/ 	.word	index@(__assertfail)
	.align		4
        /*0010*/ 	.word	index@(_ZN7cutlass13device_kernelIN5flash11enable_sm90INS1_16FlashAttnBwdSm90INS1_25CollectiveMainloopBwdSm90ILi2ELi2ELi2EN4cute5tupleIJNS5_1CILi1EEES8_S8_EEENS6_IJNS7_ILi64EEENS7_ILi128EEESB_EEENS_10bfloat16_tEfNS_4arch4Sm90ELb0ELb0ELb1ELb0ELb1ELb1ELb0ELb0ELi2ELi1ELi2ELi1ELb0EEENS1_21CollectiveEpilogueBwdISC_SD_SF_Li256ELb0ELb0ELi1EEENS1_19SingleTileSchedulerILb0ELb0ELb0ELi128EEEEEEEEEvNT_6ParamsE)
	.align		4
        /*0014*/ 	.word	index@(__assertfail)
	.align		4
        /*0018*/ 	.word	index@(_ZN7cutlass13device_kernelIN5flash11enable_sm90INS1_16FlashAttnBwdSm90INS1_25CollectiveMainloopBwdSm90ILi2ELi2ELi2EN4cute5tupleIJNS5_1CILi1EEES8_S8_EEENS6_IJNS7_ILi64EEENS7_ILi128EEESB_EEENS_10bfloat16_tEfNS_4arch4Sm90ELb0ELb0ELb1ELb0ELb0ELb1ELb0ELb0ELi2ELi1ELi2ELi1ELb0EEENS1_24CollectiveEpilogueBwdGQAISC_fSF_Li256ELb0ELb0EEENS1_19SingleTileSchedulerILb0ELb0ELb0ELi128EEEEEEEEEvNT_6ParamsE)
	.align		4
        /*001c*/ 	.word	index@(__assertfail)
	.align		4
        /*0020*/ 	.word	index@(_ZN7cutlass13device_kernelIN5flash11enable_sm90INS1_16FlashAttnBwdSm90INS1_25CollectiveMainloopBwdSm90ILi2ELi2ELi2EN4cute5tupleIJNS5_1CILi1EEES8_S8_EEENS6_IJNS7_ILi64EEENS7_ILi128EEESB_EEENS_10bfloat16_tEfNS_4arch4Sm90ELb0ELb0ELb1ELb0ELb1ELb1ELb0ELb0ELi2ELi1ELi2ELi1ELb0EEENS1_24CollectiveEpilogueBwdGQAISC_fSF_Li256ELb0ELb1EEENS1_19SingleTileSchedulerILb0ELb0ELb0ELi128EEEEEEEEEvNT_6ParamsE)
	.align		4
        /*0024*/ 	.word	index@(__assertfail)
	.align		4
        /*0028*/ 	.word	index@(_ZN7cutlass13device_kernelIN5flash11enable_sm90INS1_16FlashAttnBwdSm90INS1_25CollectiveMainloopBwdSm90ILi2ELi2ELi2EN4cute5tupleIJNS5_1CILi1EEES8_S8_EEENS6_IJNS7_ILi64EEENS7_ILi128EEESB_EEENS_10bfloat16_tEfNS_4arch4Sm90ELb0ELb0ELb1ELb1ELb0ELb1ELb0ELb0ELi2ELi1ELi2ELi1ELb0EEENS1_21CollectiveEpilogueBwdISC_SD_SF_Li256ELb1ELb0ELi1EEENS1_19SingleTileSchedulerILb1ELb0ELb0ELi128EEEEEEEEEvNT_6ParamsE)
	.align		4
        /*002c*/ 	.word	index@(__assertfail)
	.align		4
        /*0030*/ 	.word	index@(_ZN7cutlass13device_kernelIN5flash11enable_sm90INS1_16FlashAttnBwdSm90INS1_25CollectiveMainloopBwdSm90ILi2ELi2ELi2EN4cute5tupleIJNS5_1CILi1EEES8_S8_EEENS6_IJNS7_ILi64EEENS7_ILi128EEESB_EEENS_10bfloat16_tEfNS_4arch4Sm90ELb0ELb0ELb1ELb1ELb1ELb1ELb0ELb0ELi2ELi1ELi2ELi1ELb0EEENS1_21CollectiveEpilogueBwdISC_SD_SF_Li256ELb1ELb0ELi1EEENS1_19SingleTileSchedulerILb1ELb0ELb0ELi128EEEEEEEEEvNT_6ParamsE)
	.align		4
        /*0034*/ 	.word	index@(__assertfail)
	.align		4
        /*0038*/ 	.word	index@(_ZN7cutlass13device_kernelIN5flash11enable_sm90INS1_16FlashAttnBwdSm90INS1_25CollectiveMainloopBwdSm90ILi2ELi2ELi2EN4cute5tupleIJNS5_1CILi1EEES8_S8_EEENS6_IJNS7_ILi64EEENS7_ILi128EEESB_EEENS_10bfloat16_tEfNS_4arch4Sm90ELb0ELb0ELb1ELb1ELb0ELb1ELb0ELb0ELi2ELi1ELi2ELi1ELb0EEENS1_24CollectiveEpilogueBwdGQAISC_fSF_Li256ELb1ELb0EEENS1_19SingleTileSchedulerILb1ELb0ELb0ELi128EEEEEEEEEvNT_6ParamsE)
	.align		4
        /*003c*/ 	.word	index@(__assertfail)
	.align		4
        /*0040*/ 	.word	index@(_ZN7cutlass13device_kernelIN5flash11enable_sm90INS1_16FlashAttnBwdSm90INS1_25CollectiveMainloopBwdSm90ILi2ELi2ELi2EN4cute5tupleIJNS5_1CILi1EEES8_S8_EEENS6_IJNS7_ILi64EEENS7_ILi128EEESB_EEENS_10bfloat16_tEfNS_4arch4Sm90ELb0ELb0ELb1ELb1ELb1ELb1ELb0ELb0ELi2ELi1ELi2ELi1ELb0EEENS1_24CollectiveEpilogueBwdGQAISC_fSF_Li256ELb1ELb1EEENS1_19SingleTileSchedulerILb1ELb0ELb0ELi128EEEEEEEEEvNT_6ParamsE)
	.align		4
        /*0044*/ 	.word	index@(__assertfail)
	.align		4
        /*0048*/ 	.word	index@(_ZN7cutlass13device_kernelIN5flash11enable_sm90INS1_16FlashAttnBwdSm90INS1_25CollectiveMainloopBwdSm90ILi2ELi2ELi2EN4cute5tupleIJNS5_1CILi1EEES8_S8_EEENS6_IJNS7_ILi64EEENS7_ILi128EEESB_EEENS_10bfloat16_tEfNS_4arch4Sm90ELb0ELb1ELb1ELb0ELb0ELb1ELb0ELb0ELi2ELi1ELi2ELi1ELb0EEENS1_21CollectiveEpilogueBwdISC_SD_SF_Li256ELb0ELb0ELi1EEENS1_19SingleTileSchedulerILb0ELb0ELb0ELi128EEEEEEEEEvNT_6ParamsE)
	.align		4
        /*004c*/ 	.word	index@(__assertfail)
	.align		4
        /*0050*/ 	.word	index@(_ZN7cutlass13device_kernelIN5flash11enable_sm90INS1_16FlashAttnBwdSm90INS1_25CollectiveMainloopBwdSm90ILi2ELi2ELi2EN4cute5tupleIJNS5_1CILi1EEES8_S8_EEENS6_IJNS7_ILi64EEENS7_ILi128EEESB_EEENS_10bfloat16_tEfNS_4arch4Sm90ELb0ELb1ELb1ELb0ELb1ELb1ELb0ELb0ELi2ELi1ELi2ELi1ELb0EEENS1_21CollectiveEpilogueBwdISC_SD_SF_Li256ELb0ELb0ELi1EEENS1_19SingleTileSchedulerILb0ELb0ELb0ELi128EEEEEEEEEvNT_6ParamsE)
	.align		4
        /*0054*/ 	.word	index@(__assertfail)
	.align		4
        /*0058*/ 	.word	index@(_ZN7cutlass13device_kernelIN5flash11enable_sm90INS1_16FlashAttnBwdSm90INS1_25CollectiveMainloopBwdSm90ILi2ELi2ELi2EN4cute5tupleIJNS5_1CILi1EEES8_S8_EEENS6_IJNS7_ILi64EEENS7_ILi128EEESB_EEENS_10bfloat16_tEfNS_4arch4Sm90ELb0ELb1ELb1ELb0ELb0ELb1ELb0ELb0ELi2ELi1ELi2ELi1ELb0EEENS1_24CollectiveEpilogueBwdGQAISC_fSF_Li256ELb0ELb0EEENS1_19SingleTileSchedulerILb0ELb0ELb0ELi128EEEEEEEEEvNT_6ParamsE)
	.align		4
        /*005c*/ 	.word	index@(__assertfail)
	.align		4
        /*0060*/ 	.word	index@(_ZN7cutlass13device_kernelIN5flash11enable_sm90INS1_16FlashAttnBwdSm90INS1_25CollectiveMainloopBwdSm90ILi2ELi2ELi2EN4cute5tupleIJNS5_1CILi1EEES8_S8_EEENS6_IJNS7_ILi64EEENS7_ILi128EEESB_EEENS_10bfloat16_tEfNS_4arch4Sm90ELb0ELb1ELb1ELb0ELb1ELb1ELb0ELb0ELi2ELi1ELi2ELi1ELb0EEENS1_24CollectiveEpilogueBwdGQAISC_fSF_Li256ELb0ELb1EEENS1_19SingleTileSchedulerILb0ELb0ELb0ELi128EEEEEEEEEvNT_6ParamsE)
	.align		4
        /*0064*/ 	.word	index@(__assertfail)
	.align		4
        /*0068*/ 	.word	index@(_ZN7cutlass13device_kernelIN5flash11enable_sm90INS1_16FlashAttnBwdSm90INS1_25CollectiveMainloopBwdSm90ILi2ELi2ELi2EN4cute5tupleIJNS5_1CILi1EEES8_S8_EEENS6_IJNS7_ILi64EEENS7_ILi128EEESB_EEENS_10bfloat16_tEfNS_4arch4Sm90ELb0ELb1ELb1ELb1ELb0ELb1ELb0ELb0ELi2ELi1ELi2ELi1ELb0EEENS1_21CollectiveEpilogueBwdISC_SD_SF_Li256ELb1ELb0ELi1EEENS1_19SingleTileSchedulerILb1ELb0ELb0ELi128EEEEEEEEEvNT_6ParamsE)
	.align		4
        /*006c*/ 	.word	index@(__assertfail)
	.align		4
        /*0070*/ 	.word	index@(_ZN7cutlass13device_kernelIN5flash11enable_sm90INS1_16FlashAttnBwdSm90INS1_25CollectiveMainloopBwdSm90ILi2ELi2ELi2EN4cute5tupleIJNS5_1CILi1EEES8_S8_EEENS6_IJNS7_ILi64EEENS7_ILi128EEESB_EEENS_10bfloat16_tEfNS_4arch4Sm90ELb0ELb1ELb1ELb1ELb1ELb1ELb0ELb0ELi2ELi1ELi2ELi1ELb0EEENS1_21CollectiveEpilogueBwdISC_SD_SF_Li256ELb1ELb0ELi1EEENS1_19SingleTileSchedulerILb1ELb0ELb0ELi128EEEEEEEEEvNT_6ParamsE)
	.align		4
        /*0074*/ 	.word	index@(__assertfail)
	.align		4
        /*0078*/ 	.word	index@(_ZN7cutlass13device_kernelIN5flash11enable_sm90INS1_16FlashAttnBwdSm90INS1_25CollectiveMainloopBwdSm90ILi2ELi2ELi2EN4cute5tupleIJNS5_1CILi1EEES8_S8_EEENS6_IJNS7_ILi64EEENS7_ILi128EEESB_EEENS_10bfloat16_tEfNS_4arch4Sm90ELb0ELb1ELb1ELb1ELb0ELb1ELb0ELb0ELi2ELi1ELi2ELi1ELb0EEENS1_24CollectiveEpilogueBwdGQAISC_fSF_Li256ELb1ELb0EEENS1_19SingleTileSchedulerILb1ELb0ELb0ELi128EEEEEEEEEvNT_6ParamsE)
	.align		4
        /*007c*/ 	.word	index@(__assertfail)
	.align		4
        /*0080*/ 	.word	index@(_ZN7cutlass13device_kernelIN5flash11enable_sm90INS1_16FlashAttnBwdSm90INS1_25CollectiveMainloopBwdSm90ILi2ELi2ELi2EN4cute5tupleIJNS5_1CILi1EEES8_S8_EEENS6_IJNS7_ILi64EEENS7_ILi128EEESB_EEENS_10bfloat16_tEfNS_4arch4Sm90ELb0ELb1ELb1ELb1ELb1ELb1ELb0ELb0ELi2ELi1ELi2ELi1ELb0EEENS1_24CollectiveEpilogueBwdGQAISC_fSF_Li256ELb1ELb1EEENS1_19SingleTileSchedulerILb1ELb0ELb0ELi128EEEEEEEEEvNT_6ParamsE)
	.align		4
        /*0084*/ 	.word	index@(__assertfail)
	.align		4
        /*0088*/ 	.word	index@(_ZN7cutlass13device_kernelIN5flash11enable_sm90INS1_16FlashAttnBwdSm90INS1_25CollectiveMainloopBwdSm90ILi2ELi2ELi2EN4cute5tupleIJNS5_1CILi1EEES8_S8_EEENS6_IJNS7_ILi64EEENS7_ILi128EEESB_EEENS_10bfloat16_tEfNS_4arch4Sm90ELb1ELb0ELb1ELb0ELb0ELb1ELb0ELb0ELi2ELi1ELi2ELi1ELb0EEENS1_21CollectiveEpilogueBwdISC_SD_SF_Li256ELb0ELb0ELi1EEENS1_25SingleTileBwdLPTSchedulerILb0ELi128ELb0EEEEEEEEEvNT_6ParamsE)
	.align		4
        /*008c*/ 	.word	index@(__assertfail)
	.align		4
        /*0090*/ 	.word	index@(_ZN7cutlass13device_kernelIN5flash11enable_sm90INS1_16FlashAttnBwdSm90INS1_25CollectiveMainloopBwdSm90ILi2ELi2ELi2EN4cute5tupleIJNS5_1CILi1EEES8_S8_EEENS6_IJNS7_ILi64EEENS7_ILi128EEESB_EEENS_10bfloat16_tEfNS_4arch4Sm90ELb1ELb0ELb1ELb0ELb1ELb1ELb0ELb0ELi2ELi1ELi2ELi1ELb0EEENS1_21CollectiveEpilogueBwdISC_SD_SF_Li256ELb0ELb0ELi1EEENS1_25SingleTileBwdLPTSchedulerILb0ELi128ELb1EEEEEEEEEvNT_6ParamsE)
	.align		4
        /*0094*/ 	.word	index@(__assertfail)
	.align		4
        /*0098*/ 	.word	index@(_ZN7cutlass13device_kernelIN5flash11enable_sm90INS1_16FlashAttnBwdSm90INS1_25CollectiveMainloopBwdSm90ILi2ELi2ELi2EN4cute5tupleIJNS5_1CILi1EEES8_S8_EEENS6_IJNS7_ILi64EEENS7_ILi128EEESB_EEENS_10bfloat16_tEfNS_4arch4Sm90ELb1ELb0ELb1ELb0ELb0ELb1ELb0ELb0ELi2ELi1ELi2ELi1ELb0EEENS1_24CollectiveEpilogueBwdGQAISC_fSF_Li256ELb0ELb0EEENS1_25SingleTileBwdLPTSchedulerILb0ELi128ELb0EEEEEEEEEvNT_6ParamsE)
	.align		4
        /*009c*/ 	.word	index@(__assertfail)
	.align		4
        /*00a0*/ 	.word	index@(_ZN7cutlass13device_kernelIN5flash11enable_sm90INS1_16FlashAttnBwdSm90INS1_25CollectiveMainloopBwdSm90ILi2ELi2ELi2EN4cute5tupleIJNS5_1CILi1EEES8_S8_EEENS6_IJNS7_ILi64EEENS7_ILi128EEESB_EEENS_10bfloat16_tEfNS_4arch4Sm90ELb1ELb0ELb1ELb0ELb1ELb1ELb0ELb0ELi2ELi1ELi2ELi1ELb0EEENS1_24CollectiveEpilogueBwdGQAISC_fSF_Li256ELb0ELb1EEENS1_25SingleTileBwdLPTSchedulerILb0ELi128ELb1EEEEEEEEEvNT_6ParamsE)
	.align		4
        /*00a4*/ 	.word	index@(__assertfail)
	.align		4
        /*00a8*/ 	.word	index@(_ZN7cutlass13device_kernelIN5flash11enable_sm90INS1_16FlashAttnBwdSm90INS1_25CollectiveMainloopBwdSm90ILi2ELi2ELi2EN4cute5tupleIJNS5_1CILi1EEES8_S8_EEENS6_IJNS7_ILi64EEENS7_ILi128EEESB_EEENS_10bfloat16_tEfNS_4arch4Sm90ELb1ELb0ELb1ELb1ELb0ELb1ELb0ELb0ELi2ELi1ELi2ELi1ELb0EEENS1_21CollectiveEpilogueBwdISC_SD_SF_Li256ELb1ELb0ELi1EEENS1_25SingleTileBwdLPTSchedulerILb1ELi128ELb0EEEEEEEEEvNT_6ParamsE)
	.align		4
        /*00ac*/ 	.word	index@(__assertfail)
	.align		4
        /*00b0*/ 	.word	index@(_ZN7cutlass13device_kernelIN5flash11enable_sm90INS1_16FlashAttnBwdSm90INS1_25CollectiveMainloopBwdSm90ILi2ELi2ELi2EN4cute5tupleIJNS5_1CILi1EEES8_S8_EEENS6_IJNS7_ILi64EEENS7_ILi128EEESB_EEENS_10bfloat16_tEfNS_4arch4Sm90ELb1ELb0ELb1ELb1ELb1ELb1ELb0ELb0ELi2ELi1ELi2ELi1ELb0EEENS1_21CollectiveEpilogueBwdISC_SD_SF_Li256ELb1ELb0ELi1EEENS1_25SingleTileBwdLPTSchedulerILb1ELi128ELb1EEEEEEEEEvNT_6ParamsE)
	.align		4
        /*00b4*/ 	.word	index@(__assertfail)
	.align		4
        /*00b8*/ 	.word	index@(_ZN7cutlass13device_kernelIN5flash11enable_sm90INS1_16FlashAttnBwdSm90INS1_25CollectiveMainloopBwdSm90ILi2ELi2ELi2EN4cute5tupleIJNS5_1CILi1EEES8_S8_EEENS6_IJNS7_ILi64EEENS7_ILi128EEESB_EEENS_10bfloat16_tEfNS_4arch4Sm90ELb1ELb0ELb1ELb1ELb0ELb1ELb0ELb0ELi2ELi1ELi2ELi1ELb0EEENS1_24CollectiveEpilogueBwdGQAISC_fSF_Li256ELb1ELb0EEENS1_25SingleTileBwdLPTSchedulerILb1ELi128ELb0EEEEEEEEEvNT_6ParamsE)
	.align		4
        /*00bc*/ 	.word	index@(__assertfail)
	.align		4
        /*00c0*/ 	.word	index@(_ZN7cutlass13device_kernelIN5flash11enable_sm90INS1_16FlashAttnBwdSm90INS1_25CollectiveMainloopBwdSm90ILi2ELi2ELi2EN4cute5tupleIJNS5_1CILi1EEES8_S8_EEENS6_IJNS7_ILi64EEENS7_ILi128EEESB_EEENS_10bfloat16_tEfNS_4arch4Sm90ELb1ELb0ELb1ELb1ELb1ELb1ELb0ELb0ELi2ELi1ELi2ELi1ELb0EEENS1_24CollectiveEpilogueBwdGQAISC_fSF_Li256ELb1ELb1EEENS1_25SingleTileBwdLPTSchedulerILb1ELi128ELb1EEEEEEEEEvNT_6ParamsE)
	.align		4
        /*00c4*/ 	.word	index@(__assertfail)
	.align		4
        /*00c8*/ 	.word	index@(_ZN7cutlass13device_kernelIN5flash11enable_sm90INS1_16FlashAttnBwdSm90INS1_25CollectiveMainloopBwdSm90ILi2ELi2ELi2EN4cute5tupleIJNS5_1CILi1EEES8_S8_EEENS6_IJNS7_ILi80EEENS7_ILi128EEESB_EEENS_10bfloat16_tEfNS_4arch4Sm90ELb0ELb0ELb0ELb0ELb0ELb1ELb0ELb1ELi2ELi1ELi2ELi1ELb0EEENS1_21CollectiveEpilogueBwdISC_SD_SF_Li256ELb0ELb0ELi1EEENS1_19SingleTileSchedulerILb0ELb0ELb0ELi128EEEEEEEEEvNT_6ParamsE)
	.align		4
        /*00cc*/ 	.word	index@(__assertfail)
	.align		4
        /*00d0*/ 	.word	index@(_ZN7cutlass13device_kernelIN5flash11enable_sm90INS1_16FlashAttnBwdSm90INS1_25CollectiveMainloopBwdSm90ILi2ELi2ELi2EN4cute5tupleIJNS5_1CILi1EEES8_S8_EEENS6_IJNS7_ILi80EEENS7_ILi128EEESB_EEENS_10bfloat16_tEfNS_4arch4Sm90ELb0ELb0ELb0ELb0ELb1ELb1ELb0ELb1ELi2ELi1ELi2ELi1ELb0EEENS1_21CollectiveEpilogueBwdISC_SD_SF_Li256ELb0ELb0ELi1EEENS1_19SingleTileSchedulerILb0ELb0ELb0ELi128EEEEEEEEEvNT_6ParamsE)
	.align		4
        /*00d4*/ 	.word	index@(__assertfail)
	.align		4
        /*00d8*/ 	.word	index@(_ZN7cutlass13device_kernelIN5flash11enable_sm90INS1_16FlashAttnBwdSm90INS1_25CollectiveMainloopBwdSm90ILi2ELi2ELi2EN4cute5tupleIJNS5_1CILi1EEES8_S8_EEENS6_IJNS7_ILi80EEENS7_ILi128EEESB_EEENS_10bfloat16_tEfNS_4arch4Sm90ELb0ELb0ELb0ELb0ELb0ELb1ELb0ELb1ELi2ELi1ELi2ELi1ELb0EEENS1_24CollectiveEpilogueBwdGQAISC_fSF_Li256ELb0ELb0EEENS1_19SingleTileSchedulerILb0ELb0ELb0ELi128EEEEEEEEEvNT_6ParamsE)
	.align		4
        /*00dc*/ 	.word	index@(__assertfail)
	.align		4
        /*00e0*/ 	.word	index@(_ZN7cutlass13device_kernelIN5flash11enable_sm90INS1_16FlashAttnBwdSm90INS1_25CollectiveMainloopBwdSm90ILi2ELi2ELi2EN4cute5tupleIJNS5_1CILi1EEES8_S8_EEENS6_IJNS7_ILi80EEENS7_ILi128EEESB_EEENS_10bfloat16_tEfNS_4arch4Sm90ELb0ELb0ELb0ELb0ELb1ELb1ELb0ELb1ELi2ELi1ELi2ELi1ELb0EEENS1_24CollectiveEpilogueBwdGQAISC_fSF_Li256ELb0ELb1EEENS1_19SingleTileSchedulerILb0ELb0ELb0ELi128EEEEEEEEEvNT_6ParamsE)
	.align		4
        /*00e4*/ 	.word	index@(__assertfail)
	.align		4
        /*00e8*/ 	.word	index@(_ZN7cutlass13device_kernelIN5flash11enable_sm90INS1_16FlashAttnBwdSm90INS1_25CollectiveMainloopBwdSm90ILi2ELi2ELi2EN4cute5tupleIJNS5_1CILi1EEES8_S8_EEENS6_IJNS7_ILi80EEENS7_ILi128EEESB_EEENS_10bfloat16_tEfNS_4arch4Sm90ELb0ELb0ELb0ELb1ELb0ELb1ELb0ELb1ELi2ELi1ELi2ELi1ELb0EEENS1_21CollectiveEpilogueBwdISC_SD_SF_Li256ELb1ELb0ELi1EEENS1_19SingleTileSchedulerILb1ELb0ELb0ELi128EEEEEEEEEvNT_6ParamsE)
	.align		4
        /*00ec*/ 	.word	index@(__assertfail)
	.align		4
        /*00f0*/ 	.word	index@(_ZN7cutlass13device_kernelIN5flash11enable_sm90INS1_16FlashAttnBwdSm90INS1_25CollectiveMainloopBwdSm90ILi2ELi2ELi2EN4cute5tupleIJNS5_1CILi1EEES8_S8_EEENS6_IJNS7_ILi80EEENS7_ILi128EEESB_EEENS_10bfloat16_tEfNS_4arch4Sm90ELb0ELb0ELb0ELb1ELb1ELb1ELb0ELb1ELi2ELi1ELi2ELi1ELb0EEENS1_21CollectiveEpilogueBwdISC_SD_SF_Li256ELb1ELb0ELi1EEENS1_19SingleTileSchedulerILb1ELb0ELb0ELi128EEEEEEEEEvNT_6ParamsE)
	.align		4
        /*00f4*/ 	.word	index@(__assertfail)
	.align		4
        /*00f8*/ 	.word	index@(_ZN7cutlass13device_kernelIN5flash11enable_sm90INS1_16FlashAttnBwdSm90INS1_25CollectiveMainloopBwdSm90ILi2ELi2ELi2EN4cute5tupleIJNS5_1CILi1EEES8_S8_EEENS6_IJNS7_ILi80EEENS7_ILi128EEESB_EEENS_10bfloat16_tEfNS_4arch4Sm90ELb0ELb0ELb0ELb1ELb0ELb1ELb0ELb1ELi2ELi1ELi2ELi1ELb0EEENS1_24CollectiveEpilogueBwdGQAISC_fSF_Li256ELb1ELb0EEENS1_19SingleTileSchedulerILb1ELb0ELb0ELi128EEEEEEEEEvNT_6ParamsE)
	.align		4
        /*00fc*/ 	.word	index@(__assertfail)
	.align		4
        /*0100*/ 	.word	index@(_ZN7cutlass13device_kernelIN5flash11enable_sm90INS1_16FlashAttnBwdSm90INS1_25CollectiveMainloopBwdSm90ILi2ELi2ELi2EN4cute5tupleIJNS5_1CILi1EEES8_S8_EEENS6_IJNS7_ILi80EEENS7_ILi128EEESB_EEENS_10bfloat16_tEfNS_4arch4Sm90ELb0ELb0ELb0ELb1ELb1ELb1ELb0ELb1ELi2ELi1ELi2ELi1ELb0EEENS1_24CollectiveEpilogueBwdGQAISC_fSF_Li256ELb1ELb1EEENS1_19SingleTileSchedulerILb1ELb0ELb0ELi128EEEEEEEEEvNT_6ParamsE)
	.align		4
        /*0104*/ 	.word	index@(__assertfail)
	.align		4
        /*0108*/ 	.word	index@(_ZN7cutlass13device_kernelIN5flash11enable_sm90INS1_16FlashAttnBwdSm90INS1_25CollectiveMainloopBwdSm90ILi2ELi2ELi2EN4cute5tupleIJNS5_1CILi1EEES8_S8_EEENS6_IJNS7_ILi64EEENS7_ILi128EEESB_EEENS_10bfloat16_tEfNS_4arch4Sm90ELb0ELb1ELb0ELb0ELb0ELb1ELb0ELb0ELi2ELi1ELi2ELi1ELb0EEENS1_21CollectiveEpilogueBwdISC_SD_SF_Li256ELb0ELb0ELi1EEENS1_19SingleTileSchedulerILb0ELb0ELb0ELi128EEEEEEEEEvNT_6ParamsE)
	.align		4
        /*010c*/ 	.word	index@(__assertfail)
	.align		4
        /*0110*/ 	.word	index@(_ZN7cutlass13device_kernelIN5flash11enable_sm90INS1_16FlashAttnBwdSm90INS1_25CollectiveMainloopBwdSm90ILi2ELi2ELi2EN4cute5tupleIJNS5_1CILi1EEES8_S8_EEENS6_IJNS7_ILi64EEENS7_ILi128EEESB_EEENS_10bfloat16_tEfNS_4arch4Sm90ELb0ELb1ELb0ELb0ELb1ELb1ELb0ELb0ELi2ELi1ELi2ELi1ELb0EEENS1_21CollectiveEpilogueBwdISC_SD_SF_Li256ELb0ELb0ELi1EEENS1_19SingleTileSchedulerILb0ELb0ELb0ELi128EEEEEEEEEvNT_6ParamsE)
	.align		4
        /*0114*/ 	.word	index@(__assertfail)
	.align		4
        /*0118*/ 	.word	index@(_ZN7cutlass13device_kernelIN5flash11enable_sm90INS1_16FlashAttnBwdSm90INS1_25CollectiveMainloopBwdSm90ILi2ELi2ELi2EN4cute5tupleIJNS5_1CILi1EEES8_S8_EEENS6_IJNS7_ILi64EEENS7_ILi128EEESB_EEENS_10bfloat16_tEfNS_4arch4Sm90ELb0ELb1ELb0ELb0ELb0ELb1ELb0ELb0ELi2ELi1ELi2ELi1ELb0EEENS1_24CollectiveEpilogueBwdGQAISC_fSF_Li256ELb0ELb0EEENS1_19SingleTileSchedulerILb0ELb0ELb0ELi128EEEEEEEEEvNT_6ParamsE)
	.align		4
        /*011c*/ 	.word	index@(__assertfail)
	.align		4
        /*0120*/ 	.word	index@(_ZN7cutlass13device_kernelIN5flash11enable_sm90INS1_16FlashAttnBwdSm90INS1_25CollectiveMainloopBwdSm90ILi2ELi2ELi2EN4cute5tupleIJNS5_1CILi1EEES8_S8_EEENS6_IJNS7_ILi64EEENS7_ILi128EEESB_EEENS_10bfloat16_tEfNS_4arch4Sm90ELb0ELb1ELb0ELb0ELb1ELb1ELb0ELb0ELi2ELi1ELi2ELi1ELb0EEENS1_24CollectiveEpilogueBwdGQAISC_fSF_Li256ELb0ELb1EEENS1_19SingleTileSchedulerILb0ELb0ELb0ELi128EEEEEEEEEvNT_6ParamsE)
	.align		4
        /*0124*/ 	.word	index@(__assertfail)
	.align		4
        /*0128*/ 	.word	index@(_ZN7cutlass13device_kernelIN5flash11enable_sm90INS1_16FlashAttnBwdSm90INS1_25CollectiveMainloopBwdSm90ILi2ELi2ELi2EN4cute5tupleIJNS5_1CILi1EEES8_S8_EEENS6_IJNS7_ILi64EEENS7_ILi128EEESB_EEENS_10bfloat16_tEfNS_4arch4Sm90ELb0ELb1ELb0ELb1ELb0ELb1ELb0ELb0ELi2ELi1ELi2ELi1ELb0EEENS1_21CollectiveEpilogueBwdISC_SD_SF_Li256ELb1ELb0ELi1EEENS1_19SingleTileSchedulerILb1ELb0ELb0ELi128EEEEEEEEEvNT_6ParamsE)
	.align		4
        /*012c*/ 	.word	index@(__assertfail)
	.align		4
        /*0130*/ 	.word	index@(_ZN7cutlass13device_kernelIN5flash11enable_sm90INS1_16FlashAttnBwdSm90INS1_25CollectiveMainloopBwdSm90ILi2ELi2ELi2EN4cute5tupleIJNS5_1CILi1EEES8_S8_EEENS6_IJNS7_ILi64EEENS7_ILi128EEESB_EEENS_10bfloat16_tEfNS_4arch4Sm90ELb0ELb1ELb0ELb1ELb1ELb1ELb0ELb0ELi2ELi1ELi2ELi1ELb0EEENS1_21CollectiveEpilogueBwdISC_SD_SF_Li256ELb1ELb0ELi1EEENS1_19SingleTileSchedulerILb1ELb0ELb0ELi128EEEEEEEEEvNT_6ParamsE)
	.align		4
        /*0134*/ 	.word	index@(__assertfail)
	.align		4
        /*0138*/ 	.word	index@(_ZN7cutlass13device_kernelIN5flash11enable_sm90INS1_16FlashAttnBwdSm90INS1_25CollectiveMainloopBwdSm90ILi2ELi2ELi2EN4cute5tupleIJNS5_1CILi1EEES8_S8_EEENS6_IJNS7_ILi64EEENS7_ILi128EEESB_EEENS_10bfloat16_tEfNS_4arch4Sm90ELb0ELb1ELb0ELb1ELb0ELb1ELb0ELb0ELi2ELi1ELi2ELi1ELb0EEENS1_24CollectiveEpilogueBwdGQAISC_fSF_Li256ELb1ELb0EEENS1_19SingleTileSchedulerILb1ELb0ELb0ELi128EEEEEEEEEvNT_6ParamsE)
	.align		4
        /*013c*/ 	.word	index@(__assertfail)
	.align		4
        /*0140*/ 	.word	index@(_ZN7cutlass13device_kernelIN5flash11enable_sm90INS1_16FlashAttnBwdSm90INS1_25CollectiveMainloopBwdSm90ILi2ELi2ELi2EN4cute5tupleIJNS5_1CILi1EEES8_S8_EEENS6_IJNS7_ILi64EEENS7_ILi128EEESB_EEENS_10bfloat16_tEfNS_4arch4Sm90ELb0ELb1ELb0ELb1ELb1ELb1ELb0ELb0ELi2ELi1ELi2ELi1ELb0EEENS1_24CollectiveEpilogueBwdGQAISC_fSF_Li256ELb1ELb1EEENS1_19SingleTileSchedulerILb1ELb0ELb0ELi128EEEEEEEEEvNT_6ParamsE)
	.align		4
        /*0144*/ 	.word	index@(__assertfail)
	.align		4
        /*0148*/ 	.word	index@(_ZN7cutlass13device_kernelIN5flash11enable_sm90INS1_16FlashAttnBwdSm90INS1_25CollectiveMainloopBwdSm90ILi2ELi2ELi2EN4cute5tupleIJNS5_1CILi1EEES8_S8_EEENS6_IJNS7_ILi64EEENS7_ILi128EEESB_EEENS_10bfloat16_tEfNS_4arch4Sm90ELb1ELb0ELb0ELb0ELb0ELb1ELb0ELb0ELi2ELi1ELi2ELi1ELb0EEENS1_21CollectiveEpilogueBwdISC_SD_SF_Li256ELb0ELb0ELi1EEENS1_25SingleTileBwdLPTSchedulerILb0ELi128ELb0EEEEEEEEEvNT_6ParamsE)
	.align		4
        /*014c*/ 	.word	index@(__assertfail)
	.align		4
        /*0150*/ 	.word	index@(_ZN7cutlass13device_kernelIN5flash11enable_sm90INS1_16FlashAttnBwdSm90INS1_25CollectiveMainloopBwdSm90ILi2ELi2ELi2EN4cute5tupleIJNS5_1CILi1EEES8_S8_EEENS6_IJNS7_ILi64EEENS7_ILi128EEESB_EEENS_10bfloat16_tEfNS_4arch4Sm90ELb1ELb0ELb0ELb0ELb1ELb1ELb0ELb0ELi2ELi1ELi2ELi1ELb0EEENS1_21CollectiveEpilogueBwdISC_SD_SF_Li256ELb0ELb0ELi1EEENS1_25SingleTileBwdLPTSchedulerILb0ELi128ELb1EEEEEEEEEvNT_6ParamsE)
	.align		4
        /*0154*/ 	.word	index@(__assertfail)
	.align		4
        /*0158*/ 	.word	index@(_ZN7cutlass13device_kernelIN5flash11enable_sm90INS1_16FlashAttnBwdSm90INS1_25CollectiveMainloopBwdSm90ILi2ELi2ELi2EN4cute5tupleIJNS5_1CILi1EEES8_S8_EEENS6_IJNS7_ILi64EEENS7_ILi128EEESB_EEENS_10bfloat16_tEfNS_4arch4Sm90ELb1ELb0ELb0ELb0ELb0ELb1ELb0ELb0ELi2ELi1ELi2ELi1ELb0EEENS1_24CollectiveEpilogueBwdGQAISC_fSF_Li256ELb0ELb0EEENS1_25SingleTileBwdLPTSchedulerILb0ELi128ELb0EEEEEEEEEvNT_6ParamsE)
	.align		4
        /*015c*/ 	.word	index@(__assertfail)
	.align		4
        /*0160*/ 	.word	index@(_ZN7cutlass13device_kernelIN5flash11enable_sm90INS1_16FlashAttnBwdSm90INS1_25CollectiveMainloopBwdSm90ILi2ELi2ELi2EN4cute5tupleIJNS5_1CILi1EEES8_S8_EEENS6_IJNS7_ILi64EEENS7_ILi128EEESB_EEENS_10bfloat16_tEfNS_4arch4Sm90ELb1ELb0ELb0ELb0ELb1ELb1ELb0ELb0ELi2ELi1ELi2ELi1ELb0EEENS1_24CollectiveEpilogueBwdGQAISC_fSF_Li256ELb0ELb1EEENS1_25SingleTileBwdLPTSchedulerILb0ELi128ELb1EEEEEEEEEvNT_6ParamsE)
	.align		4
        /*0164*/ 	.word	index@(__assertfail)
	.align		4
        /*0168*/ 	.word	index@(_ZN7cutlass13device_kernelIN5flash11enable_sm90INS1_16FlashAttnBwdSm90INS1_25CollectiveMainloopBwdSm90ILi2ELi2ELi2EN4cute5tupleIJNS5_1CILi1EEES8_S8_EEENS6_IJNS7_ILi64EEENS7_ILi128EEESB_EEENS_10bfloat16_tEfNS_4arch4Sm90ELb1ELb0ELb0ELb1ELb0ELb1ELb0ELb0ELi2ELi1ELi2ELi1ELb0EEENS1_21CollectiveEpilogueBwdISC_SD_SF_Li256ELb1ELb0ELi1EEENS1_25SingleTileBwdLPTSchedulerILb1ELi128ELb0EEEEEEEEEvNT_6ParamsE)
	.align		4
        /*016c*/ 	.word	index@(__assertfail)
	.align		4
        /*0170*/ 	.word	index@(_ZN7cutlass13device_kernelIN5flash11enable_sm90INS1_16FlashAttnBwdSm90INS1_25CollectiveMainloopBwdSm90ILi2ELi2ELi2EN4cute5tupleIJNS5_1CILi1EEES8_S8_EEENS6_IJNS7_ILi64EEENS7_ILi128EEESB_EEENS_10bfloat16_tEfNS_4arch4Sm90ELb1ELb0ELb0ELb1ELb1ELb1ELb0ELb0ELi2ELi1ELi2ELi1ELb0EEENS1_21CollectiveEpilogueBwdISC_SD_SF_Li256ELb1ELb0ELi1EEENS1_25SingleTileBwdLPTSchedulerILb1ELi128ELb1EEEEEEEEEvNT_6ParamsE)
	.align		4
        /*0174*/ 	.word	index@(__assertfail)
	.align		4
        /*0178*/ 	.word	index@(_ZN7cutlass13device_kernelIN5flash11enable_sm90INS1_16FlashAttnBwdSm90INS1_25CollectiveMainloopBwdSm90ILi2ELi2ELi2EN4cute5tupleIJNS5_1CILi1EEES8_S8_EEENS6_IJNS7_ILi64EEENS7_ILi128EEESB_EEENS_10bfloat16_tEfNS_4arch4Sm90ELb1ELb0ELb0ELb1ELb0ELb1ELb0ELb0ELi2ELi1ELi2ELi1ELb0EEENS1_24CollectiveEpilogueBwdGQAISC_fSF_Li256ELb1ELb0EEENS1_25SingleTileBwdLPTSchedulerILb1ELi128ELb0EEEEEEEEEvNT_6ParamsE)
	.align		4
        /*017c*/ 	.word	index@(__assertfail)
	.align		4
        /*0180*/ 	.word	index@(_ZN7cutlass13device_kernelIN5flash11enable_sm90INS1_16FlashAttnBwdSm90INS1_25CollectiveMainloopBwdSm90ILi2ELi2ELi2EN4cute5tupleIJNS5_1CILi1EEES8_S8_EEENS6_IJNS7_ILi64EEENS7_ILi128EEESB_EEENS_10bfloat16_tEfNS_4arch4Sm90ELb1ELb0ELb0ELb1ELb1ELb1ELb0ELb0ELi2ELi1ELi2ELi1ELb0EEENS1_24CollectiveEpilogueBwdGQAISC_fSF_Li256ELb1ELb1EEENS1_25SingleTileBwdLPTSchedulerILb1ELi128ELb1EEEEEEEEEvNT_6ParamsE)
	.align		4
        /*0184*/ 	.word	index@(__assertfail)
	.align		4
        /*0188*/ 	.word	0x00000000
	.align		4
        /*018c*/ 	.word	0xfffffffe
	.align		4
        /*0190*/ 	.word	0x00000000
	.align		4
        /*0194*/ 	.word	0xfffffffd
	.align		4
        /*0198*/ 	.word	0x00000000
	.align		4
        /*019c*/ 	.word	0xfffffffc


//--------------------- .nv.constant4             --------------------------
	.section	.nv.constant4,"a",@progbits
	.align	8
	.align		8
.nv.constant4:
        /*0000*/ 	.dword	__assertfail
	.align		8
        /*0008*/ 	.dword	__unnamed_1
	.align		8
        /*0010*/ 	.dword	__unnamed_2
	.align		8
        /*0018*/ 	.dword	__unnamed_3
	.align		8
        /*0020*/ 	.dword	__unnamed_4
	.align		8
        /*0028*/ 	.dword	__unnamed_5
	.align		8
        /*0030*/ 	.dword	__unnamed_6
	.align		8
        /*0038*/ 	.dword	_ZN77_INTERNAL_f7f207f7_41_flash_bwd_hdim128_bf16_softcapall_sm90_cu_ef95aea4_29414cuda3std3__45__cpo5beginE
	.align		8
        /*0040*/ 	.dword	_ZN77_INTERNAL_f7f207f7_41_flash_bwd_hdim128_bf16_softcapall_sm90_cu_ef95aea4_29414cuda3std3__45__cpo3endE
	.align		8
        /*0048*/ 	.dword	_ZN77_INTERNAL_f7f207f7_41_flash_bwd_hdim128_bf16_softcapall_sm90_cu_ef95aea4_29414cuda3std3__45__cpo6cbeginE
	.align		8
        /*0050*/ 	.dword	_ZN77_INTERNAL_f7f207f7_41_flash_bwd_hdim128_bf16_softcapall_sm90_cu_ef95aea4_29414cuda3std3__45__cpo4cendE
	.align		8
        /*0058*/ 	.dword	_ZN77_INTERNAL_f7f207f7_41_flash_bwd_hdim128_bf16_softcapall_sm90_cu_ef95aea4_29414cuda3std3__479_GLOBAL__N__f7f207f7_41_flash_bwd_hdim128_bf16_softcapall_sm90_cu_ef95aea4_29416ignoreE
	.align		8
        /*0060*/ 	.dword	_ZN77_INTERNAL_f7f207f7_41_flash_bwd_hdim128_bf16_softcapall_sm90_cu_ef95aea4_29414cuda3std3__419piecewise_constructE
	.align		8
        /*0068*/ 	.dword	_ZN77_INTERNAL_f7f207f7_41_flash_bwd_hdim128_bf16_softcapall_sm90_cu_ef95aea4_29414cuda3std3__48in_placeE
	.align		8
        /*0070*/ 	.dword	_ZN77_INTERNAL_f7f207f7_41_flash_bwd_hdim128_bf16_softcapall_sm90_cu_ef95aea4_29414cuda3std6ranges3__45__cpo4swapE
	.align		8
        /*0078*/ 	.dword	_ZN77_INTERNAL_f7f207f7_41_flash_bwd_hdim128_bf16_softcapall_sm90_cu_ef95aea4_29414cuda3std6ranges3__45__cpo9iter_moveE
	.align		8
        /*0080*/ 	.dword	_ZN77_INTERNAL_f7f207f7_41_flash_bwd_hdim128_bf16_softcapall_sm90_cu_ef95aea4_29414cute7productE
	.align		8
        /*0088*/ 	.dword	_ZN77_INTERNAL_f7f207f7_41_flash_bwd_hdim128_bf16_softcapall_sm90_cu_ef95aea4_29414cute1_E
	.align		8
        /*0090*/ 	.dword	$str$23
	.align		8
        /*0098*/ 	.dword	$str$24


//--------------------- .text._ZN7cutlass13device_kernelIN5flash11enable_sm90INS1_16FlashAttnBwdSm90INS1_25CollectiveMainloopBwdSm90ILi2ELi2ELi2EN4cute5tupleIJNS5_1CILi1EEES8_S8_EEENS6_IJNS7_ILi64EEENS7_ILi128EEESB_EEENS_10bfloat16_tEfNS_4arch4Sm90ELb0ELb0ELb1ELb0ELb0ELb1ELb0ELb0ELi2ELi1ELi2ELi1ELb0EEENS1_21CollectiveEpilogueBwdISC_SD_SF_Li256ELb0ELb0ELi1EEENS1_19SingleTileSchedulerILb0ELb0ELb0ELi128EEEEEEEEEvNT_6ParamsE --------------------------
	.section	.text._ZN7cutlass13device_kernelIN5flash11enable_sm90INS1_16FlashAttnBwdSm90INS1_25CollectiveMainloopBwdSm90ILi2ELi2ELi2EN4cute5tupleIJNS5_1CILi1EEES8_S8_EEENS6_IJNS7_ILi64EEENS7_ILi128EEESB_EEENS_10bfloat16_tEfNS_4arch4Sm90ELb0ELb0ELb1ELb0ELb0ELb1ELb0ELb0ELi2ELi1ELi2ELi1ELb0EEENS1_21CollectiveEpilogueBwdISC_SD_SF_Li256ELb0ELb0ELi1EEENS1_19SingleTileSchedulerILb0ELb0ELb0ELi128EEEEEEEEEvNT_6ParamsE,"ax",@progbits
	.align	128
.text._ZN7cutlass13device_kernelIN5flash11enable_sm90INS1_16FlashAttnBwdSm90INS1_25CollectiveMainloopBwdSm90ILi2ELi2ELi2EN4cute5tupleIJNS5_1CILi1EEES8_S8_EEENS6_IJNS7_ILi64EEENS7_ILi128EEESB_EEENS_10bfloat16_tEfNS_4arch4Sm90ELb0ELb0ELb1ELb0ELb0ELb1ELb0ELb0ELi2ELi1ELi2ELi1ELb0EEENS1_21CollectiveEpilogueBwdISC_SD_SF_Li256ELb0ELb0ELi1EEENS1_19SingleTileSchedulerILb0ELb0ELb0ELi128EEEEEEEEEvNT_6ParamsE:
        .type           _ZN7cutlass13device_kernelIN5flash11enable_sm90INS1_16FlashAttnBwdSm90INS1_25CollectiveMainloopBwdSm90ILi2ELi2ELi2EN4cute5tupleIJNS5_1CILi1EEES8_S8_EEENS6_IJNS7_ILi64EEENS7_ILi128EEESB_EEENS_10bfloat16_tEfNS_4arch4Sm90ELb0ELb0ELb1ELb0ELb0ELb1ELb0ELb0ELi2ELi1ELi2ELi1ELb0EEENS1_21CollectiveEpilogueBwdISC_SD_SF_Li256ELb0ELb0ELi1EEENS1_19SingleTileSchedulerILb0ELb0ELb0ELi128EEEEEEEEEvNT_6ParamsE,@function
        .size           _ZN7cutlass13device_kernelIN5flash11enable_sm90INS1_16FlashAttnBwdSm90INS1_25CollectiveMainloopBwdSm90ILi2ELi2ELi2EN4cute5tupleIJNS5_1CILi1EEES8_S8_EEENS6_IJNS7_ILi64EEENS7_ILi128EEESB_EEENS_10bfloat16_tEfNS_4arch4Sm90ELb0ELb0ELb1ELb0ELb0ELb1ELb0ELb0ELi2ELi1ELi2ELi1ELb0EEENS1_21CollectiveEpilogueBwdISC_SD_SF_Li256ELb0ELb0ELi1EEENS1_19SingleTileSchedulerILb0ELb0ELb0ELi128EEEEEEEEEvNT_6ParamsE,(.L_x_7290 - _ZN7cutlass13device_kernelIN5flash11enable_sm90INS1_16FlashAttnBwdSm90INS1_25CollectiveMainloopBwdSm90ILi2ELi2ELi2EN4cute5tupleIJNS5_1CILi1EEES8_S8_EEENS6_IJNS7_ILi64EEENS7_ILi128EEESB_EEENS_10bfloat16_tEfNS_4arch4Sm90ELb0ELb0ELb1ELb0ELb0ELb1ELb0ELb0ELi2ELi1ELi2ELi1ELb0EEENS1_21CollectiveEpilogueBwdISC_SD_SF_Li256ELb0ELb0ELi1EEENS1_19SingleTileSchedulerILb0ELb0ELb0ELi128EEEEEEEEEvNT_6ParamsE)
        .other          _ZN7cutlass13device_kernelIN5flash11enable_sm90INS1_16FlashAttnBwdSm90INS1_25CollectiveMainloopBwdSm90ILi2ELi2ELi2EN4cute5tupleIJNS5_1CILi1EEES8_S8_EEENS6_IJNS7_ILi64EEENS7_ILi128EEESB_EEENS_10bfloat16_tEfNS_4arch4Sm90ELb0ELb0ELb1ELb0ELb0ELb1ELb0ELb0ELi2ELi1ELi2ELi1ELb0EEENS1_21CollectiveEpilogueBwdISC_SD_SF_Li256ELb0ELb0ELi1EEENS1_19SingleTileSchedulerILb0ELb0ELb0ELi128EEEEEEEEEvNT_6ParamsE,@"STO_CUDA_ENTRY STV_DEFAULT"
_ZN7cutlass13device_kernelIN5flash11enable_sm90INS1_16FlashAttnBwdSm90INS1_25CollectiveMainloopBwdSm90ILi2ELi2ELi2EN4cute5tupleIJNS5_1CILi1EEES8_S8_EEENS6_IJNS7_ILi64EEENS7_ILi128EEESB_EEENS_10bfloat16_tEfNS_4arch4Sm90ELb0ELb0ELb1ELb0ELb0ELb1ELb0ELb0ELi2ELi1ELi2ELi1ELb0EEENS1_21CollectiveEpilogueBwdISC_SD_SF_Li256ELb0ELb0ELi1EEENS1_19SingleTileSchedulerILb0ELb0ELb0ELi128EEEEEEEEEvNT_6ParamsE:
[----:B------:R-:W1:Y:S01]  /*0000*/  LDC R1, c[0x0][0x28] ;  /* 0x00000a00ff017b82 */ /* 0x000e620000000800 */
[----:B------:R-:W2:Y:S01]  /*0010*/  S2R R3, SR_TID.X ;  /* 0x0000000000037919 */ /* 0x000ea20000002100 */
[----:B------:R-:W-:Y:S01]  /*0020*/  ELECT P0, URZ, PT ;  /* 0x00000000003f782f */ /* 0x000fe20003800000 */
[----:B------:R-:W-:Y:S01]  /*0030*/  BSSY B0, `(.L_x_0) ;  /* 0x0000019000007945 */ /* 0x000fe20003800000 */
[----:B--2---:R-:W-:-:S05]  /*0040*/  SHF.R.U32.HI R0, RZ, 0x5, R3 ;  /* 0x00000005ff007819 */ /* 0x004fca0000011603 */
[----:B------:R-:W2:Y:S02]  /*0050*/  SHFL.IDX PT, R2, R0, RZ, 0x1f ;  /* 0x00001fff00027589 */ /* 0x000ea400000e0000 */
[----:B--2---:R-:W-:-:S13]  /*0060*/  ISETP.EQ.AND P0, PT, R2, RZ, P0 ;  /* 0x000000ff0200720c */ /* 0x004fda0000702270 */
[----:B-1----:R-:W-:Y:S05]  /*0070*/  @!P0 BRA `(.L_x_1) ;  /* 0x0000000000508947 */ /* 0x002fea0003800000 */
[----:B------:R-:W-:Y:S02]  /*0080*/  ULDC.64 UR4, c[0x0][0x198] ;  /* 0x0000660000047ab9 */ /* 0x000fe40000000a00 */
[----:B------:R-:W-:Y:S02]  /*0090*/  UIADD3 UR6, UP0, UR4, 0xf0, URZ ;  /* 0x000000f004067890 */ /* 0x000fe4000ff1e03f */
[----:B------:R-:W-:Y:S02]  /*00a0*/  UIADD3 UR8, UP1, UR4, 0x1f0, URZ ;  /* 0x000001f004087890 */ /* 0x000fe4000ff3e03f */
[----:B------:R-:W-:Y:S02]  /*00b0*/  UIADD3 UR10, UP2, UR4, 0x2f0, URZ ;  /* 0x000002f0040a7890 */ /* 0x000fe4000ff5e03f */
[----:B------:R-:W-:Y:S02]  /*00c0*/  UIADD3 UR12, UP3, UR4, 0x3f0, URZ ;  /* 0x000003f0040c7890 */ /* 0x000fe4000ff7e03f */
[----:B------:R-:W-:-:S02]  /*00d0*/  UIADD3 UR14, UP4, UR4, 0x670, URZ ;  /* 0x00000670040e7890 */ /* 0x000fc4000ff9e03f */
[----:B------:R-:W-:Y:S02]  /*00e0*/  UIADD3.X UR7, URZ, UR5, URZ, UP0, !UPT ;  /* 0x000000053f077290 */ /* 0x000fe400087fe43f */
[----:B------:R-:W-:Y:S02]  /*00f0*/  UIADD3 UR4, UP5, UR4, 0x770, URZ ;  /* 0x0000077004047890 */ /* 0x000fe4000ffbe03f */
[----:B------:R-:W-:Y:S02]  /*0100*/  UIADD3.X UR9, URZ, UR5, URZ, UP1, !UPT ;  /* 0x000000053f097290 */ /* 0x000fe40008ffe43f */
[----:B------:R-:W-:Y:S02]  /*0110*/  UIADD3.X UR11, URZ, UR5, URZ, UP2, !UPT ;  /* 0x000000053f0b7290 */ /* 0x000fe400097fe43f */
[----:B------:R-:W-:Y:S01]  /*0120*/  UIADD3.X UR13, URZ, UR5, URZ, UP3, !UPT ;  /* 0x000000053f0d7290 */ /* 0x000fe20009ffe43f */
[----:B------:R1:W-:Y:S01]  /*0130*/  UTMACCTL.PF [UR6] ;  /* 0x00000000060079b9 */ /* 0x0003e20008040000 */
[----:B------:R-:W-:-:S03]  /*0140*/  UIADD3.X UR15, URZ, UR5, URZ, UP4, !UPT ;  /* 0x000000053f0f7290 */ /* 0x000fc6000a7fe43f */
[----:B------:R1:W-:Y:S01]  /*0150*/  UTMACCTL.PF [UR8] ;  /* 0x00000000080079b9 */ /* 0x0003e20008040000 */
[----:B------:R-:W-:Y:S01]  /*0160*/  UIADD3.X UR5, URZ, UR5, URZ, UP5, !UPT ;  /* 0x000000053f057290 */ /* 0x000fe2000affe43f */
[----:B------:R1:W-:Y:S02]  /*0170*/  UTMACCTL.PF [UR10] ;  /* 0x000000000a0079b9 */ /* 0x0003e40008040000 */
[----:B------:R1:W-:Y:S02]  /*0180*/  UTMACCTL.PF [UR12] ;  /* 0x000000000c0079b9 */ /* 0x0003e40008040000 */
[----:B------:R1:W-:Y:S04]  /*0190*/  UTMACCTL.PF [UR14] ;  /* 0x000000000e0079b9 */ /* 0x0003e80008040000 */
[----:B------:R1:W-:Y:S02]  /*01a0*/  UTMACCTL.PF [UR4] ;  /* 0x00000000040079b9 */ /* 0x0003e40008040000 */
[----:B-1----:R-:W-:Y:S01]  /*01b0*/  NOP ;  /* 0x0000000000007918 */ /* 0x002fe20000000000 */
.L_x_1:
[----:B------:R-:W-:Y:S05]  /*01c0*/  BSYNC B0 ;  /* 0x0000000000007941 */ /* 0x000fea0003800000 */
.L_x_0:
[----:B------:R-:W-:Y:S01]  /*01d0*/  VOTEU.ANY UP0, P0 ;  /* 0x00000000003f7886 */ /* 0x000fe20000000100 */
[----:B------:R-:W1:Y:S01]  /*01e0*/  SHFL.IDX PT, R2, R0, RZ, 0x1f ;  /* 0x00001fff00027589 */ /* 0x000e6200000e0000 */
[----:B------:R-:W-:Y:S01]  /*01f0*/  UMOV UR4, 0x1 ;  /* 0x0000000100047882 */ /* 0x000fe20000000000 */
[----:B------:R-:W-:Y:S02]  /*0200*/  SHF.R.U32.HI R3, RZ, 0x7, R3 ;  /* 0x00000007ff037819 */ /* 0x000fe40000011603 */
[----:B------:R-:W2:Y:S01]  /*0210*/  @UP0 S2UR UR7, SR_CgaCtaId ;  /* 0x00000000000709c3 */ /* 0x000ea20000008800 */
[----:B------:R-:W-:Y:S01]  /*0220*/  @UP0 UMOV UR6, 0x400 ;  /* 0x0000040000060882 */ /* 0x000fe20000000000 */
[----:B------:R-:W-:-:S04]  /*0230*/  @UP0 UIADD3 UR4, -UR4, 0x100000, URZ ;  /* 0x0010000004040890 */ /* 0x000fc8000fffe13f */
[----:B------:R-:W-:Y:S02]  /*0240*/  @UP0 USHF.L.U32 UR5, UR4, 0xb, URZ ;  /* 0x0000000b04050899 */ /* 0x000fe4000800063f */
[----:B------:R-:W-:Y:S01]  /*0250*/  @UP0 USHF.L.U32 UR4, UR4, 0x1, URZ ;  /* 0x0000000104040899 */ /* 0x000fe2000800063f */
[----:B-1----:R-:W-:Y:S02]  /*0260*/  ISETP.NE.AND P1, PT, R2, RZ, PT ;  /* 0x000000ff0200720c */ /* 0x002fe40003f25270 */
[----:B------:R1:W3:Y:S01]  /*0270*/  SHFL.IDX PT, R2, R3, RZ, 0x1f ;  /* 0x00001fff03027589 */ /* 0x0002e200000e0000 */
[----:B--2---:R-:W-:Y:S01]  /*0280*/  @UP0 ULEA UR6, UR7, UR6, 0x18 ;  /* 0x0000000607060291 */ /* 0x004fe2000f8ec03f */
[----:B------:R-:W-:Y:S02]  /*0290*/  VOTEU.ANY UP0, P0 ;  /* 0x00000000003f7886 */ /* 0x000fe40000000100 */
[----:B------:R-:W2:Y:S09]  /*02a0*/  FENCE.VIEW.ASYNC.S ;  /* 0x00000000000073c6 */ /* 0x000eb20000000000 */
[----:B--2---:R1:W2:Y:S02]  /*02b0*/  @UP0 SYNCS.EXCH.64 URZ, [UR6+0x30800], UR4 ;  /* 0x03080004063f05b2 */ /* 0x0042a40008000100 */
[----:B-1----:R-:W-:Y:S05]  /*02c0*/  @P1 BRA `(.L_x_2) ;  /* 0x0000000000481947 */ /* 0x002fea0003800000 */
[----:B------:R-:W1:Y:S01]  /*02d0*/  S2UR UR5, SR_CgaCtaId ;  /* 0x00000000000579c3 */ /* 0x000e620000008800 */
[----:B------:R-:W-:Y:S01]  /*02e0*/  UMOV UR4, 0x400 ;  /* 0x0000040000047882 */ /* 0x000fe20000000000 */
[----:B------:R-:W-:Y:S01]  /*02f0*/  UMOV UR6, 0x1 ;  /* 0x0000000100067882 */ /* 0x000fe20000000000 */
[----:B------:R-:W-:Y:S01]  /*0300*/  UMOV UR9, 0x100 ;  /* 0x0000010000097882 */ /* 0x000fe20000000000 */
[----:B------:R-:W-:-:S04]  /*0310*/  UIADD3 UR6, -UR6, 0x100000, URZ ;  /* 0x0010000006067890 */ /* 0x000fc8000fffe13f */
[----:B------:R-:W-:Y:S02]  /*0320*/  USHF.L.U32 UR7, UR6, 0xb, URZ ;  /* 0x0000000b06077899 */ /* 0x000fe4000800063f */
[----:B------:R-:W-:Y:S01]  /*0330*/  USHF.L.U32 UR6, UR6, 0x1, URZ ;  /* 0x0000000106067899 */ /* 0x000fe2000800063f */
[----:B------:R-:W-:Y:S01]  /*0340*/  ELECT P0, URZ, PT ;  /* 0x00000000003f782f */ /* 0x000fe20003800000 */
[----:B-1----:R-:W-:Y:S02]  /*0350*/  ULEA UR8, UR5, UR4, 0x18 ;  /* 0x0000000405087291 */ /* 0x002fe4000f8ec03f */
[----:B------:R-:W-:-:S04]  /*0360*/  UIADD3 UR4, -UR9, 0x100000, URZ ;  /* 0x0010000009047890 */ /* 0x000fc8000fffe13f */
[----:B------:R-:W-:Y:S02]  /*0370*/  USHF.L.U32 UR5, UR4, 0xb, URZ ;  /* 0x0000000b04057899 */ /* 0x000fe4000800063f */
[----:B------:R-:W-:Y:S01]  /*0380*/  USHF.L.U32 UR4, UR4, 0x1, URZ ;  /* 0x0000000104047899 */ /* 0x000fe2000800063f */
[----:B------:R-:W1:Y:S03]  /*0390*/  FENCE.VIEW.ASYNC.S ;  /* 0x00000000000073c6 */ /* 0x000e660000000000 */
[----:B-1----:R1:W4:Y:S08]  /*03a0*/  SYNCS.EXCH.64 URZ, [UR8+0x30810], UR6 ;  /* 0x03081006083f75b2 */ /* 0x0023300008000100 */
[----:B------:R1:W5:Y:S01]  /*03b0*/  SYNCS.EXCH.64 URZ, [UR8+0x30820], UR4 ;  /* 0x03082004083f75b2 */ /* 0x0003620008000100 */
[----:B------:R1:W1:Y:S01]  /*03c0*/  SYNCS.EXCH.64 URZ, [UR8+0x30818], UR6 ;  /* 0x03081806083f75b2 */ /* 0x0002620008000100 */
[----:B------:R1:W1:Y:S01]  /*03d0*/  SYNCS.EXCH.64 URZ, [UR8+0x30828], UR4 ;  /* 0x03082804083f75b2 */ /* 0x0002620008000100 */
[----:B------:R-:W-:Y:S01]  /*03e0*/  NOP ;  /* 0x0000000000007918 */ /* 0x000fe20000000000 */
.L_x_2:
[----:B------:R-:W3:Y:S01]  /*03f0*/  SHFL.IDX PT, R3, R0, RZ, 0x1f ;  /* 0x00001fff00037589 */ /* 0x000ee200000e0000 */
[----:B------:R-:W-:Y:S01]  /*0400*/  NOP ;  /* 0x0000000000007918 */ /* 0x000fe20000000000 */
[----:B---3--:R-:W-:-:S13]  /*0410*/  ISETP.NE.AND P0, PT, R3, RZ, PT ;  /* 0x000000ff0300720c */ /* 0x008fda0003f05270 */
[----:B------:R-:W-:Y:S05]  /*0420*/  @P0 BRA `(.L_x_3) ;  /* 0x0000000000480947 */ /* 0x000fea0003800000 */
[----:B-1----:R-:W1:Y:S01]  /*0430*/  S2UR UR5, SR_CgaCtaId ;  /* 0x00000000000579c3 */ /* 0x002e620000008800 */
[----:B------:R-:W-:Y:S01]  /*0440*/  UMOV UR4, 0x400 ;  /* 0x0000040000047882 */ /* 0x000fe20000000000 */
[----:B------:R-:W-:Y:S01]  /*0450*/  UMOV UR6, 0x1 ;  /* 0x0000000100067882 */ /* 0x000fe20000000000 */
[----:B------:R-:W-:Y:S01]  /*0460*/  UMOV UR7, 0x100 ;  /* 0x0000010000077882 */ /* 0x000fe20000000000 */
[----:B------:R-:W-:Y:S01]  /*0470*/  ELECT P0, URZ, PT ;  /* 0x00000000003f782f */ /* 0x000fe20003800000 */
[----:B-1----:R-:W-:Y:S02]  /*0480*/  ULEA UR8, UR5, UR4, 0x18 ;  /* 0x0000000405087291 */ /* 0x002fe4000f8ec03f */
[----:B------:R-:W-:-:S04]  /*0490*/  UIADD3 UR4, -UR6, 0x100000, URZ ;  /* 0x0010000006047890 */ /* 0x000fc8000fffe13f */
[----:B------:R-:W-:Y:S02]  /*04a0*/  USHF.L.U32 UR5, UR4, 0xb, URZ ;  /* 0x0000000b04057899 */ /* 0x000fe4000800063f */
[----:B------:R-:W-:Y:S02]  /*04b0*/  USHF.L.U32 UR4, UR4, 0x1, URZ ;  /* 0x0000000104047899 */ /* 0x000fe4000800063f */
[----:B------:R-:W-:-:S04]  /*04c0*/  UIADD3 UR6, -UR7, 0x100000, URZ ;  /* 0x0010000007067890 */ /* 0x000fc8000fffe13f */
[----:B------:R-:W-:Y:S02]  /*04d0*/  USHF.L.U32 UR7, UR6, 0xb, URZ ;  /* 0x0000000b06077899 */ /* 0x000fe4000800063f */
[----:B------:R-:W-:Y:S01]  /*04e0*/  USHF.L.U32 UR6, UR6, 0x1, URZ ;  /* 0x0000000106067899 */ /* 0x000fe2000800063f */
[----:B------:R-:W1:Y:S03]  /*04f0*/  FENCE.VIEW.ASYNC.S ;  /* 0x00000000000073c6 */ /* 0x000e660000000000 */
[----:B-1----:R3:W1:Y:S08]  /*0500*/  SYNCS.EXCH.64 URZ, [UR8+0x30830], UR4 ;  /* 0x03083004083f75b2 */ /* 0x0026700008000100 */
[----:B------:R3:W1:Y:S01]  /*0510*/  SYNCS.EXCH.64 URZ, [UR8+0x30840], UR6 ;  /* 0x03084006083f75b2 */ /* 0x0006620008000100 */
[----:B------:R3:W1:Y:S01]  /*0520*/  SYNCS.EXCH.64 URZ, [UR8+0x30838], UR4 ;  /* 0x03083804083f75b2 */ /* 0x0006620008000100 */
[----:B------:R3:W1:Y:S02]  /*0530*/  SYNCS.EXCH.64 URZ, [UR8+0x30848], UR6 ;  /* 0x03084806083f75b2 */ /* 0x0006640008000100 */
[----:B---3--:R-:W-:Y:S01]  /*0540*/  NOP ;  /* 0x0000000000007918 */ /* 0x008fe20000000000 */
.L_x_3:
[----:B------:R-:W-:Y:S01]  /*0550*/  ISETP.NE.AND P0, PT, R2, RZ, PT ;  /* 0x000000ff0200720c */ /* 0x000fe20003f05270 */
[----:B------:R-:W-:Y:S01]  /*0560*/  IMAD.MOV.U32 R17, RZ, RZ, 0x1 ;  /* 0x00000001ff117424 */ /* 0x000fe200078e00ff */
[----:B------:R-:W-:Y:S01]  /*0570*/  NOP ;  /* 0x0000000000007918 */ /* 0x000fe20000000000 */
[----:B------:R-:W-:Y:S03]  /*0580*/  BSSY B6, `(.L_x_4) ;  /* 0x0000726000067945 */ /* 0x000fe60003800000 */
[----:B------:R-:W-:Y:S01]  /*0590*/  SEL R17, R17, 0x2, !P0 ;  /* 0x0000000211117807 */ /* 0x000fe20004000000 */
[----:B-12-45:R-:W-:Y:S06]  /*05a0*/  BAR.SYNC.DEFER_BLOCKING 0x0 ;  /* 0x0000000000007b1d */ /* 0x036fec0000010000 */
[----:B------:R-:W-:Y:S05]  /*05b0*/  @!P0 BRA `(.L_x_5) ;  /* 0x00000048006c8947 */ /* 0x000fea0003800000 */
.L_x_6:
[----:B------:R-:W-:-:S08]  /*05c0*/  NOP ;  /* 0x0000000000007918 */ /* 0x000fd00000000000 */
[----:B------:R-:W1:Y:S02]  /*05d0*/  USETMAXREG.TRY_ALLOC.CTAPOOL UP0, 0xf0 ;  /* 0x000000f0000079c8 */ /* 0x000e640008000600 */
[----:B-1----:R-:W-:-:S13]  /*05e0*/  PLOP3.LUT P0, PT, PT, PT, UP0, 0x80, 0x0 ;  /* 0x000000000000781c */ /* 0x002fda0003f0f008 */
[----:B------:R-:W-:Y:S05]  /*05f0*/  @!P0 BRA `(.L_x_6) ;  /* 0xfffffffc00f08947 */ /* 0x000fea000383ffff */
[----:B------:R-:W-:Y:S01]  /*0600*/  LOP3.LUT R0, R0, 0x3, RZ, 0xc0, !PT ;  /* 0x0000000300007812 */ /* 0x000fe200078ec0ff */
[----:B------:R-:W1:Y:S01]  /*0610*/  S2R R2, SR_TID.X ;  /* 0x0000000000027919 */ /* 0x000e620000002100 */
[----:B------:R-:W2:Y:S04]  /*0620*/  S2UR UR4, SR_CTAID.Z ;  /* 0x00000000000479c3 */ /* 0x000ea80000002700 */
[----:B------:R-:W3:Y:S02]  /*0630*/  SHFL.IDX PT, R0, R0, RZ, 0x1f ;  /* 0x00001fff00007589 */ /* 0x000ee400000e0000 */
[----:B---3--:R-:W-:Y:S02]  /*0640*/  ISETP.NE.AND P0, PT, R0, RZ, PT ;  /* 0x000000ff0000720c */ /* 0x008fe40003f05270 */
[----:B-1----:R-:W-:-:S11]  /*0650*/  SHF.R.U32.HI R2, RZ, 0x7, R2 ;  /* 0x00000007ff027819 */ /* 0x002fd60000011602 */
[----:B------:R-:W-:-:S05]  /*0660*/  @!P0 VIADD R2, R2, 0x9 ;  /* 0x0000000902028836 */ /* 0x000fca0000000000 */
[----:B------:R1:W-:Y:S06]  /*0670*/  @!P0 BAR.ARV R2, 0xa0 ;  /* 0x000280020000851d */ /* 0x0003ec0000002000 */
[----:B--2---:R-:W-:-:S13]  /*0680*/  ISETP.LE.AND P0, PT, RZ, UR4, PT ;  /* 0x00000004ff007c0c */ /* 0x004fda000bf03270 */
[----:B-1----:R-:W-:Y:S05]  /*0690*/  @!P0 BRA `(.L_x_7) ;  /* 0x0000007000508947 */ /* 0x002fea0003800000 */
[----:B------:R-:W-:-:S04]  /*06a0*/  MOV R0, RZ ;  /* 0x000000ff00007202 */ /* 0x000fc80000000f00 */
[----:B------:R-:W-:-:S13]  /*06b0*/  LOP3.LUT P0, RZ, R0, 0x3ff, RZ, 0xc0, !PT ;  /* 0x000003ff00ff7812 */ /* 0x000fda000780c0ff */
[----:B------:R-:W-:Y:S05]  /*06c0*/  @!P0 BRA `(.L_x_8) ;  /* 0x00000000007c8947 */ /* 0x000fea0003800000 */
[----:B------:R-:W-:Y:S01]  /*06d0*/  MOV R2, 0x0 ;  /* 0x0000000000027802 */ /* 0x000fe20000000f00 */
[----:B------:R-:W-:Y:S01]  /*06e0*/  ULDC.64 UR4, c[0x4][0x90] ;  /* 0x0100240000047ab9 */ /* 0x000fe20000000a00 */
[----:B------:R-:W-:Y:S01]  /*06f0*/  ULDC.64 UR6, c[0x4][0x8] ;  /* 0x0100020000067ab9 */ /* 0x000fe20000000a00 */
[----:B------:R-:W-:Y:S01]  /*0700*/  IMAD.U32 R4, RZ, RZ, UR4 ;  /* 0x00000004ff047e24 */ /* 0x000fe2000f8e00ff */
[----:B------:R1:W2:Y:S01]  /*0710*/  LDC.64 R14, c[0x4][R2] ;  /* 0x01000000020e7b82 */ /* 0x0002a20000000a00 */
[----:B------:R-:W-:Y:S01]  /*0720*/  IMAD.U32 R5, RZ, RZ, UR5 ;  /* 0x00000005ff057e24 */ /* 0x000fe2000f8e00ff */
[----:B------:R-:W-:Y:S01]  /*0730*/  ULDC.64 UR4, c[0x4][0x98] ;  /* 0x0100260000047ab9 */ /* 0x000fe20000000a00 */
[----:B------:R-:W-:Y:S02]  /*0740*/  IMAD.U32 R10, RZ, RZ, UR6 ;  /* 0x00000006ff0a7e24 */ /* 0x000fe4000f8e00ff */
[----:B------:R-:W-:Y:S02]  /*0750*/  IMAD.U32 R6, RZ, RZ, UR4 ;  /* 0x00000004ff067e24 */ /* 0x000fe4000f8e00ff */
[----:B------:R-:W-:-:S02]  /*0760*/  IMAD.U32 R7, RZ, RZ, UR5 ;  /* 0x00000005ff077e24 */ /* 0x000fc4000f8e00ff */
[----:B------:R-:W-:Y:S02]  /*0770*/  IMAD.U32 R11, RZ, RZ, UR7 ;  /* 0x00000007ff0b7e24 */ /* 0x000fe4000f8e00ff */
[----:B------:R-:W-:Y:S02]  /*0780*/  IMAD.MOV.U32 R8, RZ, RZ, 0x70 ;  /* 0x00000070ff087424 */ /* 0x000fe400078e00ff */
[----:B------:R-:W-:Y:S02]  /*0790*/  IMAD.MOV.U32 R12, RZ, RZ, 0x1 ;  /* 0x00000001ff0c7424 */ /* 0x000fe400078e00ff */
[----:B-1----:R-:W-:-:S07]  /*07a0*/  IMAD.MOV.U32 R13, RZ, RZ, RZ ;  /* 0x000000ffff0d7224 */ /* 0x002fce00078e00ff */
[----:B------:R-:W-:-:S07]  /*07b0*/  LEPC R20, `(.L_x_9) ;  /* 0x000000001014794e */ /* 0x000fce0000000000 */
[----:B--2---:R-:W-:Y:S05]  /*07c0*/  CALL.ABS.NOINC R14 ;  /* 0x000000000e007343 */ /* 0x004fea0003c00000 */
.L_x_9:
[----:B------:R-:W1:Y:S01]  /*07d0*/  LDC.64 R2, c[0x4][R2] ;  /* 0x0100000002027b82 */ /* 0x000e620000000a00 */
[----:B------:R-:W-:Y:S01]  /*07e0*/  ULDC.64 UR4, c[0x4][0x90] ;  /* 0x0100240000047ab9 */ /* 0x000fe20000000a00 */
[----:B------:R-:W-:Y:S01]  /*07f0*/  ULDC.64 UR6, c[0x4][0x98] ;  /* 0x0100260000067ab9 */ /* 0x000fe20000000a00 */
[----:B------:R-:W-:Y:S02]  /*0800*/  IMAD.U32 R4, RZ, RZ, UR4 ;  /* 0x00000004ff047e24 */ /* 0x000fe4000f8e00ff */
        /* <DEDUP_REMOVED lines=8> */
[----:B------:R-:W-:-:S07]  /*0890*/  IMAD.MOV.U32 R13, RZ, RZ, RZ ;  /* 0x000000ffff0d7224 */ /* 0x000fce00078e00ff */
[----:B------:R-:W-:-:S07]  /*08a0*/  LEPC R20, `(.L_x_8) ;  /* 0x000000001014794e */ /* 0x000fce0000000000 */
[----:B-1----:R-:W-:Y:S05]  /*08b0*/  CALL.ABS.NOINC R2 ;  /* 0x0000000002007343 */ /* 0x002fea0003c00000 */
.L_x_8:
[----:B------:R-:W1:Y:S01]  /*08c0*/  S2R R3, SR_CgaCtaId ;  /* 0x0000000000037919 */ /* 0x000e620000008800 */
[----:B------:R-:W-:-:S04]  /*08d0*/  MOV R16, 0x400 ;  /* 0x0000040000107802 */ /* 0x000fc80000000f00 */
[----:B-1----:R-:W-:-:S05]  /*08e0*/  LEA R16, R3, R16, 0x18 ;  /* 0x0000001003107211 */ /* 0x002fca00078ec0ff */
[----:B------:R-:W-:-:S05]  /*08f0*/  VIADD R226, R16, 0x28800 ;  /* 0x0002880010e27836 */ /* 0x000fca0000000000 */
        /* <DEDUP_REMOVED lines=18> */
.L_x_11:
        /* <DEDUP_REMOVED lines=15> */
.L_x_10:
[----:B------:R-:W1:Y:S01]  /*0b10*/  S2R R2, SR_TID.X ;  /* 0x0000000000027919 */ /* 0x000e620000002100 */
[----:B------:R-:W-:Y:S01]  /*0b20*/  UMOV UR4, 0xffffffff ;  /* 0xffffffff00047882 */ /* 0x000fe20000000000 */
[----:B-1----:R-:W-:-:S05]  /*0b30*/  VIADD R0, R2, 0xffffff80 ;  /* 0xffffff8002007836 */ /* 0x002fca0000000000 */
[----:B------:R-:W-:-:S04]  /*0b40*/  SHF.R.S32.HI R3, RZ, 0x1f, R0 ;  /* 0x0000001fff037819 */ /* 0x000fc80000011400 */
[----:B------:R-:W-:-:S04]  /*0b50*/  LEA.HI R2, R3, R0, RZ, 0x7 ;  /* 0x0000000003027211 */ /* 0x000fc800078f38ff */
[----:B------:R-:W-:Y:S01]  /*0b60*/  SHF.R.S32.HI R13, RZ, 0x7, R2 ;  /* 0x00000007ff0d7819 */ /* 0x000fe20000011402 */
[----:B------:R-:W-:Y:S06]  /*0b70*/  BRA.DIV UR4, `(.L_x_12) ;  /* 0x0000006e04207947 */ /* 0x000fec000b800000 */
[----:B------:R1:W2:Y:S02]  /*0b80*/  SHFL.IDX PT, R14, R13, RZ, 0x1f ;  /* 0x00001fff0d0e7589 */ /* 0x0002a400000e0000 */
.L_x_83:
[----:B------:R-:W-:Y:S02]  /*0b90*/  SHF.L.U32 R9, RZ, 0x1f, RZ ;  /* 0x0000001fff097819 */ /* 0x000fe400000006ff */
[----:B------:R-:W-:Y:S02]  /*0ba0*/  LEA.HI R5, R3, R0, RZ, 0x4 ;  /* 0x0000000003057211 */ /* 0x000fe400078f20ff */
[----:B------:R-:W3:Y:S01]  /*0bb0*/  SYNCS.PHASECHK.TRANS64.TRYWAIT P0, [R16+URZ+0x30800], R9 ;  /* 0x03080009100075a7 */ /* 0x000ee2000800017f */
[----:B--2---:R-:W-:Y:S02]  /*0bc0*/  LEA.HI R4, R14, R14, RZ, 0x1 ;  /* 0x0000000e0e047211 */ /* 0x004fe400078f08ff */
[----:B------:R-:W-:-:S04]  /*0bd0*/  SHF.R.S32.HI R6, RZ, 0x4, R5 ;  /* 0x00000004ff067819 */ /* 0x000fc80000011405 */
[----:B------:R-:W-:Y:S02]  /*0be0*/  LEA.HI R7, R5, R6, RZ, 0x1 ;  /* 0x0000000605077211 */ /* 0x000fe400078f08ff */
[----:B------:R-:W-:Y:S02]  /*0bf0*/  LOP3.LUT R5, R4, 0xfffffffe, RZ, 0xc0, !PT ;  /* 0xfffffffe04057812 */ /* 0x000fe400078ec0ff */
[----:B------:R-:W-:-:S03]  /*0c00*/  LOP3.LUT R7, R7, 0xfffffffe, RZ, 0xc0, !PT ;  /* 0xfffffffe07077812 */ /* 0x000fc600078ec0ff */
[----:B------:R-:W-:Y:S02]  /*0c10*/  IMAD.IADD R8, R14, 0x1, -R5 ;  /* 0x000000010e087824 */ /* 0x000fe400078e0a05 */
[----:B------:R-:W-:Y:S01]  /*0c20*/  IMAD.IADD R7, R6, 0x1, -R7 ;  /* 0x0000000106077824 */ /* 0x000fe200078e0a07 */
[----:B---3--:R-:W-:Y:S06]  /*0c30*/  @P0 BRA `(.L_x_13) ;  /* 0x0000000000080947 */ /* 0x008fec0003800000 */
[----:B------:R-:W2:Y:S02]  /*0c40*/  SYNCS.PHASECHK.TRANS64.TRYWAIT P0, [R16+URZ+0x30800], R9 ;  /* 0x03080009100075a7 */ /* 0x000ea4000800017f */
[----:B--2---:R-:W-:Y:S05]  /*0c50*/  @!P0 BRA `(.L_x_14) ;  /* 0x0000006c00048947 */ /* 0x004fea0003800000 */
.L_x_13:
[----:B------:R-:W3:Y:S01]  /*0c60*/  LDC R12, c[0x0][0x280] ;  /* 0x0000a000ff0c7b82 */ /* 0x000ee20000000800 */
[----:B------:R-:W-:Y:S02]  /*0c70*/  LOP3.LUT R5, R2, 0xffffff80, RZ, 0xc0, !PT ;  /* 0xffffff8002057812 */ /* 0x000fe400078ec0ff */
[----:B------:R-:W-:Y:S02]  /*0c80*/  CS2R R150, SRZ ;  /* 0x0000000000967805 */ /* 0x000fe4000001ff00 */
[----:B------:R-:W-:Y:S02]  /*0c90*/  LEA.HI R2, R3, R0, RZ, 0x5 ;  /* 0x0000000003027211 */ /* 0x000fe400078f28ff */
[----:B------:R-:W-:Y:S02]  /*0ca0*/  CS2R R148, SRZ ;  /* 0x0000000000947805 */ /* 0x000fe4000001ff00 */
[----:B------:R-:W-:Y:S01]  /*0cb0*/  CS2R R146, SRZ ;  /* 0x0000000000927805 */ /* 0x000fe2000001ff00 */
[----:B------:R-:W-:Y:S01]  /*0cc0*/  IMAD.IADD R5, R0, 0x1, -R5 ;  /* 0x0000000100057824 */ /* 0x000fe200078e0a05 */
[----:B------:R-:W-:-:S02]  /*0cd0*/  CS2R R144, SRZ ;  /* 0x0000000000907805 */ /* 0x000fc4000001ff00 */
[----:B------:R-:W-:Y:S02]  /*0ce0*/  CS2R R142, SRZ ;  /* 0x00000000008e7805 */ /* 0x000fe4000001ff00 */
[----:B------:R-:W-:Y:S02]  /*0cf0*/  CS2R R140, SRZ ;  /* 0x00000000008c7805 */ /* 0x000fe4000001ff00 */
[----:B------:R-:W-:Y:S02]  /*0d00*/  CS2R R138, SRZ ;  /* 0x00000000008a7805 */ /* 0x000fe4000001ff00 */
[----:B------:R-:W-:Y:S02]  /*0d10*/  SHF.R.S32.HI R4, RZ, 0x1f, R5 ;  /* 0x0000001fff047819 */ /* 0x000fe40000011405 */
[----:B------:R-:W-:Y:S02]  /*0d20*/  CS2R R136, SRZ ;  /* 0x0000000000887805 */ /* 0x000fe4000001ff00 */
[----:B------:R-:W-:-:S02]  /*0d30*/  CS2R R134, SRZ ;  /* 0x0000000000867805 */ /* 0x000fc4000001ff00 */
[----:B------:R-:W-:Y:S02]  /*0d40*/  CS2R R132, SRZ ;  /* 0x0000000000847805 */ /* 0x000fe4000001ff00 */
[----:B------:R-:W-:Y:S02]  /*0d50*/  LEA.HI R6, R4, R5, RZ, 0x2 ;  /* 0x0000000504067211 */ /* 0x000fe400078f10ff */
[----:B------:R-:W-:Y:S02]  /*0d60*/  CS2R R130, SRZ ;  /* 0x0000000000827805 */ /* 0x000fe4000001ff00 */
[----:B------:R-:W-:Y:S02]  /*0d70*/  CS2R R128, SRZ ;  /* 0x0000000000807805 */ /* 0x000fe4000001ff00 */
[----:B------:R-:W-:Y:S02]  /*0d80*/  CS2R R126, SRZ ;  /* 0x00000000007e7805 */ /* 0x000fe4000001ff00 */
[----:B------:R-:W-:-:S02]  /*0d90*/  LOP3.LUT R10, R6, 0x7ffffffc, RZ, 0xc0, !PT ;  /* 0x7ffffffc060a7812 */ /* 0x000fc400078ec0ff */
[----:B------:R-:W-:Y:S02]  /*0da0*/  CS2R R124, SRZ ;  /* 0x00000000007c7805 */ /* 0x000fe4000001ff00 */
[----:B------:R-:W-:Y:S02]  /*0db0*/  CS2R R122, SRZ ;  /* 0x00000000007a7805 */ /* 0x000fe4000001ff00 */
[----:B------:R-:W-:Y:S02]  /*0dc0*/  CS2R R120, SRZ ;  /* 0x0000000000787805 */ /* 0x000fe4000001ff00 */
[----:B------:R-:W-:Y:S02]  /*0dd0*/  CS2R R118, SRZ ;  /* 0x0000000000767805 */ /* 0x000fe4000001ff00 */
[----:B---3--:R-:W-:Y:S02]  /*0de0*/  ISETP.GE.AND P0, PT, R12, 0x1, PT ;  /* 0x000000010c00780c */ /* 0x008fe40003f06270 */
[----:B------:R-:W-:-:S02]  /*0df0*/  CS2R R116, SRZ ;  /* 0x0000000000747805 */ /* 0x000fc4000001ff00 */
[----:B------:R-:W-:Y:S02]  /*0e00*/  CS2R R114, SRZ ;  /* 0x0000000000727805 */ /* 0x000fe4000001ff00 */
[----:B------:R-:W-:Y:S02]  /*0e10*/  CS2R R112, SRZ ;  /* 0x0000000000707805 */ /* 0x000fe4000001ff00 */
[----:B------:R-:W-:Y:S02]  /*0e20*/  CS2R R110, SRZ ;  /* 0x00000000006e7805 */ /* 0x000fe4000001ff00 */
[----:B------:R-:W-:Y:S02]  /*0e30*/  CS2R R108, SRZ ;  /* 0x00000000006c7805 */ /* 0x000fe4000001ff00 */
[----:B------:R-:W-:Y:S02]  /*0e40*/  CS2R R106, SRZ ;  /* 0x00000000006a7805 */ /* 0x000fe4000001ff00 */
        /* <DEDUP_REMOVED lines=41> */
[----:B------:R-:W-:Y:S01]  /*10e0*/  SHF.R.S32.HI R2, RZ, 0x5, R2 ;  /* 0x00000005ff027819 */ /* 0x000fe20000011402 */
[----:B------:R-:W-:Y:S01]  /*10f0*/  IMAD.IADD R225, R5, 0x1, -R10 ;  /* 0x0000000105e17824 */ /* 0x000fe200078e0a0a */
[----:B------:R-:W-:Y:S06]  /*1100*/  @!P0 BRA `(.L_x_15) ;  /* 0x0000002800e08947 */ /* 0x000fec0003800000 */
[----:B------:R-:W3:Y:S01]  /*1110*/  S2R R11, SR_CTAID.X ;  /* 0x00000000000b7919 */ /* 0x000ee20000002500 */
[----:B------:R-:W3:Y:S01]  /*1120*/  LDC R14, c[0x0][0x290] ;  /* 0x0000a400ff0e7b82 */ /* 0x000ee20000000800 */
[----:B--2---:R-:W-:Y:S01]  /*1130*/  IMAD.SHL.U32 R9, R0, 0x40, RZ ;  /* 0x0000004000097824 */ /* 0x004fe200078e00ff */
[----:B------:R-:W-:Y:S01]  /*1140*/  LEA.HI R4, R4, R5, RZ, 0x5 ;  /* 0x0000000504047211 */ /* 0x000fe200078f28ff */
[----:B------:R-:W-:Y:S01]  /*1150*/  IMAD.SHL.U32 R2, R2, 0x10, RZ ;  /* 0x0000001002027824 */ /* 0x000fe200078e00ff */
[----:B------:R-:W-:Y:S01]  /*1160*/  LEA.HI R10, R3, R0, RZ, 0x3 ;  /* 0x00000000030a7211 */ /* 0x000fe200078f18ff */
[----:B------:R-:W-:Y:S01]  /*1170*/  IMAD.MOV.U32 R151, RZ, RZ, RZ ;  /* 0x000000ffff977224 */ /* 0x000fe200078e00ff */
[----:B------:R-:W-:Y:S02]  /*1180*/  LOP3.LUT R9, R9, 0x1c0, RZ, 0xc0, !PT ;  /* 0x000001c009097812 */ /* 0x000fe400078ec0ff */
[----:B------:R-:W-:Y:S02]  /*1190*/  SHF.R.S32.HI R4, RZ, 0x5, R4 ;  /* 0x00000005ff047819 */ /* 0x000fe40000011404 */
[----:B------:R-:W-:-:S02]  /*11a0*/  LOP3.LUT R15, R9, 0x30, R2, 0xf8, !PT ;  /* 0x00000030090f7812 */ /* 0x000fc400078ef802 */
[----:B------:R-:W-:Y:S02]  /*11b0*/  LEA.HI R0, R13, R13, RZ, 0x1 ;  /* 0x0000000d0d007211 */ /* 0x000fe400078f08ff */
[--C-:B------:R-:W-:Y:S02]  /*11c0*/  SHF.R.S32.HI R2, RZ, 0x2, R6.reuse ;  /* 0x00000002ff027819 */ /* 0x100fe40000011406 */
[----:B------:R-:W-:Y:S01]  /*11d0*/  SHF.R.S32.HI R3, RZ, 0x1f, R6 ;  /* 0x0000001fff037819 */ /* 0x000fe20000011406 */
[----:B------:R-:W-:Y:S01]  /*11e0*/  VIADD R6, R12, 0x3f ;  /* 0x0000003f0c067836 */ /* 0x000fe20000000000 */
[----:B------:R-:W-:Y:S02]  /*11f0*/  LOP3.LUT R0, R0, 0xfffffffe, RZ, 0xc0, !PT ;  /* 0xfffffffe00007812 */ /* 0x000fe400078ec0ff */
[----:B------:R-:W-:Y:S02]  /*1200*/  LEA.HI R3, R3, R2, RZ, 0x3 ;  /* 0x0000000203037211 */ /* 0x000fe400078f18ff */
[----:B------:R-:W-:-:S02]  /*1210*/  LOP3.LUT R10, R15, 0x8, R10, 0xf8, !PT ;  /* 0x000000080f0a7812 */ /* 0x000fc400078ef80a */
[----:B------:R-:W-:Y:S01]  /*1220*/  LOP3.LUT R3, R3, 0xfffffff8, RZ, 0xc0, !PT ;  /* 0xfffffff803037812 */ /* 0x000fe200078ec0ff */
[----:B---3--:R-:W-:-:S04]  /*1230*/  IMAD R11, R11, -0x80, R14 ;  /* 0xffffff800b0b7824 */ /* 0x008fc800078e020e */
[----:B------:R-:W-:Y:S01]  /*1240*/  IMAD R4, R4, -0x10, R11 ;  /* 0xfffffff004047824 */ /* 0x000fe200078e020b */
[----:B------:R-:W-:Y:S01]  /*1250*/  SHF.R.U32.HI R11, RZ, 0x3, R9 ;  /* 0x00000003ff0b7819 */ /* 0x000fe20000011609 */
[C---:B------:R-:W-:Y:S02]  /*1260*/  IMAD.IADD R9, R13.reuse, 0x1, -R0 ;  /* 0x000000010d097824 */ /* 0x040fe400078e0a00 */
[----:B------:R-:W-:Y:S01]  /*1270*/  IMAD.SHL.U32 R0, R13, 0x1000, RZ ;  /* 0x000010000d007824 */ /* 0x000fe200078e00ff */
[----:B------:R-:W-:Y:S02]  /*1280*/  LOP3.LUT R10, R10, R11, RZ, 0x3c, !PT ;  /* 0x0000000b0a0a7212 */ /* 0x000fe400078e3cff */
[----:B------:R-:W-:Y:S01]  /*1290*/  SHF.R.S32.HI R11, RZ, 0x1f, R6 ;  /* 0x0000001fff0b7819 */ /* 0x000fe20000011406 */
[----:B------:R-:W-:Y:S01]  /*12a0*/  IMAD R7, R7, 0x200, R0 ;  /* 0x0000020007077824 */ /* 0x000fe200078e0200 */
[----:B------:R-:W-:Y:S01]  /*12b0*/  IADD3 R4, R4, R3, -R2 ;  /* 0x0000000304047210 */ /* 0x000fe20007ffe802 */
[----:B------:R-:W-:Y:S01]  /*12c0*/  IMAD R3, R5, 0x4, R0 ;  /* 0x0000000405037824 */ /* 0x000fe200078e0200 */
[----:B------:R-:W-:Y:S01]  /*12d0*/  LEA.HI R0, R11, R6, RZ, 0x6 ;  /* 0x000000060b007211 */ /* 0x000fe200078f30ff */
[----:B------:R-:W-:Y:S01]  /*12e0*/  IMAD.IADD R11, R7, 0x1, R10 ;  /* 0x00000001070b7824 */ /* 0x000fe200078e020a */
[----:B------:R-:W-:Y:S01]  /*12f0*/  LOP3.LUT R7, R17, 0x1, RZ, 0xfc, !PT ;  /* 0x0000000111077812 */ /* 0x000fe200078efcff */
[----:B------:R-:W-:Y:S01]  /*1300*/  IMAD R9, R9, -0x40, R4 ;  /* 0xffffffc009097824 */ /* 0x000fe200078e0204 */
[----:B------:R-:W-:Y:S01]  /*1310*/  CS2R R4, SRZ ;  /* 0x0000000000047805 */ /* 0x000fe2000001ff00 */
[----:B------:R-:W-:Y:S01]  /*1320*/  IMAD.MOV.U32 R6, RZ, RZ, RZ ;  /* 0x000000ffff067224 */ /* 0x000fe200078e00ff */
[----:B------:R-:W-:Y:S01]  /*1330*/  SHF.R.S32.HI R10, RZ, 0x6, R0 ;  /* 0x00000006ff0a7819 */ /* 0x000fe20000011400 */
[----:B------:R-:W-:-:S07]  /*1340*/  IMAD R3, R3, 0x4, R16 ;  /* 0x0000000403037824 */ /* 0x000fce00078e0210 */
.L_x_26:
[----:B------:R-:W-:Y:S01]  /*1350*/  ISETP.NE.AND P0, PT, R7, 0x3, PT ;  /* 0x000000030700780c */ /* 0x000fe20003f05270 */
[----:B------:R-:W-:-:S12]  /*1360*/  YIELD ;  /* 0x0000000000007946 */ /* 0x000fd80003800000 */
[----:B---3--:R-:W-:Y:S05]  /*1370*/  @!P0 BRA `(.L_x_16) ;  /* 0x0000000000048947 */ /* 0x008fea0003800000 */
[----:B------:R-:W-:Y:S01]  /*1380*/  BPT.TRAP 0x1 ;  /* 0x000000040000795c */ /* 0x000fe20000300000 */
.L_x_16:
[----:B------:R-:W-:Y:S01]  /*1390*/  IMAD R2, R4, 0x8, R16 ;  /* 0x0000000804027824 */ /* 0x000fe200078e0210 */
[----:B------:R-:W-:-:S04]  /*13a0*/  SHF.L.U32 R17, R5, 0x1f, RZ ;  /* 0x0000001f05117819 */ /* 0x000fc800000006ff */
[----:B------:R2:W3:Y:S01]  /*13b0*/  SYNCS.PHASECHK.TRANS64.TRYWAIT P1, [R2+URZ+0x30810], R17 ;  /* 0x03081011020075a7 */ /* 0x0004e2000802017f */
[----:B------:R-:W-:Y:S05]  /*13c0*/  @!P0 BRA `(.L_x_17) ;  /* 0x0000000000048947 */ /* 0x000fea0003800000 */
[----:B------:R-:W-:Y:S01]  /*13d0*/  BPT.TRAP 0x1 ;  /* 0x000000040000795c */ /* 0x000fe20000300000 */
.L_x_17:
[----:B---3--:R-:W-:Y:S05]  /*13e0*/  @P1 BRA `(.L_x_18) ;  /* 0x0000000000081947 */ /* 0x008fea0003800000 */
[----:B------:R-:W3:Y:S02]  /*13f0*/  SYNCS.PHASECHK.TRANS64.TRYWAIT P1, [R2+URZ+0x30810], R17 ;  /* 0x03081011020075a7 */ /* 0x000ee4000802017f */
[----:B---3--:R-:W-:Y:S05]  /*1400*/  @!P1 BRA `(.L_x_19) ;  /* 0x00000064002c9947 */ /* 0x008fea0003800000 */
.L_x_18:
[----:B------:R-:W-:Y:S05]  /*1410*/  WARPSYNC.ALL ;  /* 0x0000000000007948 */ /* 0x000fea0003800000 */
[----:B------:R-:W-:Y:S01]  /*1420*/  VIADD R0, R16, 0x18000 ;  /* 0x0001800010007836 */ /* 0x000fe20000000000 */
[----:B------:R-:W-:Y:S01]  /*1430*/  WARPGROUP.ARRIVE ;  /* 0x00000000000079c5 */ /* 0x000fe20000000000 */
[----:B------:R-:W-:Y:S01]  /*1440*/  IMAD R12, R8, 0x2000, R16 ;  /* 0x00002000080c7824 */ /* 0x000fe200078e0210 */
[----:B------:R-:W-:Y:S01]  /*1450*/  UMOV UR5, 0x40000040 ;  /* 0x4000004000057882 */ /* 0x000fe20000000000 */
[----:B------:R-:W-:Y:S01]  /*1460*/  UMOV UR7, 0x40000040 ;  /* 0x4000004000077882 */ /* 0x000fe20000000000 */
[----:B------:R-:W-:-:S02]  /*1470*/  SHF.R.U32.HI R0, RZ, 0x4, R0 ;  /* 0x00000004ff007819 */ /* 0x000fc40000011600 */
[----:B------:R-:W-:Y:S02]  /*1480*/  R2UR UR9, R12 ;  /* 0x000000000c0972ca */ /* 0x000fe400000e0000 */
[----:B------:R-:W-:-:S04]  /*1490*/  LOP3.LUT R0, R0, 0x3fff, RZ, 0xc0, !PT ;  /* 0x00003fff00007812 */ /* 0x000fc800078ec0ff */
[----:B-1----:R-:W-:-:S05]  /*14a0*/  LOP3.LUT R13, R0, 0x10000, RZ, 0xfc, !PT ;  /* 0x00010000000d7812 */ /* 0x002fca00078efcff */
[----:B------:R-:W-:Y:S02]  /*14b0*/  IMAD R13, R4, 0x400, R13 ;  /* 0x00000400040d7824 */ /* 0x000fe400078e020d */
[----:B------:R-:W-:-:S03]  /*14c0*/  USHF.R.U32.HI UR4, URZ, 0x4, UR9 ;  /* 0x000000043f047899 */ /* 0x000fc60008011609 */
[----:B------:R-:W-:Y:S01]  /*14d0*/  R2UR UR8, R13 ;  /* 0x000000000d0872ca */ /* 0x000fe200000e0000 */
[----:B------:R-:W-:Y:S01]  /*14e0*/  ULOP3.LUT UR4, UR4, 0x3fff, URZ, 0xc0, !UPT ;  /* 0x00003fff04047892 */ /* 0x000fe2000f8ec03f */
[----:B------:R-:W-:-:S03]  /*14f0*/  IMAD R13, R4, 0x20, R225 ;  /* 0x00000020040d7824 */ /* 0x000fc600078e02e1 */
[----:B------:R-:W-:Y:S01]  /*1500*/  ULOP3.LUT UR10, UR4, 0x10000, URZ, 0xfc, !UPT ;  /* 0x00010000040a7892 */ /* 0x000fe2000f8efc3f */
[----:B------:R-:W-:-:S04]  /*1510*/  IMAD.SHL.U32 R13, R13, 0x2, RZ ;  /* 0x000000020d0d7824 */ /* 0x000fc800078e00ff */
[----:B------:R-:W-:Y:S02]  /*1520*/  IMAD R12, R13, 0x4, R16 ;  /* 0x000000040d0c7824 */ /* 0x000fe400078e0210 */
[----:B------:R-:W-:Y:S01]  /*1530*/  UMOV UR4, UR10 ;  /* 0x0000000a00047c82 */ /* 0x000fe20008000000 */
[----:B------:R-:W-:Y:S02]  /*1540*/  UMOV UR6, UR8 ;  /* 0x0000000800067c82 */ /* 0x000fe40008000000 */
[----:B------:R-:W-:Y:S01]  /*1550*/  HGMMA.64x64x16.F32.BF16 R184, gdesc[UR4], RZ, !UPT, gsb0 ;  /* 0x00e0000004b879f0 */ /* 0x000fe2000c0018ff */
[----:B------:R-:W-:Y:S02]  /*1560*/  UIADD3 UR4, UR10, 0x2, URZ ;  /* 0x000000020a047890 */ /* 0x000fe4000fffe03f */
[----:B------:R-:W-:Y:S01]  /*1570*/  UIADD3 UR6, UR8, 0x2, URZ ;  /* 0x0000000208067890 */ /* 0x000fe2000fffe03f */
[----:B------:R-:W-:Y:S01]  /*1580*/  UMOV UR5, 0x40000040 ;  /* 0x4000004000057882 */ /* 0x000fe20000000000 */
[----:B------:R-:W-:Y:S01]  /*1590*/  UMOV UR7, 0x40000040 ;  /* 0x4000004000077882 */ /* 0x000fe20000000000 */
[----:B------:R-:W-:-:S02]  /*15a0*/  WARPGROUP.DEPBAR.LE gsb0, 0x0 ;  /* 0x00008000000079c5 */ /* 0x000fc40000010000 */
[----:B------:R-:W-:-:S06]  /*15b0*/  WARPGROUP.ARRIVE ;  /* 0x00000000000079c5 */ /* 0x000fcc0000000000 */
[----:B------:R-:W-:Y:S01]  /*15c0*/  HGMMA.64x64x16.F32.BF16 R184, gdesc[UR4], R184, gsb0 ;  /* 0x00e0000004b879f0 */ /* 0x000fe200080018b8 */
[----:B------:R-:W-:Y:S02]  /*15d0*/  UIADD3 UR4, UR10, 0x4, URZ ;  /* 0x000000040a047890 */ /* 0x000fe4000fffe03f */
[----:B------:R-:W-:Y:S01]  /*15e0*/  UIADD3 UR6, UR8, 0x4, URZ ;  /* 0x0000000408067890 */ /* 0x000fe2000fffe03f */
[----:B------:R-:W-:Y:S01]  /*15f0*/  UMOV UR5, 0x40000040 ;  /* 0x4000004000057882 */ /* 0x000fe20000000000 */
[----:B------:R-:W-:Y:S01]  /*1600*/  UMOV UR7, 0x40000040 ;  /* 0x4000004000077882 */ /* 0x000fe20000000000 */
[----:B------:R-:W-:Y:S02]  /*1610*/  WARPGROUP.DEPBAR.LE gsb0, 0x0 ;  /* 0x00008000000079c5 */ /* 0x000fe40000010000 */
        /* <DEDUP_REMOVED lines=36> */
[----:B------:R-:W-:Y:S03]  /*1860*/  HGMMA.64x64x16.F32.BF16 R184, gdesc[UR4], R184, gsb0 ;  /* 0x00e0000004b879f0 */ /* 0x000fe600080018b8 */
[----:B------:R-:W-:Y:S02]  /*1870*/  WARPGROUP.DEPBAR.LE gsb0, 0x0 ;  /* 0x00008000000079c5 */ /* 0x000fe40000010000 */
[----:B------:R1:W4:Y:S04]  /*1880*/  LDS.64 R18, [R12+0x28000] ;  /* 0x028000000c127984 */ /* 0x0003280000000a00 */
[----:B------:R1:W5:Y:S04]  /*1890*/  LDS.64 R220, [R12+0x28020] ;  /* 0x028020000cdc7984 */ /* 0x0003680000000a00 */
[----:B------:R1:W1:Y:S04]  /*18a0*/  LDS.64 R218, [R12+0x28040] ;  /* 0x028040000cda7984 */ /* 0x0002680000000a00 */
[----:B------:R1:W1:Y:S04]  /*18b0*/  LDS.64 R14, [R12+0x28060] ;  /* 0x028060000c0e7984 */ /* 0x0002680000000a00 */
[----:B------:R1:W1:Y:S04]  /*18c0*/  LDS.64 R20, [R12+0x28080] ;  /* 0x028080000c147984 */ /* 0x0002680000000a00 */
[----:B------:R1:W1:Y:S04]  /*18d0*/  LDS.64 R22, [R12+0x280a0] ;  /* 0x0280a0000c167984 */ /* 0x0002680000000a00 */
[----:B------:R1:W1:Y:S04]  /*18e0*/  LDS.64 R216, [R12+0x280c0] ;  /* 0x0280c0000cd87984 */ /* 0x0002680000000a00 */
[----:B------:R1:W1:Y:S01]  /*18f0*/  LDS.64 R222, [R12+0x280e0] ;  /* 0x0280e0000cde7984 */ /* 0x0002620000000a00 */
[----:B------:R-:W-:Y:S05]  /*1900*/  @!P0 BRA `(.L_x_20) ;  /* 0x0000000000048947 */ /* 0x000fea0003800000 */
[----:B------:R-:W-:Y:S01]  /*1910*/  BPT.TRAP 0x1 ;  /* 0x000000040000795c */ /* 0x000fe20000300000 */
.L_x_20:
[----:B------:R1:W1:Y:S01]  /*1920*/  SYNCS.PHASECHK.TRANS64.TRYWAIT P1, [R2+URZ+0x30830], R17 ;  /* 0x03083011020075a7 */ /* 0x000262000802017f */
[----:B------:R-:W-:Y:S05]  /*1930*/  @!P0 BRA `(.L_x_21) ;  /* 0x0000000000048947 */ /* 0x000fea0003800000 */
[----:B------:R-:W-:Y:S01]  /*1940*/  BPT.TRAP 0x1 ;  /* 0x000000040000795c */ /* 0x000fe20000300000 */
.L_x_21:
[----:B------:R-:W-:-:S05]  /*1950*/  VIADD R13, R16, 0x20000 ;  /* 0x00020000100d7836 */ /* 0x000fca0000000000 */
[----:B------:R-:W-:-:S04]  /*1960*/  SHF.R.U32.HI R13, RZ, 0x4, R13 ;  /* 0x00000004ff0d7819 */ /* 0x000fc8000001160d */
[----:B------:R-:W-:-:S04]  /*1970*/  LOP3.LUT R13, R13, 0x3fff, RZ, 0xc0, !PT ;  /* 0x00003fff0d0d7812 */ /* 0x000fc800078ec0ff */
[----:B------:R-:W-:Y:S01]  /*1980*/  LOP3.LUT R153, R13, 0x10000, RZ, 0xfc, !PT ;  /* 0x000100000d997812 */ /* 0x000fe200078efcff */
[----:B-1----:R-:W-:Y:S06]  /*1990*/  @P1 BRA `(.L_x_22) ;  /* 0x0000000000081947 */ /* 0x002fec0003800000 */
[----:B------:R-:W1:Y:S02]  /*19a0*/  SYNCS.PHASECHK.TRANS64.TRYWAIT P1, [R2+URZ+0x30830], R17 ;  /* 0x03083011020075a7 */ /* 0x000e64000802017f */
[----:B-1----:R-:W-:Y:S05]  /*19b0*/  @!P1 BRA `(.L_x_23) ;  /* 0x0000005c00d49947 */ /* 0x002fea0003800000 */
.L_x_22:
[----:B------:R-:W-:Y:S01]  /*19c0*/  UIADD3 UR9, UR9, 0x8000, URZ ;  /* 0x0000800009097890 */ /* 0x000fe2000fffe03f */
[----:B------:R-:W-:Y:S01]  /*19d0*/  IMAD R153, R4, 0x400, R153 ;  /* 0x0000040004997824 */ /* 0x000fe200078e0299 */
[----:B------:R-:W-:Y:S01]  /*19e0*/  UMOV UR7, 0x40000040 ;  /* 0x4000004000077882 */ /* 0x000fe20000000000 */
[----:B------:R-:W-:Y:S01]  /*19f0*/  UMOV UR5, 0x40000040 ;  /* 0x4000004000057882 */ /* 0x000fe20000000000 */
[----:B------:R-:W-:Y:S01]  /*1a00*/  USHF.R.U32.HI UR9, URZ, 0x4, UR9 ;  /* 0x000000043f097899 */ /* 0x000fe20008011609 */
[----:B------:R-:W-:Y:S01]  /*1a10*/  ISETP.GT.AND P2, PT, R9, RZ, PT ;  /* 0x000000ff0900720c */ /* 0x000fe20003f44270 */
[----:B------:R-:W-:Y:S01]  /*1a20*/  ULDC UR10, c[0x0][0x75c] ;  /* 0x0001d700000a7ab9 */ /* 0x000fe20000000800 */
[----:B------:R-:W-:Y:S01]  /*1a30*/  R2UR UR8, R153 ;  /* 0x00000000990872ca */ /* 0x000fe200000e0000 */
[----:B------:R-:W-:Y:S01]  /*1a40*/  ULOP3.LUT UR9, UR9, 0x3fff, URZ, 0xc0, !UPT ;  /* 0x00003fff09097892 */ /* 0x000fe2000f8ec03f */
[----:B------:R-:W-:Y:S01]  /*1a50*/  WARPGROUP.ARRIVE ;  /* 0x00000000000079c5 */ /* 0x000fe20000000000 */
[----:B--23--:R-:W-:Y:S01]  /*1a60*/  FMUL.FTZ R17, R184, UR10 ;  /* 0x0000000ab8117c20 */ /* 0x00cfe20008410000 */
[----:B------:R-:W-:Y:S01]  /*1a70*/  FMUL.FTZ R184, R185, UR10 ;  /* 0x0000000ab9b87c20 */ /* 0x000fe20008410000 */
[----:B------:R-:W-:Y:S01]  /*1a80*/  ULOP3.LUT UR9, UR9, 0x10000, URZ, 0xfc, !UPT ;  /* 0x0001000009097892 */ /* 0x000fe2000f8efc3f */
[----:B------:R-:W-:Y:S01]  /*1a90*/  FMUL.FTZ R185, R186, UR10 ;  /* 0x0000000abab97c20 */ /* 0x000fe20008410000 */
[----:B------:R-:W-:Y:S01]  /*1aa0*/  FMUL.FTZ R186, R187, UR10 ;  /* 0x0000000abbba7c20 */ /* 0x000fe20008410000 */
[----:B------:R-:W-:Y:S01]  /*1ab0*/  FMUL.FTZ R187, R188, UR10 ;  /* 0x0000000abcbb7c20 */ /* 0x000fe20008410000 */
[----:B------:R-:W1:Y:S01]  /*1ac0*/  MUFU.TANH R17, R17 ;  /* 0x0000001100117308 */ /* 0x000e620000002400 */
[----:B------:R-:W-:Y:S01]  /*1ad0*/  FMUL.FTZ R224, R189, UR10 ;  /* 0x0000000abde07c20 */ /* 0x000fe20008410000 */
[----:B------:R-:W-:Y:S01]  /*1ae0*/  LOP3.LUT R227, R13, 0x2000000, RZ, 0xfc, !PT ;  /* 0x020000000de37812 */ /* 0x000fe200078efcff */
[----:B------:R-:W-:Y:S01]  /*1af0*/  UMOV UR4, UR9 ;  /* 0x0000000900047c82 */ /* 0x000fe20008000000 */
[----:B------:R-:W-:Y:S01]  /*1b00*/  UMOV UR6, UR8 ;  /* 0x0000000800067c82 */ /* 0x000fe20008000000 */
[----:B------:R-:W-:Y:S01]  /*1b10*/  ISETP.GT.AND P1, PT, R9, 0x8, PT ;  /* 0x000000080900780c */ /* 0x000fe20003f24270 */
[----:B------:R-:W-:Y:S01]  /*1b20*/  HGMMA.64x64x16.F32.BF16 R152, gdesc[UR4], RZ, !UPT, gsb0 ;  /* 0x00e00000049879f0 */ /* 0x000fe2000c0018ff */
[----:B------:R-:W-:Y:S01]  /*1b30*/  UIADD3 UR6, UR8, 0x2, URZ ;  /* 0x0000000208067890 */ /* 0x000fe2000fffe03f */
[----:B------:R-:W2:Y:S01]  /*1b40*/  MUFU.TANH R185, R185 ;  /* 0x000000b900b97308 */ /* 0x000ea20000002400 */
[----:B------:R-:W-:Y:S01]  /*1b50*/  UIADD3 UR4, UR9, 0x2, URZ ;  /* 0x0000000209047890 */ /* 0x000fe2000fffe03f */
[----:B------:R-:W-:Y:S01]  /*1b60*/  IMAD R227, R4, 0x400, R227 ;  /* 0x0000040004e37824 */ /* 0x000fe200078e02e3 */
[----:B------:R-:W-:Y:S01]  /*1b70*/  UMOV UR7, 0x40000040 ;  /* 0x4000004000077882 */ /* 0x000fe20000000000 */
[----:B------:R-:W-:Y:S01]  /*1b80*/  UMOV UR5, 0x40000040 ;  /* 0x4000004000057882 */ /* 0x000fe20000000000 */
[----:B------:R-:W-:Y:S01]  /*1b90*/  FMUL.FTZ R190, R190, UR10 ;  /* 0x0000000abebe7c20 */ /* 0x000fe20008410000 */
[----:B------:R-:W-:Y:S01]  /*1ba0*/  FMUL.FTZ R191, R191, UR10 ;  /* 0x0000000abfbf7c20 */ /* 0x000fe20008410000 */
[----:B------:R-:W-:Y:S01]  /*1bb0*/  FMUL.FTZ R192, R192, UR10 ;  /* 0x0000000ac0c07c20 */ /* 0x000fe20008410000 */
[----:B------:R-:W-:Y:S01]  /*1bc0*/  MUFU.TANH R184, R184 ;  /* 0x000000b800b87308 */ /* 0x000fe20000002400 */
[C---:B-1----:R-:W-:Y:S01]  /*1bd0*/  FSEL R13, R17.reuse, -INF , P2 ;  /* 0xff800000110d7808 */ /* 0x042fe20001000000 */
[----:B------:R-:W-:Y:S01]  /*1be0*/  FFMA.FTZ R17, -R17, R17, 1 ;  /* 0x3f80000011117423 */ /* 0x000fe20000010111 */
[----:B------:R-:W-:Y:S01]  /*1bf0*/  FMUL.FTZ R194, R194, UR10 ;  /* 0x0000000ac2c27c20 */ /* 0x000fe20008410000 */
[----:B------:R-:W-:Y:S01]  /*1c00*/  FMUL.FTZ R193, R193, UR10 ;  /* 0x0000000ac1c17c20 */ /* 0x000fe20008410000 */
[----:B------:R-:W-:Y:S01]  /*1c10*/  FMUL.FTZ R195, R195, UR10 ;  /* 0x0000000ac3c37c20 */ /* 0x000fe20008410000 */
[----:B------:R-:W-:Y:S01]  /*1c20*/  FMUL.FTZ R196, R196, UR10 ;  /* 0x0000000ac4c47c20 */ /* 0x000fe20008410000 */
[----:B------:R-:W-:Y:S01]  /*1c30*/  FMUL.FTZ R198, R198, UR10 ;  /* 0x0000000ac6c67c20 */ /* 0x000fe20008410000 */
[----:B------:R-:W-:Y:S01]  /*1c40*/  MUFU.TANH R186, R186 ;  /* 0x000000ba00ba7308 */ /* 0x000fe20000002400 */
[----:B--2---:R-:W-:Y:S01]  /*1c50*/  FSEL R229, R185, -INF , P1 ;  /* 0xff800000b9e57808 */ /* 0x004fe20000800000 */
[----:B------:R-:W-:Y:S01]  /*1c60*/  FMUL.FTZ R197, R197, UR10 ;  /* 0x0000000ac5c57c20 */ /* 0x000fe20008410000 */
[----:B------:R-:W-:Y:S01]  /*1c70*/  FMUL.FTZ R199, R199, UR10 ;  /* 0x0000000ac7c77c20 */ /* 0x000fe20008410000 */
[----:B------:R-:W-:Y:S01]  /*1c80*/  FMUL.FTZ R200, R200, UR10 ;  /* 0x0000000ac8c87c20 */ /* 0x000fe20008410000 */
[----:B------:R-:W-:Y:S01]  /*1c90*/  FMUL.FTZ R201, R201, UR10 ;  /* 0x0000000ac9c97c20 */ /* 0x000fe20008410000 */
[----:B------:R-:W-:Y:S01]  /*1ca0*/  FMUL.FTZ R204, R204, UR10 ;  /* 0x0000000acccc7c20 */ /* 0x000fe20008410000 */
[----:B------:R-:W-:Y:S01]  /*1cb0*/  FMUL.FTZ R206, R206, UR10 ;  /* 0x0000000acece7c20 */ /* 0x000fe20008410000 */
[----:B------:R-:W-:Y:S01]  /*1cc0*/  MUFU.TANH R187, R187 ;  /* 0x000000bb00bb7308 */ /* 0x000fe20000002400 */
[----:B------:R-:W-:Y:S01]  /*1cd0*/  FMUL.FTZ R205, R205, UR10 ;  /* 0x0000000acdcd7c20 */ /* 0x000fe20008410000 */
        /* <DEDUP_REMOVED lines=8> */
[----:B------:R-:W-:-:S06]  /*1d60*/  FFMA.FTZ R185, -R185, R185, 1 ;  /* 0x3f800000b9b97423 */ /* 0x000fcc00000101b9 */
[----:B------:R-:W-:Y:S08]  /*1d70*/  MUFU.TANH R224, R224 ;  /* 0x000000e000e07308 */ /* 0x000ff00000002400 */
[----:B------:R-:W-:Y:S08]  /*1d80*/  MUFU.TANH R191, R191 ;  /* 0x000000bf00bf7308 */ /* 0x000ff00000002400 */
[----:B------:R-:W-:Y:S08]  /*1d90*/  MUFU.TANH R192, R192 ;  /* 0x000000c000c07308 */ /* 0x000ff00000002400 */
[----:B------:R-:W-:Y:S08]  /*1da0*/  MUFU.TANH R194, R194 ;  /* 0x000000c200c27308 */ /* 0x000ff00000002400 */
[----:B------:R-:W-:Y:S01]  /*1db0*/  MUFU.TANH R193, R193 ;  /* 0x000000c100c17308 */ /* 0x000fe20000002400 */
[----:B------:R-:W-:-:S02]  /*1dc0*/  WARPGROUP.DEPBAR.LE gsb0, 0x0 ;  /* 0x00008000000079c5 */ /* 0x000fc40000010000 */
[----:B------:R-:W-:-:S05]  /*1dd0*/  WARPGROUP.ARRIVE ;  /* 0x00000000000079c5 */ /* 0x000fca0000000000 */
[----:B------:R-:W-:Y:S01]  /*1de0*/  MUFU.TANH R195, R195 ;  /* 0x000000c300c37308 */ /* 0x000fe20000002400 */
[----:B------:R-:W-:Y:S01]  /*1df0*/  HGMMA.64x64x16.F32.BF16 R152, gdesc[UR4], R152, gsb0 ;  /* 0x00e00000049879f0 */ /* 0x000fe20008001898 */
[----:B------:R-:W-:Y:S02]  /*1e00*/  UIADD3 UR6, UR8, 0x4, URZ ;  /* 0x0000000408067890 */ /* 0x000fe4000fffe03f */
[----:B------:R-:W-:Y:S01]  /*1e10*/  UIADD3 UR4, UR9, 0x4, URZ ;  /* 0x0000000409047890 */ /* 0x000fe2000fffe03f */
[----:B------:R-:W-:Y:S01]  /*1e20*/  UMOV UR7, 0x40000040 ;  /* 0x4000004000077882 */ /* 0x000fe20000000000 */
[----:B------:R-:W-:Y:S02]  /*1e30*/  UMOV UR5, 0x40000040 ;  /* 0x4000004000057882 */ /* 0x000fe40000000000 */
[----:B------:R-:W-:Y:S08]  /*1e40*/  MUFU.TANH R196, R196 ;  /* 0x000000c400c47308 */ /* 0x000ff00000002400 */
[----:B------:R-:W-:Y:S08]  /*1e50*/  MUFU.TANH R198, R198 ;  /* 0x000000c600c67308 */ /* 0x000ff00000002400 */
[----:B------:R-:W-:Y:S08]  /*1e60*/  MUFU.TANH R197, R197 ;  /* 0x000000c500c57308 */ /* 0x000ff00000002400 */
[----:B------:R-:W-:Y:S08]  /*1e70*/  MUFU.TANH R199, R199 ;  /* 0x000000c700c77308 */ /* 0x000ff00000002400 */
        /* <DEDUP_REMOVED lines=10> */
[----:B------:R-:W-:-:S04]  /*1f20*/  UIADD3 UR4, UR9, 0x6, URZ ;  /* 0x0000000609047890 */ /* 0x000fc8000fffe03f */
[----:B------:R-:W-:Y:S01]  /*1f30*/  MUFU.TANH R208, R208 ;  /* 0x000000d000d07308 */ /* 0x000fe20000002400 */
[----:B------:R-:W-:Y:S01]  /*1f40*/  UMOV UR7, 0x40000040 ;  /* 0x4000004000077882 */ /* 0x000fe20000000000 */
[----:B------:R-:W-:-:S06]  /*1f50*/  UMOV UR5, 0x40000040 ;  /* 0x4000004000057882 */ /* 0x000fcc0000000000 */
[----:B------:R-:W-:Y:S08]  /*1f60*/  MUFU.TANH R210, R210 ;  /* 0x000000d200d27308 */ /* 0x000ff00000002400 */
[----:B------:R-:W-:Y:S08]  /*1f70*/  MUFU.TANH R211, R211 ;  /* 0x000000d300d37308 */ /* 0x000ff00000002400 */
[----:B------:R-:W-:Y:S08]  /*1f80*/  MUFU.TANH R212, R212 ;  /* 0x000000d400d47308 */ /* 0x000ff00000002400 */
[----:B------:R-:W-:Y:S08]  /*1f90*/  MUFU.TANH R213, R213 ;  /* 0x000000d500d57308 */ /* 0x000ff00000002400 */
[----:B------:R-:W-:Y:S01]  /*1fa0*/  MUFU.TANH R215, R215 ;  /* 0x000000d700d77308 */ /* 0x000fe20000002400 */
        /* <DEDUP_REMOVED lines=31> */
[----:B------:R-:W-:Y:S01]  /*21a0*/  ULDC UR5, c[0x0][0x744] ;  /* 0x0001d10000057ab9 */ /* 0x000fe20000000800 */
[----:B------:R-:W-:Y:S01]  /*21b0*/  R2UR UR4, R227 ;  /* 0x00000000e30472ca */ /* 0x000fe200000e0000 */
[----:B----4-:R-:W-:Y:S01]  /*21c0*/  FFMA.FTZ R13, R13, UR5, -R18 ;  /* 0x000000050d0d7c23 */ /* 0x010fe20008010812 */
[----:B------:R-:W-:-:S05]  /*21d0*/  UMOV UR7, 0x40000040 ;  /* 0x4000004000077882 */ /* 0x000fca0000000000 */
[----:B------:R-:W1:Y:S06]  /*21e0*/  MUFU.EX2 R13, R13 ;  /* 0x0000000d000d7308 */ /* 0x000e6c0000000800 */
[----:B------:R-:W-:Y:S01]  /*21f0*/  UMOV UR6, UR4 ;  /* 0x0000000400067c82 */ /* 0x000fe20008000000 */
[----:B------:R-:W-:Y:S02]  /*2200*/  WARPGROUP.DEPBAR.LE gsb0, 0x0 ;  /* 0x00008000000079c5 */ /* 0x000fe40000010000 */
[----:B------:R-:W2:Y:S02]  /*2210*/  LDS.64 R188, [R12+0x28200] ;  /* 0x028200000cbc7984 */ /* 0x000ea40000000a00 */
[----:B--2---:R-:W-:Y:S01]  /*2220*/  FADD.FTZ R228, R152, -R188 ;  /* 0x800000bc98e47221 */ /* 0x004fe20000010000 */
[----:B------:R-:W-:Y:S01]  /*2230*/  FFMA.FTZ R152, R229, UR5, -R18 ;  /* 0x00000005e5987c23 */ /* 0x000fe20008010812 */
[----:B------:R-:W-:Y:S01]  /*2240*/  FADD.FTZ R227, R154, -R188 ;  /* 0x800000bc9ae37221 */ /* 0x000fe20000010000 */
[--C-:B------:R-:W-:Y:S01]  /*2250*/  FADD.FTZ R154, R155, -R189.reuse ;  /* 0x800000bd9b9a7221 */ /* 0x100fe20000010000 */
[----:B-1----:R-:W-:Y:S01]  /*2260*/  FMUL.FTZ R18, R13, R228 ;  /* 0x000000e40d127220 */ /* 0x002fe20000410000 */
[----:B------:R-:W-:Y:S01]  /*2270*/  FADD.FTZ R228, R153, -R189 ;  /* 0x800000bd99e47221 */ /* 0x000fe20000010000 */
[----:B------:R-:W-:Y:S01]  /*2280*/  FMUL.FTZ R188, R202, UR10 ;  /* 0x0000000acabc7c20 */ /* 0x000fe20008410000 */
[----:B------:R-:W1:Y:S01]  /*2290*/  MUFU.EX2 R152, R152 ;  /* 0x0000009800987308 */ /* 0x000e620000000800 */
[----:B------:R-:W-:Y:S01]  /*22a0*/  FMUL.FTZ R189, R17, R18 ;  /* 0x0000001211bd7220 */ /* 0x000fe20000410000 */
[C---:B------:R-:W-:Y:S01]  /*22b0*/  FSEL R18, R184.reuse, -INF , P2 ;  /* 0xff800000b8127808 */ /* 0x040fe20001000000 */
[----:B------:R-:W-:Y:S01]  /*22c0*/  FFMA.FTZ R184, -R184, R184, 1 ;  /* 0x3f800000b8b87423 */ /* 0x000fe200000101b8 */
[----:B------:R-:W-:Y:S01]  /*22d0*/  FMUL.FTZ R202, R203, UR10 ;  /* 0x0000000acbca7c20 */ /* 0x000fe20008410000 */
[----:B------:R-:W-:-:S02]  /*22e0*/  FFMA.FTZ R203, -R190, R190, 1 ;  /* 0x3f800000becb7423 */ /* 0x000fc400000101be */
[--C-:B------:R-:W-:Y:S01]  /*22f0*/  FFMA.FTZ R17, R18, UR5, -R19.reuse ;  /* 0x0000000512117c23 */ /* 0x100fe20008010813 */
[C---:B------:R-:W-:Y:S01]  /*2300*/  FSEL R18, R186.reuse, -INF , P1 ;  /* 0xff800000ba127808 */ /* 0x040fe20000800000 */
[----:B------:R-:W-:Y:S01]  /*2310*/  FFMA.FTZ R186, -R186, R186, 1 ;  /* 0x3f800000baba7423 */ /* 0x000fe200000101ba */
[----:B------:R-:W-:Y:S03]  /*2320*/  MUFU.TANH R188, R188 ;  /* 0x000000bc00bc7308 */ /* 0x000fe60000002400 */
[----:B------:R-:W-:Y:S02]  /*2330*/  FFMA.FTZ R153, R18, UR5, -R19 ;  /* 0x0000000512997c23 */ /* 0x000fe40008010813 */
[----:B------:R-:W2:Y:S01]  /*2340*/  LDS.64 R18, [R12+0x28220] ;  /* 0x028220000c127984 */ /* 0x000ea20000000a00 */
[----:B-1----:R-:W-:Y:S02]  /*2350*/  FMUL.FTZ R230, R152, R227 ;  /* 0x000000e398e67220 */ /* 0x002fe40000410000 */
[----:B------:R-:W1:Y:S02]  /*2360*/  MUFU.EX2 R17, R17 ;  /* 0x0000001100117308 */ /* 0x000e640000000800 */
[----:B------:R-:W-:-:S06]  /*2370*/  FMUL.FTZ R185, R185, R230 ;  /* 0x000000e6b9b97220 */ /* 0x000fcc0000410000 */
[----:B------:R-:W3:Y:S08]  /*2380*/  MUFU.EX2 R153, R153 ;  /* 0x0000009900997308 */ /* 0x000ef00000000800 */
[----:B------:R-:W-:Y:S01]  /*2390*/  MUFU.TANH R202, R202 ;  /* 0x000000ca00ca7308 */ /* 0x000fe20000002400 */
[----:B-1----:R-:W-:-:S04]  /*23a0*/  FMUL.FTZ R155, R17, R228 ;  /* 0x000000e4119b7220 */ /* 0x002fc80000410000 */
[----:B------:R-:W-:Y:S01]  /*23b0*/  FMUL.FTZ R184, R184, R155 ;  /* 0x0000009bb8b87220 */ /* 0x000fe20000410000 */
[----:B---3--:R-:W-:-:S04]  /*23c0*/  FMUL.FTZ R155, R153, R154 ;  /* 0x0000009a999b7220 */ /* 0x008fc80000410000 */
[----:B------:R-:W-:Y:S01]  /*23d0*/  F2FP.BF16.F32.PACK_AB R184, R184, R189 ;  /* 0x000000bdb8b8723e */ /* 0x000fe200000010ff */
[----:B------:R-:W-:Y:S01]  /*23e0*/  FMUL.FTZ R186, R186, R155 ;  /* 0x0000009bbaba7220 */ /* 0x000fe20000410000 */
[C---:B------:R-:W-:Y:S01]  /*23f0*/  FSEL R155, R187.reuse, -INF , P2 ;  /* 0xff800000bb9b7808 */ /* 0x040fe20001000000 */
[----:B------:R-:W-:-:S03]  /*2400*/  FFMA.FTZ R187, -R187, R187, 1 ;  /* 0x3f800000bbbb7423 */ /* 0x000fc600000101bb */
[----:B------:R-:W-:Y:S01]  /*2410*/  F2FP.BF16.F32.PACK_AB R185, R186, R185 ;  /* 0x000000b9bab9723e */ /* 0x000fe200000010ff */
[----:B-----5:R-:W-:Y:S01]  /*2420*/  FFMA.FTZ R154, R155, UR5, -R220 ;  /* 0x000000059b9a7c23 */ /* 0x020fe200080108dc */
[----:B------:R-:W-:Y:S01]  /*2430*/  FSEL R155, R190, -INF , P1 ;  /* 0xff800000be9b7808 */ /* 0x000fe20000800000 */
[----:B--2---:R-:W-:-:S04]  /*2440*/  FADD.FTZ R157, R157, -R19 ;  /* 0x800000139d9d7221 */ /* 0x004fc80000010000 */
[----:B------:R-:W-:Y:S01]  /*2450*/  FFMA.FTZ R227, R155, UR5, -R220 ;  /* 0x000000059be37c23 */ /* 0x000fe200080108dc */
[--C-:B------:R-:W-:Y:S01]  /*2460*/  FADD.FTZ R155, R156, -R18.reuse ;  /* 0x800000129c9b7221 */ /* 0x100fe20000010000 */
[----:B------:R-:W-:Y:S01]  /*2470*/  FADD.FTZ R220, R158, -R18 ;  /* 0x800000129edc7221 */ /* 0x000fe20000010000 */
[C---:B------:R-:W-:Y:S01]  /*2480*/  FSEL R18, R224.reuse, -INF , P2 ;  /* 0xff800000e0127808 */ /* 0x040fe20001000000 */
[----:B------:R-:W1:Y:S01]  /*2490*/  MUFU.EX2 R154, R154 ;  /* 0x0000009a009a7308 */ /* 0x000e620000000800 */
[----:B------:R-:W-:Y:S01]  /*24a0*/  FSEL R158, R191, -INF , P1 ;  /* 0xff800000bf9e7808 */ /* 0x000fe20000800000 */
[----:B------:R-:W-:Y:S01]  /*24b0*/  FADD.FTZ R156, R159, -R19 ;  /* 0x800000139f9c7221 */ /* 0x000fe20000010000 */
[----:B------:R-:W-:Y:S01]  /*24c0*/  FFMA.FTZ R224, -R224, R224, 1 ;  /* 0x3f800000e0e07423 */ /* 0x000fe200000101e0 */
[--C-:B------:R-:W-:Y:S01]  /*24d0*/  FFMA.FTZ R228, R18, UR5, -R221.reuse ;  /* 0x0000000512e47c23 */ /* 0x100fe200080108dd */
[----:B------:R-:W-:Y:S01]  /*24e0*/  FFMA.FTZ R191, -R191, R191, 1 ;  /* 0x3f800000bfbf7423 */ /* 0x000fe200000101bf */
[----:B------:R-:W2:Y:S01]  /*24f0*/  LDS.64 R18, [R12+0x28240] ;  /* 0x028240000c127984 */ /* 0x000ea20000000a00 */
[----:B------:R-:W-:Y:S01]  /*2500*/  FFMA.FTZ R221, R158, UR5, -R221 ;  /* 0x000000059edd7c23 */ /* 0x000fe200080108dd */
[----:B------:R-:W3:Y:S08]  /*2510*/  MUFU.EX2 R159, R227 ;  /* 0x000000e3009f7308 */ /* 0x000ef00000000800 */
[----:B------:R-:W4:Y:S01]  /*2520*/  MUFU.EX2 R158, R228 ;  /* 0x000000e4009e7308 */ /* 0x000f220000000800 */
[----:B-1----:R-:W-:-:S04]  /*2530*/  FMUL.FTZ R190, R154, R155 ;  /* 0x0000009b9abe7220 */ /* 0x002fc80000410000 */
[----:B------:R-:W-:-:S03]  /*2540*/  FMUL.FTZ R190, R187, R190 ;  /* 0x000000bebbbe7220 */ /* 0x000fc60000410000 */
[----:B------:R-:W1:Y:S01]  /*2550*/  MUFU.EX2 R155, R221 ;  /* 0x000000dd009b7308 */ /* 0x000e620000000800 */
[----:B---3--:R-:W-:-:S04]  /*2560*/  FMUL.FTZ R220, R159, R220 ;  /* 0x000000dc9fdc7220 */ /* 0x008fc80000410000 */
[----:B------:R-:W-:Y:S01]  /*2570*/  FMUL.FTZ R187, R203, R220 ;  /* 0x000000dccbbb7220 */ /* 0x000fe20000410000 */
[----:B------:R-:W-:Y:S01]  /*2580*/  FMUL.FTZ R220, R209, UR10 ;  /* 0x0000000ad1dc7c20 */ /* 0x000fe20008410000 */
[C---:B----4-:R-:W-:Y:S01]  /*2590*/  FMUL.FTZ R157, R158.reuse, R157 ;  /* 0x0000009d9e9d7220 */ /* 0x050fe20000410000 */
[----:B------:R-:W-:-:S04]  /*25a0*/  F2FP.BF16.F32.PACK_AB R158, R158, R154 ;  /* 0x0000009a9e9e723e */ /* 0x000fc800000010ff */
[----:B------:R-:W-:Y:S01]  /*25b0*/  MUFU.TANH R220, R220 ;  /* 0x000000dc00dc7308 */ /* 0x000fe20000002400 */
[----:B------:R-:W-:Y:S01]  /*25c0*/  FMUL.FTZ R209, R224, R157 ;  /* 0x0000009de0d17220 */ /* 0x000fe20000410000 */
[C---:B------:R-:W-:Y:S01]  /*25d0*/  FSEL R157, R192.reuse, -INF , P2 ;  /* 0xff800000c09d7808 */ /* 0x040fe20001000000 */
[----:B------:R-:W-:Y:S01]  /*25e0*/  FFMA.FTZ R192, -R192, R192, 1 ;  /* 0x3f800000c0c07423 */ /* 0x000fe200000101c0 */
[----:B-1----:R-:W-:Y:S02]  /*25f0*/  FMUL.FTZ R156, R155, R156 ;  /* 0x0000009c9b9c7220 */ /* 0x002fe40000410000 */
[----:B------:R-:W-:Y:S01]  /*2600*/  F2FP.BF16.F32.PACK_AB R186, R209, R190 ;  /* 0x000000bed1ba723e */ /* 0x000fe200000010ff */
[----:B------:R-:W-:Y:S01]  /*2610*/  FFMA.FTZ R203, R157, UR5, -R218 ;  /* 0x000000059dcb7c23 */ /* 0x000fe200080108da */
[----:B------:R-:W-:Y:S01]  /*2620*/  FSEL R157, R194, -INF , P1 ;  /* 0xff800000c29d7808 */ /* 0x000fe20000800000 */
[----:B------:R-:W-:Y:S01]  /*2630*/  FMUL.FTZ R191, R191, R156 ;  /* 0x0000009cbfbf7220 */ /* 0x000fe20000410000 */
[--C-:B--2---:R-:W-:Y:S01]  /*2640*/  FADD.FTZ R224, R160, -R18.reuse ;  /* 0x80000012a0e07221 */ /* 0x104fe20000010000 */
[----:B------:R-:W-:Y:S01]  /*2650*/  FSEL R160, R193, -INF , P2 ;  /* 0xff800000c1a07808 */ /* 0x000fe20001000000 */
[----:B------:R-:W-:Y:S01]  /*2660*/  FADD.FTZ R221, R162, -R18 ;  /* 0x80000012a2dd7221 */ /* 0x000fe20000010000 */
[----:B------:R-:W-:Y:S01]  /*2670*/  FFMA.FTZ R218, R157, UR5, -R218 ;  /* 0x000000059dda7c23 */ /* 0x000fe200080108da */
[----:B------:R-:W1:Y:S01]  /*2680*/  MUFU.EX2 R203, R203 ;  /* 0x000000cb00cb7308 */ /* 0x000e620000000800 */
[----:B------:R-:W2:Y:S01]  /*2690*/  LDS.64 R156, [R12+0x28260] ;  /* 0x028260000c9c7984 */ /* 0x000ea20000000a00 */
[----:B------:R-:W-:Y:S01]  /*26a0*/  FFMA.FTZ R160, R160, UR5, -R219 ;  /* 0x00000005a0a07c23 */ /* 0x000fe200080108db */
[----:B------:R-:W-:Y:S01]  /*26b0*/  FSEL R162, R195, -INF , P1 ;  /* 0xff800000c3a27808 */ /* 0x000fe20000800000 */
[----:B------:R-:W-:Y:S01]  /*26c0*/  FADD.FTZ R161, R161, -R19 ;  /* 0x80000013a1a17221 */ /* 0x000fe20000010000 */
[----:B------:R-:W-:Y:S01]  /*26d0*/  FFMA.FTZ R194, -R194, R194, 1 ;  /* 0x3f800000c2c27423 */ /* 0x000fe200000101c2 */
[----:B------:R-:W-:Y:S01]  /*26e0*/  FFMA.FTZ R193, -R193, R193, 1 ;  /* 0x3f800000c1c17423 */ /* 0x000fe200000101c1 */
[----:B------:R-:W-:Y:S01]  /*26f0*/  FFMA.FTZ R195, -R195, R195, 1 ;  /* 0x3f800000c3c37423 */ /* 0x000fe200000101c3 */
[----:B------:R-:W3:Y:S01]  /*2700*/  MUFU.EX2 R160, R160 ;  /* 0x000000a000a07308 */ /* 0x000ee20000000800 */
[----:B------:R-:W-:Y:S01]  /*2710*/  FFMA.FTZ R162, R162, UR5, -R219 ;  /* 0x00000005a2a27c23 */ /* 0x000fe200080108db */
[----:B------:R-:W-:-:S02]  /*2720*/  F2FP.BF16.F32.PACK_AB R187, R191, R187 ;  /* 0x000000bbbfbb723e */ /* 0x000fc400000010ff */
[----:B------:R-:W-:-:S04]  /*2730*/  F2FP.BF16.F32.PACK_AB R159, R155, R159 ;  /* 0x0000009f9b9f723e */ /* 0x000fc800000010ff */
[----:B------:R3:W4:Y:S01]  /*2740*/  MUFU.EX2 R18, R218 ;  /* 0x000000da00127308 */ /* 0x0007220000000800 */
[----:B-1----:R-:W-:Y:S01]  /*2750*/  FMUL.FTZ R219, R203, R224 ;  /* 0x000000e0cbdb7220 */ /* 0x002fe20000410000 */
[----:B------:R-:W-:Y:S01]  /*2760*/  FADD.FTZ R224, R163, -R19 ;  /* 0x80000013a3e07221 */ /* 0x000fe20000010000 */
[----:B------:R-:W-:Y:S02]  /*2770*/  FSEL R163, R198, -INF , P1 ;  /* 0xff800000c6a37808 */ /* 0x000fe40000800000 */
[----:B------:R-:W-:-:S03]  /*2780*/  FMUL.FTZ R192, R192, R219 ;  /* 0x000000dbc0c07220 */ /* 0x000fc60000410000 */
[----:B------:R1:W-:Y:S01]  /*2790*/  MUFU.EX2 R19, R162 ;  /* 0x000000a200137308 */ /* 0x0003e20000000800 */
[----:B---3--:R-:W-:Y:S01]  /*27a0*/  FMUL.FTZ R218, R160, R161 ;  /* 0x000000a1a0da7220 */ /* 0x008fe20000410000 */
[----:B------:R-:W-:-:S03]  /*27b0*/  FSEL R161, R196, -INF , P2 ;  /* 0xff800000c4a17808 */ /* 0x000fc60001000000 */
[----:B------:R-:W-:Y:S02]  /*27c0*/  FMUL.FTZ R193, R193, R218 ;  /* 0x000000dac1c17220 */ /* 0x000fe40000410000 */
[--C-:B-1----:R-:W-:Y:S01]  /*27d0*/  FFMA.FTZ R162, R161, UR5, -R14.reuse ;  /* 0x00000005a1a27c23 */ /* 0x102fe2000801080e */
[----:B------:R-:W-:Y:S01]  /*27e0*/  FFMA.FTZ R161, R163, UR5, -R14 ;  /* 0x00000005a3a17c23 */ /* 0x000fe2000801080e */
[C---:B------:R-:W-:Y:S01]  /*27f0*/  FSEL R14, R197.reuse, -INF , P2 ;  /* 0xff800000c50e7808 */ /* 0x040fe20001000000 */
[----:B----4-:R-:W-:Y:S01]  /*2800*/  FMUL.FTZ R221, R18, R221 ;  /* 0x000000dd12dd7220 */ /* 0x010fe20000410000 */
[----:B------:R-:W-:Y:S02]  /*2810*/  FFMA.FTZ R197, -R197, R197, 1 ;  /* 0x3f800000c5c57423 */ /* 0x000fe400000101c5 */
[----:B------:R-:W1:Y:S01]  /*2820*/  MUFU.EX2 R162, R162 ;  /* 0x000000a200a27308 */ /* 0x000e620000000800 */
[----:B------:R-:W-:Y:S01]  /*2830*/  FFMA.FTZ R163, R14, UR5, -R15 ;  /* 0x000000050ea37c23 */ /* 0x000fe2000801080f */
[--C-:B--2---:R-:W-:Y:S01]  /*2840*/  FADD.FTZ R219, R164, -R156.reuse ;  /* 0x8000009ca4db7221 */ /* 0x104fe20000010000 */
[----:B------:R-:W-:Y:S01]  /*2850*/  FADD.FTZ R166, R166, -R156 ;  /* 0x8000009ca6a67221 */ /* 0x000fe20000010000 */
[----:B------:R-:W-:Y:S01]  /*2860*/  FSEL R156, R199, -INF , P1 ;  /* 0xff800000c79c7808 */ /* 0x000fe20000800000 */
[----:B------:R-:W-:Y:S01]  /*2870*/  FMUL.FTZ R194, R194, R221 ;  /* 0x000000ddc2c27220 */ /* 0x000fe20000410000 */
[----:B------:R-:W-:Y:S01]  /*2880*/  FADD.FTZ R221, R167, -R157 ;  /* 0x8000009da7dd7221 */ /* 0x000fe20000010000 */
[----:B------:R-:W-:Y:S01]  /*2890*/  FSEL R167, R188, -INF , P1 ;  /* 0xff800000bca77808 */ /* 0x000fe20000800000 */
[----:B------:R-:W2:Y:S01]  /*28a0*/  MUFU.EX2 R161, R161 ;  /* 0x000000a100a17308 */ /* 0x000ea20000000800 */
[----:B------:R-:W-:Y:S01]  /*28b0*/  FFMA.FTZ R164, R156, UR5, -R15 ;  /* 0x000000059ca47c23 */ /* 0x000fe2000801080f */
[----:B------:R-:W-:Y:S01]  /*28c0*/  FFMA.FTZ R156, -R196, R196, 1 ;  /* 0x3f800000c49c7423 */ /* 0x000fe200000101c4 */
[----:B------:R-:W3:Y:S01]  /*28d0*/  LDS.64 R14, [R12+0x28280] ;  /* 0x028280000c0e7984 */ /* 0x000ee20000000a00 */
[----:B------:R-:W-:Y:S01]  /*28e0*/  FADD.FTZ R196, R165, -R157 ;  /* 0x8000009da5c47221 */ /* 0x000fe20000010000 */
[----:B------:R-:W-:Y:S01]  /*28f0*/  FFMA.FTZ R157, -R198, R198, 1 ;  /* 0x3f800000c69d7423 */ /* 0x000fe200000101c6 */
[----:B------:R-:W-:Y:S01]  /*2900*/  FSEL R165, R200, -INF , P2 ;  /* 0xff800000c8a57808 */ /* 0x000fe20001000000 */
[----:B------:R-:W-:Y:S01]  /*2910*/  FMUL.FTZ R198, R214, UR10 ;  /* 0x0000000ad6c67c20 */ /* 0x000fe20008410000 */
[----:B------:R-:W4:Y:S01]  /*2920*/  MUFU.EX2 R163, R163 ;  /* 0x000000a300a37308 */ /* 0x000f220000000800 */
[----:B------:R-:W-:Y:S01]  /*2930*/  FFMA.FTZ R199, -R199, R199, 1 ;  /* 0x3f800000c7c77423 */ /* 0x000fe200000101c7 */
[----:B-1----:R-:W-:Y:S01]  /*2940*/  FMUL.FTZ R219, R162, R219 ;  /* 0x000000dba2db7220 */ /* 0x002fe20000410000 */
[----:B------:R-:W-:-:S03]  /*2950*/  FMUL.FTZ R224, R19, R224 ;  /* 0x000000e013e07220 */ /* 0x000fc60000410000 */
[----:B------:R-:W-:Y:S01]  /*2960*/  FMUL.FTZ R156, R156, R219 ;  /* 0x000000db9c9c7220 */ /* 0x000fe20000410000 */
[----:B------:R-:W-:Y:S01]  /*2970*/  FMUL.FTZ R195, R195, R224 ;  /* 0x000000e0c3c37220 */ /* 0x000fe20000410000 */
[----:B------:R-:W1:Y:S01]  /*2980*/  MUFU.EX2 R164, R164 ;  /* 0x000000a400a47308 */ /* 0x000e620000000800 */
[----:B--2---:R-:W-:-:S03]  /*2990*/  FMUL.FTZ R166, R161, R166 ;  /* 0x000000a6a1a67220 */ /* 0x004fc60000410000 */
[----:B------:R-:W-:Y:S01]  /*29a0*/  F2FP.BF16.F32.PACK_AB R189, R195, R194 ;  /* 0x000000c2c3bd723e */ /* 0x000fe200000010ff */
[----:B------:R-:W-:Y:S01]  /*29b0*/  FMUL.FTZ R157, R157, R166 ;  /* 0x000000a69d9d7220 */ /* 0x000fe20000410000 */
[--C-:B------:R-:W-:Y:S01]  /*29c0*/  FFMA.FTZ R166, R165, UR5, -R20.reuse ;  /* 0x00000005a5a67c23 */ /* 0x100fe20008010814 */
[----:B------:R-:W-:Y:S01]  /*29d0*/  FFMA.FTZ R165, R167, UR5, -R20 ;  /* 0x00000005a7a57c23 */ /* 0x000fe20008010814 */
[----:B------:R-:W-:Y:S01]  /*29e0*/  MUFU.TANH R198, R198 ;  /* 0x000000c600c67308 */ /* 0x000fe20000002400 */
[C---:B----4-:R-:W-:Y:S01]  /*29f0*/  FMUL.FTZ R196, R163.reuse, R196 ;  /* 0x000000c4a3c47220 */ /* 0x050fe20000410000 */
[----:B------:R-:W-:-:S03]  /*2a00*/  F2FP.BF16.F32.PACK_AB R154, R163, R162 ;  /* 0x000000a2a39a723e */ /* 0x000fc600000010ff */
[----:B------:R-:W-:-:S03]  /*2a10*/  FMUL.FTZ R197, R197, R196 ;  /* 0x000000c4c5c57220 */ /* 0x000fc60000410000 */
[----:B------:R2:W4:Y:S01]  /*2a20*/  MUFU.EX2 R20, R166 ;  /* 0x000000a600147308 */ /* 0x0005220000000800 */
[----:B-1----:R-:W-:Y:S01]  /*2a30*/  FMUL.FTZ R214, R164, R221 ;  /* 0x000000dda4d67220 */ /* 0x002fe20000410000 */
[----:B------:R-:W-:Y:S02]  /*2a40*/  F2FP.BF16.F32.PACK_AB R190, R197, R156 ;  /* 0x0000009cc5be723e */ /* 0x000fe400000010ff */
[----:B------:R-:W-:Y:S01]  /*2a50*/  F2FP.BF16.F32.PACK_AB R156, R17, R13 ;  /* 0x0000000d119c723e */ /* 0x000fe200000010ff */
[----:B------:R-:W-:Y:S01]  /*2a60*/  FMUL.FTZ R196, R199, R214 ;  /* 0x000000d6c7c47220 */ /* 0x000fe20000410000 */
[----:B------:R-:W-:Y:S01]  /*2a70*/  FFMA.FTZ R199, -R200, R200, 1 ;  /* 0x3f800000c8c77423 */ /* 0x000fe200000101c8 */
[----:B------:R-:W-:Y:S01]  /*2a80*/  FFMA.FTZ R214, -R188, R188, 1 ;  /* 0x3f800000bcd67423 */ /* 0x000fe200000101bc */
[----:B------:R-:W1:Y:S01]  /*2a90*/  MUFU.EX2 R165, R165 ;  /* 0x000000a500a57308 */ /* 0x000e620000000800 */
[C---:B--2---:R-:W-:Y:S01]  /*2aa0*/  FSEL R166, R202.reuse, -INF , P1 ;  /* 0xff800000caa67808 */ /* 0x044fe20000800000 */
[----:B------:R-:W-:Y:S01]  /*2ab0*/  FFMA.FTZ R202, -R202, R202, 1 ;  /* 0x3f800000caca7423 */ /* 0x000fe200000101ca */
[--C-:B---3--:R-:W-:Y:S01]  /*2ac0*/  FADD.FTZ R167, R168, -R14.reuse ;  /* 0x8000000ea8a77221 */ /* 0x108fe20000010000 */
[----:B------:R-:W-:Y:S01]  /*2ad0*/  FADD.FTZ R170, R170, -R14 ;  /* 0x8000000eaaaa7221 */ /* 0x000fe20000010000 */
[----:B------:R-:W-:Y:S01]  /*2ae0*/  FSEL R14, R201, -INF , P2 ;  /* 0xff800000c90e7808 */ /* 0x000fe20001000000 */
[--C-:B------:R-:W-:Y:S01]  /*2af0*/  FADD.FTZ R169, R169, -R15.reuse ;  /* 0x8000000fa9a97221 */ /* 0x100fe20000010000 */
[----:B------:R-:W-:Y:S01]  /*2b00*/  FADD.FTZ R171, R171, -R15 ;  /* 0x8000000fabab7221 */ /* 0x000fe20000010000 */
[--C-:B------:R-:W-:Y:S01]  /*2b10*/  FFMA.FTZ R166, R166, UR5, -R21.reuse ;  /* 0x00000005a6a67c23 */ /* 0x100fe20008010815 */
[----:B------:R-:W-:Y:S01]  /*2b20*/  FFMA.FTZ R201, -R201, R201, 1 ;  /* 0x3f800000c9c97423 */ /* 0x000fe200000101c9 */
[----:B------:R-:W-:Y:S01]  /*2b30*/  FFMA.FTZ R168, R14, UR5, -R21 ;  /* 0x000000050ea87c23 */ /* 0x000fe20008010815 */
[----:B----4-:R-:W-:Y:S01]  /*2b40*/  FMUL.FTZ R14, R20, R167 ;  /* 0x000000a7140e7220 */ /* 0x010fe20000410000 */
[C---:B------:R-:W-:Y:S01]  /*2b50*/  FSEL R21, R204.reuse, -INF , P2 ;  /* 0xff800000cc157808 */ /* 0x040fe20001000000 */
[----:B------:R-:W-:Y:S01]  /*2b60*/  FFMA.FTZ R204, -R204, R204, 1 ;  /* 0x3f800000cccc7423 */ /* 0x000fe200000101cc */
[----:B------:R-:W2:Y:S01]  /*2b70*/  MUFU.EX2 R166, R166 ;  /* 0x000000a600a67308 */ /* 0x000ea20000000800 */
[----:B------:R-:W-:Y:S01]  /*2b80*/  FMUL.FTZ R199, R199, R14 ;  /* 0x0000000ec7c77220 */ /* 0x000fe20000410000 */
[----:B------:R-:W-:Y:S01]  /*2b90*/  FSEL R200, R215, -INF , P1 ;  /* 0xff800000d7c87808 */ /* 0x000fe20000800000 */
[----:B------:R-:W3:Y:S01]  /*2ba0*/  LDS.64 R14, [R12+0x282a0] ;  /* 0x0282a0000c0e7984 */ /* 0x000ee20000000a00 */
[----:B-1----:R-:W-:Y:S01]  /*2bb0*/  FMUL.FTZ R167, R165, R170 ;  /* 0x000000aaa5a77220 */ /* 0x002fe20000410000 */
[----:B------:R-:W-:Y:S01]  /*2bc0*/  FFMA.FTZ R21, R21, UR5, -R22 ;  /* 0x0000000515157c23 */ /* 0x000fe20008010816 */
[----:B------:R-:W-:Y:S01]  /*2bd0*/  FFMA.FTZ R215, -R215, R215, 1 ;  /* 0x3f800000d7d77423 */ /* 0x000fe200000101d7 */
[----:B------:R-:W-:Y:S01]  /*2be0*/  F2FP.BF16.F32.PACK_AB R191, R196, R157 ;  /* 0x0000009dc4bf723e */ /* 0x000fe200000010ff */
[----:B------:R-:W1:Y:S01]  /*2bf0*/  MUFU.EX2 R168, R168 ;  /* 0x000000a800a87308 */ /* 0x000e620000000800 */
[----:B------:R-:W-:Y:S01]  /*2c00*/  FMUL.FTZ R214, R214, R167 ;  /* 0x000000a7d6d67220 */ /* 0x000fe20000410000 */
[C---:B------:R-:W-:Y:S01]  /*2c10*/  FSEL R167, R206.reuse, -INF , P1 ;  /* 0xff800000cea77808 */ /* 0x040fe20000800000 */
[----:B------:R-:W-:Y:S01]  /*2c20*/  FFMA.FTZ R206, -R206, R206, 1 ;  /* 0x3f800000cece7423 */ /* 0x000fe200000101ce */
[----:B------:R-:W-:Y:S01]  /*2c30*/  IMAD R157, R4, 0x2000, R11 ;  /* 0x00002000049d7824 */ /* 0x000fe200078e020b */
[----:B------:R-:W-:-:S02]  /*2c40*/  F2FP.BF16.F32.PACK_AB R155, R164, R161 ;  /* 0x000000a1a49b723e */ /* 0x000fc400000010ff */
[----:B------:R-:W-:Y:S01]  /*2c50*/  FFMA.FTZ R167, R167, UR5, -R22 ;  /* 0x00000005a7a77c23 */ /* 0x000fe20008010816 */
[----:B------:R-:W4:Y:S01]  /*2c60*/  MUFU.EX2 R21, R21 ;  /* 0x0000001500157308 */ /* 0x000f220000000800 */
[C---:B------:R-:W-:Y:S01]  /*2c70*/  FSEL R22, R205.reuse, -INF , P2 ;  /* 0xff800000cd167808 */ /* 0x040fe20001000000 */
[C---:B--2---:R-:W-:Y:S01]  /*2c80*/  FMUL.FTZ R171, R166.reuse, R171 ;  /* 0x000000aba6ab7220 */ /* 0x044fe20000410000 */
[----:B------:R-:W-:Y:S01]  /*2c90*/  FFMA.FTZ R205, -R205, R205, 1 ;  /* 0x3f800000cdcd7423 */ /* 0x000fe200000101cd */
[----:B------:R-:W-:Y:S02]  /*2ca0*/  F2FP.BF16.F32.PACK_AB R165, R166, R165 ;  /* 0x000000a5a6a5723e */ /* 0x000fe400000010ff */
[----:B------:R-:W-:Y:S01]  /*2cb0*/  FMUL.FTZ R202, R202, R171 ;  /* 0x000000abcaca7220 */ /* 0x000fe20000410000 */
[----:B------:R-:W-:Y:S01]  /*2cc0*/  FSEL R171, R210, -INF , P1 ;  /* 0xff800000d2ab7808 */ /* 0x000fe20000800000 */
[----:B------:R-:W2:Y:S01]  /*2cd0*/  MUFU.EX2 R167, R167 ;  /* 0x000000a700a77308 */ /* 0x000ea20000000800 */
[----:B-1----:R-:W-:Y:S01]  /*2ce0*/  FMUL.FTZ R170, R168, R169 ;  /* 0x000000a9a8aa7220 */ /* 0x002fe20000410000 */
[----:B------:R-:W-:Y:S01]  /*2cf0*/  FFMA.FTZ R169, R22, UR5, -R23 ;  /* 0x0000000516a97c23 */ /* 0x000fe20008010817 */
[C---:B------:R-:W-:Y:S01]  /*2d00*/  FSEL R22, R207.reuse, -INF , P1 ;  /* 0xff800000cf167808 */ /* 0x040fe20000800000 */
[----:B------:R-:W-:Y:S01]  /*2d10*/  FFMA.FTZ R207, -R207, R207, 1 ;  /* 0x3f800000cfcf7423 */ /* 0x000fe200000101cf */
[----:B------:R-:W-:Y:S01]  /*2d20*/  FMUL.FTZ R201, R201, R170 ;  /* 0x000000aac9c97220 */ /* 0x000fe20000410000 */
[----:B------:R-:W-:-:S02]  /*2d30*/  F2FP.BF16.F32.PACK_AB R164, R168, R20 ;  /* 0x00000014a8a4723e */ /* 0x000fc400000010ff */
[----:B------:R-:W-:Y:S01]  /*2d40*/  FFMA.FTZ R170, R22, UR5, -R23 ;  /* 0x0000000516aa7c23 */ /* 0x000fe20008010817 */
[----:B------:R-:W-:Y:S01]  /*2d50*/  FSEL R23, R208, -INF , P2 ;  /* 0xff800000d0177808 */ /* 0x000fe20001000000 */
[----:B------:R-:W1:Y:S01]  /*2d60*/  MUFU.EX2 R169, R169 ;  /* 0x000000a900a97308 */ /* 0x000e620000000800 */
[----:B------:R-:W-:Y:S02]  /*2d70*/  FSEL R22, R220, -INF , P2 ;  /* 0xff800000dc167808 */ /* 0x000fe40001000000 */
[----:B------:R-:W-:Y:S01]  /*2d80*/  SHF.R.U32.HI R13, RZ, 0x4, R226 ;  /* 0x00000004ff0d7819 */ /* 0x000fe200000116e2 */
[--C-:B------:R-:W-:Y:S01]  /*2d90*/  FFMA.FTZ R23, R23, UR5, -R216.reuse ;  /* 0x0000000517177c23 */ /* 0x100fe200080108d8 */
[----:B------:R-:W-:Y:S02]  /*2da0*/  FFMA.FTZ R216, R171, UR5, -R216 ;  /* 0x00000005abd87c23 */ /* 0x000fe400080108d8 */
[----:B------:R-:W-:Y:S01]  /*2db0*/  LOP3.LUT R13, R13, 0x3fff, RZ, 0xc0, !PT ;  /* 0x00003fff0d0d7812 */ /* 0x000fe200078ec0ff */
[----:B------:R2:W-:Y:S01]  /*2dc0*/  MUFU.EX2 R171, R23 ;  /* 0x0000001700ab7308 */ /* 0x0005e20000000800 */
[--C-:B---3--:R-:W-:Y:S01]  /*2dd0*/  FADD.FTZ R172, R172, -R14.reuse ;  /* 0x8000000eacac7221 */ /* 0x108fe20000010000 */
[----:B------:R-:W-:Y:S01]  /*2de0*/  FADD.FTZ R174, R174, -R14 ;  /* 0x8000000eaeae7221 */ /* 0x000fe20000010000 */
[--C-:B------:R-:W-:Y:S01]  /*2df0*/  FADD.FTZ R188, R173, -R15.reuse ;  /* 0x8000000fadbc7221 */ /* 0x100fe20000010000 */
[----:B------:R-:W-:Y:S01]  /*2e00*/  FADD.FTZ R175, R175, -R15 ;  /* 0x8000000fafaf7221 */ /* 0x000fe20000010000 */
[----:B----4-:R-:W-:Y:S01]  /*2e10*/  FMUL.FTZ R173, R21, R172 ;  /* 0x000000ac15ad7220 */ /* 0x010fe20000410000 */
[----:B------:R-:W3:Y:S01]  /*2e20*/  LDS.64 R14, [R12+0x282c0] ;  /* 0x0282c0000c0e7984 */ /* 0x000ee20000000a00 */
[----:B------:R-:W-:Y:S01]  /*2e30*/  LOP3.LUT R13, R13, 0x10000, RZ, 0xfc, !PT ;  /* 0x000100000d0d7812 */ /* 0x000fe200078efcff */
[----:B------:R-:W4:Y:S01]  /*2e40*/  MUFU.EX2 R170, R170 ;  /* 0x000000aa00aa7308 */ /* 0x000f220000000800 */
[----:B------:R-:W-:Y:S01]  /*2e50*/  FMUL.FTZ R204, R204, R173 ;  /* 0x000000adcccc7220 */ /* 0x000fe20000410000 */
[----:B------:R-:W-:Y:S01]  /*2e60*/  FFMA.FTZ R173, R22, UR5, -R217 ;  /* 0x0000000516ad7c23 */ /* 0x000fe200080108d9 */
[----:B------:R-:W-:Y:S01]  /*2e70*/  FSEL R22, R211, -INF , P1 ;  /* 0xff800000d3167808 */ /* 0x000fe20000800000 */
[----:B--2---:R-:W-:Y:S01]  /*2e80*/  FMUL.FTZ R23, R167, R174 ;  /* 0x000000aea7177220 */ /* 0x004fe20000410000 */
[C---:B-1----:R-:W-:Y:S01]  /*2e90*/  FMUL.FTZ R188, R169.reuse, R188 ;  /* 0x000000bca9bc7220 */ /* 0x042fe20000410000 */
[----:B------:R-:W-:Y:S01]  /*2ea0*/  F2FP.BF16.F32.PACK_AB R166, R169, R21 ;  /* 0x00000015a9a6723e */ /* 0x000fe200000010ff */
[----:B------:R-:W-:-:S02]  /*2eb0*/  IMAD R13, R4, 0x400, R13 ;  /* 0x00000400040d7824 */ /* 0x000fc400078e020d */
[----:B------:R-:W-:Y:S01]  /*2ec0*/  FFMA.FTZ R174, R22, UR5, -R217 ;  /* 0x0000000516ae7c23 */ /* 0x000fe200080108d9 */
[----:B------:R-:W-:Y:S01]  /*2ed0*/  FMUL.FTZ R206, R206, R23 ;  /* 0x00000017cece7220 */ /* 0x000fe20000410000 */
[C---:B------:R-:W-:Y:S01]  /*2ee0*/  FSEL R217, R212.reuse, -INF , P2 ;  /* 0xff800000d4d97808 */ /* 0x040fe20001000000 */
[----:B------:R1:W2:Y:S01]  /*2ef0*/  LDS.64 R22, [R12+0x282e0] ;  /* 0x0282e0000c167984 */ /* 0x0002a20000000a00 */
[----:B------:R-:W-:Y:S01]  /*2f00*/  FMUL.FTZ R205, R205, R188 ;  /* 0x000000bccdcd7220 */ /* 0x000fe20000410000 */
[----:B------:R5:W1:Y:S01]  /*2f10*/  MUFU.EX2 R172, R216 ;  /* 0x000000d800ac7308 */ /* 0x000a620000000800 */
[----:B------:R-:W-:Y:S01]  /*2f20*/  FFMA.FTZ R212, -R212, R212, 1 ;  /* 0x3f800000d4d47423 */ /* 0x000fe200000101d4 */
[----:B------:R-:W-:Y:S01]  /*2f30*/  R2UR UR8, R13 ;  /* 0x000000000d0872ca */ /* 0x000fe200000e0000 */
[C---:B----4-:R-:W-:Y:S01]  /*2f40*/  FMUL.FTZ R188, R170.reuse, R175 ;  /* 0x000000afaabc7220 */ /* 0x050fe20000410000 */
[----:B------:R-:W-:Y:S02]  /*2f50*/  F2FP.BF16.F32.PACK_AB R194, R205, R204 ;  /* 0x000000cccdc2723e */ /* 0x000fe400000010ff */
[----:B------:R-:W-:-:S02]  /*2f60*/  F2FP.BF16.F32.PACK_AB R167, R170, R167 ;  /* 0x000000a7aaa7723e */ /* 0x000fc400000010ff */
[----:B------:R-:W4:Y:S01]  /*2f70*/  MUFU.EX2 R173, R173 ;  /* 0x000000ad00ad7308 */ /* 0x000f220000000800 */
[--C-:B-----5:R-:W-:Y:S01]  /*2f80*/  FFMA.FTZ R216, R217, UR5, -R222.reuse ;  /* 0x00000005d9d87c23 */ /* 0x120fe200080108de */
[C---:B------:R-:W-:Y:S01]  /*2f90*/  FSEL R217, R198.reuse, -INF , P1 ;  /* 0xff800000c6d97808 */ /* 0x040fe20000800000 */
[----:B------:R-:W-:Y:S01]  /*2fa0*/  FMUL.FTZ R207, R207, R188 ;  /* 0x000000bccfcf7220 */ /* 0x000fe20000410000 */
[C---:B------:R-:W-:Y:S01]  /*2fb0*/  FSEL R188, R213.reuse, -INF , P2 ;  /* 0xff800000d5bc7808 */ /* 0x040fe20001000000 */
[----:B------:R-:W-:Y:S01]  /*2fc0*/  FFMA.FTZ R198, -R198, R198, 1 ;  /* 0x3f800000c6c67423 */ /* 0x000fe200000101c6 */
[----:B------:R-:W-:Y:S01]  /*2fd0*/  FFMA.FTZ R213, -R213, R213, 1 ;  /* 0x3f800000d5d57423 */ /* 0x000fe200000101d5 */
[----:B------:R-:W-:Y:S01]  /*2fe0*/  FFMA.FTZ R175, R217, UR5, -R222 ;  /* 0x00000005d9af7c23 */ /* 0x000fe200080108de */
[----:B------:R-:W5:Y:S01]  /*2ff0*/  MUFU.EX2 R174, R174 ;  /* 0x000000ae00ae7308 */ /* 0x000f620000000800 */
[--C-:B------:R-:W-:Y:S01]  /*3000*/  FFMA.FTZ R188, R188, UR5, -R223.reuse ;  /* 0x00000005bcbc7c23 */ /* 0x100fe200080108df */
[----:B------:R-:W-:Y:S01]  /*3010*/  FFMA.FTZ R223, R200, UR5, -R223 ;  /* 0x00000005c8df7c23 */ /* 0x000fe200080108df */
[----:B------:R-:W-:-:S05]  /*3020*/  F2FP.BF16.F32.PACK_AB R195, R207, R206 ;  /* 0x000000cecfc3723e */ /* 0x000fca00000010ff */
[----:B------:R-:W-:Y:S01]  /*3030*/  MUFU.EX2 R175, R175 ;  /* 0x000000af00af7308 */ /* 0x000fe20000000800 */
[--C-:B---3--:R-:W-:Y:S01]  /*3040*/  FADD.FTZ R218, R176, -R14.reuse ;  /* 0x8000000eb0da7221 */ /* 0x108fe20000010000 */
[----:B------:R-:W-:Y:S01]  /*3050*/  FADD.FTZ R217, R178, -R14 ;  /* 0x8000000eb2d97221 */ /* 0x000fe20000010000 */
[----:B------:R-:W-:Y:S01]  /*3060*/  FADD.FTZ R219, R179, -R15 ;  /* 0x8000000fb3db7221 */ /* 0x000fe20000010000 */
[----:B------:R-:W-:Y:S01]  /*3070*/  FFMA.FTZ R178, -R220, R220, 1 ;  /* 0x3f800000dcb27423 */ /* 0x000fe200000101dc */
[----:B------:R-:W-:Y:S01]  /*3080*/  FMUL.FTZ R218, R171, R218 ;  /* 0x000000daabda7220 */ /* 0x000fe20000410000 */
[----:B------:R-:W-:Y:S01]  /*3090*/  FFMA.FTZ R176, -R210, R210, 1 ;  /* 0x3f800000d2b07423 */ /* 0x000fe200000101d2 */
[----:B-1----:R-:W-:Y:S01]  /*30a0*/  FMUL.FTZ R217, R172, R217 ;  /* 0x000000d9acd97220 */ /* 0x002fe20000410000 */
[----:B------:R1:W3:Y:S03]  /*30b0*/  MUFU.EX2 R12, R216 ;  /* 0x000000d8000c7308 */ /* 0x0002e60000000800 */
[----:B------:R-:W-:Y:S01]  /*30c0*/  FMUL.FTZ R176, R176, R217 ;  /* 0x000000d9b0b07220 */ /* 0x000fe20000410000 */
[--C-:B--2---:R-:W-:Y:S01]  /*30d0*/  FADD.FTZ R181, R181, -R23.reuse ;  /* 0x80000017b5b57221 */ /* 0x104fe20000010000 */
[----:B------:R-:W-:-:S03]  /*30e0*/  FADD.FTZ R183, R183, -R23 ;  /* 0x80000017b7b77221 */ /* 0x000fc60000010000 */
[----:B------:R5:W2:Y:S01]  /*30f0*/  MUFU.EX2 R200, R188 ;  /* 0x000000bc00c87308 */ /* 0x000aa20000000800 */
[----:B-1----:R-:W-:Y:S01]  /*3100*/  FADD.FTZ R216, R177, -R15 ;  /* 0x8000000fb1d87221 */ /* 0x002fe20000010000 */
[----:B------:R-:W-:Y:S01]  /*3110*/  FFMA.FTZ R15, -R208, R208, 1 ;  /* 0x3f800000d00f7423 */ /* 0x000fe200000101d0 */
[----:B------:R-:W-:Y:S02]  /*3120*/  FFMA.FTZ R177, -R211, R211, 1 ;  /* 0x3f800000d3b17423 */ /* 0x000fe400000101d3 */
[----:B----4-:R-:W-:Y:S01]  /*3130*/  FMUL.FTZ R179, R173, R216 ;  /* 0x000000d8adb37220 */ /* 0x010fe20000410000 */
[----:B------:R-:W-:Y:S02]  /*3140*/  FMUL.FTZ R15, R15, R218 ;  /* 0x000000da0f0f7220 */ /* 0x000fe40000410000 */
[----:B------:R-:W1:Y:S01]  /*3150*/  MUFU.EX2 R14, R223 ;  /* 0x000000df000e7308 */ /* 0x000e620000000800 */
[----:B------:R-:W-:Y:S01]  /*3160*/  FMUL.FTZ R178, R178, R179 ;  /* 0x000000b3b2b27220 */ /* 0x000fe20000410000 */
[--C-:B------:R-:W-:Y:S01]  /*3170*/  FADD.FTZ R179, R180, -R22.reuse ;  /* 0x80000016b4b37221 */ /* 0x100fe20000010000 */
[----:B------:R-:W-:Y:S01]  /*3180*/  FADD.FTZ R22, R182, -R22 ;  /* 0x80000016b6167221 */ /* 0x000fe20000010000 */
[----:B-----5:R-:W-:-:S02]  /*3190*/  FMUL.FTZ R188, R174, R219 ;  /* 0x000000dbaebc7220 */ /* 0x020fc40000410000 */
[----:B---3--:R-:W-:Y:S01]  /*31a0*/  FMUL.FTZ R179, R12, R179 ;  /* 0x000000b30cb37220 */ /* 0x008fe20000410000 */
[----:B------:R-:W-:Y:S01]  /*31b0*/  FMUL.FTZ R23, R175, R22 ;  /* 0x00000016af177220 */ /* 0x000fe20000410000 */
[----:B------:R-:W-:Y:S01]  /*31c0*/  FMUL.FTZ R177, R177, R188 ;  /* 0x000000bcb1b17220 */ /* 0x000fe20000410000 */
[----:B--2---:R-:W-:Y:S01]  /*31d0*/  FMUL.FTZ R22, R200, R181 ;  /* 0x000000b5c8167220 */ /* 0x004fe20000410000 */
[----:B------:R-:W-:Y:S01]  /*31e0*/  FMUL.FTZ R179, R212, R179 ;  /* 0x000000b3d4b37220 */ /* 0x000fe20000410000 */
[----:B------:R-:W-:Y:S01]  /*31f0*/  FMUL.FTZ R23, R198, R23 ;  /* 0x00000017c6177220 */ /* 0x000fe20000410000 */
[----:B------:R-:W-:Y:S01]  /*3200*/  F2FP.BF16.F32.PACK_AB R196, R178, R15 ;  /* 0x0000000fb2c4723e */ /* 0x000fe200000010ff */
[----:B------:R-:W-:Y:S01]  /*3210*/  FMUL.FTZ R22, R213, R22 ;  /* 0x00000016d5167220 */ /* 0x000fe20000410000 */
[----:B------:R-:W-:Y:S01]  /*3220*/  IMAD R15, R157, 0x2, R16 ;  /* 0x000000029d0f7824 */ /* 0x000fe200078e0210 */
[----:B------:R-:W-:Y:S01]  /*3230*/  F2FP.BF16.F32.PACK_AB R188, R193, R192 ;  /* 0x000000c0c1bc723e */ /* 0x000fe200000010ff */
[----:B-1----:R-:W-:Y:S01]  /*3240*/  FMUL.FTZ R180, R14, R183 ;  /* 0x000000b70eb47220 */ /* 0x002fe20000410000 */
[----:B------:R-:W-:-:S02]  /*3250*/  F2FP.BF16.F32.PACK_AB R192, R201, R199 ;  /* 0x000000c7c9c0723e */ /* 0x000fc400000010ff */
[----:B------:R-:W-:Y:S01]  /*3260*/  STSM.16.MT88.4 [R15+0x28800], R184 ;  /* 0x028800b80f007844 */ /* 0x000fe20000004200 */
[----:B------:R-:W-:Y:S01]  /*3270*/  F2FP.BF16.F32.PACK_AB R193, R202, R214 ;  /* 0x000000d6cac1723e */ /* 0x000fe200000010ff */
[----:B------:R-:W-:Y:S01]  /*3280*/  FMUL.FTZ R180, R215, R180 ;  /* 0x000000b4d7b47220 */ /* 0x000fe20000410000 */
[----:B------:R-:W-:Y:S01]  /*3290*/  F2FP.BF16.F32.PACK_AB R197, R177, R176 ;  /* 0x000000b0b1c5723e */ /* 0x000fe200000010ff */
[----:B------:R-:W-:Y:S01]  /*32a0*/  STSM.16.MT88.4 [R15+0x29000], R188 ;  /* 0x029000bc0f007844 */ /* 0x000fe20000004200 */
[----:B------:R-:W-:Y:S02]  /*32b0*/  F2FP.BF16.F32.PACK_AB R198, R22, R179 ;  /* 0x000000b316c6723e */ /* 0x000fe400000010ff */
[----:B------:R-:W-:Y:S01]  /*32c0*/  F2FP.BF16.F32.PACK_AB R199, R180, R23 ;  /* 0x00000017b4c7723e */ /* 0x000fe200000010ff */
[----:B------:R-:W-:Y:S01]  /*32d0*/  STSM.16.MT88.4 [R15+0x29800], R192 ;  /* 0x029800c00f007844 */ /* 0x000fe20000004200 */
[----:B------:R-:W-:Y:S02]  /*32e0*/  F2FP.BF16.F32.PACK_AB R157, R153, R152 ;  /* 0x00000098999d723e */ /* 0x000fe400000010ff */
[----:B------:R-:W-:Y:S01]  /*32f0*/  F2FP.BF16.F32.PACK_AB R152, R160, R203 ;  /* 0x000000cba098723e */ /* 0x000fe200000010ff */
[----:B------:R1:W-:Y:S01]  /*3300*/  STSM.16.MT88.4 [R15+0x2a000], R196 ;  /* 0x02a000c40f007844 */ /* 0x0003e20000004200 */
[----:B------:R-:W-:Y:S01]  /*3310*/  WARPGROUP.ARRIVE ;  /* 0x00000000000079c5 */ /* 0x000fe20000000000 */
[----:B------:R-:W-:-:S05]  /*3320*/  F2FP.BF16.F32.PACK_AB R153, R19, R18 ;  /* 0x000000121399723e */ /* 0x000fca00000010ff */
[----:B------:R-:W-:Y:S01]  /*3330*/  HGMMA.64x128x16.F32.BF16 R24, R156, gdesc[UR4].tnspB, R24, gsb0 ;  /* 0x41e000049c187df0 */ /* 0x000fe20008001818 */
[----:B------:R-:W-:Y:S01]  /*3340*/  UIADD3 UR6, UR4, 0x80, URZ ;  /* 0x0000008004067890 */ /* 0x000fe2000fffe03f */
[----:B------:R-:W-:Y:S01]  /*3350*/  UMOV UR7, 0x40000040 ;  /* 0x4000004000077882 */ /* 0x000fe20000000000 */
[----:B-1----:R-:W-:-:S05]  /*3360*/  IMAD R15, R8, 0x4000, R16 ;  /* 0x00004000080f7824 */ /* 0x002fca00078e0210 */
[----:B------:R-:W-:-:S13]  /*3370*/  R2UR UR5, R15 ;  /* 0x000000000f0572ca */ /* 0x000fda00000e0000 */
[----:B------:R-:W-:-:S04]  /*3380*/  USHF.R.U32.HI UR5, URZ, 0x4, UR5 ;  /* 0x000000043f057899 */ /* 0x000fc80008011605 */
[----:B------:R-:W-:-:S03]  /*3390*/  ULOP3.LUT UR9, UR5, 0x3fff, URZ, 0xc0, !UPT ;  /* 0x00003fff05097892 */ /* 0x000fc6000f8ec03f */
[----:B------:R-:W-:Y:S01]  /*33a0*/  UMOV UR5, 0x40000040 ;  /* 0x4000004000057882 */ /* 0x000fe20000000000 */
[----:B------:R-:W-:Y:S02]  /*33b0*/  WARPGROUP.DEPBAR.LE gsb0, 0x0 ;  /* 0x00008000000079c5 */ /* 0x000fe40000010000 */
[----:B------:R-:W-:-:S06]  /*33c0*/  WARPGROUP.ARRIVE ;  /* 0x00000000000079c5 */ /* 0x000fcc0000000000 */
[----:B------:R-:W-:Y:S01]  /*33d0*/  HGMMA.64x128x16.F32.BF16 R24, R152, gdesc[UR4].tnspB, R24, gsb0 ;  /* 0x41e0000498187df0 */ /* 0x000fe20008001818 */
[----:B------:R-:W-:Y:S01]  /*33e0*/  UIADD3 UR6, UR4, 0x100, URZ ;  /* 0x0000010004067890 */ /* 0x000fe2000fffe03f */
[----:B------:R-:W-:Y:S01]  /*33f0*/  UMOV UR7, 0x40000040 ;  /* 0x4000004000077882 */ /* 0x000fe20000000000 */
[----:B------:R-:W-:Y:S02]  /*3400*/  WARPGROUP.DEPBAR.LE gsb0, 0x0 ;  /* 0x00008000000079c5 */ /* 0x000fe40000010000 */
[----:B------:R-:W-:Y:S01]  /*3410*/  WARPGROUP.ARRIVE ;  /* 0x00000000000079c5 */ /* 0x000fe20000000000 */
[----:B------:R-:W-:Y:S02]  /*3420*/  F2FP.BF16.F32.PACK_AB R152, R173, R171 ;  /* 0x000000abad98723e */ /* 0x000fe400000010ff */
[----:B------:R-:W-:Y:S02]  /*3430*/  F2FP.BF16.F32.PACK_AB R153, R174, R172 ;  /* 0x000000acae99723e */ /* 0x000fe400000010ff */
[----:B------:R-:W-:-:S02]  /*3440*/  F2FP.BF16.F32.PACK_AB R154, R200, R12 ;  /* 0x0000000cc89a723e */ /* 0x000fc400000010ff */
[----:B------:R-:W-:Y:S01]  /*3450*/  HGMMA.64x128x16.F32.BF16 R24, R164, gdesc[UR4].tnspB, R24, gsb0 ;  /* 0x41e00004a4187df0 */ /* 0x000fe20008001818 */
[----:B------:R-:W-:Y:S01]  /*3460*/  F2FP.BF16.F32.PACK_AB R155, R14, R175 ;  /* 0x000000af0e9b723e */ /* 0x000fe200000010ff */
[----:B------:R-:W-:Y:S01]  /*3470*/  UIADD3 UR6, UR4, 0x180, URZ ;  /* 0x0000018004067890 */ /* 0x000fe2000fffe03f */
[----:B------:R-:W-:Y:S02]  /*3480*/  UMOV UR7, 0x40000040 ;  /* 0x4000004000077882 */ /* 0x000fe40000000000 */
[----:B------:R-:W-:Y:S01]  /*3490*/  UMOV UR4, UR8 ;  /* 0x0000000800047c82 */ /* 0x000fe20008000000 */
[----:B------:R-:W-:Y:S02]  /*34a0*/  WARPGROUP.DEPBAR.LE gsb0, 0x0 ;  /* 0x00008000000079c5 */ /* 0x000fe40000010000 */
[----:B------:R-:W-:-:S06]  /*34b0*/  WARPGROUP.ARRIVE ;  /* 0x00000000000079c5 */ /* 0x000fcc0000000000 */
[----:B------:R-:W-:Y:S01]  /*34c0*/  HGMMA.64x128x16.F32.BF16 R24, R152, gdesc[UR4].tnspB, R24, gsb0 ;  /* 0x41e0000498187df0 */ /* 0x000fe20008001818 */
[----:B------:R-:W-:Y:S01]  /*34d0*/  UMOV UR6, UR9 ;  /* 0x0000000900067c82 */ /* 0x000fe20008000000 */
[----:B------:R-:W-:Y:S01]  /*34e0*/  UMOV UR7, 0x40000040 ;  /* 0x4000004000077882 */ /* 0x000fe20000000000 */
[----:B------:R-:W-:Y:S02]  /*34f0*/  WARPGROUP.DEPBAR.LE gsb0, 0x0 ;  /* 0x00008000000079c5 */ /* 0x000fe40000010000 */
[----:B------:R-:W-:Y:S01]  /*3500*/  @!PT LDS RZ, [RZ] ;  /* 0x00000000fffff984 */ /* 0x000fe20000000800 */
[----:B------:R-:W-:Y:S01]  /*3510*/  @!PT LDS RZ, [RZ] ;  /* 0x00000000fffff984 */ /* 0x000fe20000000800 */
[----:B------:R-:W-:Y:S01]  /*3520*/  @!PT LDS RZ, [RZ] ;  /* 0x00000000fffff984 */ /* 0x000fe20000000800 */
[----:B------:R-:W-:Y:S01]  /*3530*/  @!PT LDS RZ, [RZ] ;  /* 0x00000000fffff984 */ /* 0x000fe20000000800 */
[----:B------:R1:W-:Y:S06]  /*3540*/  MEMBAR.ALL.CTA ;  /* 0x0000000000007992 */ /* 0x0003ec0000008000 */
[----:B-1----:R-:W1:Y:S02]  /*3550*/  FENCE.VIEW.ASYNC.S ;  /* 0x00000000000073c6 */ /* 0x002e640000000000 */
[----:B-1----:R-:W-:Y:S06]  /*3560*/  BAR.SYNC.DEFER_BLOCKING 0x9, 0x100 ;  /* 0x0244000000007b1d */ /* 0x002fec0000010000 */
[----:B------:R-:W-:-:S06]  /*3570*/  WARPGROUP.ARRIVE ;  /* 0x00000000000079c5 */ /* 0x000fcc0000000000 */
[----:B------:R-:W-:Y:S01]  /*3580*/  HGMMA.64x64x16.F32.BF16 R152, gdesc[UR4].tnspB, RZ, !UPT, gsb0 ;  /* 0x40e00000049879f0 */ /* 0x000fe2000c0018ff */
[----:B------:R-:W-:Y:S02]  /*3590*/  UIADD3 UR4, UR8, 0x2, URZ ;  /* 0x0000000208047890 */ /* 0x000fe4000fffe03f */
[----:B------:R-:W-:Y:S01]  /*35a0*/  UIADD3 UR6, UR9, 0x80, URZ ;  /* 0x0000008009067890 */ /* 0x000fe2000fffe03f */
[----:B------:R-:W-:Y:S01]  /*35b0*/  UMOV UR5, 0x40000040 ;  /* 0x4000004000057882 */ /* 0x000fe20000000000 */
[----:B------:R-:W-:Y:S01]  /*35c0*/  UMOV UR7, 0x40000040 ;  /* 0x4000004000077882 */ /* 0x000fe20000000000 */
[----:B------:R-:W-:Y:S02]  /*35d0*/  WARPGROUP.DEPBAR.LE gsb0, 0x0 ;  /* 0x00008000000079c5 */ /* 0x000fe40000010000 */
[----:B------:R-:W-:-:S06]  /*35e0*/  WARPGROUP.ARRIVE ;  /* 0x00000000000079c5 */ /* 0x000fcc0000000000 */
[----:B------:R-:W-:Y:S01]  /*35f0*/  HGMMA.64x64x16.F32.BF16 R152, gdesc[UR4].tnspB, R152, gsb0 ;  /* 0x40e00000049879f0 */ /* 0x000fe20008001898 */
        /* <DEDUP_REMOVED lines=41> */
[----:B------:R-:W-:Y:S03]  /*3890*/  HGMMA.64x64x16.F32.BF16 R152, gdesc[UR4].tnspB, R152, gsb0 ;  /* 0x40e00000049879f0 */ /* 0x000fe60008001898 */
[----:B------:R-:W-:Y:S02]  /*38a0*/  WARPGROUP.DEPBAR.LE gsb0, 0x0 ;  /* 0x00008000000079c5 */ /* 0x000fe40000010000 */
[----:B------:R-:W-:Y:S05]  /*38b0*/  @!P0 BRA `(.L_x_24) ;  /* 0x0000000000048947 */ /* 0x000fea0003800000 */
[----:B------:R-:W-:Y:S01]  /*38c0*/  BPT.TRAP 0x1 ;  /* 0x000000040000795c */ /* 0x000fe20000300000 */
.L_x_24:
[----:B------:R-:W-:Y:S01]  /*38d0*/  LOP3.LUT R13, R0, 0x2000000, RZ, 0xfc, !PT ;  /* 0x02000000000d7812 */ /* 0x000fe200078efcff */
[----:B------:R-:W-:Y:S01]  /*38e0*/  VIADD R0, R2, 0x30840 ;  /* 0x0003084002007836 */ /* 0x000fe20000000000 */
[----:B------:R-:W-:Y:S01]  /*38f0*/  UMOV UR7, 0x40000040 ;  /* 0x4000004000077882 */ /* 0x000fe20000000000 */
[----:B------:R-:W1:Y:S02]  /*3900*/  S2R R12, SR_TID.X ;  /* 0x00000000000c7919 */ /* 0x000e640000002100 */
[----:B------:R-:W-:Y:S01]  /*3910*/  IMAD R13, R4, 0x400, R13 ;  /* 0x00000400040d7824 */ /* 0x000fe200078e020d */
[----:B------:R-:W-:-:S04]  /*3920*/  PRMT R0, RZ, 0x654, R0 ;  /* 0x00000654ff007816 */ /* 0x000fc80000000000 */
[----:B------:R-:W-:Y:S01]  /*3930*/  R2UR UR4, R13 ;  /* 0x000000000d0472ca */ /* 0x000fe200000e0000 */
[----:B------:R2:W-:Y:S01]  /*3940*/  SYNCS.ARRIVE.TRANS64.RED.A1T0 RZ, [R0+URZ], RZ ;  /* 0x000000ff00ff79a7 */ /* 0x0005e2000810043f */
[----:B------:R-:W-:-:S11]  /*3950*/  WARPGROUP.ARRIVE ;  /* 0x00000000000079c5 */ /* 0x000fd60000000000 */
[----:B------:R-:W-:Y:S02]  /*3960*/  UMOV UR6, UR4 ;  /* 0x0000000400067c82 */ /* 0x000fe40008000000 */
[----:B------:R-:W-:Y:S01]  /*3970*/  HGMMA.64x128x16.F32.BF16 R88, R184, gdesc[UR4].tnspB, R88, gsb0 ;  /* 0x41e00004b8587df0 */ /* 0x000fe20008001858 */
[----:B------:R-:W-:Y:S01]  /*3980*/  UIADD3 UR6, UR4, 0x80, URZ ;  /* 0x0000008004067890 */ /* 0x000fe2000fffe03f */
[----:B------:R-:W-:Y:S01]  /*3990*/  UMOV UR7, 0x40000040 ;  /* 0x4000004000077882 */ /* 0x000fe20000000000 */
[----:B-1----:R-:W-:-:S05]  /*39a0*/  SHF.R.U32.HI R14, RZ, 0x7, R12 ;  /* 0x00000007ff0e7819 */ /* 0x002fca000001160c */
[C---:B------:R-:W-:Y:S02]  /*39b0*/  VIADD R12, R14.reuse, 0x9 ;  /* 0x000000090e0c7836 */ /* 0x040fe40000000000 */
[----:B--2---:R-:W-:Y:S01]  /*39c0*/  VIADD R0, R14, 0xc ;  /* 0x0000000c0e007836 */ /* 0x004fe20000000000 */
[----:B------:R-:W-:Y:S02]  /*39d0*/  WARPGROUP.DEPBAR.LE gsb0, 0x0 ;  /* 0x00008000000079c5 */ /* 0x000fe40000010000 */
[----:B------:R-:W-:-:S06]  /*39e0*/  WARPGROUP.ARRIVE ;  /* 0x00000000000079c5 */ /* 0x000fcc0000000000 */
[----:B------:R-:W-:Y:S01]  /*39f0*/  HGMMA.64x128x16.F32.BF16 R88, R188, gdesc[UR4].tnspB, R88, gsb0 ;  /* 0x41e00004bc587df0 */ /* 0x000fe20008001858 */
[----:B------:R-:W-:Y:S01]  /*3a00*/  UIADD3 UR6, UR4, 0x100, URZ ;  /* 0x0000010004067890 */ /* 0x000fe2000fffe03f */
[----:B------:R-:W-:Y:S01]  /*3a10*/  UMOV UR7, 0x40000040 ;  /* 0x4000004000077882 */ /* 0x000fe20000000000 */
[----:B------:R-:W-:Y:S01]  /*3a20*/  UIADD3 UR4, UR4, 0x180, URZ ;  /* 0x0000018004047890 */ /* 0x000fe2000fffe03f */
[----:B------:R-:W-:Y:S02]  /*3a30*/  WARPGROUP.DEPBAR.LE gsb0, 0x0 ;  /* 0x00008000000079c5 */ /* 0x000fe40000010000 */
[----:B------:R-:W-:-:S06]  /*3a40*/  WARPGROUP.ARRIVE ;  /* 0x00000000000079c5 */ /* 0x000fcc0000000000 */
[----:B------:R-:W-:Y:S01]  /*3a50*/  HGMMA.64x128x16.F32.BF16 R88, R192, gdesc[UR4].tnspB, R88, gsb0 ;  /* 0x41e00004c0587df0 */ /* 0x000fe20008001858 */
[----:B------:R-:W-:Y:S01]  /*3a60*/  UMOV UR6, UR4 ;  /* 0x0000000400067c82 */ /* 0x000fe20008000000 */
[----:B------:R-:W-:Y:S01]  /*3a70*/  UMOV UR7, 0x40000040 ;  /* 0x4000004000077882 */ /* 0x000fe20000000000 */
[----:B------:R-:W-:Y:S02]  /*3a80*/  WARPGROUP.DEPBAR.LE gsb0, 0x0 ;  /* 0x00008000000079c5 */ /* 0x000fe40000010000 */
[----:B------:R-:W-:-:S07]  /*3a90*/  WARPGROUP.ARRIVE ;  /* 0x00000000000079c5 */ /* 0x000fce0000000000 */
[----:B------:R-:W-:Y:S03]  /*3aa0*/  HGMMA.64x128x16.F32.BF16 R88, R196, gdesc[UR4].tnspB, R88, gsb0 ;  /* 0x41e00004c4587df0 */ /* 0x000fe60008001858 */
[----:B------:R-:W-:Y:S02]  /*3ab0*/  WARPGROUP.DEPBAR.LE gsb0, 0x0 ;  /* 0x00008000000079c5 */ /* 0x000fe40000010000 */
[----:B------:R1:W-:Y:S06]  /*3ac0*/  BAR.SYNC.DEFER_BLOCKING R12, 0xa0 ;  /* 0x0002800c0000751d */ /* 0x0003ec0000010000 */
[----:B------:R1:W-:Y:S04]  /*3ad0*/  STS.128 [R3+0x10000], R152 ;  /* 0x0100009803007388 */ /* 0x0003e80000000c00 */
[----:B------:R1:W-:Y:S04]  /*3ae0*/  STS.128 [R3+0x10800], R156 ;  /* 0x0108009c03007388 */ /* 0x0003e80000000c00 */
[----:B------:R1:W-:Y:S04]  /*3af0*/  STS.128 [R3+0x11000], R160 ;  /* 0x011000a003007388 */ /* 0x0003e80000000c00 */
[----:B------:R1:W-:Y:S04]  /*3b00*/  STS.128 [R3+0x11800], R164 ;  /* 0x011800a403007388 */ /* 0x0003e80000000c00 */
[----:B------:R1:W-:Y:S04]  /*3b10*/  STS.128 [R3+0x12000], R168 ;  /* 0x012000a803007388 */ /* 0x0003e80000000c00 */
[----:B------:R1:W-:Y:S04]  /*3b20*/  STS.128 [R3+0x12800], R172 ;  /* 0x012800ac03007388 */ /* 0x0003e80000000c00 */
[----:B------:R1:W-:Y:S04]  /*3b30*/  STS.128 [R3+0x13000], R176 ;  /* 0x013000b003007388 */ /* 0x0003e80000000c00 */
[----:B------:R1:W-:Y:S01]  /*3b40*/  STS.128 [R3+0x13800], R180 ;  /* 0x013800b403007388 */ /* 0x0003e20000000c00 */
[----:B------:R-:W-:Y:S01]  /*3b50*/  @!PT LDS RZ, [RZ] ;  /* 0x00000000fffff984 */ /* 0x000fe20000000800 */
[----:B------:R-:W-:Y:S01]  /*3b60*/  @!PT LDS RZ, [RZ] ;  /* 0x00000000fffff984 */ /* 0x000fe20000000800 */
[----:B------:R-:W-:Y:S01]  /*3b70*/  @!PT LDS RZ, [RZ] ;  /* 0x00000000fffff984 */ /* 0x000fe20000000800 */
[----:B------:R-:W-:Y:S01]  /*3b80*/  @!PT LDS RZ, [RZ] ;  /* 0x00000000fffff984 */ /* 0x000fe20000000800 */
[----:B------:R2:W-:Y:S06]  /*3b90*/  MEMBAR.ALL.CTA ;  /* 0x0000000000007992 */ /* 0x0005ec0000008000 */
[----:B--2---:R-:W2:Y:S02]  /*3ba0*/  FENCE.VIEW.ASYNC.S ;  /* 0x00000000000073c6 */ /* 0x004ea40000000000 */
[----:B--2---:R1:W-:Y:S06]  /*3bb0*/  BAR.ARV R0, 0xa0 ;  /* 0x000280000000751d */ /* 0x0043ec0000002000 */
[----:B------:R-:W-:Y:S05]  /*3bc0*/  @!P0 BRA `(.L_x_25) ;  /* 0x0000000000048947 */ /* 0x000fea0003800000 */
[----:B------:R-:W-:Y:S01]  /*3bd0*/  BPT.TRAP 0x1 ;  /* 0x000000040000795c */ /* 0x000fe20000300000 */
.L_x_25:
[----:B------:R-:W-:Y:S02]  /*3be0*/  VIADD R6, R6, 0x1 ;  /* 0x0000000106067836 */ /* 0x000fe40000000000 */
[----:B------:R-:W-:Y:S02]  /*3bf0*/  VIADD R4, R4, 0x1 ;  /* 0x0000000104047836 */ /* 0x000fe40000000000 */
[----:B------:R-:W-:Y:S01]  /*3c00*/  VIADD R2, R2, 0x30820 ;  /* 0x0003082002027836 */ /* 0x000fe20000000000 */
[----:B------:R-:W-:Y:S02]  /*3c10*/  ISETP.GE.AND P1, PT, R6, R10, PT ;  /* 0x0000000a0600720c */ /* 0x000fe40003f26270 */
[----:B------:R-:W-:Y:S02]  /*3c20*/  ISETP.NE.AND P0, PT, R4, 0x2, PT ;  /* 0x000000020400780c */ /* 0x000fe40003f05270 */
[----:B------:R-:W-:Y:S02]  /*3c30*/  PRMT R2, RZ, 0x654, R2 ;  /* 0x00000654ff027816 */ /* 0x000fe40000000002 */
[----:B-1----:R-:W-:-:S02]  /*3c40*/  SEL R0, RZ, 0x1, P0 ;  /* 0x00000001ff007807 */ /* 0x002fc40000000000 */
[----:B------:R3:W-:Y:S01]  /*3c50*/  SYNCS.ARRIVE.TRANS64.RED.A1T0 RZ, [R2+URZ], RZ ;  /* 0x000000ff02ff79a7 */ /* 0x0007e2000810043f */
[----:B------:R-:W-:Y:S02]  /*3c60*/  SEL R4, R4, RZ, P0 ;  /* 0x000000ff04047207 */ /* 0x000fe40000000000 */
[----:B------:R-:W-:Y:S02]  /*3c70*/  LOP3.LUT R5, R5, R0, RZ, 0x3c, !PT ;  /* 0x0000000005057212 */ /* 0x000fe400078e3cff */
[----:B------:R-:W-:Y:S05]  /*3c80*/  @!P1 BRA `(.L_x_26) ;  /* 0xffffffd400b09947 */ /* 0x000fea000383ffff */
.L_x_15:
[----:B------:R-:W-:Y:S01]  /*3c90*/  LOP3.LUT P0, RZ, R16, 0x3ff, RZ, 0xc0, !PT ;  /* 0x000003ff10ff7812 */ /* 0x000fe2000780c0ff */
[----:B------:R-:W-:Y:S02]  /*3ca0*/  ULDC UR4, c[0x0][0x740] ;  /* 0x0001d00000047ab9 */ /* 0x000fe40000000800 */
[----:B------:R-:W-:Y:S01]  /*3cb0*/  FMUL.FTZ R88, R88, UR4 ;  /* 0x0000000458587c20 */ /* 0x000fe20008410000 */
        /* <DEDUP_REMOVED lines=63> */
[----:B------:R-:W-:Y:S06]  /*40b0*/  @!P0 BRA `(.L_x_27) ;  /* 0x0000000000408947 */ /* 0x000fec0003800000 */
[----:B------:R-:W-:Y:S01]  /*40c0*/  MOV R0, 0x0 ;  /* 0x0000000000007802 */ /* 0x000fe20000000f00 */
[----:B------:R-:W-:Y:S01]  /*40d0*/  ULDC.64 UR4, c[0x4][0x90] ;  /* 0x0100240000047ab9 */ /* 0x000fe20000000a00 */
[----:B------:R-:W-:Y:S01]  /*40e0*/  ULDC.64 UR6, c[0x4][0x98] ;  /* 0x0100260000067ab9 */ /* 0x000fe20000000a00 */
[----:B------:R-:W-:Y:S01]  /*40f0*/  IMAD.U32 R4, RZ, RZ, UR4 ;  /* 0x00000004ff047e24 */ /* 0x000fe2000f8e00ff */
[----:B---3--:R3:W4:Y:S01]  /*4100*/  LDC.64 R2, c[0x4][R0] ;  /* 0x0100000000027b82 */ /* 0x0087220000000a00 */
        /* <DEDUP_REMOVED lines=8> */
[----:B-1-3--:R-:W-:-:S07]  /*4190*/  IMAD.MOV.U32 R13, RZ, RZ, RZ ;  /* 0x000000ffff0d7224 */ /* 0x00afce00078e00ff */
[----:B------:R-:W-:-:S07]  /*41a0*/  LEPC R20, `(.L_x_27) ;  /* 0x000000001014794e */ /* 0x000fce0000000000 */
[----:B--2-4-:R-:W-:Y:S05]  /*41b0*/  CALL.ABS.NOINC R2 ;  /* 0x0000000002007343 */ /* 0x014fea0003c00000 */
.L_x_27:
[----:B------:R-:W-:-:S05]  /*41c0*/  VIADD R17, R16, 0x8000 ;  /* 0x0000800010117836 */ /* 0x000fca0000000000 */
[----:B------:R-:W-:-:S13]  /*41d0*/  LOP3.LUT P0, RZ, R17, 0x3ff, RZ, 0xc0, !PT ;  /* 0x000003ff11ff7812 */ /* 0x000fda000780c0ff */
[----:B------:R-:W-:Y:S05]  /*41e0*/  @!P0 BRA `(.L_x_28) ;  /* 0x0000000000408947 */ /* 0x000fea0003800000 */
        /* <DEDUP_REMOVED lines=16> */
.L_x_28:
[----:B------:R-:W-:-:S13]  /*42f0*/  LOP3.LUT P6, RZ, R16, 0x3ff, RZ, 0xc0, !PT ;  /* 0x000003ff10ff7812 */ /* 0x000fda00078cc0ff */
[----:B------:R-:W-:Y:S05]  /*4300*/  @!P6 BRA `(.L_x_29) ;  /* 0x000000000040e947 */ /* 0x000fea0003800000 */
[----:B------:R-:W-:Y:S01]  /*4310*/  MOV R0, 0x0 ;  /* 0x0000000000007802 */ /* 0x000fe20000000f00 */
[----:B------:R-:W-:Y:S01]  /*4320*/  ULDC.64 UR4, c[0x4][0x90] ;  /* 0x0100240000047ab9 */ /* 0x000fe20000000a00 */
[----:B------:R-:W-:Y:S01]  /*4330*/  ULDC.64 UR6, c[0x4][0x98] ;  /* 0x0100260000067ab9 */ /* 0x000fe20000000a00 */
[----:B------:R-:W-:Y:S01]  /*4340*/  IMAD.U32 R4, RZ, RZ, UR4 ;  /* 0x00000004ff047e24 */ /* 0x000fe2000f8e00ff */
[----:B---3--:R3:W4:Y:S01]  /*4350*/  LDC.64 R2, c[0x4][R0] ;  /* 0x0100000000027b82 */ /* 0x0087220000000a00 */
[----:B------:R-:W-:Y:S01]  /*4360*/  MOV R5, UR5 ;  /* 0x0000000500057c02 */ /* 0x000fe20008000f00 */
        /* <DEDUP_REMOVED lines=10> */
.L_x_29:
        /* <DEDUP_REMOVED lines=18> */
.L_x_30:
[----:B------:R-:W4:Y:S01]  /*4530*/  S2R R0, SR_TID.X ;  /* 0x0000000000007919 */ /* 0x000f220000002100 */
[----:B------:R-:W-:Y:S02]  /*4540*/  F2FP.BF16.F32.PACK_AB R24, R25, R24 ;  /* 0x000000181918723e */ /* 0x000fe400000010ff */
[----:B------:R-:W-:Y:S01]  /*4550*/  F2FP.BF16.F32.PACK_AB R25, R27, R26 ;  /* 0x0000001a1b19723e */ /* 0x000fe200000010ff */
[----:B------:R-:W5:Y:S01]  /*4560*/  S2R R3, SR_TID.X ;  /* 0x0000000000037919 */ /* 0x000f620000002100 */
[----:B------:R-:W-:Y:S02]  /*4570*/  F2FP.BF16.F32.PACK_AB R32, R33, R32 ;  /* 0x000000202120723e */ /* 0x000fe400000010ff */
[----:B------:R-:W-:Y:S01]  /*4580*/  F2FP.BF16.F32.PACK_AB R26, R29, R28 ;  /* 0x0000001c1d1a723e */ /* 0x000fe200000010ff */
[----:B------:R-:W-:Y:S01]  /*4590*/  BAR.SYNC.DEFER_BLOCKING 0x1, 0x100 ;  /* 0x0044000000007b1d */ /* 0x000fe20000010000 */
[----:B------:R-:W-:Y:S02]  /*45a0*/  F2FP.BF16.F32.PACK_AB R27, R31, R30 ;  /* 0x0000001e1f1b723e */ /* 0x000fe400000010ff */
[----:B------:R-:W-:-:S02]  /*45b0*/  F2FP.BF16.F32.PACK_AB R33, R35, R34 ;  /* 0x000000222321723e */ /* 0x000fc400000010ff */
[----:B------:R-:W-:Y:S02]  /*45c0*/  F2FP.BF16.F32.PACK_AB R40, R41, R40 ;  /* 0x000000282928723e */ /* 0x000fe400000010ff */
[----:B------:R-:W-:Y:S02]  /*45d0*/  F2FP.BF16.F32.PACK_AB R34, R37, R36 ;  /* 0x000000242522723e */ /* 0x000fe400000010ff */
[----:B------:R-:W-:Y:S02]  /*45e0*/  F2FP.BF16.F32.PACK_AB R35, R39, R38 ;  /* 0x000000262723723e */ /* 0x000fe400000010ff */
[----:B------:R-:W-:Y:S02]  /*45f0*/  F2FP.BF16.F32.PACK_AB R41, R43, R42 ;  /* 0x0000002a2b29723e */ /* 0x000fe400000010ff */
[----:B------:R-:W-:Y:S02]  /*4600*/  F2FP.BF16.F32.PACK_AB R48, R49, R48 ;  /* 0x000000303130723e */ /* 0x000fe400000010ff */
[----:B------:R-:W-:-:S02]  /*4610*/  F2FP.BF16.F32.PACK_AB R42, R45, R44 ;  /* 0x0000002c2d2a723e */ /* 0x000fc400000010ff */
[----:B------:R-:W-:Y:S02]  /*4620*/  F2FP.BF16.F32.PACK_AB R43, R47, R46 ;  /* 0x0000002e2f2b723e */ /* 0x000fe400000010ff */
[----:B------:R-:W-:Y:S02]  /*4630*/  F2FP.BF16.F32.PACK_AB R49, R51, R50 ;  /* 0x000000323331723e */ /* 0x000fe400000010ff */
[----:B------:R-:W-:Y:S02]  /*4640*/  F2FP.BF16.F32.PACK_AB R56, R57, R56 ;  /* 0x000000383938723e */ /* 0x000fe400000010ff */
[----:B------:R-:W-:Y:S01]  /*4650*/  F2FP.BF16.F32.PACK_AB R50, R53, R52 ;  /* 0x000000343532723e */ /* 0x000fe200000010ff */
[----:B----4-:R-:W-:Y:S01]  /*4660*/  VIADD R7, R0, 0xffffff80 ;  /* 0xffffff8000077836 */ /* 0x010fe20000000000 */
[----:B------:R-:W-:Y:S02]  /*4670*/  F2FP.BF16.F32.PACK_AB R51, R55, R54 ;  /* 0x000000363733723e */ /* 0x000fe400000010ff */
[----:B------:R-:W-:Y:S01]  /*4680*/  F2FP.BF16.F32.PACK_AB R57, R59, R58 ;  /* 0x0000003a3b39723e */ /* 0x000fe200000010ff */
[----:B-----5:R-:W-:Y:S01]  /*4690*/  VIADD R3, R3, 0xffffff80 ;  /* 0xffffff8003037836 */ /* 0x020fe20000000000 */
[----:B---3--:R-:W-:-:S02]  /*46a0*/  SHF.R.S32.HI R2, RZ, 0x1f, R7 ;  /* 0x0000001fff027819 */ /* 0x008fc40000011407 */
[----:B------:R-:W-:Y:S02]  /*46b0*/  F2FP.BF16.F32.PACK_AB R64, R65, R64 ;  /* 0x000000404140723e */ /* 0x000fe400000010ff */
[----:B------:R-:W-:Y:S02]  /*46c0*/  LEA.HI R0, R2, R7, RZ, 0x4 ;  /* 0x0000000702007211 */ /* 0x000fe400078f20ff */
[----:B------:R-:W-:Y:S02]  /*46d0*/  SHF.R.S32.HI R4, RZ, 0x1f, R3 ;  /* 0x0000001fff047819 */ /* 0x000fe40000011403 */
[----:B------:R-:W-:Y:S02]  /*46e0*/  LOP3.LUT R0, R0, 0xfffffff0, RZ, 0xc0, !PT ;  /* 0xfffffff000007812 */ /* 0x000fe400078ec0ff */
[----:B------:R-:W-:Y:S02]  /*46f0*/  LEA.HI R4, R4, R3, RZ, 0x4 ;  /* 0x0000000304047211 */ /* 0x000fe400078f20ff */
[----:B------:R-:W-:Y:S01]  /*4700*/  LEA.HI R2, R2, R7, RZ, 0x5 ;  /* 0x0000000702027211 */ /* 0x000fe200078f28ff */
[----:B------:R-:W-:Y:S01]  /*4710*/  IMAD.IADD R0, R7, 0x1, -R0 ;  /* 0x0000000107007824 */ /* 0x000fe200078e0a00 */
[----:B--2---:R-:W-:-:S02]  /*4720*/  SHF.R.S32.HI R9, RZ, 0x4, R4 ;  /* 0x00000004ff097819 */ /* 0x004fc40000011404 */
[----:B------:R-:W-:Y:S01]  /*4730*/  SHF.R.S32.HI R6, RZ, 0x5, R2 ;  /* 0x00000005ff067819 */ /* 0x000fe20000011402 */
[----:B------:R-:W-:Y:S01]  /*4740*/  IMAD.MOV.U32 R2, RZ, RZ, 0x40 ;  /* 0x00000040ff027424 */ /* 0x000fe200078e00ff */
[----:B------:R-:W-:Y:S02]  /*4750*/  SHF.R.S32.HI R3, RZ, 0x1f, R0 ;  /* 0x0000001fff037819 */ /* 0x000fe40000011400 */
[----:B------:R-:W-:Y:S02]  /*4760*/  LEA.HI R4, R4, R9, RZ, 0x1 ;  /* 0x0000000904047211 */ /* 0x000fe400078f08ff */
[----:B------:R-:W-:Y:S02]  /*4770*/  LEA.HI R3, R3, R0, RZ, 0x3 ;  /* 0x0000000003037211 */ /* 0x000fe400078f18ff */
[----:B------:R-:W-:Y:S02]  /*4780*/  LOP3.LUT R4, R4, 0xfffffffe, RZ, 0xc0, !PT ;  /* 0xfffffffe04047812 */ /* 0x000fe400078ec0ff */
[C---:B------:R-:W-:Y:S01]  /*4790*/  LOP3.LUT R5, R3.reuse, 0xfffffff8, RZ, 0xc0, !PT ;  /* 0xfffffff803057812 */ /* 0x040fe200078ec0ff */
[----:B------:R-:W-:Y:S01]  /*47a0*/  IMAD.SHL.U32 R3, R3, 0x40, RZ ;  /* 0x0000004003037824 */ /* 0x000fe200078e00ff */
[----:B------:R-:W-:Y:S01]  /*47b0*/  F2FP.BF16.F32.PACK_AB R58, R61, R60 ;  /* 0x0000003c3d3a723e */ /* 0x000fe200000010ff */
[----:B------:R-:W-:Y:S01]  /*47c0*/  IMAD.IADD R4, R9, 0x1, -R4 ;  /* 0x0000000109047824 */ /* 0x000fe200078e0a04 */
[----:B------:R-:W-:Y:S01]  /*47d0*/  F2FP.BF16.F32.PACK_AB R59, R63, R62 ;  /* 0x0000003e3f3b723e */ /* 0x000fe200000010ff */
[----:B------:R-:W-:Y:S01]  /*47e0*/  IMAD.IADD R5, R0, 0x1, -R5 ;  /* 0x0000000100057824 */ /* 0x000fe200078e0a05 */
[----:B------:R-:W-:Y:S01]  /*47f0*/  LOP3.LUT R3, R3, 0x7ffffe00, RZ, 0xc0, !PT ;  /* 0x7ffffe0003037812 */ /* 0x000fe200078ec0ff */
[----:B------:R-:W-:Y:S01]  /*4800*/  IMAD.SHL.U32 R7, R4, 0x8, RZ ;  /* 0x0000000804077824 */ /* 0x000fe200078e00ff */
[----:B------:R-:W-:Y:S01]  /*4810*/  F2FP.BF16.F32.PACK_AB R65, R67, R66 ;  /* 0x000000424341723e */ /* 0x000fe200000010ff */
[C---:B------:R-:W-:Y:S01]  /*4820*/  IMAD.SHL.U32 R0, R5.reuse, 0x40, RZ ;  /* 0x0000004005007824 */ /* 0x040fe200078e00ff */
[----:B------:R-:W-:Y:S01]  /*4830*/  R2P PR, R5, 0x6 ;  /* 0x0000000605007804 */ /* 0x000fe20000000000 */
[----:B------:R-:W-:Y:S01]  /*4840*/  IMAD R3, R6, 0x400, R3 ;  /* 0x0000040006037824 */ /* 0x000fe200078e0203 */
[----:B------:R-:W-:Y:S01]  /*4850*/  F2FP.BF16.F32.PACK_AB R72, R73, R72 ;  /* 0x000000484948723e */ /* 0x000fe200000010ff */
[----:B------:R-:W2:Y:S01]  /*4860*/  SHFL.IDX PT, R5, R6, RZ, 0x1f ;  /* 0x00001fff06057589 */ /* 0x000ea200000e0000 */
[----:B------:R-:W-:-:S02]  /*4870*/  LOP3.LUT R0, R0, 0x1c0, RZ, 0xc0, !PT ;  /* 0x000001c000007812 */ /* 0x000fc400078ec0ff */
[----:B------:R-:W-:Y:S02]  /*4880*/  SEL R2, R2, 0xffffffc0, !P2 ;  /* 0xffffffc002027807 */ /* 0x000fe40005000000 */
[----:B------:R-:W-:Y:S02]  /*4890*/  LOP3.LUT R7, R0, 0x8, R7, 0xf8, !PT ;  /* 0x0000000800077812 */ /* 0x000fe400078ef807 */
[----:B------:R-:W-:Y:S02]  /*48a0*/  SHF.R.U32.HI R0, RZ, 0x3, R0 ;  /* 0x00000003ff007819 */ /* 0x000fe40000011600 */
[----:B------:R-:W-:Y:S02]  /*48b0*/  F2FP.BF16.F32.PACK_AB R66, R69, R68 ;  /* 0x000000444542723e */ /* 0x000fe400000010ff */
[----:B------:R-:W-:Y:S02]  /*48c0*/  LOP3.LUT R0, R7, R0, RZ, 0x3c, !PT ;  /* 0x0000000007007212 */ /* 0x000fe400078e3cff */
[----:B------:R-:W-:-:S02]  /*48d0*/  F2FP.BF16.F32.PACK_AB R67, R71, R70 ;  /* 0x000000464743723e */ /* 0x000fc400000010ff */
[----:B------:R-:W-:Y:S01]  /*48e0*/  F2FP.BF16.F32.PACK_AB R73, R75, R74 ;  /* 0x0000004a4b49723e */ /* 0x000fe200000010ff */
[----:B------:R-:W-:Y:S01]  /*48f0*/  IMAD.IADD R3, R0, 0x1, R3 ;  /* 0x0000000100037824 */ /* 0x000fe200078e0203 */
[----:B------:R-:W-:Y:S01]  /*4900*/  F2FP.BF16.F32.PACK_AB R80, R81, R80 ;  /* 0x000000505150723e */ /* 0x000fe200000010ff */
[----:B------:R-:W-:Y:S01]  /*4910*/  IMAD.MOV.U32 R0, RZ, RZ, 0x20 ;  /* 0x00000020ff007424 */ /* 0x000fe200078e00ff */
[----:B------:R-:W-:Y:S01]  /*4920*/  F2FP.BF16.F32.PACK_AB R74, R77, R76 ;  /* 0x0000004c4d4a723e */ /* 0x000fe200000010ff */
[----:B------:R-:W-:Y:S01]  /*4930*/  IMAD R3, R3, 0x2, R16 ;  /* 0x0000000203037824 */ /* 0x000fe200078e0210 */
[----:B------:R-:W-:Y:S02]  /*4940*/  F2FP.BF16.F32.PACK_AB R75, R79, R78 ;  /* 0x0000004e4f4b723e */ /* 0x000fe400000010ff */
[----:B------:R-:W-:Y:S02]  /*4950*/  SEL R0, R0, 0xffffffe0, !P1 ;  /* 0xffffffe000007807 */ /* 0x000fe40004800000 */
[--C-:B------:R-:W-:Y:S01]  /*4960*/  IADD3 R4, R2, 0x8000, R3.reuse ;  /* 0x0000800002047810 */ /* 0x100fe20007ffe003 */
[----:B------:R3:W-:Y:S01]  /*4970*/  STSM.16.M88.4 [R3+0x8000], R24 ;  /* 0x0080001803007844 */ /* 0x0007e20000000200 */
[----:B------:R-:W-:-:S02]  /*4980*/  IADD3 R0, R0, 0x8000, R3 ;  /* 0x0000800000007810 */ /* 0x000fc40007ffe003 */
[----:B------:R-:W-:Y:S02]  /*4990*/  F2FP.BF16.F32.PACK_AB R81, R83, R82 ;  /* 0x000000525351723e */ /* 0x000fe400000010ff */
[----:B------:R-:W-:Y:S01]  /*49a0*/  F2FP.BF16.F32.PACK_AB R88, R89, R88 ;  /* 0x000000585958723e */ /* 0x000fe200000010ff */
[----:B------:R-:W-:Y:S01]  /*49b0*/  IMAD.IADD R2, R0, 0x1, R2 ;  /* 0x0000000100027824 */ /* 0x000fe200078e0202 */
[----:B------:R3:W-:Y:S01]  /*49c0*/  STSM.16.M88.4 [R0], R32 ;  /* 0x0000002000007844 */ /* 0x0007e20000000200 */
[----:B------:R-:W-:Y:S02]  /*49d0*/  F2FP.BF16.F32.PACK_AB R82, R85, R84 ;  /* 0x000000545552723e */ /* 0x000fe400000010ff */
[----:B------:R-:W-:Y:S01]  /*49e0*/  F2FP.BF16.F32.PACK_AB R83, R87, R86 ;  /* 0x000000565753723e */ /* 0x000fe200000010ff */
[----:B------:R3:W-:Y:S01]  /*49f0*/  STSM.16.M88.4 [R4], R40 ;  /* 0x0000002804007844 */ /* 0x0007e20000000200 */
[----:B------:R-:W-:Y:S02]  /*4a00*/  F2FP.BF16.F32.PACK_AB R89, R91, R90 ;  /* 0x0000005a5b59723e */ /* 0x000fe400000010ff */
[----:B------:R-:W-:Y:S01]  /*4a10*/  F2FP.BF16.F32.PACK_AB R96, R97, R96 ;  /* 0x000000606160723e */ /* 0x000fe200000010ff */
[----:B------:R3:W-:Y:S01]  /*4a20*/  STSM.16.M88.4 [R2], R48 ;  /* 0x0000003002007844 */ /* 0x0007e20000000200 */
[----:B------:R-:W-:-:S02]  /*4a30*/  F2FP.BF16.F32.PACK_AB R90, R93, R92 ;  /* 0x0000005c5d5a723e */ /* 0x000fc400000010ff */
[----:B------:R-:W-:Y:S01]  /*4a40*/  F2FP.BF16.F32.PACK_AB R91, R95, R94 ;  /* 0x0000005e5f5b723e */ /* 0x000fe200000010ff */
[----:B------:R3:W-:Y:S01]  /*4a50*/  STSM.16.M88.4 [R3+0xc000], R56 ;  /* 0x00c0003803007844 */ /* 0x0007e20000000200 */
[----:B------:R-:W-:Y:S02]  /*4a60*/  F2FP.BF16.F32.PACK_AB R97, R99, R98 ;  /* 0x000000626361723e */ /* 0x000fe400000010ff */
[----:B------:R-:W-:Y:S01]  /*4a70*/  F2FP.BF16.F32.PACK_AB R104, R105, R104 ;  /* 0x000000686968723e */ /* 0x000fe200000010ff */
[----:B------:R3:W-:Y:S01]  /*4a80*/  STSM.16.M88.4 [R0+0x4000], R64 ;  /* 0x0040004000007844 */ /* 0x0007e20000000200 */
[----:B------:R-:W-:Y:S02]  /*4a90*/  F2FP.BF16.F32.PACK_AB R98, R101, R100 ;  /* 0x000000646562723e */ /* 0x000fe400000010ff */
[----:B------:R-:W-:Y:S01]  /*4aa0*/  F2FP.BF16.F32.PACK_AB R99, R103, R102 ;  /* 0x000000666763723e */ /* 0x000fe200000010ff */
[----:B------:R3:W-:Y:S01]  /*4ab0*/  STSM.16.M88.4 [R4+0x4000], R72 ;  /* 0x0040004804007844 */ /* 0x0007e20000000200 */
[----:B------:R-:W-:-:S02]  /*4ac0*/  F2FP.BF16.F32.PACK_AB R105, R107, R106 ;  /* 0x0000006a6b69723e */ /* 0x000fc400000010ff */
[----:B------:R-:W-:Y:S01]  /*4ad0*/  F2FP.BF16.F32.PACK_AB R112, R113, R112 ;  /* 0x000000707170723e */ /* 0x000fe200000010ff */
[----:B------:R3:W-:Y:S01]  /*4ae0*/  STSM.16.M88.4 [R2+0x4000], R80 ;  /* 0x0040005002007844 */ /* 0x0007e20000000200 */
[----:B------:R-:W-:Y:S02]  /*4af0*/  F2FP.BF16.F32.PACK_AB R106, R109, R108 ;  /* 0x0000006c6d6a723e */ /* 0x000fe400000010ff */
[----:B------:R-:W-:Y:S01]  /*4b00*/  F2FP.BF16.F32.PACK_AB R107, R111, R110 ;  /* 0x0000006e6f6b723e */ /* 0x000fe200000010ff */
[----:B------:R3:W-:Y:S01]  /*4b10*/  STSM.16.M88.4 [R3], R88 ;  /* 0x0000005803007844 */ /* 0x0007e20000000200 */
[----:B------:R-:W-:Y:S02]  /*4b20*/  F2FP.BF16.F32.PACK_AB R113, R115, R114 ;  /* 0x000000727371723e */ /* 0x000fe400000010ff */
[----:B------:R-:W-:Y:S01]  /*4b30*/  F2FP.BF16.F32.PACK_AB R120, R121, R120 ;  /* 0x000000787978723e */ /* 0x000fe200000010ff */
[----:B------:R3:W-:Y:S01]  /*4b40*/  STSM.16.M88.4 [R0+-0x8000], R96 ;  /* 0xff80006000007844 */ /* 0x0007e20000000200 */
[----:B------:R-:W-:-:S02]  /*4b50*/  F2FP.BF16.F32.PACK_AB R114, R117, R116 ;  /* 0x000000747572723e */ /* 0x000fc400000010ff */
[----:B------:R-:W-:Y:S01]  /*4b60*/  F2FP.BF16.F32.PACK_AB R115, R119, R118 ;  /* 0x000000767773723e */ /* 0x000fe200000010ff */
[----:B------:R3:W-:Y:S01]  /*4b70*/  STSM.16.M88.4 [R4+-0x8000], R104 ;  /* 0xff80006804007844 */ /* 0x0007e20000000200 */
[----:B------:R-:W-:Y:S02]  /*4b80*/  F2FP.BF16.F32.PACK_AB R121, R123, R122 ;  /* 0x0000007a7b79723e */ /* 0x000fe400000010ff */
[----:B------:R-:W-:Y:S01]  /*4b90*/  F2FP.BF16.F32.PACK_AB R128, R129, R128 ;  /* 0x000000808180723e */ /* 0x000fe200000010ff */
[----:B------:R3:W-:Y:S01]  /*4ba0*/  STSM.16.M88.4 [R2+-0x8000], R112 ;  /* 0xff80007002007844 */ /* 0x0007e20000000200 */
[----:B------:R-:W-:Y:S02]  /*4bb0*/  F2FP.BF16.F32.PACK_AB R122, R125, R124 ;  /* 0x0000007c7d7a723e */ /* 0x000fe400000010ff */
[----:B------:R-:W-:Y:S02]  /*4bc0*/  F2FP.BF16.F32.PACK_AB R123, R127, R126 ;  /* 0x0000007e7f7b723e */ /* 0x000fe400000010ff */
[----:B------:R-:W-:-:S02]  /*4bd0*/  F2FP.BF16.F32.PACK_AB R129, R131, R130 ;  /* 0x000000828381723e */ /* 0x000fc400000010ff */
[----:B------:R-:W-:Y:S01]  /*4be0*/  F2FP.BF16.F32.PACK_AB R136, R137, R136 ;  /* 0x000000888988723e */ /* 0x000fe200000010ff */
[----:B------:R3:W-:Y:S01]  /*4bf0*/  STSM.16.M88.4 [R3+0x4000], R120 ;  /* 0x0040007803007844 */ /* 0x0007e20000000200 */
[----:B------:R-:W-:Y:S02]  /*4c00*/  F2FP.BF16.F32.PACK_AB R130, R133, R132 ;  /* 0x000000848582723e */ /* 0x000fe400000010ff */
[----:B------:R-:W-:Y:S02]  /*4c10*/  F2FP.BF16.F32.PACK_AB R131, R135, R134 ;  /* 0x000000868783723e */ /* 0x000fe400000010ff */
[----:B------:R-:W-:Y:S02]  /*4c20*/  F2FP.BF16.F32.PACK_AB R137, R139, R138 ;  /* 0x0000008a8b89723e */ /* 0x000fe400000010ff */
[----:B------:R-:W-:Y:S01]  /*4c30*/  F2FP.BF16.F32.PACK_AB R144, R145, R144 ;  /* 0x000000909190723e */ /* 0x000fe200000010ff */
[----:B------:R3:W-:Y:S01]  /*4c40*/  STSM.16.M88.4 [R0+-0x4000], R128 ;  /* 0xffc0008000007844 */ /* 0x0007e20000000200 */
[----:B------:R-:W-:-:S02]  /*4c50*/  F2FP.BF16.F32.PACK_AB R138, R141, R140 ;  /* 0x0000008c8d8a723e */ /* 0x000fc400000010ff */
[----:B------:R-:W-:Y:S02]  /*4c60*/  F2FP.BF16.F32.PACK_AB R139, R143, R142 ;  /* 0x0000008e8f8b723e */ /* 0x000fe400000010ff */
[----:B------:R-:W-:Y:S02]  /*4c70*/  F2FP.BF16.F32.PACK_AB R145, R147, R146 ;  /* 0x000000929391723e */ /* 0x000fe400000010ff */
[----:B------:R-:W-:Y:S01]  /*4c80*/  F2FP.BF16.F32.PACK_AB R146, R149, R148 ;  /* 0x000000949592723e */ /* 0x000fe200000010ff */
[----:B------:R3:W-:Y:S01]  /*4c90*/  STSM.16.M88.4 [R4+-0x4000], R136 ;  /* 0xffc0008804007844 */ /* 0x0007e20000000200 */
[----:B------:R-:W-:Y:S02]  /*4ca0*/  F2FP.BF16.F32.PACK_AB R147, R151, R150 ;  /* 0x000000969793723e */ /* 0x000fe400000010ff */
[----:B--2---:R-:W-:-:S03]  /*4cb0*/  ISETP.NE.AND P0, PT, R5, 0x7, PT ;  /* 0x000000070500780c */ /* 0x004fc60003f05270 */
[----:B------:R3:W-:Y:S01]  /*4cc0*/  STSM.16.M88.4 [R2+-0x4000], R144 ;  /* 0xffc0009002007844 */ /* 0x0007e20000000200 */
[----:B------:R-:W-:Y:S01]  /*4cd0*/  @!PT LDS RZ, [RZ] ;  /* 0x00000000fffff984 */ /* 0x000fe20000000800 */
[----:B------:R-:W-:Y:S01]  /*4ce0*/  @!PT LDS RZ, [RZ] ;  /* 0x00000000fffff984 */ /* 0x000fe20000000800 */
[----:B------:R-:W-:Y:S01]  /*4cf0*/  @!PT LDS RZ, [RZ] ;  /* 0x00000000fffff984 */ /* 0x000fe20000000800 */
[----:B------:R2:W-:Y:S06]  /*4d00*/  MEMBAR.ALL.CTA ;  /* 0x0000000000007992 */ /* 0x0005ec0000008000 */
[----:B--2---:R-:W2:Y:S02]  /*4d10*/  FENCE.VIEW.ASYNC.S ;  /* 0x00000000000073c6 */ /* 0x004ea40000000000 */
[----:B--2---:R-:W-:Y:S06]  /*4d20*/  BAR.ARV 0x1, 0x120 ;  /* 0x0044800000007b1d */ /* 0x004fec0000002000 */
[----:B------:R-:W-:Y:S05]  /*4d30*/  @P0 BRA `(.L_x_31) ;  /* 0x0000000000840947 */ /* 0x000fea0003800000 */
[----:B------:R-:W-:Y:S01]  /*4d40*/  BAR.SYNC.DEFER_BLOCKING 0x1, 0x120 ;  /* 0x0044800000007b1d */ /* 0x000fe20000010000 */
[----:B------:R-:W-:-:S05]  /*4d50*/  ELECT P0, URZ, PT ;  /* 0x00000000003f782f */ /* 0x000fca0003800000 */
[----:B------:R-:W-:Y:S08]  /*4d60*/  BSSY B0, `(.L_x_31) ;  /* 0x000001e000007945 */ /* 0x000ff00003800000 */
[----:B------:R-:W-:Y:S05]  /*4d70*/  @!P0 BRA `(.L_x_32) ;  /* 0x0000000000708947 */ /* 0x000fea0003800000 */
[----:B------:R-:W2:Y:S01]  /*4d80*/  S2UR UR10, SR_CTAID.X ;  /* 0x00000000000a79c3 */ /* 0x000ea20000002500 */
[----:B------:R-:W-:Y:S01]  /*4d90*/  R2UR UR13, R16 ;  /* 0x00000000100d72ca */ /* 0x000fe200000e0000 */
[----:B------:R-:W-:Y:S01]  /*4da0*/  ULDC.64 UR6, c[0x0][0x198] ;  /* 0x0000660000067ab9 */ /* 0x000fe20000000a00 */
[----:B------:R-:W-:Y:S01]  /*4db0*/  UMOV UR9, URZ ;  /* 0x0000003f00097c82 */ /* 0x000fe20008000000 */
[----:B------:R-:W-:Y:S02]  /*4dc0*/  UIADD3 UR4, UP0, UR6, 0x770, URZ ;  /* 0x0000077006047890 */ /* 0x000fe4000ff1e03f */
[----:B------:R-:W-:Y:S02]  /*4dd0*/  UIADD3 UR6, UP1, UR6, 0x670, URZ ;  /* 0x0000067006067890 */ /* 0x000fe4000ff3e03f */
[----:B------:R-:W4:Y:S01]  /*4de0*/  S2UR UR11, SR_CTAID.Y ;  /* 0x00000000000b79c3 */ /* 0x000f220000002600 */
[----:B------:R-:W-:Y:S02]  /*4df0*/  UIADD3.X UR5, URZ, UR7, URZ, UP0, !UPT ;  /* 0x000000073f057290 */ /* 0x000fe400087fe43f */
[----:B------:R-:W-:Y:S01]  /*4e00*/  UIADD3.X UR7, URZ, UR7, URZ, UP1, !UPT ;  /* 0x000000073f077290 */ /* 0x000fe20008ffe43f */
[----:B------:R-:W-:-:S02]  /*4e10*/  UMOV UR25, 0x40 ;  /* 0x0000004000197882 */ /* 0x000fc40000000000 */
[----:B------:R-:W-:Y:S02]  /*4e20*/  UIADD3 UR8, UR13, 0x8000, URZ ;  /* 0x000080000d087890 */ /* 0x000fe4000fffe03f */
[----:B------:R-:W5:Y:S01]  /*4e30*/  S2UR UR12, SR_CTAID.Z ;  /* 0x00000000000c79c3 */ /* 0x000f620000002700 */
[----:B------:R-:W-:Y:S02]  /*4e40*/  UIADD3 UR24, UR13, 0xc000, URZ ;  /* 0x0000c0000d187890 */ /* 0x000fe4000fffe03f */
[----:B------:R-:W-:Y:S01]  /*4e50*/  UIADD3 UR16, UR13, 0x4000, URZ ;  /* 0x000040000d107890 */ /* 0x000fe2000fffe03f */
[----:B------:R-:W-:Y:S01]  /*4e60*/  UMOV UR17, 0x40 ;  /* 0x0000004000117882 */ /* 0x000fe20000000000 */
[----:B--2---:R-:W-:-:S07]  /*4e70*/  USHF.L.U32 UR10, UR10, 0x7, URZ ;  /* 0x000000070a0a7899 */ /* 0x004fce000800063f */
[----:B------:R-:W-:Y:S01]  /*4e80*/  UMOV UR26, UR10 ;  /* 0x0000000a001a7c82 */ /* 0x000fe20008000000 */
[----:B----4-:R-:W-:Y:S01]  /*4e90*/  UMOV UR27, UR11 ;  /* 0x0000000b001b7c82 */ /* 0x010fe20008000000 */
[----:B------:R-:W-:Y:S01]  /*4ea0*/  UMOV UR19, UR11 ;  /* 0x0000000b00137c82 */ /* 0x000fe20008000000 */
[----:B------:R-:W-:Y:S01]  /*4eb0*/  UMOV UR18, UR10 ;  /* 0x0000000a00127c82 */ /* 0x000fe20008000000 */
[----:B-----5:R-:W-:Y:S01]  /*4ec0*/  UMOV UR28, UR12 ;  /* 0x0000000c001c7c82 */ /* 0x020fe20008000000 */
[----:B------:R2:W-:Y:S01]  /*4ed0*/  UTMASTG.4D [UR8], [UR4] ;  /* 0x00000008040073b5 */ /* 0x0005e20008018000 */
[----:B------:R-:W-:Y:S01]  /*4ee0*/  UMOV UR20, UR12 ;  /* 0x0000000c00147c82 */ /* 0x000fe20008000000 */
[----:B------:R4:W-:Y:S01]  /*4ef0*/  UTMASTG.4D [UR24], [UR4] ;  /* 0x00000018040073b5 */ /* 0x0009e20008018000 */
[----:B--2---:R-:W-:Y:S02]  /*4f00*/  UMOV UR8, UR13 ;  /* 0x0000000d00087c82 */ /* 0x004fe40008000000 */
[----:B------:R4:W-:Y:S01]  /*4f10*/  UTMASTG.4D [UR8], [UR6] ;  /* 0x00000008060073b5 */ /* 0x0009e20008018000 */
[----:B------:R4:W-:Y:S02]  /*4f20*/  UTMASTG.4D [UR16], [UR6] ;  /* 0x00000010060073b5 */ /* 0x0009e40008018000 */
[----:B----4-:R0:W-:Y:S02]  /*4f30*/  UTMACMDFLUSH ;  /* 0x00000000000079b7 */ /* 0x0101e40000000000 */
.L_x_32:
[----:B------:R-:W-:Y:S05]  /*4f40*/  BSYNC B0 ;  /* 0x0000000000007941 */ /* 0x000fea0003800000 */
.L_x_31:
[----:B------:R-:W-:-:S04]  /*4f50*/  DEPBAR.LE SB0, 0x0 ;  /* 0x000080000000791a */ /* 0x000fc80000000000 */
[----:B------:R-:W-:Y:S05]  /*4f60*/  BRA `(.L_x_7) ;  /* 0x00000028001c7947 */ /* 0x000fea0003800000 */
.L_x_5:
[----:B------:R-:W-:-:S08]  /*4f70*/  NOP ;  /* 0x0000000000007918 */ /* 0x000fd00000000000 */
[----:B------:R-:W1:-:S00]  /*4f80*/  USETMAXREG.DEALLOC.CTAPOOL 0x18 ;  /* 0x00000018000079c8 */ /* 0x000e4000080e0500 */
[----:B-1----:R-:W-:Y:S01]  /*4f90*/  LOP3.LUT R2, R0, 0x3, RZ, 0xc0, !PT ;  /* 0x0000000300027812 */ /* 0x002fe200078ec0ff */
[----:B------:R-:W-:-:S05]  /*4fa0*/  IMAD.MOV.U32 R0, RZ, RZ, RZ ;  /* 0x000000ffff007224 */ /* 0x000fca00078e00ff */
[----:B------:R-:W1:Y:S02]  /*4fb0*/  SHFL.IDX PT, R2, R2, RZ, 0x1f ;  /* 0x00001fff02027589 */ /* 0x000e6400000e0000 */
[----:B-1----:R-:W-:-:S13]  /*4fc0*/  ISETP.NE.AND P0, PT, R2, RZ, PT ;  /* 0x000000ff0200720c */ /* 0x002fda0003f05270 */
[----:B------:R-:W-:Y:S05]  /*4fd0*/  @!P0 BRA `(.L_x_33) ;  /* 0x0000000800b08947 */ /* 0x000fea0003800000 */
[----:B------:R-:W-:-:S13]  /*4fe0*/  ISETP.NE.AND P0, PT, R2, 0x1, PT ;  /* 0x000000010200780c */ /* 0x000fda0003f05270 */
[----:B------:R-:W-:Y:S05]  /*4ff0*/  @P0 BRA `(.L_x_7) ;  /* 0x0000002400f80947 */ /* 0x000fea0003800000 */
[----:B------:R-:W1:Y:S02]  /*5000*/  S2UR UR11, SR_CTAID.Z ;  /* 0x00000000000b79c3 */ /* 0x000e640000002700 */
[----:B-1----:R-:W-:-:S13]  /*5010*/  ISETP.LE.AND P0, PT, RZ, UR11, PT ;  /* 0x0000000bff007c0c */ /* 0x002fda000bf03270 */
[----:B------:R-:W-:Y:S05]  /*5020*/  @!P0 BRA `(.L_x_7) ;  /* 0x0000002400ec8947 */ /* 0x000fea0003800000 */
[----:B------:R-:W1:Y:S01]  /*5030*/  S2UR UR7, SR_CTAID.Y ;  /* 0x00000000000779c3 */ /* 0x000e620000002600 */
[----:B------:R-:W-:Y:S01]  /*5040*/  ULDC.64 UR8, c[0x0][0x2d8] ;  /* 0x0000b60000087ab9 */ /* 0x000fe20000000a00 */
[----:B------:R-:W-:-:S06]  /*5050*/  ELECT P0, URZ, PT ;  /* 0x00000000003f782f */ /* 0x000fcc0003800000 */
[----:B------:R-:W2:Y:S01]  /*5060*/  LDC R2, c[0x0][0x280] ;  /* 0x0000a000ff027b82 */ /* 0x000ea20000000800 */
[----:B-1----:R-:W-:-:S04]  /*5070*/  USHF.R.S32.HI UR4, URZ, 0x1f, UR7 ;  /* 0x0000001f3f047899 */ /* 0x002fc80008011407 */
[----:B------:R-:W-:Y:S02]  /*5080*/  UIMAD UR6, UR4, UR8, URZ ;  /* 0x00000008040672a4 */ /* 0x000fe4000f8e023f */
[----:B------:R-:W-:Y:S01]  /*5090*/  UIMAD.WIDE.U32 UR4, UR7, UR8, URZ ;  /* 0x00000008070472a5 */ /* 0x000fe2000f8e003f */
[----:B--2---:R-:W-:Y:S01]  /*50a0*/  ISETP.GE.AND P1, PT, R2, 0x1, PT ;  /* 0x000000010200780c */ /* 0x004fe20003f26270 */
[----:B------:R-:W-:Y:S02]  /*50b0*/  UIMAD UR7, UR7, UR9, UR6 ;  /* 0x00000009070772a4 */ /* 0x000fe4000f8e0206 */
[----:B------:R-:W-:Y:S01]  /*50c0*/  USHF.R.S32.HI UR6, URZ, 0x1f, UR11 ;  /* 0x0000001f3f067899 */ /* 0x000fe2000801140b */
[----:B------:R-:W-:Y:S01]  /*50d0*/  ULDC.64 UR8, c[0x0][0x2e0] ;  /* 0x0000b80000087ab9 */ /* 0x000fe20000000a00 */
[----:B------:R-:W-:Y:S02]  /*50e0*/  UIADD3 UR5, UR5, UR7, URZ ;  /* 0x0000000705057290 */ /* 0x000fe4000fffe03f */
[----:B------:R-:W-:-:S04]  /*50f0*/  UIMAD UR6, UR6, UR8, URZ ;  /* 0x00000008060672a4 */ /* 0x000fc8000f8e023f */
[----:B------:R-:W-:Y:S02]  /*5100*/  UIMAD UR10, UR11, UR9, UR6 ;  /* 0x000000090b0a72a4 */ /* 0x000fe4000f8e0206 */
[----:B------:R-:W-:Y:S01]  /*5110*/  UIMAD.WIDE.U32 UR6, UR11, UR8, UR4 ;  /* 0x000000080b0672a5 */ /* 0x000fe2000f8e0004 */
[----:B------:R-:W-:Y:S11]  /*5120*/  @!P1 BRA `(.L_x_7) ;  /* 0x0000002400ac9947 */ /* 0x000ff60003800000 */
[C---:B------:R-:W-:Y:S01]  /*5130*/  VIADD R0, R2.reuse, 0x3f ;  /* 0x0000003f02007836 */ /* 0x040fe20000000000 */
[----:B------:R-:W-:Y:S01]  /*5140*/  ISETP.GE.AND P1, PT, R2, 0x41, PT ;  /* 0x000000410200780c */ /* 0x000fe20003f26270 */
[----:B------:R-:W-:Y:S01]  /*5150*/  UIADD3 UR10, UR7, UR10, URZ ;  /* 0x0000000a070a7290 */ /* 0x000fe2000fffe03f */
[----:B------:R-:W-:Y:S02]  /*5160*/  UMOV UR5, URZ ;  /* 0x0000003f00057c82 */ /* 0x000fe40008000000 */
[----:B------:R-:W-:-:S04]  /*5170*/  SHF.R.S32.HI R3, RZ, 0x1f, R0 ;  /* 0x0000001fff037819 */ /* 0x000fc80000011400 */
[----:B------:R-:W-:-:S04]  /*5180*/  LEA.HI R3, R3, R0, RZ, 0x6 ;  /* 0x0000000003037211 */ /* 0x000fc800078f30ff */
[----:B------:R-:W-:-:S04]  /*5190*/  SHF.R.S32.HI R0, RZ, 0x6, R3 ;  /* 0x00000006ff007819 */ /* 0x000fc80000011403 */
[----:B------:R-:W-:-:S04]  /*51a0*/  VIMNMX R0, R0, 0x1, !PT ;  /* 0x0000000100007848 */ /* 0x000fc80007fe0100 */
[----:B------:R-:W-:Y:S01]  /*51b0*/  LOP3.LUT R3, R0, 0x1, RZ, 0xc0, !PT ;  /* 0x0000000100037812 */ /* 0x000fe200078ec0ff */
[----:B------:R-:W-:Y:S06]  /*51c0*/  @!P1 BRA `(.L_x_34) ;  /* 0x0000000400789947 */ /* 0x000fec0003800000 */
[----:B------:R-:W-:Y:S01]  /*51d0*/  ULDC.64 UR16, c[0x0][0x2c0] ;  /* 0x0000b00000107ab9 */ /* 0x000fe20000000a00 */
[----:B------:R-:W-:Y:S01]  /*51e0*/  IMAD.IADD R0, R0, 0x1, -R3 ;  /* 0x0000000100007824 */ /* 0x000fe200078e0a03 */
[----:B------:R-:W-:Y:S01]  /*51f0*/  ULEA UR16, UP0, UR6, UR16, 0x2 ;  /* 0x0000001006107291 */ /* 0x000fe2000f80103f */
[----:B------:R-:W-:Y:S01]  /*5200*/  UMOV UR4, URZ ;  /* 0x0000003f00047c82 */ /* 0x000fe20008000000 */
[----:B------:R-:W-:Y:S02]  /*5210*/  UMOV UR5, URZ ;  /* 0x0000003f00057c82 */ /* 0x000fe40008000000 */
[----:B------:R-:W-:Y:S02]  /*5220*/  ULEA.HI.X UR17, UR6, UR17, UR10, 0x2, UP0 ;  /* 0x0000001106117291 */ /* 0x000fe400080f140a */
[----:B------:R-:W-:Y:S02]  /*5230*/  UIADD3 UR12, UP0, UR16, 0x4000, URZ ;  /* 0x00004000100c7890 */ /* 0x000fe4000ff1e03f */
[----:B------:R-:W-:-:S02]  /*5240*/  UIADD3 UR14, UP1, UR16, 0x8000, URZ ;  /* 0x00008000100e7890 */ /* 0x000fc4000ff3e03f */
[----:B------:R-:W-:Y:S02]  /*5250*/  UIADD3 UR16, UP2, UR16, 0xc000, URZ ;  /* 0x0000c00010107890 */ /* 0x000fe4000ff5e03f */
[----:B------:R-:W-:Y:S02]  /*5260*/  UIADD3.X UR13, URZ, UR17, URZ, UP0, !UPT ;  /* 0x000000113f0d7290 */ /* 0x000fe400087fe43f */
[----:B------:R-:W-:Y:S02]  /*5270*/  UIADD3.X UR15, URZ, UR17, URZ, UP1, !UPT ;  /* 0x000000113f0f7290 */ /* 0x000fe40008ffe43f */
[----:B------:R-:W-:Y:S01]  /*5280*/  UIADD3.X UR17, URZ, UR17, URZ, UP2, !UPT ;  /* 0x000000113f117290 */ /* 0x000fe200097fe43f */
[----:B------:R-:W-:-:S11]  /*5290*/  ULDC.64 UR20, c[0x0][0x2c0] ;  /* 0x0000b00000147ab9 */ /* 0x000fd60000000a00 */
.L_x_47:
[----:B------:R-:W-:Y:S01]  /*52a0*/  USHF.L.U32 UR8, UR4, 0xe, URZ ;  /* 0x0000000e04087899 */ /* 0x000fe2000800063f */
[----:B------:R-:W-:Y:S03]  /*52b0*/  BAR.SYNC.DEFER_BLOCKING 0xd, 0xa0 ;  /* 0x0342800000007b1d */ /* 0x000fe60000010000 */
[----:B------:R-:W-:Y:S02]  /*52c0*/  UIMAD.WIDE UR24, UR8, 0x4, UR12 ;  /* 0x00000004081878a5 */ /* 0x000fe4000f8e020c */
[----:B------:R-:W-:Y:S01]  /*52d0*/  UIMAD.WIDE UR22, UR8, 0x4, UR14 ;  /* 0x00000004081678a5 */ /* 0x000fe2000f8e020e */
[----:B------:R-:W-:Y:S01]  /*52e0*/  BSSY B0, `(.L_x_35) ;  /* 0x0000011000007945 */ /* 0x000fe20003800000 */
[----:B------:R-:W-:-:S03]  /*52f0*/  UIMAD.WIDE UR8, UR8, 0x4, UR16 ;  /* 0x00000004080878a5 */ /* 0x000fc6000f8e0210 */
[----:B------:R-:W-:Y:S09]  /*5300*/  @!P0 BRA `(.L_x_36) ;  /* 0x0000000000388947 */ /* 0x000ff20003800000 */
[----:B------:R-:W1:Y:S01]  /*5310*/  S2UR UR19, SR_CgaCtaId ;  /* 0x00000000001379c3 */ /* 0x000e620000008800 */
[----:B------:R-:W-:Y:S01]  /*5320*/  USHF.L.U32 UR11, UR5, 0xd, URZ ;  /* 0x0000000d050b7899 */ /* 0x000fe2000800063f */
[----:B------:R-:W-:Y:S01]  /*5330*/  UMOV UR18, 0x400 ;  /* 0x0000040000127882 */ /* 0x000fe20000000000 */
[----:B------:R-:W-:Y:S02]  /*5340*/  UMOV UR27, 0x14f00000 ;  /* 0x14f00000001b7882 */ /* 0x000fe40000000000 */
[----:B------:R-:W-:-:S04]  /*5350*/  UIADD3 UR26, UP0, UR11, UR6, URZ ;  /* 0x000000060b1a7290 */ /* 0x000fc8000ff1e03f */
[----:B------:R-:W-:Y:S02]  /*5360*/  ULEA.HI.X.SX32 UR11, UR11, UR10, 0x1, UP0 ;  /* 0x0000000a0b0b7291 */ /* 0x000fe400080f0e3f */
[----:B------:R-:W-:-:S04]  /*5370*/  ULEA UR28, UP0, UR26, UR20, 0x2 ;  /* 0x000000141a1c7291 */ /* 0x000fc8000f80103f */
[----:B------:R-:W-:-:S03]  /*5380*/  ULEA.HI.X UR29, UR26, UR21, UR11, 0x2, UP0 ;  /* 0x000000151a1d7291 */ /* 0x000fc600080f140b */
[----:B------:R-:W-:Y:S01]  /*5390*/  UMOV UR11, 0x400 ;  /* 0x00000400000b7882 */ /* 0x000fe20000000000 */
[----:B------:R-:W-:Y:S01]  /*53a0*/  UMOV UR26, 0x0 ;  /* 0x00000000001a7882 */ /* 0x000fe20000000000 */
[----:B-1----:R-:W-:-:S04]  /*53b0*/  ULEA UR18, UR19, UR18, 0x18 ;  /* 0x0000001213127291 */ /* 0x002fc8000f8ec03f */
[----:B------:R-:W-:-:S09]  /*53c0*/  UIADD3 UR18, UR18, 0x10000, URZ ;  /* 0x0001000012127890 */ /* 0x000fd2000fffe03f */
[----:B------:R1:W-:Y:S02]  /*53d0*/  UBLKRED.G.S.ADD.F32.RN [UR28], [UR18], UR11, desc[UR26] ;  /* 0x00001a1c120073bb */ /* 0x0003e400080a140b */
[----:B-1----:R0:W-:Y:S02]  /*53e0*/  UTMACMDFLUSH ;  /* 0x00000000000079b7 */ /* 0x0021e40000000000 */
.L_x_36:
[----:B------:R-:W-:Y:S05]  /*53f0*/  BSYNC B0 ;  /* 0x0000000000007941 */ /* 0x000fea0003800000 */
.L_x_35:
[----:B------:R-:W-:Y:S06]  /*5400*/  BAR.SYNC.DEFER_BLOCKING 0xe, 0xa0 ;  /* 0x0382800000007b1d */ /* 0x000fec0000010000 */
[----:B------:R-:W-:Y:S04]  /*5410*/  BSSY B0, `(.L_x_37) ;  /* 0x000000c000007945 */ /* 0x000fe80003800000 */
[----:B------:R-:W-:Y:S05]  /*5420*/  @!P0 BRA `(.L_x_38) ;  /* 0x0000000000288947 */ /* 0x000fea0003800000 */
[----:B------:R-:W1:Y:S01]  /*5430*/  S2UR UR18, SR_CgaCtaId ;  /* 0x00000000001279c3 */ /* 0x000e620000008800 */
[----:B------:R-:W-:Y:S01]  /*5440*/  UMOV UR11, 0x400 ;  /* 0x00000400000b7882 */ /* 0x000fe20000000000 */
[----:B------:R-:W-:Y:S01]  /*5450*/  UMOV UR26, 0x0 ;  /* 0x00000000001a7882 */ /* 0x000fe20000000000 */
[----:B------:R-:W-:Y:S01]  /*5460*/  UMOV UR27, 0x14f00000 ;  /* 0x14f00000001b7882 */ /* 0x000fe20000000000 */
[----:B-1----:R-:W-:-:S03]  /*5470*/  ULEA UR11, UR18, UR11, 0x18 ;  /* 0x0000000b120b7291 */ /* 0x002fc6000f8ec03f */
[----:B------:R-:W-:Y:S01]  /*5480*/  UMOV UR18, 0x400 ;  /* 0x0000040000127882 */ /* 0x000fe20000000000 */
[----:B------:R-:W-:-:S09]  /*5490*/  UIADD3 UR11, UR11, 0x14000, URZ ;  /* 0x000140000b0b7890 */ /* 0x000fd2000fffe03f */
[----:B------:R1:W-:Y:S01]  /*54a0*/  UBLKRED.G.S.ADD.F32.RN [UR24], [UR11], UR18, desc[UR26] ;  /* 0x00001a180b0073bb */ /* 0x0003e200080a1412 */
[----:B------:R0:W-:Y:S01]  /*54b0*/  UTMACMDFLUSH ;  /* 0x00000000000079b7 */ /* 0x0001e20000000000 */
[----:B-1----:R-:W-:-:S04]  /*54c0*/  DEPBAR.LE SB0, 0x1 ;  /* 0x000080400000791a */ /* 0x002fc80000000000 */
.L_x_38:
[----:B------:R-:W-:Y:S05]  /*54d0*/  BSYNC B0 ;  /* 0x0000000000007941 */ /* 0x000fea0003800000 */
.L_x_37:
[----:B------:R-:W-:Y:S06]  /*54e0*/  BAR.ARV 0xa, 0xa0 ;  /* 0x0282800000007b1d */ /* 0x000fec0000002000 */
[----:B------:R-:W-:Y:S04]  /*54f0*/  BSSY B0, `(.L_x_39) ;  /* 0x0000003000007945 */ /* 0x000fe80003800000 */
[----:B------:R-:W-:Y:S05]  /*5500*/  @!P0 BRA `(.L_x_40) ;  /* 0x0000000000048947 */ /* 0x000fea0003800000 */
[----:B------:R-:W-:-:S04]  /*5510*/  DEPBAR.LE SB0, 0x0 ;  /* 0x000080000000791a */ /* 0x000fc80000000000 */
.L_x_40:
[----:B------:R-:W-:Y:S05]  /*5520*/  BSYNC B0 ;  /* 0x0000000000007941 */ /* 0x000fea0003800000 */
.L_x_39:
[----:B------:R-:W-:Y:S06]  /*5530*/  BAR.ARV 0xb, 0xa0 ;  /* 0x02c2800000007b1d */ /* 0x000fec0000002000 */
[----:B------:R-:W-:Y:S02]  /*5540*/  BSSY B0, `(.L_x_41) ;  /* 0x000000c000007945 */ /* 0x000fe40003800000 */
[----:B------:R-:W-:Y:S06]  /*5550*/  BAR.SYNC.DEFER_BLOCKING 0xd, 0xa0 ;  /* 0x0342800000007b1d */ /* 0x000fec0000010000 */
        /* <DEDUP_REMOVED lines=8> */
[----:B------:R1:W-:Y:S02]  /*55e0*/  UBLKRED.G.S.ADD.F32.RN [UR22], [UR11], UR18, desc[UR24] ;  /* 0x000018160b0073bb */ /* 0x0003e400080a1412 */
[----:B-1----:R0:W-:Y:S02]  /*55f0*/  UTMACMDFLUSH ;  /* 0x00000000000079b7 */ /* 0x0021e40000000000 */
.L_x_42:
[----:B------:R-:W-:Y:S05]  /*5600*/  BSYNC B0 ;  /* 0x0000000000007941 */ /* 0x000fea0003800000 */
.L_x_41:
        /* <DEDUP_REMOVED lines=13> */
.L_x_44:
[----:B------:R-:W-:Y:S05]  /*56e0*/  BSYNC B0 ;  /* 0x0000000000007941 */ /* 0x000fea0003800000 */
.L_x_43:
[----:B------:R-:W-:Y:S01]  /*56f0*/  VIADD R0, R0, 0xfffffffe ;  /* 0xfffffffe00007836 */ /* 0x000fe20000000000 */
[----:B------:R-:W-:Y:S06]  /*5700*/  BAR.ARV 0xa, 0xa0 ;  /* 0x0282800000007b1d */ /* 0x000fec0000002000 */
[----:B------:R-:W-:Y:S01]  /*5710*/  BSSY B0, `(.L_x_45) ;  /* 0x0000004000007945 */ /* 0x000fe20003800000 */
[----:B------:R-:W-:-:S03]  /*5720*/  ISETP.NE.AND P1, PT, R0, RZ, PT ;  /* 0x000000ff0000720c */ /* 0x000fc60003f25270 */
[----:B------:R-:W-:Y:S10]  /*5730*/  @!P0 BRA `(.L_x_46) ;  /* 0x0000000000048947 */ /* 0x000ff40003800000 */
[----:B------:R-:W-:-:S04]  /*5740*/  DEPBAR.LE SB0, 0x0 ;  /* 0x000080000000791a */ /* 0x000fc80000000000 */
.L_x_46:
[----:B------:R-:W-:Y:S05]  /*5750*/  BSYNC B0 ;  /* 0x0000000000007941 */ /* 0x000fea0003800000 */
.L_x_45:
[----:B------:R-:W-:Y:S06]  /*5760*/  BAR.ARV 0xb, 0xa0 ;  /* 0x02c2800000007b1d */ /* 0x000fec0000002000 */
[----:B------:R-:W-:Y:S02]  /*5770*/  UIADD3 UR5, UR5, 0x2, URZ ;  /* 0x0000000205057890 */ /* 0x000fe4000fffe03f */
[----:B------:R-:W-:Y:S01]  /*5780*/  UIADD3 UR4, UR4, 0x1, URZ ;  /* 0x0000000104047890 */ /* 0x000fe2000fffe03f */
[----:B------:R-:W-:Y:S11]  /*5790*/  @P1 BRA `(.L_x_47) ;  /* 0xfffffff800c01947 */ /* 0x000ff6000383ffff */
[----:B------:R-:W-:-:S12]  /*57a0*/  USHF.L.U32 UR5, UR5, 0xd, URZ ;  /* 0x0000000d05057899 */ /* 0x000fd8000800063f */
.L_x_34:
[----:B------:R-:W-:-:S13]  /*57b0*/  ISETP.NE.AND P1, PT, R3, RZ, PT ;  /* 0x000000ff0300720c */ /* 0x000fda0003f25270 */
[----:B------:R-:W-:Y:S05]  /*57c0*/  @!P1 BRA `(.L_x_7) ;  /* 0x0000002000049947 */ /* 0x000fea0003800000 */
[----:B------:R-:W-:Y:S06]  /*57d0*/  BAR.SYNC.DEFER_BLOCKING 0xd, 0xa0 ;  /* 0x0342800000007b1d */ /* 0x000fec0000010000 */
[----:B------:R-:W-:Y:S04]  /*57e0*/  BSSY B0, `(.L_x_48) ;  /* 0x0000010000007945 */ /* 0x000fe80003800000 */
[----:B------:R-:W-:Y:S05]  /*57f0*/  @!P0 BRA `(.L_x_49) ;  /* 0x0000000000388947 */ /* 0x000fea0003800000 */
[----:B------:R-:W1:Y:S01]  /*5800*/  S2UR UR11, SR_CgaCtaId ;  /* 0x00000000000b79c3 */ /* 0x000e620000008800 */
[----:B------:R-:W-:Y:S01]  /*5810*/  UIADD3 UR12, UP0, UR5, UR6, URZ ;  /* 0x00000006050c7290 */ /* 0x000fe2000ff1e03f */
[----:B------:R-:W-:Y:S01]  /*5820*/  UMOV UR4, 0x400 ;  /* 0x0000040000047882 */ /* 0x000fe20000000000 */
[----:B------:R-:W-:Y:S02]  /*5830*/  ULDC.64 UR8, c[0x0][0x2c0] ;  /* 0x0000b00000087ab9 */ /* 0x000fe40000000a00 */
[----:B------:R-:W-:Y:S02]  /*5840*/  ULEA.HI.X.SX32 UR13, UR5, UR10, 0x1, UP0 ;  /* 0x0000000a050d7291 */ /* 0x000fe400080f0e3f */
[----:B------:R-:W-:-:S04]  /*5850*/  ULEA UR8, UP0, UR12, UR8, 0x2 ;  /* 0x000000080c087291 */ /* 0x000fc8000f80103f */
[----:B------:R-:W-:-:S03]  /*5860*/  ULEA.HI.X UR9, UR12, UR9, UR13, 0x2, UP0 ;  /* 0x000000090c097291 */ /* 0x000fc600080f140d */
[----:B------:R-:W-:Y:S01]  /*5870*/  UMOV UR12, 0x0 ;  /* 0x00000000000c7882 */ /* 0x000fe20000000000 */
[----:B------:R-:W-:Y:S01]  /*5880*/  UMOV UR13, 0x14f00000 ;  /* 0x14f00000000d7882 */ /* 0x000fe20000000000 */
[----:B-1----:R-:W-:-:S03]  /*5890*/  ULEA UR4, UR11, UR4, 0x18 ;  /* 0x000000040b047291 */ /* 0x002fc6000f8ec03f */
[----:B------:R-:W-:Y:S01]  /*58a0*/  UMOV UR11, 0x400 ;  /* 0x00000400000b7882 */ /* 0x000fe20000000000 */
[----:B------:R-:W-:-:S09]  /*58b0*/  UIADD3 UR4, UR4, 0x10000, URZ ;  /* 0x0001000004047890 */ /* 0x000fd2000fffe03f */
[----:B------:R1:W-:Y:S02]  /*58c0*/  UBLKRED.G.S.ADD.F32.RN [UR8], [UR4], UR11, desc[UR12] ;  /* 0x00000c08040073bb */ /* 0x0003e400080a140b */
[----:B-1----:R0:W-:Y:S02]  /*58d0*/  UTMACMDFLUSH ;  /* 0x00000000000079b7 */ /* 0x0021e40000000000 */
.L_x_49:
[----:B------:R-:W-:Y:S05]  /*58e0*/  BSYNC B0 ;  /* 0x0000000000007941 */ /* 0x000fea0003800000 */
.L_x_48:
[----:B------:R-:W-:Y:S06]  /*58f0*/  BAR.SYNC.DEFER_BLOCKING 0xe, 0xa0 ;  /* 0x0382800000007b1d */ /* 0x000fec0000010000 */
[----:B------:R-:W-:Y:S04]  /*5900*/  BSSY B0, `(.L_x_50) ;  /* 0x0000012000007945 */ /* 0x000fe80003800000 */
[----:B------:R-:W-:Y:S05]  /*5910*/  @!P0 BRA `(.L_x_51) ;  /* 0x0000000000408947 */ /* 0x000fea0003800000 */
[----:B------:R-:W1:Y:S01]  /*5920*/  S2UR UR12, SR_CgaCtaId ;  /* 0x00000000000c79c3 */ /* 0x000e620000008800 */
[----:B------:R-:W-:Y:S01]  /*5930*/  UIADD3 UR4, UR5, 0x1000, URZ ;  /* 0x0000100005047890 */ /* 0x000fe2000fffe03f */
[----:B------:R-:W-:Y:S01]  /*5940*/  UMOV UR11, 0x400 ;  /* 0x00000400000b7882 */ /* 0x000fe20000000000 */
[----:B------:R-:W-:Y:S02]  /*5950*/  ULDC.64 UR8, c[0x0][0x2c0] ;  /* 0x0000b00000087ab9 */ /* 0x000fe40000000a00 */
[----:B------:R-:W-:-:S04]  /*5960*/  UIADD3 UR13, UP0, UR4, UR6, URZ ;  /* 0x00000006040d7290 */ /* 0x000fc8000ff1e03f */
        /* <DEDUP_REMOVED lines=11> */
.L_x_51:
[----:B------:R-:W-:Y:S05]  /*5a20*/  BSYNC B0 ;  /* 0x0000000000007941 */ /* 0x000fea0003800000 */
.L_x_50:
[----:B------:R-:W-:Y:S06]  /*5a30*/  BAR.ARV 0xa, 0xa0 ;  /* 0x0282800000007b1d */ /* 0x000fec0000002000 */
[----:B------:R-:W-:Y:S04]  /*5a40*/  BSSY B0, `(.L_x_52) ;  /* 0x0000003000007945 */ /* 0x000fe80003800000 */
[----:B------:R-:W-:Y:S05]  /*5a50*/  @!P0 BRA `(.L_x_53) ;  /* 0x0000000000048947 */ /* 0x000fea0003800000 */
[----:B------:R-:W-:-:S04]  /*5a60*/  DEPBAR.LE SB0, 0x0 ;  /* 0x000080000000791a */ /* 0x000fc80000000000 */
.L_x_53:
[----:B------:R-:W-:Y:S05]  /*5a70*/  BSYNC B0 ;  /* 0x0000000000007941 */ /* 0x000fea0003800000 */
.L_x_52:
[----:B------:R-:W-:Y:S06]  /*5a80*/  BAR.ARV 0xb, 0xa0 ;  /* 0x02c2800000007b1d */ /* 0x000fec0000002000 */
[----:B------:R-:W-:Y:S05]  /*5a90*/  BRA `(.L_x_7) ;  /* 0x0000001c00507947 */ /* 0x000fea0003800000 */
.L_x_33:
[----:B------:R-:W1:Y:S01]  /*5aa0*/  S2UR UR21, SR_CTAID.Z ;  /* 0x00000000001579c3 */ /* 0x000e620000002700 */
[----:B------:R-:W-:Y:S01]  /*5ab0*/  IMAD.MOV.U32 R9, RZ, RZ, 0x1 ;  /* 0x00000001ff097424 */ /* 0x000fe200078e00ff */
[----:B-1----:R-:W-:-:S13]  /*5ac0*/  ISETP.LE.AND P0, PT, RZ, UR21, PT ;  /* 0x00000015ff007c0c */ /* 0x002fda000bf03270 */
[----:B------:R-:W-:Y:S05]  /*5ad0*/  @!P0 BRA `(.L_x_54) ;  /* 0x0000001800b08947 */ /* 0x000fea0003800000 */
[----:B------:R-:W1:Y:S01]  /*5ae0*/  S2R R15, SR_CTAID.Y ;  /* 0x00000000000f7919 */ /* 0x000e620000002600 */
[----:B------:R-:W2:Y:S01]  /*5af0*/  LDC.64 R2, c[0x0][0x718] ;  /* 0x0001c600ff027b82 */ /* 0x000ea20000000a00 */
[----:B------:R-:W-:Y:S01]  /*5b00*/  ULDC UR4, c[0x0][0x2e8] ;  /* 0x0000ba0000047ab9 */ /* 0x000fe20000000800 */
[----:B------:R-:W-:Y:S01]  /*5b10*/  BSSY B0, `(.L_x_54) ;  /* 0x00001a8000007945 */ /* 0x000fe20003800000 */
[----:B------:R-:W3:Y:S01]  /*5b20*/  S2R R13, SR_CTAID.Z ;  /* 0x00000000000d7919 */ /* 0x000ee20000002700 */
[----:B------:R-:W-:-:S04]  /*5b30*/  UISETP.NE.AND UP0, UPT, UR4, 0x1, UPT ;  /* 0x000000010400788c */ /* 0x000fc8000bf05270 */
[----:B------:R-:W4:Y:S07]  /*5b40*/  S2UR UR20, SR_CTAID.Y ;  /* 0x00000000001479c3 */ /* 0x000f2e0000002600 */
[----:B------:R-:W-:Y:S01]  /*5b50*/  @UP0 ULDC UR6, c[0x0][0x2ec] ;  /* 0x0000bb0000060ab9 */ /* 0x000fe20000000800 */
[----:B------:R-:W5:Y:S01]  /*5b60*/  LDC.64 R10, c[0x0][0x720] ;  /* 0x0001c800ff0a7b82 */ /* 0x000f620000000a00 */
[----:B------:R-:W-:-:S07]  /*5b70*/  @UP0 ULDC UR8, c[0x0][0x2f0] ;  /* 0x0000bc0000080ab9 */ /* 0x000fce0000000800 */
[----:B------:R-:W5:Y:S01]  /*5b80*/  LDC.64 R4, c[0x0][0x700] ;  /* 0x0001c000ff047b82 */ /* 0x000f620000000a00 */
[----:B-1----:R-:W-:Y:S01]  /*5b90*/  SHF.R.S32.HI R15, RZ, 0x1f, R15 ;  /* 0x0000001fff0f7819 */ /* 0x002fe2000001140f */
[----:B----4-:R-:W-:Y:S02]  /*5ba0*/  UIMAD.WIDE.U32 UR6, UR20, UR6, URZ ;  /* 0x00000006140672a5 */ /* 0x010fe4000f8e003f */
[----:B------:R-:W-:Y:S01]  /*5bb0*/  UMOV UR12, UR20 ;  /* 0x00000014000c7c82 */ /* 0x000fe20008000000 */
[----:B---3--:R-:W-:Y:S01]  /*5bc0*/  SHF.R.S32.HI R13, RZ, 0x1f, R13 ;  /* 0x0000001fff0d7819 */ /* 0x008fe2000001140d */
[----:B--2---:R-:W-:Y:S01]  /*5bd0*/  IMAD R0, R15, R2, RZ ;  /* 0x000000020f007224 */ /* 0x004fe200078e02ff */
[----:B------:R-:W-:-:S03]  /*5be0*/  @UP0 USHF.R.U32.HI UR12, URZ, UR8, UR7 ;  /* 0x000000083f0c0299 */ /* 0x000fc60008011607 */
[----:B------:R-:W-:Y:S02]  /*5bf0*/  IMAD R7, R3, UR20, R0 ;  /* 0x0000001403077c24 */ /* 0x000fe4000f8e0200 */
[----:B------:R-:W-:-:S04]  /*5c00*/  IMAD.WIDE.U32 R2, R2, UR20, RZ ;  /* 0x0000001402027c25 */ /* 0x000fc8000f8e00ff */
[----:B------:R-:W-:Y:S02]  /*5c10*/  IMAD.IADD R3, R3, 0x1, R7 ;  /* 0x0000000103037824 */ /* 0x000fe400078e0207 */
[----:B------:R-:W1:Y:S01]  /*5c20*/  LDC.64 R6, c[0x0][0x730] ;  /* 0x0001cc00ff067b82 */ /* 0x000e620000000a00 */
[----:B-----5:R-:W-:Y:S02]  /*5c30*/  IMAD R0, R13, R10, RZ ;  /* 0x0000000a0d007224 */ /* 0x020fe400078e02ff */
[----:B------:R-:W-:-:S04]  /*5c40*/  IMAD.WIDE.U32 R2, R10, UR21, R2 ;  /* 0x000000150a027c25 */ /* 0x000fc8000f8e0002 */
[----:B------:R-:W-:Y:S01]  /*5c50*/  IMAD R11, R11, UR21, R0 ;  /* 0x000000150b0b7c24 */ /* 0x000fe2000f8e0200 */
[----:B------:R-:W-:-:S03]  /*5c60*/  LEA R4, P0, R2, R4, 0x2 ;  /* 0x0000000402047211 */ /* 0x000fc600078010ff */
[----:B------:R-:W-:Y:S01]  /*5c70*/  IMAD.IADD R0, R3, 0x1, R11 ;  /* 0x0000000103007824 */ /* 0x000fe200078e020b */
[----:B------:R-:W-:-:S04]  /*5c80*/  R2UR UR4, R4 ;  /* 0x00000000040472ca */ /* 0x000fc800000e0000 */
[----:B------:R-:W-:Y:S02]  /*5c90*/  LEA.HI.X R0, R2, R5, R0, 0x2, P0 ;  /* 0x0000000502007211 */ /* 0x000fe400000f1400 */
[----:B------:R-:W-:Y:S02]  /*5ca0*/  ELECT P0, URZ, PT ;  /* 0x00000000003f782f */ /* 0x000fe40003800000 */
[----:B------:R-:W-:Y:S01]  /*5cb0*/  R2UR UR5, R0 ;  /* 0x00000000000572ca */ /* 0x000fe200000e0000 */
[----:B-1----:R-:W-:-:S04]  /*5cc0*/  IMAD R2, R15, R6, RZ ;  /* 0x000000060f027224 */ /* 0x002fc800078e02ff */
[----:B------:R-:W-:Y:S02]  /*5cd0*/  IMAD R5, R7, UR20, R2 ;  /* 0x0000001407057c24 */ /* 0x000fe4000f8e0202 */
[----:B------:R-:W1:Y:S01]  /*5ce0*/  LDC.64 R2, c[0x0][0x738] ;  /* 0x0001ce00ff027b82 */ /* 0x000e620000000a00 */
[----:B------:R-:W-:-:S04]  /*5cf0*/  IMAD.WIDE.U32 R6, R6, UR20, RZ ;  /* 0x0000001406067c25 */ /* 0x000fc8000f8e00ff */
[----:B------:R-:W-:Y:S02]  /*5d00*/  IMAD.IADD R7, R7, 0x1, R5 ;  /* 0x0000000107077824 */ /* 0x000fe400078e0205 */
[----:B-1----:R-:W-:Y:S02]  /*5d10*/  IMAD R0, R13, R2, RZ ;  /* 0x000000020d007224 */ /* 0x002fe400078e02ff */
[----:B------:R-:W-:-:S04]  /*5d20*/  IMAD.WIDE.U32 R6, R2, UR21, R6 ;  /* 0x0000001502067c25 */ /* 0x000fc8000f8e0006 */
[----:B------:R-:W-:Y:S02]  /*5d30*/  IMAD R3, R3, UR21, R0 ;  /* 0x0000001503037c24 */ /* 0x000fe4000f8e0200 */
[----:B------:R-:W-:Y:S01]  /*5d40*/  IMAD.MOV.U32 R0, RZ, RZ, RZ ;  /* 0x000000ffff007224 */ /* 0x000fe200078e00ff */
[----:B------:R-:W-:Y:S06]  /*5d50*/  @!P0 BRA `(.L_x_55) ;  /* 0x00000018000c8947 */ /* 0x000fec0003800000 */
[----:B------:R-:W1:Y:S01]  /*5d60*/  S2R R0, SR_CgaCtaId ;  /* 0x0000000000007919 */ /* 0x000e620000008800 */
[----:B------:R-:W-:Y:S01]  /*5d70*/  MOV R11, 0x400 ;  /* 0x00000400000b7802 */ /* 0x000fe20000000f00 */
[----:B------:R-:W2:Y:S01]  /*5d80*/  S2R R8, SR_TID.X ;  /* 0x0000000000087919 */ /* 0x000ea20000002100 */
[----:B------:R-:W3:Y:S02]  /*5d90*/  S2R R2, SR_CTAID.X ;  /* 0x0000000000027919 */ /* 0x000ee40000002500 */
[----:B-1----:R-:W-:Y:S01]  /*5da0*/  LEA R11, R0, R11, 0x18 ;  /* 0x0000000b000b7211 */ /* 0x002fe200078ec0ff */
[----:B------:R-:W-:Y:S01]  /*5db0*/  IMAD.MOV.U32 R0, RZ, RZ, 0x1 ;  /* 0x00000001ff007424 */ /* 0x000fe200078e00ff */
[----:B--2---:R-:W-:-:S04]  /*5dc0*/  LOP3.LUT R8, R8, 0x7f, RZ, 0xc0, !PT ;  /* 0x0000007f08087812 */ /* 0x004fc800078ec0ff */
[----:B------:R-:W-:Y:S02]  /*5dd0*/  SHF.L.U32 R0, R0, 0x1f, RZ ;  /* 0x0000001f00007819 */ /* 0x000fe400000006ff */
[----:B------:R-:W-:Y:S02]  /*5de0*/  ISETP.NE.AND P0, PT, R8, RZ, PT ;  /* 0x000000ff0800720c */ /* 0x000fe40003f05270 */
[----:B------:R-:W1:Y:S02]  /*5df0*/  SYNCS.PHASECHK.TRANS64.TRYWAIT P1, [R11+URZ+0x30820], R0 ;  /* 0x030820000b0075a7 */ /* 0x000e64000802017f */
[----:B-1-3--:R-:W-:Y:S09]  /*5e00*/  @!P1 BRA `(.L_x_56) ;  /* 0x0000001800d49947 */ /* 0x00aff20003800000 */
.L_x_84:
[----:B------:R-:W-:Y:S02]  /*5e10*/  IMAD.IADD R10, R7, 0x1, R3 ;  /* 0x00000001070a7824 */ /* 0x000fe400078e0203 */
[----:B------:R-:W-:Y:S02]  /*5e20*/  IMAD.SHL.U32 R2, R2, 0x80, RZ ;  /* 0x0000008002027824 */ /* 0x000fe400078e00ff */
[----:B------:R-:W-:Y:S01]  /*5e30*/  IMAD.MOV.U32 R9, RZ, RZ, 0x1 ;  /* 0x00000001ff097424 */ /* 0x000fe200078e00ff */
[----:B------:R-:W-:Y:S06]  /*5e40*/  @P0 BRA `(.L_x_57) ;  /* 0x0000000000180947 */ /* 0x000fec0003800000 */
[----:B------:R-:W2:Y:S01]  /*5e50*/  S2R R4, SR_TID.X ;  /* 0x0000000000047919 */ /* 0x000ea20000002100 */
[----:B-1----:R-:W-:-:S04]  /*5e60*/  IMAD.MOV.U32 R0, RZ, RZ, 0x4100 ;  /* 0x00004100ff007424 */ /* 0x002fc800078e00ff */
[----:B------:R3:W-:Y:S01]  /*5e70*/  SYNCS.ARRIVE.TRANS64 RZ, [R11+URZ+0x30810], R0 ;  /* 0x030810000bff79a7 */ /* 0x0007e2000800003f */
[----:B--2---:R-:W-:-:S13]  /*5e80*/  LOP3.LUT P1, RZ, R4, 0x1f, RZ, 0xc0, !PT ;  /* 0x0000001f04ff7812 */ /* 0x004fda000782c0ff */
[----:B---3--:R-:W-:Y:S05]  /*5e90*/  @!P1 BRA `(.L_x_57) ;  /* 0x0000000000049947 */ /* 0x008fea0003800000 */
[----:B------:R-:W-:Y:S01]  /*5ea0*/  BPT.TRAP 0x1 ;  /* 0x000000040000795c */ /* 0x000fe20000300000 */
.L_x_57:
[----:B------:R-:W2:Y:S01]  /*5eb0*/  LDC.64 R4, c[0x0][0x198] ;  /* 0x00006600ff047b82 */ /* 0x000ea20000000a00 */
[----:B------:R-:W-:Y:S01]  /*5ec0*/  R2UR UR11, R2 ;  /* 0x00000000020b72ca */ /* 0x000fe200000e0000 */
[----:B------:R-:W-:Y:S01]  /*5ed0*/  UMOV UR19, URZ ;  /* 0x0000003f00137c82 */ /* 0x000fe20008000000 */
[----:B------:R-:W-:Y:S01]  /*5ee0*/  R2UR UR8, R11 ;  /* 0x000000000b0872ca */ /* 0x000fe200000e0000 */
[----:B------:R-:W-:Y:S01]  /*5ef0*/  UMOV UR22, 0x0 ;  /* 0x0000000000167882 */ /* 0x000fe20000000000 */
[----:B------:R-:W-:Y:S01]  /*5f00*/  UMOV UR23, 0x14f00000 ;  /* 0x14f0000000177882 */ /* 0x000fe20000000000 */
[----:B------:R-:W-:Y:S01]  /*5f10*/  UMOV UR18, URZ ;  /* 0x0000003f00127c82 */ /* 0x000fe20008000000 */
[----:B------:R-:W-:Y:S01]  /*5f20*/  UMOV UR26, 0x40 ;  /* 0x00000040001a7882 */ /* 0x000fe20000000000 */
[----:B------:R-:W3:Y:S01]  /*5f30*/  LDC R12, c[0x0][0x280] ;  /* 0x0000a000ff0c7b82 */ /* 0x000ee20000000800 */
[----:B------:R-:W-:Y:S01]  /*5f40*/  UMOV UR28, UR20 ;  /* 0x00000014001c7c82 */ /* 0x000fe20008000000 */
[----:B------:R-:W-:Y:S01]  /*5f50*/  UMOV UR29, UR21 ;  /* 0x00000015001d7c82 */ /* 0x000fe20008000000 */
[----:B------:R-:W-:Y:S01]  /*5f60*/  UMOV UR27, UR19 ;  /* 0x00000013001b7c82 */ /* 0x000fe20008000000 */
[----:B------:R-:W-:Y:S01]  /*5f70*/  UMOV UR10, 0x10 ;  /* 0x00000010000a7882 */ /* 0x000fe20000000000 */
[----:B------:R-:W-:Y:S01]  /*5f80*/  UMOV UR30, 0x0 ;  /* 0x00000000001e7882 */ /* 0x000fe20000000000 */
[----:B------:R-:W-:Y:S01]  /*5f90*/  UMOV UR31, 0x10000000 ;  /* 0x10000000001f7882 */ /* 0x000fe20000000000 */
[----:B------:R-:W-:Y:S01]  /*5fa0*/  UMOV UR13, UR21 ;  /* 0x00000015000d7c82 */ /* 0x000fe20008000000 */
[----:B------:R-:W-:Y:S01]  /*5fb0*/  UIADD3 UR16, UR8, 0x18000, URZ ;  /* 0x0001800008107890 */ /* 0x000fe2000fffe03f */
[----:B------:R-:W-:Y:S01]  /*5fc0*/  IMAD.MOV.U32 R20, RZ, RZ, RZ ;  /* 0x000000ffff147224 */ /* 0x000fe200078e00ff */
[----:B------:R-:W-:-:S02]  /*5fd0*/  UIADD3 UR17, UR8, 0x30810, URZ ;  /* 0x0003081008117890 */ /* 0x000fc4000fffe03f */
[----:B------:R-:W-:Y:S02]  /*5fe0*/  UIADD3 UR24, UR8, 0x1a000, URZ ;  /* 0x0001a00008187890 */ /* 0x000fe4000fffe03f */
[----:B------:R-:W-:Y:S01]  /*5ff0*/  UIADD3 UR32, UR8, 0x28000, URZ ;  /* 0x0002800008207890 */ /* 0x000fe2000fffe03f */
[----:B--2---:R-:W-:Y:S02]  /*6000*/  IMAD.MOV.U32 R8, RZ, RZ, R4 ;  /* 0x000000ffff087224 */ /* 0x004fe400078e0004 */
[----:B------:R-:W-:Y:S01]  /*6010*/  UMOV UR25, UR17 ;  /* 0x0000001100197c82 */ /* 0x000fe20008000000 */
[----:B------:R-:W-:Y:S01]  /*6020*/  UMOV UR33, UR17 ;  /* 0x0000001100217c82 */ /* 0x000fe20008000000 */
[----:B------:R-:W-:Y:S01]  /*6030*/  UIADD3 UR9, UR8, 0x30800, URZ ;  /* 0x0003080008097890 */ /* 0x000fe2000fffe03f */
[----:B------:R-:W-:Y:S01]  /*6040*/  IMAD.MOV.U32 R4, RZ, RZ, 0x10000 ;  /* 0x00010000ff047424 */ /* 0x000fe200078e00ff */
[----:B-1----:R-:W-:Y:S01]  /*6050*/  IADD3 R0, P1, R8, 0x2f0, RZ ;  /* 0x000002f008007810 */ /* 0x002fe20007f3e0ff */
[----:B------:R-:W-:Y:S01]  /*6060*/  UIADD3 UR40, UR8, 0x4000, URZ ;  /* 0x0000400008287890 */ /* 0x000fe2000fffe03f */
[----:B------:R-:W-:-:S02]  /*6070*/  UMOV UR42, 0x40 ;  /* 0x00000040002a7882 */ /* 0x000fc40000000000 */
[----:B------:R-:W-:Y:S01]  /*6080*/  R2UR UR6, R0 ;  /* 0x00000000000672ca */ /* 0x000fe200000e0000 */
[----:B------:R-:W-:Y:S01]  /*6090*/  UMOV UR44, UR12 ;  /* 0x0000000c002c7c82 */ /* 0x000fe20008000000 */
[----:B------:R-:W-:Y:S01]  /*60a0*/  IADD3 R0, P2, R8, 0x3f0, RZ ;  /* 0x000003f008007810 */ /* 0x000fe20007f5e0ff */
[----:B------:R-:W-:Y:S01]  /*60b0*/  UMOV UR45, UR21 ;  /* 0x00000015002d7c82 */ /* 0x000fe20008000000 */
[----:B------:R-:W-:Y:S01]  /*60c0*/  UMOV UR43, UR11 ;  /* 0x0000000b002b7c82 */ /* 0x000fe20008000000 */
[----:B------:R-:W-:Y:S01]  /*60d0*/  UMOV UR41, UR9 ;  /* 0x0000000900297c82 */ /* 0x000fe20008000000 */
[----:B------:R-:W-:Y:S01]  /*60e0*/  R2UR UR38, R0 ;  /* 0x00000000002672ca */ /* 0x000fe200000e0000 */
[----:B------:R-:W-:Y:S01]  /*60f0*/  IMAD.MOV.U32 R0, RZ, RZ, R5 ;  /* 0x000000ffff007224 */ /* 0x000fe200078e0005 */
[----:B------:R-:W-:Y:S01]  /*6100*/  UMOV UR36, UR12 ;  /* 0x0000000c00247c82 */ /* 0x000fe20008000000 */
[----:B------:R-:W-:Y:S01]  /*6110*/  UMOV UR37, UR21 ;  /* 0x0000001500257c82 */ /* 0x000fe20008000000 */
[----:B------:R-:W-:Y:S01]  /*6120*/  UMOV UR35, UR11 ;  /* 0x0000000b00237c82 */ /* 0x000fe20008000000 */
[----:B------:R-:W-:Y:S01]  /*6130*/  IMAD.X R2, RZ, RZ, R0, P1 ;  /* 0x000000ffff027224 */ /* 0x000fe200008e0600 */
[----:B------:R-:W-:Y:S01]  /*6140*/  UMOV UR34, UR18 ;  /* 0x0000001200227c82 */ /* 0x000fe20008000000 */
[----:B------:R-:W-:-:S03]  /*6150*/  IMAD.MOV.U32 R5, RZ, RZ, RZ ;  /* 0x000000ffff057224 */ /* 0x000fc600078e00ff */
[----:B------:R-:W-:Y:S01]  /*6160*/  R2UR UR7, R2 ;  /* 0x00000000020772ca */ /* 0x000fe200000e0000 */
[----:B------:R-:W-:-:S05]  /*6170*/  IMAD.X R2, RZ, RZ, R0, P2 ;  /* 0x000000ffff027224 */ /* 0x000fca00010e0600 */
[----:B------:R-:W-:Y:S02]  /*6180*/  R2UR UR39, R2 ;  /* 0x00000000022772ca */ /* 0x000fe400000e0000 */
[----:B------:R-:W-:-:S04]  /*6190*/  IADD3 R2, P1, R8, 0xf0, RZ ;  /* 0x000000f008027810 */ /* 0x000fc80007f3e0ff */
[----:B------:R-:W-:Y:S02]  /*61a0*/  IADD3.X R3, RZ, R0, RZ, P1, !PT ;  /* 0x00000000ff037210 */ /* 0x000fe40000ffe4ff */
[----:B------:R-:W-:Y:S02]  /*61b0*/  R2UR UR14, R2 ;  /* 0x00000000020e72ca */ /* 0x000fe400000e0000 */
[----:B------:R-:W-:Y:S02]  /*61c0*/  R2UR UR15, R3 ;  /* 0x00000000030f72ca */ /* 0x000fe400000e0000 */
[----:B---3--:R-:W-:-:S11]  /*61d0*/  ISETP.GE.AND P1, PT, R12, 0x41, PT ;  /* 0x000000410c00780c */ /* 0x008fd60003f26270 */
[----:B------:R-:W-:Y:S01]  /*61e0*/  UTMALDG.4D [UR16], [UR14], desc[UR22] ;  /* 0x000016100e0075b4 */ /* 0x000fe20008019000 */
[----:B------:R-:W-:Y:S01]  /*61f0*/  UTMALDG.4D [UR24], [UR14], desc[UR22] ;  /* 0x000016180e0075b4 */ /* 0x000fe20008019000 */
[----:B------:R1:W-:Y:S01]  /*6200*/  UBLKCP.S.G [UR32], [UR4], UR10 ;  /* 0x00000020040073ba */ /* 0x0003e2000800020a */
[----:B------:R2:W-:Y:S01]  /*6210*/  SYNCS.ARRIVE.TRANS64 RZ, [R11+URZ+0x30800], R4 ;  /* 0x030800040bff79a7 */ /* 0x0005e2000800003f */
[----:B-1----:R-:W-:Y:S02]  /*6220*/  UIADD3 UR32, UR8, 0x8000, URZ ;  /* 0x0000800008207890 */ /* 0x002fe4000fffe03f */
[----:B------:R-:W-:Y:S01]  /*6230*/  UIADD3 UR24, UR8, 0xc000, URZ ;  /* 0x0000c00008187890 */ /* 0x000fe2000fffe03f */
[----:B------:R-:W-:Y:S01]  /*6240*/  UMOV UR10, UR18 ;  /* 0x00000012000a7c82 */ /* 0x000fe20008000000 */
[----:B------:R-:W-:Y:S01]  /*6250*/  UMOV UR33, UR9 ;  /* 0x0000000900217c82 */ /* 0x000fe20008000000 */
[----:B------:R2:W-:Y:S01]  /*6260*/  UTMALDG.4D [UR8], [UR6], desc[UR30] ;  /* 0x00001e08060075b4 */ /* 0x0005e20008019000 */
[----:B------:R-:W-:Y:S01]  /*6270*/  UMOV UR28, UR12 ;  /* 0x0000000c001c7c82 */ /* 0x000fe20008000000 */
[----:B------:R-:W-:Y:S01]  /*6280*/  UMOV UR27, UR11 ;  /* 0x0000000b001b7c82 */ /* 0x000fe20008000000 */
[----:B------:R-:W-:Y:S01]  /*6290*/  UMOV UR25, UR9 ;  /* 0x0000000900197c82 */ /* 0x000fe20008000000 */
[----:B------:R2:W-:Y:S01]  /*62a0*/  UTMALDG.4D [UR40], [UR6], desc[UR30] ;  /* 0x00001e28060075b4 */ /* 0x0005e20008019000 */
[----:B------:R2:W-:Y:S01]  /*62b0*/  UTMALDG.4D [UR32], [UR38], desc[UR30] ;  /* 0x00001e20260075b4 */ /* 0x0005e20008019000 */
[----:B------:R2:W-:Y:S02]  /*62c0*/  UTMALDG.4D [UR24], [UR38], desc[UR30] ;  /* 0x00001e18260075b4 */ /* 0x0005e40008019000 */
[----:B--2---:R-:W-:Y:S05]  /*62d0*/  @!P1 BRA `(.L_x_58) ;  /* 0x0000000c00d49947 */ /* 0x004fea0003800000 */
[----:B------:R-:W1:Y:S01]  /*62e0*/  S2R R13, SR_TID.X ;  /* 0x00000000000d7919 */ /* 0x000e620000002100 */
[C---:B------:R-:W-:Y:S01]  /*62f0*/  VIADD R4, R12.reuse, 0x3f ;  /* 0x0000003f0c047836 */ /* 0x040fe20000000000 */
[----:B------:R-:W-:Y:S01]  /*6300*/  ISETP.GE.AND P1, PT, R12, 0x81, PT ;  /* 0x000000810c00780c */ /* 0x000fe20003f26270 */
[----:B------:R-:W-:Y:S02]  /*6310*/  IMAD.MOV.U32 R20, RZ, RZ, RZ ;  /* 0x000000ffff147224 */ /* 0x000fe400078e00ff */
[----:B------:R-:W-:Y:S01]  /*6320*/  IMAD.MOV.U32 R15, RZ, RZ, RZ ;  /* 0x000000ffff0f7224 */ /* 0x000fe200078e00ff */
[----:B------:R-:W-:-:S04]  /*6330*/  SHF.R.S32.HI R9, RZ, 0x1f, R4 ;  /* 0x0000001fff097819 */ /* 0x000fc80000011404 */
[----:B------:R-:W-:Y:S01]  /*6340*/  LEA.HI R4, R9, R4, RZ, 0x6 ;  /* 0x0000000409047211 */ /* 0x000fe200078f30ff */
[----:B------:R-:W-:-:S03]  /*6350*/  IMAD.MOV.U32 R9, RZ, RZ, 0x1 ;  /* 0x00000001ff097424 */ /* 0x000fc600078e00ff */
[----:B------:R-:W-:-:S04]  /*6360*/  LEA.HI.SX32 R4, R4, 0xffffffff, 0x1a ;  /* 0xffffffff04047811 */ /* 0x000fc800078fd2ff */
[----:B------:R-:W-:-:S04]  /*6370*/  VIMNMX R4, R4, 0x1, !PT ;  /* 0x0000000104047848 */ /* 0x000fc80007fe0100 */
[----:B------:R-:W-:Y:S02]  /*6380*/  LOP3.LUT R19, R4, 0x1, RZ, 0xc0, !PT ;  /* 0x0000000104137812 */ /* 0x000fe400078ec0ff */
[----:B-1----:R-:W-:Y:S01]  /*6390*/  LOP3.LUT R14, R13, 0x1f, RZ, 0xc0, !PT ;  /* 0x0000001f0d0e7812 */ /* 0x002fe200078ec0ff */
[----:B------:R-:W-:Y:S06]  /*63a0*/  @!P1 BRA `(.L_x_59) ;  /* 0x0000000800709947 */ /* 0x000fec0003800000 */
[----:B------:R-:W-:Y:S02]  /*63b0*/  IMAD.IADD R18, R4, 0x1, -R19 ;  /* 0x0000000104127824 */ /* 0x000fe400078e0a13 */
[----:B------:R-:W-:Y:S02]  /*63c0*/  IMAD.MOV.U32 R9, RZ, RZ, 0x1 ;  /* 0x00000001ff097424 */ /* 0x000fe400078e00ff */
[----:B------:R-:W-:-:S07]  /*63d0*/  IMAD.MOV.U32 R15, RZ, RZ, RZ ;  /* 0x000000ffff0f7224 */ /* 0x000fce00078e00ff */
.L_x_68:
[----:B------:R-:W-:-:S04]  /*63e0*/  SHF.L.U32 R21, R9, 0x1f, RZ ;  /* 0x0000001f09157819 */ /* 0x000fc800000006ff */
[----:B-1----:R-:W1:Y:S02]  /*63f0*/  SYNCS.PHASECHK.TRANS64.TRYWAIT P1, [R11+URZ+0x30840], R21 ;  /* 0x030840150b0075a7 */ /* 0x002e64000802017f */
[----:B-12---:R-:W-:Y:S05]  /*6400*/  @!P1 BRA `(.L_x_60) ;  /* 0x0000001400689947 */ /* 0x006fea0003800000 */
.L_x_85:
[----:B------:R-:W-:Y:S05]  /*6410*/  @P0 BRA `(.L_x_61) ;  /* 0x0000000000140947 */ /* 0x000fea0003800000 */
[----:B------:R-:W-:Y:S01]  /*6420*/  ISETP.NE.AND P1, PT, R14, RZ, PT ;  /* 0x000000ff0e00720c */ /* 0x000fe20003f25270 */
[----:B------:R-:W-:-:S04]  /*6430*/  IMAD.MOV.U32 R0, RZ, RZ, 0x4100 ;  /* 0x00004100ff007424 */ /* 0x000fc800078e00ff */
[----:B------:R2:W-:Y:S08]  /*6440*/  SYNCS.ARRIVE.TRANS64 RZ, [R11+URZ+0x30830], R0 ;  /* 0x030830000bff79a7 */ /* 0x0005f0000800003f */
[----:B------:R-:W-:Y:S05]  /*6450*/  @!P1 BRA `(.L_x_61) ;  /* 0x0000000000049947 */ /* 0x000fea0003800000 */
[----:B------:R-:W-:Y:S01]  /*6460*/  BPT.TRAP 0x1 ;  /* 0x000000040000795c */ /* 0x000fe20000300000 */
.L_x_61:
[----:B------:R-:W3:Y:S01]  /*6470*/  LDC.64 R12, c[0x0][0x728] ;  /* 0x0001ca00ff0c7b82 */ /* 0x000ee20000000a00 */
[----:B------:R-:W-:Y:S01]  /*6480*/  IMAD.SHL.U32 R16, R15, 0x40, RZ ;  /* 0x000000400f107824 */ /* 0x000fe200078e00ff */
[----:B------:R-:W-:Y:S01]  /*6490*/  R2UR UR10, R11 ;  /* 0x000000000b0a72ca */ /* 0x000fe200000e0000 */
[----:B------:R-:W-:Y:S01]  /*64a0*/  UMOV UR8, 0x0 ;  /* 0x0000000000087882 */ /* 0x000fe20000000000 */
[----:B------:R-:W-:Y:S01]  /*64b0*/  UMOV UR9, 0x14f00000 ;  /* 0x14f0000000097882 */ /* 0x000fe20000000000 */
[----:B------:R-:W-:Y:S01]  /*64c0*/  UMOV UR18, URZ ;  /* 0x0000003f00127c82 */ /* 0x000fe20008000000 */
[C---:B--2---:R-:W-:Y:S01]  /*64d0*/  IADD3 R0, P1, R16.reuse, R6, RZ ;  /* 0x0000000610007210 */ /* 0x044fe20007f3e0ff */
[----:B------:R-:W-:Y:S01]  /*64e0*/  UMOV UR26, 0x40 ;  /* 0x00000040001a7882 */ /* 0x000fe20000000000 */
[----:B------:R-:W2:Y:S01]  /*64f0*/  LDC.64 R4, c[0x0][0x198] ;  /* 0x00006600ff047b82 */ /* 0x000ea20000000a00 */
[----:B------:R-:W-:Y:S01]  /*6500*/  R2UR UR19, R16 ;  /* 0x00000000101372ca */ /* 0x000fe200000e0000 */
[----:B------:R-:W-:Y:S01]  /*6510*/  UMOV UR28, UR20 ;  /* 0x00000014001c7c82 */ /* 0x000fe20008000000 */
[----:B------:R-:W-:Y:S01]  /*6520*/  UMOV UR29, UR21 ;  /* 0x00000015001d7c82 */ /* 0x000fe20008000000 */
[----:B------:R-:W-:-:S03]  /*6530*/  UMOV UR13, 0x10 ;  /* 0x00000010000d7882 */ /* 0x000fc60000000000 */
[----:B------:R-:W-:Y:S02]  /*6540*/  UIADD3 UR16, UR10, 0x20000, URZ ;  /* 0x000200000a107890 */ /* 0x000fe4000fffe03f */
[----:B------:R-:W-:Y:S02]  /*6550*/  UIADD3 UR17, UR10, 0x30830, URZ ;  /* 0x000308300a117890 */ /* 0x000fe4000fffe03f */
[----:B------:R-:W-:Y:S02]  /*6560*/  UIADD3 UR24, UR10, 0x22000, URZ ;  /* 0x000220000a187890 */ /* 0x000fe4000fffe03f */
[----:B------:R-:W-:Y:S01]  /*6570*/  UIADD3 UR10, UR10, 0x28200, URZ ;  /* 0x000282000a0a7890 */ /* 0x000fe2000fffe03f */
[----:B------:R-:W-:Y:S01]  /*6580*/  UMOV UR27, UR19 ;  /* 0x00000013001b7c82 */ /* 0x000fe20008000000 */
[----:B---3--:R-:W-:Y:S01]  /*6590*/  LEA R2, P2, R0, R12, 0x2 ;  /* 0x0000000c00027211 */ /* 0x008fe200078410ff */
[----:B------:R-:W-:Y:S01]  /*65a0*/  UMOV UR25, UR17 ;  /* 0x0000001100197c82 */ /* 0x000fe20008000000 */
[----:B------:R-:W-:-:S02]  /*65b0*/  UMOV UR11, UR17 ;  /* 0x00000011000b7c82 */ /* 0x000fc40008000000 */
[----:B------:R-:W-:Y:S02]  /*65c0*/  R2UR UR14, R2 ;  /* 0x00000000020e72ca */ /* 0x000fe400000e0000 */
[----:B------:R-:W-:Y:S01]  /*65d0*/  LEA.HI.X.SX32 R2, R16, R10, 0x1, P1 ;  /* 0x0000000a10027211 */ /* 0x000fe200008f0eff */
[----:B--2---:R-:W-:-:S03]  /*65e0*/  IMAD.MOV.U32 R8, RZ, RZ, R4 ;  /* 0x000000ffff087224 */ /* 0x004fc600078e0004 */
[----:B------:R-:W-:Y:S02]  /*65f0*/  LEA.HI.X R0, R0, R13, R2, 0x2, P2 ;  /* 0x0000000d00007211 */ /* 0x000fe400010f1402 */
[----:B------:R-:W-:Y:S02]  /*6600*/  IADD3 R4, P1, R8, 0x1f0, RZ ;  /* 0x000001f008047810 */ /* 0x000fe40007f3e0ff */
[----:B------:R-:W-:Y:S01]  /*6610*/  R2UR UR15, R0 ;  /* 0x00000000000f72ca */ /* 0x000fe200000e0000 */
[----:B------:R-:W-:Y:S01]  /*6620*/  IMAD.MOV.U32 R0, RZ, RZ, R5 ;  /* 0x000000ffff007224 */ /* 0x000fe200078e0005 */
[----:B------:R-:W-:-:S03]  /*6630*/  R2UR UR6, R4 ;  /* 0x00000000040672ca */ /* 0x000fc600000e0000 */
[----:B------:R-:W-:-:S05]  /*6640*/  IMAD.X R5, RZ, RZ, R0, P1 ;  /* 0x000000ffff057224 */ /* 0x000fca00008e0600 */
[----:B------:R-:W-:-:S13]  /*6650*/  R2UR UR7, R5 ;  /* 0x00000000050772ca */ /* 0x000fda00000e0000 */
[----:B------:R2:W-:Y:S01]  /*6660*/  UTMALDG.4D [UR16], [UR6], desc[UR8] ;  /* 0x00000810060075b4 */ /* 0x0005e20008019000 */
[----:B------:R2:W-:Y:S01]  /*6670*/  UTMALDG.4D [UR24], [UR6], desc[UR8] ;  /* 0x00000818060075b4 */ /* 0x0005e20008019000 */
[----:B------:R2:W-:Y:S01]  /*6680*/  UBLKCP.S.G [UR10], [UR14], UR13 ;  /* 0x0000000a0e0073ba */ /* 0x0005e2000800020d */
[----:B------:R-:W3:Y:S02]  /*6690*/  SYNCS.PHASECHK.TRANS64.TRYWAIT P1, [R11+URZ+0x30828], R21 ;  /* 0x030828150b0075a7 */ /* 0x000ee4000802017f */
[----:B--23--:R-:W-:Y:S05]  /*66a0*/  @!P1 BRA `(.L_x_62) ;  /* 0x0000001000d49947 */ /* 0x00cfea0003800000 */
.L_x_86:
[----:B------:R-:W-:Y:S05]  /*66b0*/  @P0 BRA `(.L_x_63) ;  /* 0x0000000000140947 */ /* 0x000fea0003800000 */
[----:B------:R-:W-:Y:S01]  /*66c0*/  ISETP.NE.AND P1, PT, R14, RZ, PT ;  /* 0x000000ff0e00720c */ /* 0x000fe20003f25270 */
[----:B------:R-:W-:-:S04]  /*66d0*/  IMAD.MOV.U32 R2, RZ, RZ, 0x4100 ;  /* 0x00004100ff027424 */ /* 0x000fc800078e00ff */
[----:B------:R3:W-:Y:S08]  /*66e0*/  SYNCS.ARRIVE.TRANS64 RZ, [R11+URZ+0x30818], R2 ;  /* 0x030818020bff79a7 */ /* 0x0007f0000800003f */
[----:B------:R-:W-:Y:S05]  /*66f0*/  @!P1 BRA `(.L_x_63) ;  /* 0x0000000000049947 */ /* 0x000fea0003800000 */
[----:B------:R-:W-:Y:S01]  /*6700*/  BPT.TRAP 0x1 ;  /* 0x000000040000795c */ /* 0x000fe20000300000 */
.L_x_63:
[----:B------:R-:W-:Y:S01]  /*6710*/  VIADD R16, R16, 0x40 ;  /* 0x0000004010107836 */ /* 0x000fe20000000000 */
[----:B---3--:R-:W-:Y:S01]  /*6720*/  IADD3 R2, P1, R8, 0xf0, RZ ;  /* 0x000000f008027810 */ /* 0x008fe20007f3e0ff */
[----:B------:R-:W-:Y:S01]  /*6730*/  UMOV UR8, 0x0 ;  /* 0x0000000000087882 */ /* 0x000fe20000000000 */
[----:B------:R-:W-:Y:S01]  /*6740*/  R2UR UR16, R11 ;  /* 0x000000000b1072ca */ /* 0x000fe200000e0000 */
[----:B------:R-:W-:Y:S01]  /*6750*/  UMOV UR9, 0x14f00000 ;  /* 0x14f0000000097882 */ /* 0x000fe20000000000 */
[----:B------:R-:W-:Y:S01]  /*6760*/  R2UR UR27, R16 ;  /* 0x00000000101b72ca */ /* 0x000fe200000e0000 */
[----:B------:R-:W-:Y:S01]  /*6770*/  IMAD.X R3, RZ, RZ, R0, P1 ;  /* 0x000000ffff037224 */ /* 0x000fe200008e0600 */
[----:B------:R-:W-:Y:S01]  /*6780*/  R2UR UR6, R2 ;  /* 0x00000000020672ca */ /* 0x000fe200000e0000 */
[----:B------:R-:W-:Y:S01]  /*6790*/  UMOV UR26, URZ ;  /* 0x0000003f001a7c82 */ /* 0x000fe20008000000 */
[----:B------:R-:W-:Y:S01]  /*67a0*/  UMOV UR28, UR20 ;  /* 0x00000014001c7c82 */ /* 0x000fe20008000000 */
[----:B------:R-:W-:Y:S01]  /*67b0*/  UMOV UR29, UR21 ;  /* 0x00000015001d7c82 */ /* 0x000fe20008000000 */
[----:B------:R-:W-:Y:S01]  /*67c0*/  R2UR UR7, R3 ;  /* 0x00000000030772ca */ /* 0x000fe200000e0000 */
[----:B------:R-:W-:Y:S01]  /*67d0*/  UMOV UR18, 0x40 ;  /* 0x0000004000127882 */ /* 0x000fe20000000000 */
[----:B------:R-:W-:-:S03]  /*67e0*/  UMOV UR10, 0x10 ;  /* 0x00000010000a7882 */ /* 0x000fc60000000000 */
[----:B------:R-:W-:Y:S02]  /*67f0*/  UIADD3 UR24, UR16, 0x1c000, URZ ;  /* 0x0001c00010187890 */ /* 0x000fe4000fffe03f */
[----:B------:R-:W-:Y:S02]  /*6800*/  UIADD3 UR25, UR16, 0x30818, URZ ;  /* 0x0003081810197890 */ /* 0x000fe4000fffe03f */
[----:B------:R-:W-:Y:S02]  /*6810*/  UIADD3 UR22, UR16, 0x28100, URZ ;  /* 0x0002810010167890 */ /* 0x000fe4000fffe03f */
[----:B------:R-:W-:Y:S02]  /*6820*/  UIADD3 UR16, UR16, 0x1e000, URZ ;  /* 0x0001e00010107890 */ /* 0x000fe4000fffe03f */
[----:B------:R-:W-:Y:S01]  /*6830*/  UIMAD.WIDE UR14, UR27, 0x4, UR4 ;  /* 0x000000041b0e78a5 */ /* 0x000fe2000f8e0204 */
[----:B------:R-:W-:Y:S01]  /*6840*/  UMOV UR17, UR25 ;  /* 0x0000001900117c82 */ /* 0x000fe20008000000 */
[----:B------:R-:W-:Y:S01]  /*6850*/  UMOV UR19, UR27 ;  /* 0x0000001b00137c82 */ /* 0x000fe20008000000 */
[----:B------:R-:W-:Y:S01]  /*6860*/  UMOV UR23, UR25 ;  /* 0x0000001900177c82 */ /* 0x000fe20008000000 */
[----:B------:R3:W-:Y:S03]  /*6870*/  UTMALDG.4D [UR24], [UR6], desc[UR8] ;  /* 0x00000818060075b4 */ /* 0x0007e60008019000 */
[----:B------:R3:W-:Y:S02]  /*6880*/  UTMALDG.4D [UR16], [UR6], desc[UR8] ;  /* 0x00000810060075b4 */ /* 0x0007e40008019000 */
[----:B------:R3:W-:Y:S01]  /*6890*/  UBLKCP.S.G [UR22], [UR14], UR10 ;  /* 0x000000160e0073ba */ /* 0x0007e2000800020a */
[----:B------:R-:W4:Y:S02]  /*68a0*/  SYNCS.PHASECHK.TRANS64.TRYWAIT P1, [R11+URZ+0x30848], R21 ;  /* 0x030848150b0075a7 */ /* 0x000f24000802017f */
[----:B---34-:R-:W-:Y:S05]  /*68b0*/  @!P1 BRA `(.L_x_64) ;  /* 0x0000001000649947 */ /* 0x018fea0003800000 */
.L_x_87:
[----:B-123--:R-:W-:Y:S01]  /*68c0*/  SHF.R.S32.HI R21, RZ, 0x1f, R16 ;  /* 0x0000001fff157819 */ /* 0x00efe20000011410 */
[----:B------:R-:W-:Y:S06]  /*68d0*/  @P0 BRA `(.L_x_65) ;  /* 0x00000000001c0947 */ /* 0x000fec0003800000 */
[----:B------:R-:W-:-:S04]  /*68e0*/  IMAD.MOV.U32 R14, RZ, RZ, 0x4100 ;  /* 0x00004100ff0e7424 */ /* 0x000fc800078e00ff */
[----:B------:R1:W-:Y:S02]  /*68f0*/  SYNCS.ARRIVE.TRANS64 RZ, [R11+URZ+0x30838], R14 ;  /* 0x0308380e0bff79a7 */ /* 0x0003e4000800003f */
[----:B-1----:R-:W1:Y:S02]  /*6900*/  S2R R14, SR_TID.X ;  /* 0x00000000000e7919 */ /* 0x002e640000002100 */
[----:B-1----:R-:W-:-:S04]  /*6910*/  LOP3.LUT R14, R14, 0x1f, RZ, 0xc0, !PT ;  /* 0x0000001f0e0e7812 */ /* 0x002fc800078ec0ff */
[----:B------:R-:W-:-:S13]  /*6920*/  ISETP.NE.AND P1, PT, R14, RZ, PT ;  /* 0x000000ff0e00720c */ /* 0x000fda0003f25270 */
[----:B------:R-:W-:Y:S05]  /*6930*/  @!P1 BRA `(.L_x_65) ;  /* 0x0000000000049947 */ /* 0x000fea0003800000 */
[----:B------:R-:W-:Y:S01]  /*6940*/  BPT.TRAP 0x1 ;  /* 0x000000040000795c */ /* 0x000fe20000300000 */
.L_x_65:
[C---:B------:R-:W-:Y:S01]  /*6950*/  R2UR UR27, R16.reuse ;  /* 0x00000000101b72ca */ /* 0x040fe200000e0000 */
[----:B------:R-:W-:Y:S01]  /*6960*/  UMOV UR8, 0x0 ;  /* 0x0000000000087882 */ /* 0x000fe20000000000 */
[----:B------:R-:W-:Y:S01]  /*6970*/  IADD3 R16, P1, R16, R6, RZ ;  /* 0x0000000610107210 */ /* 0x000fe20007f3e0ff */
[----:B------:R-:W-:Y:S01]  /*6980*/  UMOV UR9, 0x14f00000 ;  /* 0x14f0000000097882 */ /* 0x000fe20000000000 */
[----:B------:R-:W-:Y:S01]  /*6990*/  R2UR UR10, R11 ;  /* 0x000000000b0a72ca */ /* 0x000fe200000e0000 */
[----:B------:R-:W-:Y:S01]  /*69a0*/  UMOV UR26, URZ ;  /* 0x0000003f001a7c82 */ /* 0x000fe20008000000 */
[----:B------:R-:W-:Y:S01]  /*69b0*/  R2UR UR6, R4 ;  /* 0x00000000040672ca */ /* 0x000fe200000e0000 */
[----:B------:R-:W-:Y:S01]  /*69c0*/  IMAD.X R21, R21, 0x1, R10, P1 ;  /* 0x0000000115157824 */ /* 0x000fe200008e060a */
[C---:B------:R-:W-:Y:S01]  /*69d0*/  LEA R12, P1, R16.reuse, R12, 0x2 ;  /* 0x0000000c100c7211 */ /* 0x040fe200078210ff */
[----:B------:R-:W-:Y:S01]  /*69e0*/  UMOV UR28, UR20 ;  /* 0x00000014001c7c82 */ /* 0x000fe20008000000 */
[----:B------:R-:W-:Y:S01]  /*69f0*/  R2UR UR7, R5 ;  /* 0x00000000050772ca */ /* 0x000fe200000e0000 */
[----:B------:R-:W-:Y:S01]  /*6a00*/  UMOV UR29, UR21 ;  /* 0x00000015001d7c82 */ /* 0x000fe20008000000 */
[----:B------:R-:W-:Y:S01]  /*6a10*/  LEA.HI.X R21, R16, R13, R21, 0x2, P1 ;  /* 0x0000000d10157211 */ /* 0x000fe200008f1415 */
[----:B------:R-:W-:Y:S01]  /*6a20*/  UMOV UR18, 0x40 ;  /* 0x0000004000127882 */ /* 0x000fe20000000000 */
[----:B------:R-:W-:Y:S01]  /*6a30*/  R2UR UR14, R12 ;  /* 0x000000000c0e72ca */ /* 0x000fe200000e0000 */
[----:B------:R-:W-:Y:S01]  /*6a40*/  UMOV UR19, UR27 ;  /* 0x0000001b00137c82 */ /* 0x000fe20008000000 */
[----:B------:R-:W-:Y:S01]  /*6a50*/  R2UR UR15, R21 ;  /* 0x00000000150f72ca */ /* 0x000fe200000e0000 */
[----:B------:R-:W-:Y:S01]  /*6a60*/  UIADD3 UR24, UR10, 0x24000, URZ ;  /* 0x000240000a187890 */ /* 0x000fe2000fffe03f */
[----:B------:R-:W-:Y:S01]  /*6a70*/  LOP3.LUT R9, R9, 0x1, RZ, 0x3c, !PT ;  /* 0x0000000109097812 */ /* 0x000fe200078e3cff */
[----:B------:R-:W-:-:S02]  /*6a80*/  UIADD3 UR25, UR10, 0x30838, URZ ;  /* 0x000308380a197890 */ /* 0x000fc4000fffe03f */
[----:B------:R-:W-:Y:S01]  /*6a90*/  UIADD3 UR16, UR10, 0x26000, URZ ;  /* 0x000260000a107890 */ /* 0x000fe2000fffe03f */
[----:B------:R-:W-:Y:S01]  /*6aa0*/  SHF.L.U32 R4, R9, 0x1f, RZ ;  /* 0x0000001f09047819 */ /* 0x000fe200000006ff */
[----:B------:R-:W-:Y:S01]  /*6ab0*/  UIADD3 UR10, UR10, 0x28300, URZ ;  /* 0x000283000a0a7890 */ /* 0x000fe2000fffe03f */
[----:B------:R-:W-:Y:S02]  /*6ac0*/  UMOV UR13, 0x10 ;  /* 0x00000010000d7882 */ /* 0x000fe40000000000 */
[----:B------:R-:W-:Y:S01]  /*6ad0*/  UMOV UR17, UR25 ;  /* 0x0000001900117c82 */ /* 0x000fe20008000000 */
[----:B------:R-:W-:Y:S01]  /*6ae0*/  UMOV UR11, UR25 ;  /* 0x00000019000b7c82 */ /* 0x000fe20008000000 */
[----:B------:R1:W-:Y:S02]  /*6af0*/  UTMALDG.4D [UR24], [UR6], desc[UR8] ;  /* 0x00000818060075b4 */ /* 0x0003e40008019000 */
[----:B------:R1:W-:Y:S02]  /*6b00*/  UTMALDG.4D [UR16], [UR6], desc[UR8] ;  /* 0x00000810060075b4 */ /* 0x0003e40008019000 */
[----:B------:R1:W-:Y:S01]  /*6b10*/  UBLKCP.S.G [UR10], [UR14], UR13 ;  /* 0x0000000a0e0073ba */ /* 0x0003e2000800020d */
[----:B------:R-:W2:Y:S02]  /*6b20*/  SYNCS.PHASECHK.TRANS64.TRYWAIT P1, [R11+URZ+0x30820], R4 ;  /* 0x030820040b0075a7 */ /* 0x000ea4000802017f */
[----:B-12---:R-:W-:Y:S05]  /*6b30*/  @!P1 BRA `(.L_x_66) ;  /* 0x0000000c00d89947 */ /* 0x006fea0003800000 */
.L_x_89:
[----:B------:R-:W-:Y:S05]  /*6b40*/  @P0 BRA `(.L_x_67) ;  /* 0x0000000000140947 */ /* 0x000fea0003800000 */
[----:B------:R-:W-:Y:S01]  /*6b50*/  ISETP.NE.AND P1, PT, R14, RZ, PT ;  /* 0x000000ff0e00720c */ /* 0x000fe20003f25270 */
[----:B-1----:R-:W-:-:S04]  /*6b60*/  IMAD.MOV.U32 R4, RZ, RZ, 0x4100 ;  /* 0x00004100ff047424 */ /* 0x002fc800078e00ff */
[----:B------:R2:W-:Y:S08]  /*6b70*/  SYNCS.ARRIVE.TRANS64 RZ, [R11+URZ+0x30810], R4 ;  /* 0x030810040bff79a7 */ /* 0x0005f0000800003f */
[----:B------:R-:W-:Y:S05]  /*6b80*/  @!P1 BRA `(.L_x_67) ;  /* 0x0000000000049947 */ /* 0x000fea0003800000 */
[----:B------:R-:W-:Y:S01]  /*6b90*/  BPT.TRAP 0x1 ;  /* 0x000000040000795c */ /* 0x000fe20000300000 */
.L_x_67:
[----:B------:R-:W-:Y:S01]  /*6ba0*/  R2UR UR6, R15 ;  /* 0x000000000f0672ca */ /* 0x000fe200000e0000 */
[----:B------:R-:W-:Y:S01]  /*6bb0*/  VIADD R18, R18, 0xfffffffe ;  /* 0xfffffffe12127836 */ /* 0x000fe20000000000 */
[----:B------:R-:W-:Y:S01]  /*6bc0*/  R2UR UR16, R11 ;  /* 0x000000000b1072ca */ /* 0x000fe200000e0000 */
[----:B------:R-:W-:Y:S01]  /*6bd0*/  UMOV UR22, 0x0 ;  /* 0x0000000000167882 */ /* 0x000fe20000000000 */
[----:B------:R-:W-:Y:S01]  /*6be0*/  R2UR UR14, R2 ;  /* 0x00000000020e72ca */ /* 0x000fe200000e0000 */
[----:B------:R-:W-:Y:S01]  /*6bf0*/  UMOV UR23, 0x14f00000 ;  /* 0x14f0000000177882 */ /* 0x000fe20000000000 */
[----:B------:R-:W-:Y:S01]  /*6c00*/  R2UR UR15, R3 ;  /* 0x00000000030f72ca */ /* 0x000fe200000e0000 */
[----:B------:R-:W-:Y:S01]  /*6c10*/  UMOV UR26, URZ ;  /* 0x0000003f001a7c82 */ /* 0x000fe20008000000 */
[----:B------:R-:W-:Y:S01]  /*6c20*/  ISETP.NE.AND P1, PT, R18, RZ, PT ;  /* 0x000000ff1200720c */ /* 0x000fe20003f25270 */
[----:B------:R-:W-:Y:S01]  /*6c30*/  UMOV UR28, UR20 ;  /* 0x00000014001c7c82 */ /* 0x000fe20008000000 */
[----:B------:R-:W-:Y:S01]  /*6c40*/  UMOV UR29, UR21 ;  /* 0x00000015001d7c82 */ /* 0x000fe20008000000 */
[----:B------:R-:W-:Y:S01]  /*6c50*/  UMOV UR18, 0x40 ;  /* 0x0000004000127882 */ /* 0x000fe20000000000 */
[----:B------:R-:W-:Y:S01]  /*6c60*/  UMOV UR7, 0x10 ;  /* 0x0000001000077882 */ /* 0x000fe20000000000 */
[----:B------:R-:W-:-:S02]  /*6c70*/  UIADD3 UR6, UR6, 0x2, URZ ;  /* 0x0000000206067890 */ /* 0x000fc4000fffe03f */
[----:B------:R-:W-:Y:S02]  /*6c80*/  UIADD3 UR10, UR16, 0x28000, URZ ;  /* 0x00028000100a7890 */ /* 0x000fe4000fffe03f */
[----:B------:R-:W-:Y:S02]  /*6c90*/  USHF.L.U32 UR27, UR6, 0x6, URZ ;  /* 0x00000006061b7899 */ /* 0x000fe4000800063f */
[----:B------:R-:W-:Y:S01]  /*6ca0*/  UIADD3 UR24, UR16, 0x18000, URZ ;  /* 0x0001800010187890 */ /* 0x000fe2000fffe03f */
[----:B------:R-:W-:Y:S01]  /*6cb0*/  IMAD.U32 R15, RZ, RZ, UR6 ;  /* 0x00000006ff0f7e24 */ /* 0x000fe2000f8e00ff */
[----:B------:R-:W-:Y:S02]  /*6cc0*/  UIADD3 UR25, UR16, 0x30810, URZ ;  /* 0x0003081010197890 */ /* 0x000fe4000fffe03f */
[----:B------:R-:W-:Y:S02]  /*6cd0*/  UIADD3 UR16, UR16, 0x1a000, URZ ;  /* 0x0001a00010107890 */ /* 0x000fe4000fffe03f */
[----:B------:R-:W-:-:S02]  /*6ce0*/  UIMAD.WIDE UR8, UR27, 0x4, UR4 ;  /* 0x000000041b0878a5 */ /* 0x000fc4000f8e0204 */
[----:B------:R-:W-:Y:S01]  /*6cf0*/  UMOV UR19, UR27 ;  /* 0x0000001b00137c82 */ /* 0x000fe20008000000 */
[----:B------:R-:W-:Y:S01]  /*6d00*/  UMOV UR17, UR25 ;  /* 0x0000001900117c82 */ /* 0x000fe20008000000 */
[----:B------:R-:W-:Y:S01]  /*6d10*/  UMOV UR11, UR25 ;  /* 0x00000019000b7c82 */ /* 0x000fe20008000000 */
[----:B------:R3:W-:Y:S02]  /*6d20*/  UTMALDG.4D [UR24], [UR14], desc[UR22] ;  /* 0x000016180e0075b4 */ /* 0x0007e40008019000 */
[----:B------:R3:W-:Y:S02]  /*6d30*/  UTMALDG.4D [UR16], [UR14], desc[UR22] ;  /* 0x000016100e0075b4 */ /* 0x0007e40008019000 */
[----:B------:R3:W-:Y:S02]  /*6d40*/  UBLKCP.S.G [UR10], [UR8], UR7 ;  /* 0x0000000a080073ba */ /* 0x0007e40008000207 */
[----:B---3--:R-:W-:Y:S05]  /*6d50*/  @P1 BRA `(.L_x_68) ;  /* 0xfffffff400a01947 */ /* 0x008fea000383ffff */
[----:B------:R-:W-:-:S07]  /*6d60*/  IMAD.U32 R5, RZ, RZ, UR27 ;  /* 0x0000001bff057e24 */ /* 0x000fce000f8e00ff */
.L_x_59:
[----:B------:R-:W-:-:S13]  /*6d70*/  ISETP.NE.AND P1, PT, R19, RZ, PT ;  /* 0x000000ff1300720c */ /* 0x000fda0003f25270 */
[----:B------:R-:W-:Y:S05]  /*6d80*/  @!P1 BRA `(.L_x_58) ;  /* 0x0000000400289947 */ /* 0x000fea0003800000 */
[----:B------:R-:W-:-:S04]  /*6d90*/  SHF.L.U32 R12, R9, 0x1f, RZ ;  /* 0x0000001f090c7819 */ /* 0x000fc800000006ff */
[----:B------:R-:W3:Y:S02]  /*6da0*/  SYNCS.PHASECHK.TRANS64.TRYWAIT P1, [R11+URZ+0x30840], R12 ;  /* 0x0308400c0b0075a7 */ /* 0x000ee4000802017f */
[----:B---3--:R-:W-:Y:S05]  /*6db0*/  @!P1 BRA `(.L_x_69) ;  /* 0x0000000c00509947 */ /* 0x008fea0003800000 */
.L_x_90:
[----:B------:R-:W-:Y:S05]  /*6dc0*/  @P0 BRA `(.L_x_70) ;  /* 0x0000000000140947 */ /* 0x000fea0003800000 */
[----:B------:R-:W-:Y:S01]  /*6dd0*/  ISETP.NE.AND P1, PT, R14, RZ, PT ;  /* 0x000000ff0e00720c */ /* 0x000fe20003f25270 */
[----:B-12---:R-:W-:-:S04]  /*6de0*/  IMAD.MOV.U32 R4, RZ, RZ, 0x4100 ;  /* 0x00004100ff047424 */ /* 0x006fc800078e00ff */
[----:B------:R4:W-:Y:S08]  /*6df0*/  SYNCS.ARRIVE.TRANS64 RZ, [R11+URZ+0x30830], R4 ;  /* 0x030830040bff79a7 */ /* 0x0009f0000800003f */
[----:B------:R-:W-:Y:S05]  /*6e00*/  @!P1 BRA `(.L_x_70) ;  /* 0x0000000000049947 */ /* 0x000fea0003800000 */
[----:B------:R-:W-:Y:S01]  /*6e10*/  BPT.TRAP 0x1 ;  /* 0x000000040000795c */ /* 0x000fe20000300000 */
.L_x_70:
[----:B-12-4-:R-:W1:Y:S01]  /*6e20*/  LDC.64 R4, c[0x0][0x728] ;  /* 0x0001ca00ff047b82 */ /* 0x016e620000000a00 */
[----:B------:R-:W-:Y:S01]  /*6e30*/  IMAD.SHL.U32 R15, R15, 0x40, RZ ;  /* 0x000000400f0f7824 */ /* 0x000fe200078e00ff */
[----:B------:R-:W-:Y:S01]  /*6e40*/  R2UR UR10, R11 ;  /* 0x000000000b0a72ca */ /* 0x000fe200000e0000 */
[----:B------:R-:W-:Y:S01]  /*6e50*/  UMOV UR8, 0x0 ;  /* 0x0000000000087882 */ /* 0x000fe20000000000 */
[----:B------:R-:W-:Y:S01]  /*6e60*/  UMOV UR9, 0x14f00000 ;  /* 0x14f0000000097882 */ /* 0x000fe20000000000 */
[----:B------:R-:W-:Y:S01]  /*6e70*/  UMOV UR26, URZ ;  /* 0x0000003f001a7c82 */ /* 0x000fe20008000000 */
[C---:B------:R-:W-:Y:S01]  /*6e80*/  IADD3 R13, P1, R15.reuse, R6, RZ ;  /* 0x000000060f0d7210 */ /* 0x040fe20007f3e0ff */
[----:B------:R-:W-:Y:S01]  /*6e90*/  UMOV UR28, UR20 ;  /* 0x00000014001c7c82 */ /* 0x000fe20008000000 */
[----:B------:R-:W-:Y:S01]  /*6ea0*/  R2UR UR27, R15 ;  /* 0x000000000f1b72ca */ /* 0x000fe200000e0000 */
[----:B------:R-:W-:Y:S01]  /*6eb0*/  UMOV UR29, UR21 ;  /* 0x00000015001d7c82 */ /* 0x000fe20008000000 */
[----:B------:R-:W-:Y:S01]  /*6ec0*/  UMOV UR18, 0x40 ;  /* 0x0000004000127882 */ /* 0x000fe20000000000 */
[----:B------:R-:W-:-:S04]  /*6ed0*/  UMOV UR13, 0x10 ;  /* 0x00000010000d7882 */ /* 0x000fc80000000000 */
[----:B------:R-:W-:Y:S02]  /*6ee0*/  UIADD3 UR25, UR10, 0x30830, URZ ;  /* 0x000308300a197890 */ /* 0x000fe4000fffe03f */
[----:B------:R-:W-:Y:S02]  /*6ef0*/  UIADD3 UR24, UR10, 0x20000, URZ ;  /* 0x000200000a187890 */ /* 0x000fe4000fffe03f */
[----:B------:R-:W-:Y:S02]  /*6f00*/  UIADD3 UR16, UR10, 0x22000, URZ ;  /* 0x000220000a107890 */ /* 0x000fe4000fffe03f */
[----:B------:R-:W-:Y:S01]  /*6f10*/  UIADD3 UR10, UR10, 0x28200, URZ ;  /* 0x000282000a0a7890 */ /* 0x000fe2000fffe03f */
[----:B------:R-:W-:Y:S01]  /*6f20*/  UMOV UR17, UR25 ;  /* 0x0000001900117c82 */ /* 0x000fe20008000000 */
[----:B-1----:R-:W-:Y:S01]  /*6f30*/  LEA R4, P2, R13, R4, 0x2 ;  /* 0x000000040d047211 */ /* 0x002fe200078410ff */
[----:B------:R-:W-:Y:S01]  /*6f40*/  UMOV UR19, UR27 ;  /* 0x0000001b00137c82 */ /* 0x000fe20008000000 */
[----:B------:R-:W-:-:S02]  /*6f50*/  UMOV UR11, UR25 ;  /* 0x00000019000b7c82 */ /* 0x000fc40008000000 */
[----:B------:R-:W-:Y:S02]  /*6f60*/  R2UR UR14, R4 ;  /* 0x00000000040e72ca */ /* 0x000fe400000e0000 */
[----:B------:R-:W-:-:S04]  /*6f70*/  LEA.HI.X.SX32 R4, R15, R10, 0x1, P1 ;  /* 0x0000000a0f047211 */ /* 0x000fc800008f0eff */
[----:B------:R-:W-:Y:S02]  /*6f80*/  LEA.HI.X R5, R13, R5, R4, 0x2, P2 ;  /* 0x000000050d057211 */ /* 0x000fe400010f1404 */
[----:B------:R-:W-:Y:S02]  /*6f90*/  IADD3 R4, P1, R8, 0x1f0, RZ ;  /* 0x000001f008047810 */ /* 0x000fe40007f3e0ff */
[----:B------:R-:W-:Y:S02]  /*6fa0*/  R2UR UR15, R5 ;  /* 0x00000000050f72ca */ /* 0x000fe400000e0000 */
[----:B------:R-:W-:Y:S01]  /*6fb0*/  R2UR UR6, R4 ;  /* 0x00000000040672ca */ /* 0x000fe200000e0000 */
[----:B------:R-:W-:-:S05]  /*6fc0*/  IMAD.X R4, RZ, RZ, R0, P1 ;  /* 0x000000ffff047224 */ /* 0x000fca00008e0600 */
[----:B------:R-:W-:-:S13]  /*6fd0*/  R2UR UR7, R4 ;  /* 0x00000000040772ca */ /* 0x000fda00000e0000 */
[----:B------:R1:W-:Y:S01]  /*6fe0*/  UTMALDG.4D [UR24], [UR6], desc[UR8] ;  /* 0x00000818060075b4 */ /* 0x0003e20008019000 */
[----:B------:R1:W-:Y:S01]  /*6ff0*/  UTMALDG.4D [UR16], [UR6], desc[UR8] ;  /* 0x00000810060075b4 */ /* 0x0003e20008019000 */
[----:B------:R1:W-:Y:S01]  /*7000*/  UBLKCP.S.G [UR10], [UR14], UR13 ;  /* 0x0000000a0e0073ba */ /* 0x0003e2000800020d */
[----:B------:R-:W2:Y:S02]  /*7010*/  SYNCS.PHASECHK.TRANS64.TRYWAIT P1, [R11+URZ+0x30828], R12 ;  /* 0x0308280c0b0075a7 */ /* 0x000ea4000802017f */
[----:B-12---:R-:W-:Y:S05]  /*7020*/  @!P1 BRA `(.L_x_71) ;  /* 0x0000000800c89947 */ /* 0x006fea0003800000 */
.L_x_91:
[----:B------:R-:W-:Y:S05]  /*7030*/  @P0 BRA `(.L_x_72) ;  /* 0x0000000000140947 */ /* 0x000fea0003800000 */
[----:B------:R-:W-:Y:S01]  /*7040*/  ISETP.NE.AND P0, PT, R14, RZ, PT ;  /* 0x000000ff0e00720c */ /* 0x000fe20003f05270 */
[----:B------:R-:W-:-:S04]  /*7050*/  IMAD.MOV.U32 R4, RZ, RZ, 0x4100 ;  /* 0x00004100ff047424 */ /* 0x000fc800078e00ff */
[----:B------:R2:W-:Y:S08]  /*7060*/  SYNCS.ARRIVE.TRANS64 RZ, [R11+URZ+0x30818], R4 ;  /* 0x030818040bff79a7 */ /* 0x0005f0000800003f */
[----:B------:R-:W-:Y:S05]  /*7070*/  @!P0 BRA `(.L_x_72) ;  /* 0x0000000000048947 */ /* 0x000fea0003800000 */
[----:B------:R-:W-:Y:S01]  /*7080*/  BPT.TRAP 0x1 ;  /* 0x000000040000795c */ /* 0x000fe20000300000 */
.L_x_72:
[----:B------:R-:W-:Y:S01]  /*7090*/  R2UR UR27, R15 ;  /* 0x000000000f1b72ca */ /* 0x000fe200000e0000 */
[----:B------:R-:W-:Y:S01]  /*70a0*/  UMOV UR8, 0x0 ;  /* 0x0000000000087882 */ /* 0x000fe20000000000 */
[----:B------:R-:W-:Y:S01]  /*70b0*/  R2UR UR16, R11 ;  /* 0x000000000b1072ca */ /* 0x000fe200000e0000 */
[----:B------:R-:W-:Y:S01]  /*70c0*/  UMOV UR9, 0x14f00000 ;  /* 0x14f0000000097882 */ /* 0x000fe20000000000 */
[----:B------:R-:W-:Y:S01]  /*70d0*/  R2UR UR6, R2 ;  /* 0x00000000020672ca */ /* 0x000fe200000e0000 */
[----:B------:R-:W-:Y:S01]  /*70e0*/  UMOV UR26, URZ ;  /* 0x0000003f001a7c82 */ /* 0x000fe20008000000 */
[----:B------:R-:W-:Y:S01]  /*70f0*/  R2UR UR7, R3 ;  /* 0x00000000030772ca */ /* 0x000fe200000e0000 */
[----:B------:R-:W-:Y:S01]  /*7100*/  UMOV UR28, UR20 ;  /* 0x00000014001c7c82 */ /* 0x000fe20008000000 */
[----:B------:R-:W-:Y:S01]  /*7110*/  UMOV UR29, UR21 ;  /* 0x00000015001d7c82 */ /* 0x000fe20008000000 */
[----:B------:R-:W-:Y:S01]  /*7120*/  UMOV UR18, 0x40 ;  /* 0x0000004000127882 */ /* 0x000fe20000000000 */
[----:B------:R-:W-:Y:S01]  /*7130*/  UMOV UR13, 0x10 ;  /* 0x00000010000d7882 */ /* 0x000fe20000000000 */
[----:B------:R-:W-:-:S02]  /*7140*/  IMAD.MOV.U32 R20, RZ, RZ, 0x1 ;  /* 0x00000001ff147424 */ /* 0x000fc400078e00ff */
[----:B------:R-:W-:Y:S02]  /*7150*/  UIADD3 UR27, UR27, 0x40, URZ ;  /* 0x000000401b1b7890 */ /* 0x000fe4000fffe03f */
[----:B------:R-:W-:Y:S02]  /*7160*/  UIADD3 UR24, UR16, 0x1c000, URZ ;  /* 0x0001c00010187890 */ /* 0x000fe4000fffe03f */
[----:B------:R-:W-:Y:S02]  /*7170*/  UIADD3 UR25, UR16, 0x30818, URZ ;  /* 0x0003081810197890 */ /* 0x000fe4000fffe03f */
[----:B------:R-:W-:Y:S01]  /*7180*/  UIADD3 UR14, UR16, 0x28100, URZ ;  /* 0x00028100100e7890 */ /* 0x000fe2000fffe03f */
[----:B------:R-:W-:Y:S01]  /*7190*/  IMAD.U32 R5, RZ, RZ, UR27 ;  /* 0x0000001bff057e24 */ /* 0x000fe2000f8e00ff */
[----:B------:R-:W-:Y:S02]  /*71a0*/  UIADD3 UR16, UR16, 0x1e000, URZ ;  /* 0x0001e00010107890 */ /* 0x000fe4000fffe03f */
[----:B------:R-:W-:Y:S01]  /*71b0*/  UIMAD.WIDE UR10, UR27, 0x4, UR4 ;  /* 0x000000041b0a78a5 */ /* 0x000fe2000f8e0204 */
[----:B------:R-:W-:Y:S01]  /*71c0*/  UMOV UR17, UR25 ;  /* 0x0000001900117c82 */ /* 0x000fe20008000000 */
[----:B------:R-:W-:Y:S01]  /*71d0*/  UMOV UR19, UR27 ;  /* 0x0000001b00137c82 */ /* 0x000fe20008000000 */
[----:B------:R4:W-:Y:S01]  /*71e0*/  UTMALDG.4D [UR24], [UR6], desc[UR8] ;  /* 0x00000818060075b4 */ /* 0x0009e20008019000 */
[----:B------:R-:W-:-:S03]  /*71f0*/  UMOV UR15, UR25 ;  /* 0x00000019000f7c82 */ /* 0x000fc60008000000 */
[----:B------:R4:W-:Y:S02]  /*7200*/  UTMALDG.4D [UR16], [UR6], desc[UR8] ;  /* 0x00000810060075b4 */ /* 0x0009e40008019000 */
[----:B------:R4:W-:Y:S02]  /*7210*/  UBLKCP.S.G [UR14], [UR10], UR13 ;  /* 0x0000000e0a0073ba */ /* 0x0009e4000800020d */
[----:B----4-:R-:W-:Y:S01]  /*7220*/  NOP ;  /* 0x0000000000007918 */ /* 0x010fe20000000000 */
.L_x_58:
[----:B-12---:R-:W-:Y:S01]  /*7230*/  IMAD R4, R20, 0x8, R11 ;  /* 0x0000000814047824 */ /* 0x006fe200078e020b */
[----:B------:R-:W-:Y:S01]  /*7240*/  SHF.L.U32 R3, R9, 0x1f, RZ ;  /* 0x0000001f09037819 */ /* 0x000fe200000006ff */
[----:B------:R-:W1:Y:S03]  /*7250*/  S2R R2, SR_TID.X ;  /* 0x0000000000027919 */ /* 0x000e660000002100 */
[----:B------:R-:W2:Y:S01]  /*7260*/  SYNCS.PHASECHK.TRANS64.TRYWAIT P0, [R4+URZ+0x30840], R3 ;  /* 0x03084003040075a7 */ /* 0x000ea2000800017f */
[----:B-1----:R-:W-:-:S04]  /*7270*/  LOP3.LUT R2, R2, 0x7f, RZ, 0xc0, !PT ;  /* 0x0000007f02027812 */ /* 0x002fc800078ec0ff */
[----:B------:R-:W-:Y:S01]  /*7280*/  ISETP.NE.AND P1, PT, R2, RZ, PT ;  /* 0x000000ff0200720c */ /* 0x000fe20003f25270 */
[----:B--2---:R-:W-:-:S12]  /*7290*/  @!P0 BRA `(.L_x_73) ;  /* 0x0000000800408947 */ /* 0x004fd80003800000 */
.L_x_92:
[----:B------:R-:W-:Y:S05]  /*72a0*/  @P1 BRA `(.L_x_74) ;  /* 0x0000000000181947 */ /* 0x000fea0003800000 */
[----:B------:R-:W2:Y:S01]  /*72b0*/  S2R R2, SR_TID.X ;  /* 0x0000000000027919 */ /* 0x000ea20000002100 */
[----:B-1----:R-:W-:-:S04]  /*72c0*/  IMAD.MOV.U32 R3, RZ, RZ, 0x4100 ;  /* 0x00004100ff037424 */ /* 0x002fc800078e00ff */
[----:B------:R4:W-:Y:S01]  /*72d0*/  SYNCS.ARRIVE.TRANS64 RZ, [R4+URZ+0x30830], R3 ;  /* 0x0308300304ff79a7 */ /* 0x0009e2000800003f */
[----:B--2---:R-:W-:-:S13]  /*72e0*/  LOP3.LUT P0, RZ, R2, 0x1f, RZ, 0xc0, !PT ;  /* 0x0000001f02ff7812 */ /* 0x004fda000780c0ff */
[----:B----4-:R-:W-:Y:S05]  /*72f0*/  @!P0 BRA `(.L_x_74) ;  /* 0x0000000000048947 */ /* 0x010fea0003800000 */
[----:B------:R-:W-:Y:S01]  /*7300*/  BPT.TRAP 0x1 ;  /* 0x000000040000795c */ /* 0x000fe20000300000 */
.L_x_74:
[----:B-1----:R-:W1:Y:S01]  /*7310*/  LDC.64 R2, c[0x0][0x728] ;  /* 0x0001ca00ff027b82 */ /* 0x002e620000000a00 */
[C---:B------:R-:W-:Y:S01]  /*7320*/  IADD3 R6, P0, R5.reuse, R6, RZ ;  /* 0x0000000605067210 */ /* 0x040fe20007f1e0ff */
[----:B------:R-:W-:Y:S01]  /*7330*/  UMOV UR8, 0x0 ;  /* 0x0000000000087882 */ /* 0x000fe20000000000 */
[----:B------:R-:W-:Y:S01]  /*7340*/  R2UR UR25, R4 ;  /* 0x00000000041972ca */ /* 0x000fe200000e0000 */
[C-C-:B------:R-:W-:Y:S01]  /*7350*/  IMAD R4, R20.reuse, 0x4000, R11.reuse ;  /* 0x0000400014047824 */ /* 0x140fe200078e020b */
[C---:B------:R-:W-:Y:S01]  /*7360*/  LEA.HI.X.SX32 R10, R5.reuse, R10, 0x1, P0 ;  /* 0x0000000a050a7211 */ /* 0x040fe200000f0eff */
[----:B---3--:R-:W-:Y:S01]  /*7370*/  IMAD R11, R20, 0x100, R11 ;  /* 0x00000100140b7824 */ /* 0x008fe200078e020b */
        /* <DEDUP_REMOVED lines=9> */
[----:B------:R-:W-:-:S04]  /*7410*/  UIADD3 UR25, UR25, 0x30830, URZ ;  /* 0x0003083019197890 */ /* 0x000fc8000fffe03f */
[----:B------:R-:W-:Y:S02]  /*7420*/  UMOV UR19, UR27 ;  /* 0x0000001b00137c82 */ /* 0x000fe40008000000 */
[----:B------:R-:W-:Y:S01]  /*7430*/  UIADD3 UR24, UR16, 0x20000, URZ ;  /* 0x0002000010187890 */ /* 0x000fe2000fffe03f */
[C---:B-1----:R-:W-:Y:S01]  /*7440*/  LEA R2, P0, R6.reuse, R2, 0x2 ;  /* 0x0000000206027211 */ /* 0x042fe200078010ff */
[----:B------:R-:W-:Y:S02]  /*7450*/  UIADD3 UR16, UR16, 0x22000, URZ ;  /* 0x0002200010107890 */ /* 0x000fe4000fffe03f */
[----:B------:R-:W-:Y:S01]  /*7460*/  UIADD3 UR10, UR10, 0x28200, URZ ;  /* 0x000282000a0a7890 */ /* 0x000fe2000fffe03f */
[----:B------:R-:W-:Y:S01]  /*7470*/  LEA.HI.X R3, R6, R3, R10, 0x2, P0 ;  /* 0x0000000306037211 */ /* 0x000fe200000f140a */
[----:B------:R-:W-:Y:S01]  /*7480*/  UMOV UR17, UR25 ;  /* 0x0000001900117c82 */ /* 0x000fe20008000000 */
[----:B------:R-:W-:Y:S01]  /*7490*/  IADD3 R8, P0, R8, 0x1f0, RZ ;  /* 0x000001f008087810 */ /* 0x000fe20007f1e0ff */
[----:B------:R-:W-:Y:S01]  /*74a0*/  UMOV UR11, UR25 ;  /* 0x00000019000b7c82 */ /* 0x000fe20008000000 */
[----:B------:R-:W-:-:S02]  /*74b0*/  R2UR UR14, R2 ;  /* 0x00000000020e72ca */ /* 0x000fc400000e0000 */
[----:B------:R-:W-:Y:S01]  /*74c0*/  R2UR UR6, R8 ;  /* 0x00000000080672ca */ /* 0x000fe200000e0000 */
[----:B------:R-:W-:Y:S01]  /*74d0*/  IMAD.X R0, RZ, RZ, R0, P0 ;  /* 0x000000ffff007224 */ /* 0x000fe200000e0600 */
[----:B------:R-:W-:-:S04]  /*74e0*/  R2UR UR15, R3 ;  /* 0x00000000030f72ca */ /* 0x000fc800000e0000 */
[----:B------:R-:W-:Y:S01]  /*74f0*/  R2UR UR7, R0 ;  /* 0x00000000000772ca */ /* 0x000fe200000e0000 */
[----:B------:R-:W-:-:S05]  /*7500*/  VIADD R0, R20, 0x1 ;  /* 0x0000000114007836 */ /* 0x000fca0000000000 */
[----:B------:R-:W-:-:S04]  /*7510*/  ISETP.NE.AND P0, PT, R0, 0x2, PT ;  /* 0x000000020000780c */ /* 0x000fc80003f05270 */
[----:B------:R-:W-:Y:S02]  /*7520*/  SEL R2, RZ, 0x1, P0 ;  /* 0x00000001ff027807 */ /* 0x000fe40000000000 */
[----:B------:R-:W-:Y:S01]  /*7530*/  SEL R0, R0, RZ, P0 ;  /* 0x000000ff00007207 */ /* 0x000fe20000000000 */
[----:B------:R1:W-:Y:S01]  /*7540*/  UTMALDG.4D [UR24], [UR6], desc[UR8] ;  /* 0x00000818060075b4 */ /* 0x0003e20008019000 */
[----:B------:R-:W-:Y:S01]  /*7550*/  LOP3.LUT R9, R9, R2, RZ, 0x3c, !PT ;  /* 0x0000000209097212 */ /* 0x000fe200078e3cff */
[----:B------:R1:W-:Y:S01]  /*7560*/  UTMALDG.4D [UR16], [UR6], desc[UR8] ;  /* 0x00000810060075b4 */ /* 0x0003e20008019000 */
[----:B------:R1:W-:Y:S02]  /*7570*/  UBLKCP.S.G [UR10], [UR14], UR13 ;  /* 0x0000000a0e0073ba */ /* 0x0003e4000800020d */
[----:B-1----:R-:W-:-:S03]  /*7580*/  NOP ;  /* 0x0000000000007918 */ /* 0x002fc60000000000 */
.L_x_55:
[----:B------:R-:W-:Y:S05]  /*7590*/  BSYNC B0 ;  /* 0x0000000000007941 */ /* 0x000fea0003800000 */
.L_x_54:
[----:B------:R-:W-:-:S03]  /*75a0*/  UMOV UR6, 0xffffffff ;  /* 0xffffffff00067882 */ /* 0x000fc60000000000 */
[----:B------:R-:W-:Y:S05]  /*75b0*/  BRA.DIV UR6, `(.L_x_75) ;  /* 0x00000006068c7947 */ /* 0x000fea000b800000 */
[----:B------:R-:W-:-:S13]  /*75c0*/  ELECT P0, URZ, PT ;  /* 0x00000000003f782f */ /* 0x000fda0003800000 */
.L_x_95:
[----:B------:R-:W-:Y:S05]  /*75d0*/  @!P0 BRA `(.L_x_7) ;  /* 0x0000000000808947 */ /* 0x000fea0003800000 */
[----:B------:R-:W-:-:S04]  /*75e0*/  LOP3.LUT R17, R17, 0x2, RZ, 0xfc, !PT ;  /* 0x0000000211117812 */ /* 0x000fc800078efcff */
[----:B------:R-:W-:-:S13]  /*75f0*/  ISETP.NE.AND P0, PT, R17, 0x3, PT ;  /* 0x000000031100780c */ /* 0x000fda0003f05270 */
[----:B------:R-:W-:Y:S05]  /*7600*/  @!P0 BRA `(.L_x_76) ;  /* 0x0000000000048947 */ /* 0x000fea0003800000 */
[----:B------:R-:W-:Y:S01]  /*7610*/  BPT.TRAP 0x1 ;  /* 0x000000040000795c */ /* 0x000fe20000300000 */
.L_x_76:
[----:B------:R-:W1:Y:S01]  /*7620*/  S2R R3, SR_CgaCtaId ;  /* 0x0000000000037919 */ /* 0x000e620000008800 */
[----:B------:R-:W-:Y:S02]  /*7630*/  MOV R2, 0x400 ;  /* 0x0000040000027802 */ /* 0x000fe40000000f00 */
[----:B------:R-:W-:Y:S02]  /*7640*/  SHF.L.U32 R5, R9, 0x1f, RZ ;  /* 0x0000001f09057819 */ /* 0x000fe400000006ff */
[----:B-1----:R-:W-:Y:S01]  /*7650*/  LEA R7, R3, R2, 0x18 ;  /* 0x0000000203077211 */ /* 0x002fe200078ec0ff */
[----:B------:R-:W-:-:S04]  /*7660*/  VIADD R2, R0, 0x1 ;  /* 0x0000000100027836 */ /* 0x000fc80000000000 */
[----:B------:R-:W-:Y:S01]  /*7670*/  VIADD R3, R7, 0x30820 ;  /* 0x0003082007037836 */ /* 0x000fe20000000000 */
[----:B------:R-:W-:-:S03]  /*7680*/  ISETP.NE.AND P2, PT, R2, 0x2, PT ;  /* 0x000000020200780c */ /* 0x000fc60003f45270 */
[----:B------:R-:W-:Y:S01]  /*7690*/  IMAD R6, R0, 0x8, R3 ;  /* 0x0000000800067824 */ /* 0x000fe200078e0203 */
[----:B------:R-:W-:-:S03]  /*76a0*/  SEL R4, RZ, 0x1, P2 ;  /* 0x00000001ff047807 */ /* 0x000fc60001000000 */
[----:B------:R-:W1:Y:S01]  /*76b0*/  SYNCS.PHASECHK.TRANS64.TRYWAIT P1, [R6+URZ], R5 ;  /* 0x00000005060075a7 */ /* 0x000e62000802017f */
[----:B------:R-:W-:Y:S02]  /*76c0*/  LOP3.LUT R9, R9, R4, RZ, 0x3c, !PT ;  /* 0x0000000409097212 */ /* 0x000fe400078e3cff */
[----:B------:R-:W-:Y:S02]  /*76d0*/  SEL R4, R2, RZ, P2 ;  /* 0x000000ff02047207 */ /* 0x000fe40001000000 */
[----:B------:R-:W-:-:S03]  /*76e0*/  SHF.L.U32 R2, R9, 0x1f, RZ ;  /* 0x0000001f09027819 */ /* 0x000fc600000006ff */
[----:B------:R-:W-:Y:S01]  /*76f0*/  IMAD R3, R4, 0x8, R3 ;  /* 0x0000000804037824 */ /* 0x000fe200078e0203 */
[----:B-1----:R-:W-:Y:S06]  /*7700*/  @!P1 BRA `(.L_x_77) ;  /* 0x00000004005c9947 */ /* 0x002fec0003800000 */
.L_x_96:
[----:B------:R-:W2:Y:S02]  /*7710*/  SYNCS.PHASECHK.TRANS64.TRYWAIT P1, [R3+URZ], R2 ;  /* 0x00000002030075a7 */ /* 0x000ea4000802017f */
[----:B--2---:R-:W-:Y:S05]  /*7720*/  @!P1 BRA `(.L_x_78) ;  /* 0x0000000400689947 */ /* 0x004fea0003800000 */
.L_x_97:
[----:B------:R-:W-:Y:S05]  /*7730*/  @!P0 BRA `(.L_x_79) ;  /* 0x0000000000048947 */ /* 0x000fea0003800000 */
[----:B------:R-:W-:Y:S01]  /*7740*/  BPT.TRAP 0x1 ;  /* 0x000000040000795c */ /* 0x000fe20000300000 */
.L_x_79:
[----:B--2---:R-:W-:-:S04]  /*7750*/  VIADD R3, R7, 0x30840 ;  /* 0x0003084007037836 */ /* 0x004fc80000000000 */
[----:B------:R-:W-:-:S04]  /*7760*/  IMAD R0, R0, 0x8, R3 ;  /* 0x0000000800007824 */ /* 0x000fc800078e0203 */
[----:B------:R-:W2:Y:S02]  /*7770*/  SYNCS.PHASECHK.TRANS64.TRYWAIT P0, [R0+URZ], R5 ;  /* 0x00000005000075a7 */ /* 0x000ea4000800017f */
[----:B--2---:R-:W-:Y:S05]  /*7780*/  @!P0 BRA `(.L_x_80) ;  /* 0x0000000400648947 */ /* 0x004fea0003800000 */
.L_x_98:
[----:B------:R-:W-:-:S07]  /*7790*/  IMAD R3, R4, 0x8, R3 ;  /* 0x0000000804037824 */ /* 0x000fce00078e0203 */
.L_x_81:
[----:B---3--:R3:W4:Y:S02]  /*77a0*/  SYNCS.PHASECHK.TRANS64.TRYWAIT P0, [R3+URZ], R2 ;  /* 0x00000002030075a7 */ /* 0x008724000800017f */
[----:B----4-:R-:W-:Y:S05]  /*77b0*/  @!P0 NANOSLEEP.SYNCS 0x989680 ;  /* 0x009896800000895d */ /* 0x010fea0003900000 */
[----:B------:R-:W4:Y:S02]  /*77c0*/  @!P0 SYNCS.PHASECHK.TRANS64 P0, [R3+URZ], R2 ;  /* 0x00000002030085a7 */ /* 0x000f24000800007f */
[----:B----4-:R-:W-:Y:S05]  /*77d0*/  @!P0 BRA `(.L_x_81) ;  /* 0xfffffffc00f08947 */ /* 0x010fea000383ffff */
.L_x_7:
[----:B------:R-:W-:Y:S05]  /*77e0*/  BSYNC B6 ;  /* 0x0000000000067941 */ /* 0x000fea0003800000 */
.L_x_4:
[----:B------:R-:W-:Y:S05]  /*77f0*/  EXIT ;  /* 0x000000000000794d */ /* 0x000fea0003800000 */
.L_x_12:
[----:B------:R-:W-:Y:S02]  /*7800*/  IMAD.MOV.U32 R12, RZ, RZ, RZ ;  /* 0x000000ffff0c7224 */ /* 0x000fe400078e00ff */
[----:B------:R-:W-:Y:S02]  /*7810*/  IMAD.MOV.U32 R11, RZ, RZ, 0x1f ;  /* 0x0000001fff0b7424 */ /* 0x000fe400078e00ff */
[----:B------:R-:W-:-:S07]  /*7820*/  IMAD.MOV.U32 R15, RZ, RZ, -0x1 ;  /* 0xffffffffff0f7424 */ /* 0x000fce00078e00ff */
[----:B------:R-:W-:Y:S05]  /*7830*/  WARPSYNC.COLLECTIVE R15, `(.L_x_82) ;  /* 0x000000000f087348 */ /* 0x000fea0003c00000 */
[----:B------:R1:W2:Y:S02]  /*7840*/  SHFL.IDX P6, R14, R13, R12, R11 ;  /* 0x0000000c0d0e7389 */ /* 0x0002a400000c000b */
[----:B-12---:R-:W-:Y:S01]  /*7850*/  ENDCOLLECTIVE ;  /* 0x000000000000791b */ /* 0x006fe20003800000 */
.L_x_82:
[----:B------:R-:W-:Y:S05]  /*7860*/  BRA `(.L_x_83) ;  /* 0xffffff9000c87947 */ /* 0x000fea000383ffff */
.L_x_14:
[----:B--2---:R2:W3:Y:S02]  /*7870*/  SYNCS.PHASECHK.TRANS64.TRYWAIT P0, [R16+URZ+0x30800], R9 ;  /* 0x03080009100075a7 */ /* 0x0044e4000800017f */
[----:B---3--:R-:W-:Y:S05]  /*7880*/  @!P0 NANOSLEEP.SYNCS 0x989680 ;  /* 0x009896800000895d */ /* 0x008fea0003900000 */
[----:B------:R-:W3:Y:S02]  /*7890*/  @!P0 SYNCS.PHASECHK.TRANS64 P0, [R16+URZ+0x30800], R9 ;  /* 0x03080009100085a7 */ /* 0x000ee4000800007f */
[----:B---3--:R-:W-:Y:S05]  /*78a0*/  @!P0 BRA `(.L_x_14) ;  /* 0xfffffffc00f08947 */ /* 0x008fea000383ffff */
[----:B------:R-:W-:Y:S05]  /*78b0*/  BRA `(.L_x_13) ;  /* 0xffffff9000e87947 */ /* 0x000fea000383ffff */
.L_x_19:
[----:B---3--:R3:W4:Y:S02]  /*78c0*/  SYNCS.PHASECHK.TRANS64.TRYWAIT P1, [R2+URZ+0x30810], R17 ;  /* 0x03081011020075a7 */ /* 0x008724000802017f */
[----:B----4-:R-:W-:Y:S05]  /*78d0*/  @!P1 NANOSLEEP.SYNCS 0x989680 ;  /* 0x009896800000995d */ /* 0x010fea0003900000 */
[----:B------:R-:W4:Y:S02]  /*78e0*/  @!P1 SYNCS.PHASECHK.TRANS64 P1, [R2+URZ+0x30810], R17 ;  /* 0x03081011020095a7 */ /* 0x000f24000802007f */
[----:B----4-:R-:W-:Y:S05]  /*78f0*/  @!P1 BRA `(.L_x_19) ;  /* 0xfffffffc00f09947 */ /* 0x010fea000383ffff */
[----:B------:R-:W-:Y:S05]  /*7900*/  BRA `(.L_x_18) ;  /* 0xffffff9800c07947 */ /* 0x000fea000383ffff */
.L_x_23:
[----:B------:R1:W1:Y:S02]  /*7910*/  SYNCS.PHASECHK.TRANS64.TRYWAIT P1, [R2+URZ+0x30830], R17 ;  /* 0x03083011020075a7 */ /* 0x000264000802017f */
[----:B-1----:R-:W-:Y:S05]  /*7920*/  @!P1 NANOSLEEP.SYNCS 0x989680 ;  /* 0x009896800000995d */ /* 0x002fea0003900000 */
[----:B------:R-:W1:Y:S02]  /*7930*/  @!P1 SYNCS.PHASECHK.TRANS64 P1, [R2+URZ+0x30830], R17 ;  /* 0x03083011020095a7 */ /* 0x000e64000802007f */
[----:B-1----:R-:W-:Y:S05]  /*7940*/  @!P1 BRA `(.L_x_23) ;  /* 0xfffffffc00f09947 */ /* 0x002fea000383ffff */
[----:B------:R-:W-:Y:S05]  /*7950*/  BRA `(.L_x_22) ;  /* 0xffffffa000187947 */ /* 0x000fea000383ffff */
.L_x_56:
[----:B-1----:R1:W2:Y:S02]  /*7960*/  SYNCS.PHASECHK.TRANS64.TRYWAIT P1, [R11+URZ+0x30820], R0 ;  /* 0x030820000b0075a7 */ /* 0x0022a4000802017f */
[----:B--2---:R-:W-:Y:S05]  /*7970*/  @!P1 NANOSLEEP.SYNCS 0x989680 ;  /* 0x009896800000995d */ /* 0x004fea0003900000 */
[----:B------:R-:W2:Y:S02]  /*7980*/  @!P1 SYNCS.PHASECHK.TRANS64 P1, [R11+URZ+0x30820], R0 ;  /* 0x030820000b0095a7 */ /* 0x000ea4000802007f */
[----:B--2---:R-:W-:Y:S05]  /*7990*/  @!P1 BRA `(.L_x_56) ;  /* 0xfffffffc00f09947 */ /* 0x004fea000383ffff */
[----:B------:R-:W-:Y:S05]  /*79a0*/  BRA `(.L_x_84) ;  /* 0xffffffe400187947 */ /* 0x000fea000383ffff */
.L_x_60:
[----:B-1----:R1:W2:Y:S02]  /*79b0*/  SYNCS.PHASECHK.TRANS64.TRYWAIT P1, [R11+URZ+0x30840], R21 ;  /* 0x030840150b0075a7 */ /* 0x0022a4000802017f */
[----:B--2---:R-:W-:Y:S05]  /*79c0*/  @!P1 NANOSLEEP.SYNCS 0x989680 ;  /* 0x009896800000995d */ /* 0x004fea0003900000 */
[----:B------:R-:W2:Y:S02]  /*79d0*/  @!P1 SYNCS.PHASECHK.TRANS64 P1, [R11+URZ+0x30840], R21 ;  /* 0x030840150b0095a7 */ /* 0x000ea4000802007f */
[----:B--2---:R-:W-:Y:S05]  /*79e0*/  @!P1 BRA `(.L_x_60) ;  /* 0xfffffffc00f09947 */ /* 0x004fea000383ffff */
[----:B------:R-:W-:Y:S05]  /*79f0*/  BRA `(.L_x_85) ;  /* 0xffffffe800847947 */ /* 0x000fea000383ffff */
.L_x_62:
[----:B--2---:R2:W3:Y:S02]  /*7a00*/  SYNCS.PHASECHK.TRANS64.TRYWAIT P1, [R11+URZ+0x30828], R21 ;  /* 0x030828150b0075a7 */ /* 0x0044e4000802017f */
[----:B---3--:R-:W-:Y:S05]  /*7a10*/  @!P1 NANOSLEEP.SYNCS 0x989680 ;  /* 0x009896800000995d */ /* 0x008fea0003900000 */
[----:B------:R-:W3:Y:S02]  /*7a20*/  @!P1 SYNCS.PHASECHK.TRANS64 P1, [R11+URZ+0x30828], R21 ;  /* 0x030828150b0095a7 */ /* 0x000ee4000802007f */
[----:B---3--:R-:W-:Y:S05]  /*7a30*/  @!P1 BRA `(.L_x_62) ;  /* 0xfffffffc00f09947 */ /* 0x008fea000383ffff */
[----:B------:R-:W-:Y:S05]  /*7a40*/  BRA `(.L_x_86) ;  /* 0xffffffec00187947 */ /* 0x000fea000383ffff */
.L_x_64:
[----:B---3--:R3:W4:Y:S02]  /*7a50*/  SYNCS.PHASECHK.TRANS64.TRYWAIT P1, [R11+URZ+0x30848], R21 ;  /* 0x030848150b0075a7 */ /* 0x008724000802017f */
[----:B----4-:R-:W-:Y:S05]  /*7a60*/  @!P1 NANOSLEEP.SYNCS 0x989680 ;  /* 0x009896800000995d */ /* 0x010fea0003900000 */
[----:B------:R-:W4:Y:S02]  /*7a70*/  @!P1 SYNCS.PHASECHK.TRANS64 P1, [R11+URZ+0x30848], R21 ;  /* 0x030848150b0095a7 */ /* 0x000f24000802007f */
[----:B----4-:R-:W-:Y:S05]  /*7a80*/  @!P1 BRA `(.L_x_64) ;  /* 0xfffffffc00f09947 */ /* 0x010fea000383ffff */
[----:B------:R-:W-:Y:S05]  /*7a90*/  BRA `(.L_x_87) ;  /* 0xffffffec00887947 */ /* 0x000fea000383ffff */
.L_x_66:
[----:B------:R-:W-:-:S07]  /*7aa0*/  SHF.L.U32 R4, R9, 0x1f, RZ ;  /* 0x0000001f09047819 */ /* 0x000fce00000006ff */
.L_x_88:
[----:B-1----:R1:W2:Y:S02]  /*7ab0*/  SYNCS.PHASECHK.TRANS64.TRYWAIT P1, [R11+URZ+0x30820], R4 ;  /* 0x030820040b0075a7 */ /* 0x0022a4000802017f */
[----:B--2---:R-:W-:Y:S05]  /*7ac0*/  @!P1 NANOSLEEP.SYNCS 0x989680 ;  /* 0x009896800000995d */ /* 0x004fea0003900000 */
[----:B------:R-:W2:Y:S02]  /*7ad0*/  @!P1 SYNCS.PHASECHK.TRANS64 P1, [R11+URZ+0x30820], R4 ;  /* 0x030820040b0095a7 */ /* 0x000ea4000802007f */
[----:B--2---:R-:W-:Y:S05]  /*7ae0*/  @!P1 BRA `(.L_x_88) ;  /* 0xfffffffc00f09947 */ /* 0x004fea000383ffff */
[----:B------:R-:W-:Y:S05]  /*7af0*/  BRA `(.L_x_89) ;  /* 0xfffffff000107947 */ /* 0x000fea000383ffff */
.L_x_69:
[----:B---3--:R3:W4:Y:S02]  /*7b00*/  SYNCS.PHASECHK.TRANS64.TRYWAIT P1, [R11+URZ+0x30840], R12 ;  /* 0x0308400c0b0075a7 */ /* 0x008724000802017f */
[----:B----4-:R-:W-:Y:S05]  /*7b10*/  @!P1 NANOSLEEP.SYNCS 0x989680 ;  /* 0x009896800000995d */ /* 0x010fea0003900000 */
[----:B------:R-:W4:Y:S02]  /*7b20*/  @!P1 SYNCS.PHASECHK.TRANS64 P1, [R11+URZ+0x30840], R12 ;  /* 0x0308400c0b0095a7 */ /* 0x000f24000802007f */
[----:B----4-:R-:W-:Y:S05]  /*7b30*/  @!P1 BRA `(.L_x_69) ;  /* 0xfffffffc00f09947 */ /* 0x010fea000383ffff */
[----:B------:R-:W-:Y:S05]  /*7b40*/  BRA `(.L_x_90) ;  /* 0xfffffff0009c7947 */ /* 0x000fea000383ffff */
.L_x_71:
[----:B-1----:R1:W2:Y:S02]  /*7b50*/  SYNCS.PHASECHK.TRANS64.TRYWAIT P1, [R11+URZ+0x30828], R12 ;  /* 0x0308280c0b0075a7 */ /* 0x0022a4000802017f */
[----:B--2---:R-:W-:Y:S05]  /*7b60*/  @!P1 NANOSLEEP.SYNCS 0x989680 ;  /* 0x009896800000995d */ /* 0x004fea0003900000 */
[----:B------:R-:W2:Y:S02]  /*7b70*/  @!P1 SYNCS.PHASECHK.TRANS64 P1, [R11+URZ+0x30828], R12 ;  /* 0x0308280c0b0095a7 */ /* 0x000ea4000802007f */
[----:B--2---:R-:W-:Y:S05]  /*7b80*/  @!P1 BRA `(.L_x_71) ;  /* 0xfffffffc00f09947 */ /* 0x004fea000383ffff */
[----:B------:R-:W-:Y:S05]  /*7b90*/  BRA `(.L_x_91) ;  /* 0xfffffff400247947 */ /* 0x000fea000383ffff */
.L_x_73:
[----:B-1----:R1:W2:Y:S02]  /*7ba0*/  SYNCS.PHASECHK.TRANS64.TRYWAIT P0, [R4+URZ+0x30840], R3 ;  /* 0x03084003040075a7 */ /* 0x0022a4000800017f */
[----:B--2---:R-:W-:Y:S05]  /*7bb0*/  @!P0 NANOSLEEP.SYNCS 0x989680 ;  /* 0x009896800000895d */ /* 0x004fea0003900000 */
[----:B------:R-:W2:Y:S02]  /*7bc0*/  @!P0 SYNCS.PHASECHK.TRANS64 P0, [R4+URZ+0x30840], R3 ;  /* 0x03084003040085a7 */ /* 0x000ea4000800007f */
[----:B--2---:R-:W-:Y:S05]  /*7bd0*/  @!P0 BRA `(.L_x_73) ;  /* 0xfffffffc00f08947 */ /* 0x004fea000383ffff */
[----:B------:R-:W-:Y:S05]  /*7be0*/  BRA `(.L_x_92) ;  /* 0xfffffff400ac7947 */ /* 0x000fea000383ffff */
.L_x_75:
[----:B------:R-:W-:Y:S01]  /*7bf0*/  BSSY B0, `(.L_x_93) ;  /* 0x0000006000007945 */ /* 0x000fe20003800000 */
[----:B------:R-:W-:-:S07]  /*7c00*/  IMAD.MOV.U32 R15, RZ, RZ, -0x1 ;  /* 0xffffffffff0f7424 */ /* 0x000fce00078e00ff */
[----:B------:R-:W-:Y:S05]  /*7c10*/  WARPSYNC.COLLECTIVE R15, `(.L_x_94) ;  /* 0x000000000f0c7348 */ /* 0x000fea0003c00000 */
[----:B------:R-:W-:Y:S02]  /*7c20*/  ELECT P6, UR62, PT ;  /* 0x00000000003e782f */ /* 0x000fe400038c0000 */
[----:B------:R-:W-:Y:S01]  /*7c30*/  MOV R14, UR62 ;  /* 0x0000003e000e7c02 */ /* 0x000fe20008000f00 */
[----:B------:R-:W-:Y:S10]  /*7c40*/  ENDCOLLECTIVE ;  /* 0x000000000000791b */ /* 0x000ff40003800000 */
.L_x_94:
[----:B------:R-:W-:Y:S05]  /*7c50*/  BSYNC B0 ;  /* 0x0000000000007941 */ /* 0x000fea0003800000 */
.L_x_93:
[----:B------:R-:W-:Y:S01]  /*7c60*/  PLOP3.LUT P0, PT, P6, PT, PT, 0x80, 0x0 ;  /* 0x000000000000781c */ /* 0x000fe2000370f070 */
[----:B------:R-:W-:-:S12]  /*7c70*/  BRA `(.L_x_95) ;  /* 0xfffffff800547947 */ /* 0x000fd8000383ffff */
.L_x_77:
[----:B-1----:R1:W2:Y:S02]  /*7c80*/  SYNCS.PHASECHK.TRANS64.TRYWAIT P1, [R6+URZ], R5 ;  /* 0x00000005060075a7 */ /* 0x0022a4000802017f */
[----:B--2---:R-:W-:Y:S05]  /*7c90*/  @!P1 NANOSLEEP.SYNCS 0x989680 ;  /* 0x009896800000995d */ /* 0x004fea0003900000 */
[----:B------:R-:W2:Y:S02]  /*7ca0*/  @!P1 SYNCS.PHASECHK.TRANS64 P1, [R6+URZ], R5 ;  /* 0x00000005060095a7 */ /* 0x000ea4000802007f */
[----:B--2---:R-:W-:Y:S05]  /*7cb0*/  @!P1 BRA `(.L_x_77) ;  /* 0xfffffffc00f09947 */ /* 0x004fea000383ffff */
[----:B------:R-:W-:Y:S05]  /*7cc0*/  BRA `(.L_x_96) ;  /* 0xfffffff800907947 */ /* 0x000fea000383ffff */
.L_x_78:
[----:B--2---:R2:W3:Y:S02]  /*7cd0*/  SYNCS.PHASECHK.TRANS64.TRYWAIT P1, [R3+URZ], R2 ;  /* 0x00000002030075a7 */ /* 0x0044e4000802017f */
[----:B---3--:R-:W-:Y:S05]  /*7ce0*/  @!P1 NANOSLEEP.SYNCS 0x989680 ;  /* 0x009896800000995d */ /* 0x008fea0003900000 */
[----:B------:R-:W3:Y:S02]  /*7cf0*/  @!P1 SYNCS.PHASECHK.TRANS64 P1, [R3+URZ], R2 ;  /* 0x00000002030095a7 */ /* 0x000ee4000802007f */
[----:B---3--:R-:W-:Y:S05]  /*7d00*/  @!P1 BRA `(.L_x_78) ;  /* 0xfffffffc00f09947 */ /* 0x008fea000383ffff */
[----:B------:R-:W-:Y:S05]  /*7d10*/  BRA `(.L_x_97) ;  /* 0xfffffff800847947 */ /* 0x000fea000383ffff */
.L_x_80:
[----:B--2---:R2:W3:Y:S02]  /*7d20*/  SYNCS.PHASECHK.TRANS64.TRYWAIT P0, [R0+URZ], R5 ;  /* 0x00000005000075a7 */ /* 0x0044e4000800017f */
[----:B---3--:R-:W-:Y:S05]  /*7d30*/  @!P0 NANOSLEEP.SYNCS 0x989680 ;  /* 0x009896800000895d */ /* 0x008fea0003900000 */
[----:B------:R-:W3:Y:S02]  /*7d40*/  @!P0 SYNCS.PHASECHK.TRANS64 P0, [R0+URZ], R5 ;  /* 0x00000005000085a7 */ /* 0x000ee4000800007f */
[----:B---3--:R-:W-:Y:S05]  /*7d50*/  @!P0 BRA `(.L_x_80) ;  /* 0xfffffffc00f08947 */ /* 0x008fea000383ffff */
[----:B------:R-:W-:Y:S05]  /*7d60*/  BRA `(.L_x_98) ;  /* 0xfffffff800887947 */ /* 0x000fea000383ffff */
.L_x_99:
[----:B------:R-:W-:-:S00]  /*7d70*/  BRA `(.L_x_99) ;  /* 0xfffffffc00fc7947 */ /* 0x000fc0000383ffff */
[----:B------:R-:W-:-:S00]  /*7d80*/  NOP ;  /* 0x0000000000007918 */ /* 0x000fc00000000000 */
[----:B------:R-:W-:-:S00]  /*7d90*/  NOP ;  /* 0x0000000000007918 */ /* 0x000fc00000000000 */
[----:B------:R-:W-:-:S00]  /*7da0*/  NOP ;  /* 0x0000000000007918 */ /* 0x000fc00000000000 */
[----:B------:R-:W-:-:S00]  /*7db0*/  NOP ;  /* 0x0000000000007918 */ /* 0x000fc00000000000 */
[----:B------:R-:W-:-:S00]  /*7dc0*/  NOP ;  /* 0x0000000000007918 */ /* 0x000fc00000000000 */
[----:B------:R-:W-:-:S00]  /*7dd0*/  NOP ;  /* 0x0000000000007918 */ /* 0x000fc00000000000 */
[----:B------:R-:W-:-:S00]  /*7de0*/  NOP ;  /* 0x0000000000007918 */ /* 0x000fc00000000000 */
[----:B------:R-:W-:-:S00]  /*7df0*/  NOP ;  /* 0x0000000000007918 */ /* 0x000fc00000000000 */
.L_x_7290:


//--------------------- .text._ZN7cutlass13device_kernelIN5flash11enable_sm90INS1_16FlashAttnBwdSm90INS1_25CollectiveMainloopBwdSm90ILi2ELi2ELi2EN4cute5tupleIJNS5_1CILi1EEES8_S8_EEENS6_IJNS7_ILi64EEENS7_ILi128EEESB_EEENS_10bfloat16_tEfNS_4arch4Sm90ELb0ELb0ELb1ELb0ELb1ELb1ELb0ELb0ELi2ELi1ELi2ELi1ELb0EEENS1_21CollectiveEpilogueBwdISC_SD_SF_Li256ELb0ELb0ELi1EEENS1_19SingleTileSchedulerILb0ELb0ELb0ELi128EEEEEEEEEvNT_6ParamsE --------------------------
	.section	.text._ZN7cutlass13device_kernelIN5flash11enable_sm90INS1_16FlashAttnBwdSm90INS1_25CollectiveMainloopBwdSm90ILi2ELi2ELi2EN4cute5tupleIJNS5_1CILi1EEES8_S8_EEENS6_IJNS7_ILi64EEENS7_ILi128EEESB_EEENS_10bfloat16_tEfNS_4arch4Sm90ELb0ELb0ELb1ELb0ELb1ELb1ELb0ELb0ELi2ELi1ELi2ELi1ELb0EEENS1_21CollectiveEpilogueBwdISC_SD_SF_Li256ELb0ELb0ELi1EEENS1_19SingleTileSchedulerILb0ELb0ELb0ELi128EEEEEEEEEvNT_6ParamsE,"ax",@progbits
	.align	128
.text._ZN7cutlass13device_kernelIN5flash11enable_sm90INS1_16FlashAttnBwdSm90INS1_25CollectiveMainloopBwdSm90ILi2ELi2ELi2EN4cute5tupleIJNS5_1CILi1EEES8_S8_EEENS6_IJNS7_ILi64EEENS7_ILi128EEESB_EEENS_10bfloat16_tEfNS_4arch4Sm90ELb0ELb0ELb1ELb0ELb1ELb1ELb0ELb0ELi2ELi1ELi2ELi1ELb0EEENS1_21CollectiveEpilogueBwdISC_SD_SF_Li256ELb0ELb0ELi1EEENS1_19SingleTileSchedulerILb0ELb0ELb0ELi128EEEEEEEEEvNT_6ParamsE:
        .type           _ZN7cutlass13device_kernelIN5flash11enable_sm90INS1_16FlashAttnBwdSm90INS1_25CollectiveMainloopBwdSm90ILi2ELi2ELi2EN4cute5tupleIJNS5_1CILi1EEES8_S8_EEENS6_IJNS7_ILi64EEENS7_ILi128EEESB_EEENS_10bfloat16_tEfNS_4arch4Sm90ELb0ELb0ELb1ELb0ELb1ELb1ELb0ELb0ELi2ELi1ELi2ELi1ELb0EEENS1_21CollectiveEpilogueBwdISC_SD_SF_Li256ELb0ELb0ELi1EEENS1_19SingleTileSchedulerILb0ELb0ELb0ELi128EEEEEEEEEvNT_6ParamsE,@function
        .size           _ZN7cutlass13device_kernelIN5flash11enable_sm90INS1_16FlashAttnBwdSm90INS1_25CollectiveMainloopBwdSm90ILi2ELi2ELi2EN4cute5tupleIJNS5_1CILi1EEES8_S8_EEENS6_IJNS7_ILi64EEENS7_ILi128EEESB_EEENS_10bfloat16_tEfNS_4arch4Sm90ELb0ELb0ELb1ELb0ELb1ELb1ELb0ELb0ELi2ELi1ELi2ELi1ELb0EEENS1_21CollectiveEpilogueBwdISC_SD_SF_Li256ELb0ELb0ELi1EEENS1_19SingleTileSchedulerILb0ELb0ELb0ELi128EEEEEEEEEvNT_6ParamsE,(.L_x_7291 - _ZN7cutlass13device_kernelIN5flash11enable_sm90INS1_16FlashAttnBwdSm90INS1_25CollectiveMainloopBwdSm90ILi2ELi2ELi2EN4cute5tupleIJNS5_1CILi1EEES8_S8_EEENS6_IJNS7_ILi64EEENS7_ILi128EEESB_EEENS_10bfloat16_tEfNS_4arch4Sm90ELb0ELb0ELb1ELb0ELb1ELb1ELb0ELb0ELi2ELi1ELi2ELi1ELb0EEENS1_21CollectiveEpilogueBwdISC_SD_SF_Li256ELb0ELb0ELi1EEENS1_19SingleTileSchedulerILb0ELb0ELb0ELi128EEEEEEEEEvNT_6ParamsE)
        .other          _ZN7cutlass13device_kernelIN5flash11enable_sm90INS1_16FlashAttnBwdSm90INS1_25CollectiveMainloopBwdSm90ILi2ELi2ELi2EN4cute5tupleIJNS5_1CILi1EEES8_S8_EEENS6_IJNS7_ILi64EEENS7_ILi128EEESB_EEENS_10bfloat16_tEfNS_4arch4Sm90ELb0ELb0ELb1ELb0ELb1ELb1ELb0ELb0ELi2ELi1ELi2ELi1ELb0EEENS1_21CollectiveEpilogueBwdISC_SD_SF_Li256ELb0ELb0ELi1EEENS1_19SingleTileSchedulerILb0ELb0ELb0ELi128EEEEEEEEEvNT_6ParamsE,@"STO_CUDA_ENTRY STV_DEFAULT"
_ZN7cutlass13device_kernelIN5flash11enable_sm90INS1_16FlashAttnBwdSm90INS1_25CollectiveMainloopBwdSm90ILi2ELi2ELi2EN4cute5tupleIJNS5_1CILi1EEES8_S8_EEENS6_IJNS7_ILi64EEENS7_ILi128EEESB_EEENS_10bfloat16_tEfNS_4arch4Sm90ELb0ELb0ELb1ELb0ELb1ELb1ELb0ELb0ELi2ELi1ELi2ELi1ELb0EEENS1_21CollectiveEpilogueBwdISC_SD_SF_Li256ELb0ELb0ELi1EEENS1_19SingleTileSchedulerILb0ELb0ELb0ELi128EEEEEEEEEvNT_6ParamsE:
        /* <DEDUP_REMOVED lines=28> */
.L_x_101:
[----:B------:R-:W-:Y:S05]  /*01c0*/  BSYNC B0 ;  /* 0x0000000000007941 */ /* 0x000fea0003800000 */
.L_x_100:
        /* <DEDUP_REMOVED lines=30> */
[----:B------:R1:W1:Y:S01]  /*03b0*/  SYNCS.EXCH.64 URZ, [UR8+0x30820], UR4 ;  /* 0x03082004083f75b2 */ /* 0x0002620008000100 */
[----:B------:R1:W1:Y:S01]  /*03c0*/  SYNCS.EXCH.64 URZ, [UR8+0x30818], UR6 ;  /* 0x03081806083f75b2 */ /* 0x0002620008000100 */
[----:B------:R1:W1:Y:S01]  /*03d0*/  SYNCS.EXCH.64 URZ, [UR8+0x30828], UR4 ;  /* 0x03082804083f75b2 */ /* 0x0002620008000100 */
[----:B------:R-:W-:Y:S01]  /*03e0*/  NOP ;  /* 0x0000000000007918 */ /* 0x000fe20000000000 */
.L_x_102:
[----:B------:R-:W5:Y:S01]  /*03f0*/  SHFL.IDX PT, R3, R0, RZ, 0x1f ;  /* 0x00001fff00037589 */ /* 0x000f6200000e0000 */
[----:B------:R-:W-:Y:S01]  /*0400*/  NOP ;  /* 0x0000000000007918 */ /* 0x000fe20000000000 */
[----:B-----5:R-:W-:-:S13]  /*0410*/  ISETP.NE.AND P0, PT, R3, RZ, PT ;  /* 0x000000ff0300720c */ /* 0x020fda0003f05270 */
        /* <DEDUP_REMOVED lines=17> */
[----:B------:R1:W1:Y:S01]  /*0530*/  SYNCS.EXCH.64 URZ, [UR8+0x30848], UR6 ;  /* 0x03084806083f75b2 */ /* 0x0002620008000100 */
[----:B------:R-:W-:Y:S01]  /*0540*/  NOP ;  /* 0x0000000000007918 */ /* 0x000fe20000000000 */
.L_x_103:
[----:B---3--:R-:W-:Y:S01]  /*0550*/  ISETP.NE.AND P0, PT, R2, RZ, PT ;  /* 0x000000ff0200720c */ /* 0x008fe20003f05270 */
[----:B------:R-:W-:Y:S01]  /*0560*/  IMAD.MOV.U32 R17, RZ, RZ, 0x1 ;  /* 0x00000001ff117424 */ /* 0x000fe200078e00ff */
[----:B------:R-:W-:Y:S01]  /*0570*/  NOP ;  /* 0x0000000000007918 */ /* 0x000fe20000000000 */
[----:B------:R-:W-:Y:S03]  /*0580*/  BSSY B6, `(.L_x_104) ;  /* 0x00007a8000067945 */ /* 0x000fe60003800000 */
[----:B------:R-:W-:Y:S01]  /*0590*/  SEL R17, R17, 0x2, !P0 ;  /* 0x0000000211117807 */ /* 0x000fe20004000000 */
[----:B-12-4-:R-:W-:Y:S06]  /*05a0*/  BAR.SYNC.DEFER_BLOCKING 0x0 ;  /* 0x0000000000007b1d */ /* 0x016fec0000010000 */
[----:B------:R-:W-:Y:S05]  /*05b0*/  @!P0 BRA `(.L_x_105) ;  /* 0x00000048006c8947 */ /* 0x000fea0003800000 */
.L_x_106:
        /* <DEDUP_REMOVED lines=33> */
.L_x_109:
        /* <DEDUP_REMOVED lines=15> */
.L_x_108:
        /* <DEDUP_REMOVED lines=22> */
.L_x_111:
        /* <DEDUP_REMOVED lines=15> */
.L_x_110:
        /* <DEDUP_REMOVED lines=8> */
.L_x_199:
        /* <DEDUP_REMOVED lines=13> */
.L_x_113:
        /* <DEDUP_REMOVED lines=111> */
.L_x_126:
[----:B------:R-:W-:Y:S01]  /*1350*/  ISETP.NE.AND P0, PT, R7, 0x3, PT ;  /* 0x000000030700780c */ /* 0x000fe20003f05270 */
[----:B------:R-:W-:-:S12]  /*1360*/  YIELD ;  /* 0x0000000000007946 */ /* 0x000fd80003800000 */
[----:B---3--:R-:W-:Y:S05]  /*1370*/  @!P0 BRA `(.L_x_116) ;  /* 0x0000000000048947 */ /* 0x008fea0003800000 */
[----:B------:R-:W-:Y:S01]  /*1380*/  BPT.TRAP 0x1 ;  /* 0x000000040000795c */ /* 0x000fe20000300000 */
.L_x_116:
[----:B------:R-:W-:Y:S01]  /*1390*/  IMAD R2, R4, 0x8, R16 ;  /* 0x0000000804027824 */ /* 0x000fe200078e0210 */
[----:B------:R-:W-:-:S04]  /*13a0*/  SHF.L.U32 R17, R5, 0x1f, RZ ;  /* 0x0000001f05117819 */ /* 0x000fc800000006ff */
[----:B------:R2:W3:Y:S01]  /*13b0*/  SYNCS.PHASECHK.TRANS64.TRYWAIT P1, [R2+URZ+0x30810], R17 ;  /* 0x03081011020075a7 */ /* 0x0004e2000802017f */
[----:B------:R-:W-:Y:S05]  /*13c0*/  @!P0 BRA `(.L_x_117) ;  /* 0x0000000000048947 */ /* 0x000fea0003800000 */
[----:B------:R-:W-:Y:S01]  /*13d0*/  BPT.TRAP 0x1 ;  /* 0x000000040000795c */ /* 0x000fe20000300000 */
.L_x_117:
[----:B---3--:R-:W-:Y:S05]  /*13e0*/  @P1 BRA `(.L_x_118) ;  /* 0x0000000000081947 */ /* 0x008fea0003800000 */
[----:B------:R-:W3:Y:S02]  /*13f0*/  SYNCS.PHASECHK.TRANS64.TRYWAIT P1, [R2+URZ+0x30810], R17 ;  /* 0x03081011020075a7 */ /* 0x000ee4000802017f */
[----:B---3--:R-:W-:Y:S05]  /*1400*/  @!P1 BRA `(.L_x_119) ;  /* 0x0000006c00349947 */ /* 0x008fea0003800000 */
.L_x_118:
        /* <DEDUP_REMOVED lines=72> */
[----:B------:R1:W1:Y:S04]  /*1890*/  LDS.64 R220, [R12+0x28020] ;  /* 0x028020000cdc7984 */ /* 0x0002680000000a00 */
        /* <DEDUP_REMOVED lines=8> */
.L_x_120:
[----:B------:R1:W1:Y:S01]  /*1920*/  SYNCS.PHASECHK.TRANS64.TRYWAIT P1, [R2+URZ+0x30830], R17 ;  /* 0x03083011020075a7 */ /* 0x000262000802017f */
[----:B------:R-:W-:Y:S05]  /*1930*/  @!P0 BRA `(.L_x_121) ;  /* 0x0000000000048947 */ /* 0x000fea0003800000 */
[----:B------:R-:W-:Y:S01]  /*1940*/  BPT.TRAP 0x1 ;  /* 0x000000040000795c */ /* 0x000fe20000300000 */
.L_x_121:
[----:B------:R-:W-:-:S05]  /*1950*/  VIADD R13, R16, 0x20000 ;  /* 0x00020000100d7836 */ /* 0x000fca0000000000 */
[----:B------:R-:W-:-:S04]  /*1960*/  SHF.R.U32.HI R13, RZ, 0x4, R13 ;  /* 0x00000004ff0d7819 */ /* 0x000fc8000001160d */
[----:B------:R-:W-:-:S04]  /*1970*/  LOP3.LUT R13, R13, 0x3fff, RZ, 0xc0, !PT ;  /* 0x00003fff0d0d7812 */ /* 0x000fc800078ec0ff */
[----:B------:R-:W-:Y:S01]  /*1980*/  LOP3.LUT R153, R13, 0x10000, RZ, 0xfc, !PT ;  /* 0x000100000d997812 */ /* 0x000fe200078efcff */
[----:B-1----:R-:W-:Y:S06]  /*1990*/  @P1 BRA `(.L_x_122) ;  /* 0x0000000000081947 */ /* 0x002fec0003800000 */
[----:B------:R-:W1:Y:S02]  /*19a0*/  SYNCS.PHASECHK.TRANS64.TRYWAIT P1, [R2+URZ+0x30830], R17 ;  /* 0x03083011020075a7 */ /* 0x000e64000802017f */
[----:B-1----:R-:W-:Y:S05]  /*19b0*/  @!P1 BRA `(.L_x_123) ;  /* 0x0000006400dc9947 */ /* 0x002fea0003800000 */
.L_x_122:
        /* <DEDUP_REMOVED lines=166> */
[----:B------:R-:W-:Y:S01]  /*2420*/  FFMA.FTZ R154, R155, UR5, -R220 ;  /* 0x000000059b9a7c23 */ /* 0x000fe200080108dc */
        /* <DEDUP_REMOVED lines=330> */
.L_x_124:
        /* <DEDUP_REMOVED lines=49> */
.L_x_125:
        /* <DEDUP_REMOVED lines=11> */
.L_x_115:
        /* <DEDUP_REMOVED lines=83> */
.L_x_127:
        /* <DEDUP_REMOVED lines=19> */
.L_x_128:
        /* <DEDUP_REMOVED lines=18> */
.L_x_129:
        /* <DEDUP_REMOVED lines=18> */
.L_x_130:
        /* <DEDUP_REMOVED lines=161> */
.L_x_132:
[----:B------:R-:W-:Y:S05]  /*4f40*/  BSYNC B0 ;  /* 0x0000000000007941 */ /* 0x000fea0003800000 */
.L_x_131:
[----:B------:R-:W-:-:S04]  /*4f50*/  DEPBAR.LE SB0, 0x0 ;  /* 0x000080000000791a */ /* 0x000fc80000000000 */
[----:B------:R-:W-:Y:S05]  /*4f60*/  BRA `(.L_x_107) ;  /* 0x0000003000247947 */ /* 0x000fea0003800000 */
.L_x_105:
        /* <DEDUP_REMOVED lines=14> */
[----:B------:R-:W-:Y:S01]  /*5050*/  ULDC UR13, c[0x0][0x288] ;  /* 0x0000a200000d7ab9 */ /* 0x000fe20000000800 */
[----:B------:R-:W-:Y:S01]  /*5060*/  ULDC.64 UR14, c[0x0][0x2e0] ;  /* 0x0000b800000e7ab9 */ /* 0x000fe20000000a00 */
[----:B------:R-:W-:-:S04]  /*5070*/  ELECT P0, URZ, PT ;  /* 0x00000000003f782f */ /* 0x000fc80003800000 */
[----:B------:R-:W2:Y:S01]  /*5080*/  LDC R4, c[0x0][0x280] ;  /* 0x0000a000ff047b82 */ /* 0x000ea20000000800 */
[----:B-1----:R-:W-:Y:S02]  /*5090*/  USHF.R.S32.HI UR8, URZ, 0x1f, UR16 ;  /* 0x0000001f3f087899 */ /* 0x002fe40008011410 */
[----:B------:R-:W-:Y:S02]  /*50a0*/  UIMAD.WIDE.U32 UR4, UR16, UR10, URZ ;  /* 0x0000000a100472a5 */ /* 0x000fe4000f8e003f */
[----:B------:R-:W-:Y:S01]  /*50b0*/  UIMAD UR6, UR8, UR10, URZ ;  /* 0x0000000a080672a4 */ /* 0x000fe2000f8e023f */
[----:B--2---:R-:W-:-:S03]  /*50c0*/  ISETP.GE.AND P1, PT, R4, 0x1, PT ;  /* 0x000000010400780c */ /* 0x004fc60003f26270 */
[----:B------:R-:W-:Y:S02]  /*50d0*/  UIMAD UR7, UR16, UR11, UR6 ;  /* 0x0000000b100772a4 */ /* 0x000fe4000f8e0206 */
[----:B------:R-:W-:Y:S02]  /*50e0*/  USHF.R.S32.HI UR6, URZ, 0x1f, UR9 ;  /* 0x0000001f3f067899 */ /* 0x000fe40008011409 */
[----:B------:R-:W-:Y:S02]  /*50f0*/  UIMAD UR11, UR9, UR13, URZ ;  /* 0x0000000d090b72a4 */ /* 0x000fe4000f8e023f */
[----:B------:R-:W-:Y:S02]  /*5100*/  UIMAD UR6, UR6, UR14, URZ ;  /* 0x0000000e060672a4 */ /* 0x000fe4000f8e023f */
[----:B------:R-:W-:Y:S02]  /*5110*/  UIADD3 UR5, UR5, UR7, URZ ;  /* 0x0000000705057290 */ /* 0x000fe4000fffe03f */
[----:B------:R-:W-:-:S02]  /*5120*/  UIADD3 UR10, UP0, UR11, UR16, URZ ;  /* 0x000000100b0a7290 */ /* 0x000fc4000ff1e03f */
[----:B------:R-:W-:Y:S02]  /*5130*/  UIMAD UR12, UR9, UR15, UR6 ;  /* 0x0000000f090c72a4 */ /* 0x000fe4000f8e0206 */
[----:B------:R-:W-:Y:S02]  /*5140*/  UIMAD.WIDE.U32 UR6, UR9, UR14, UR4 ;  /* 0x0000000e090672a5 */ /* 0x000fe4000f8e0004 */
[----:B------:R-:W-:Y:S01]  /*5150*/  ULEA.HI.X.SX32 UR11, UR11, UR8, 0x1, UP0 ;  /* 0x000000080b0b7291 */ /* 0x000fe200080f0e3f */
[----:B------:R-:W-:Y:S11]  /*5160*/  @!P1 BRA `(.L_x_107) ;  /* 0x0000002c00a49947 */ /* 0x000ff60003800000 */
[----:B------:R-:W1:Y:S01]  /*5170*/  S2R R5, SR_TID.X ;  /* 0x0000000000057919 */ /* 0x000e620000002100 */
[C---:B------:R-:W-:Y:S01]  /*5180*/  VIADD R0, R4.reuse, 0x3f ;  /* 0x0000003f04007836 */ /* 0x040fe20000000000 */
[----:B------:R-:W-:Y:S01]  /*5190*/  ISETP.GE.AND P1, PT, R4, 0x41, PT ;  /* 0x000000410400780c */ /* 0x000fe20003f26270 */
[----:B------:R-:W-:Y:S01]  /*51a0*/  ULDC UR4, c[0x0][0x760] ;  /* 0x0001d80000047ab9 */ /* 0x000fe20000000800 */
[----:B------:R-:W2:Y:S01]  /*51b0*/  S2UR UR28, SR_CTAID.X ;  /* 0x00000000001c79c3 */ /* 0x000ea20000002500 */
[----:B------:R-:W-:Y:S01]  /*51c0*/  UIMAD UR13, UR13, UR4, URZ ;  /* 0x000000040d0d72a4 */ /* 0x000fe2000f8e023f */
[----:B------:R-:W-:Y:S01]  /*51d0*/  SHF.R.S32.HI R3, RZ, 0x1f, R0 ;  /* 0x0000001fff037819 */ /* 0x000fe20000011400 */
[----:B------:R-:W-:Y:S01]  /*51e0*/  UIADD3 UR12, UR7, UR12, URZ ;  /* 0x0000000c070c7290 */ /* 0x000fe2000fffe03f */
[----:B------:R-:W-:Y:S02]  /*51f0*/  UMOV UR4, URZ ;  /* 0x0000003f00047c82 */ /* 0x000fe40008000000 */
[----:B------:R-:W-:Y:S01]  /*5200*/  LEA.HI R3, R3, R0, RZ, 0x6 ;  /* 0x0000000003037211 */ /* 0x000fe200078f30ff */
[----:B------:R-:W-:-:S03]  /*5210*/  ULDC.64 UR26, c[0x0][0x208] ;  /* 0x00008200001a7ab9 */ /* 0x000fc60000000a00 */
[----:B------:R-:W-:-:S04]  /*5220*/  SHF.R.S32.HI R2, RZ, 0x6, R3 ;  /* 0x00000006ff027819 */ /* 0x000fc80000011403 */
[----:B------:R-:W-:Y:S02]  /*5230*/  VIMNMX R2, R2, 0x1, !PT ;  /* 0x0000000102027848 */ /* 0x000fe40007fe0100 */
[----:B-1----:R-:W-:Y:S02]  /*5240*/  LOP3.LUT R0, R5, 0x1f, RZ, 0xc0, !PT ;  /* 0x0000001f05007812 */ /* 0x002fe400078ec0ff */
[----:B------:R-:W-:Y:S01]  /*5250*/  LOP3.LUT R5, R2, 0x1, RZ, 0xc0, !PT ;  /* 0x0000000102057812 */ /* 0x000fe200078ec0ff */
[----:B--2---:R-:W-:Y:S06]  /*5260*/  @!P1 BRA `(.L_x_134) ;  /* 0x0000000800ac9947 */ /* 0x004fec0003800000 */
        /* <DEDUP_REMOVED lines=11> */
[----:B------:R-:W-:-:S12]  /*5320*/  UIADD3.X UR21, URZ, UR21, URZ, UP2, !UPT ;  /* 0x000000153f157290 */ /* 0x000fd800097fe43f */
.L_x_159:
[----:B------:R-:W-:Y:S01]  /*5330*/  UIMAD UR22, UR13, UR4, URZ ;  /* 0x000000040d1672a4 */ /* 0x000fe2000f8e023f */
[----:B------:R-:W-:Y:S01]  /*5340*/  ISETP.NE.AND P1, PT, R0, RZ, PT ;  /* 0x000000ff0000720c */ /* 0x000fe20003f25270 */
[----:B------:R-:W-:Y:S01]  /*5350*/  ULDC.64 UR8, c[0x0][0x768] ;  /* 0x0001da0000087ab9 */ /* 0x000fe20000000a00 */
[----:B------:R-:W-:Y:S01]  /*5360*/  USHF.L.U32 UR14, UR5, 0xe, URZ ;  /* 0x0000000e050e7899 */ /* 0x000fe2000800063f */
[----:B------:R-:W-:Y:S01]  /*5370*/  VIADD R4, R4, 0xfffffffe ;  /* 0xfffffffe04047836 */ /* 0x000fe20000000000 */
[----:B------:R-:W-:Y:S01]  /*5380*/  UIADD3 UR15, UP0, UR22, UR10, URZ ;  /* 0x0000000a160f7290 */ /* 0x000fe2000ff1e03f */
[----:B------:R-:W-:Y:S01]  /*5390*/  BSSY B0, `(.L_x_135) ;  /* 0x0000010000007945 */ /* 0x000fe20003800000 */
[----:B------:R-:W-:Y:S02]  /*53a0*/  UIMAD.WIDE UR32, UR14, 0x4, UR16 ;  /* 0x000000040e2078a5 */ /* 0x000fe4000f8e0210 */
[----:B------:R-:W-:Y:S01]  /*53b0*/  ULEA.HI.X.SX32 UR23, UR22, UR11, 0x1, UP0 ;  /* 0x0000000b16177291 */ /* 0x000fe200080f0e3f */
[----:B------:R-:W-:Y:S01]  /*53c0*/  ISETP.NE.AND P2, PT, R4, RZ, PT ;  /* 0x000000ff0400720c */ /* 0x000fe20003f45270 */
[----:B------:R-:W-:-:S02]  /*53d0*/  ULEA UR24, UP0, UR15, UR8, 0x2 ;  /* 0x000000080f187291 */ /* 0x000fc4000f80103f */
[----:B------:R-:W-:Y:S02]  /*53e0*/  UIMAD.WIDE UR30, UR14, 0x4, UR18 ;  /* 0x000000040e1e78a5 */ /* 0x000fe4000f8e0212 */
[----:B------:R-:W-:Y:S02]  /*53f0*/  ULEA.HI.X UR23, UR15, UR9, UR23, 0x2, UP0 ;  /* 0x000000090f177291 */ /* 0x000fe400080f1417 */
[----:B-1----:R-:W-:Y:S01]  /*5400*/  IMAD.U32 R2, RZ, RZ, UR24 ;  /* 0x00000018ff027e24 */ /* 0x002fe2000f8e00ff */
[----:B------:R-:W-:-:S03]  /*5410*/  UIMAD.WIDE UR14, UR14, 0x4, UR20 ;  /* 0x000000040e0e78a5 */ /* 0x000fc6000f8e0214 */
[----:B------:R-:W-:Y:S01]  /*5420*/  IMAD.U32 R3, RZ, RZ, UR23 ;  /* 0x00000017ff037e24 */ /* 0x000fe2000f8e00ff */
[----:B------:R-:W-:Y:S08]  /*5430*/  @P1 BRA `(.L_x_136) ;  /* 0x0000000000141947 */ /* 0x000ff00003800000 */
.L_x_137:
[----:B------:R-:W2:Y:S04]  /*5440*/  LDG.E.STRONG.GPU R6, desc[UR26][R2.64] ;  /* 0x0000001a02067981 */ /* 0x000ea8000c1ef900 */
[----:B--2---:R-:W-:Y:S01]  /*5450*/  CCTL.IVALL ;  /* 0x00000000ff00798f */ /* 0x004fe20002000000 */
[----:B------:R-:W-:Y:S05]  /*5460*/  YIELD ;  /* 0x0000000000007946 */ /* 0x000fea0003800000 */
[----:B------:R-:W-:-:S13]  /*5470*/  ISETP.NE.AND P3, PT, R6, UR28, PT ;  /* 0x0000001c06007c0c */ /* 0x000fda000bf65270 */
[----:B------:R-:W-:Y:S05]  /*5480*/  @P3 BRA `(.L_x_137) ;  /* 0xfffffffc00ec3947 */ /* 0x000fea000383ffff */
.L_x_136:
[----:B------:R-:W-:Y:S05]  /*5490*/  BSYNC B0 ;  /* 0x0000000000007941 */ /* 0x000fea0003800000 */
.L_x_135:
[----:B------:R-:W-:-:S03]  /*54a0*/  UMOV UR23, 0xffffffff ;  /* 0xffffffff00177882 */ /* 0x000fc60000000000 */
[----:B------:R-:W-:Y:S05]  /*54b0*/  BRA.DIV UR23, `(.L_x_138) ;  /* 0x0000002e17307947 */ /* 0x000fea000b800000 */
[----:B------:R-:W-:Y:S01]  /*54c0*/  NOP ;  /* 0x0000000000007918 */ /* 0x000fe20000000000 */
.L_x_202:
[----:B------:R-:W-:Y:S05]  /*54d0*/  WARPSYNC.ALL ;  /* 0x0000000000007948 */ /* 0x000fea0003800000 */
[----:B------:R-:W-:Y:S06]  /*54e0*/  BAR.SYNC.DEFER_BLOCKING 0xd, 0xa0 ;  /* 0x0342800000007b1d */ /* 0x000fec0000010000 */
[----:B------:R-:W-:Y:S04]  /*54f0*/  BSSY B0, `(.L_x_139) ;  /* 0x0000011000007945 */ /* 0x000fe80003800000 */
[----:B------:R-:W-:Y:S05]  /*5500*/  @!P0 BRA `(.L_x_140) ;  /* 0x00000000003c8947 */ /* 0x000fea0003800000 */
[----:B------:R-:W1:Y:S01]  /*5510*/  S2UR UR34, SR_CgaCtaId ;  /* 0x00000000002279c3 */ /* 0x000e620000008800 */
[----:B------:R-:W-:Y:S01]  /*5520*/  USHF.L.U32 UR23, UR4, 0xd, URZ ;  /* 0x0000000d04177899 */ /* 0x000fe2000800063f */
        /* <DEDUP_REMOVED lines=13> */
.L_x_140:
[----:B------:R-:W-:Y:S05]  /*5600*/  BSYNC B0 ;  /* 0x0000000000007941 */ /* 0x000fea0003800000 */
.L_x_139:
        /* <DEDUP_REMOVED lines=13> */
.L_x_142:
[----:B------:R-:W-:Y:S05]  /*56e0*/  BSYNC B0 ;  /* 0x0000000000007941 */ /* 0x000fea0003800000 */
.L_x_141:
[----:B------:R-:W-:Y:S06]  /*56f0*/  BAR.ARV 0xa, 0xa0 ;  /* 0x0282800000007b1d */ /* 0x000fec0000002000 */
[----:B------:R-:W-:Y:S04]  /*5700*/  BSSY B0, `(.L_x_143) ;  /* 0x0000003000007945 */ /* 0x000fe80003800000 */
[----:B------:R-:W-:Y:S05]  /*5710*/  @!P0 BRA `(.L_x_144) ;  /* 0x0000000000048947 */ /* 0x000fea0003800000 */
[----:B------:R-:W-:-:S04]  /*5720*/  DEPBAR.LE SB0, 0x0 ;  /* 0x000080000000791a */ /* 0x000fc80000000000 */
.L_x_144:
[----:B------:R-:W-:Y:S05]  /*5730*/  BSYNC B0 ;  /* 0x0000000000007941 */ /* 0x000fea0003800000 */
.L_x_143:
[----:B------:R-:W-:Y:S06]  /*5740*/  BAR.ARV 0xb, 0xa0 ;  /* 0x02c2800000007b1d */ /* 0x000fec0000002000 */
[----:B------:R-:W-:Y:S01]  /*5750*/  NOP ;  /* 0x0000000000007918 */ /* 0x000fe20000000000 */
[----:B------:R-:W-:Y:S04]  /*5760*/  BSSY B0, `(.L_x_145) ;  /* 0x0000011000007945 */ /* 0x000fe80003800000 */
[----:B------:R-:W-:Y:S05]  /*5770*/  @P1 BRA `(.L_x_146) ;  /* 0x00000000003c1947 */ /* 0x000fea0003800000 */
[----:B------:R-:W-:Y:S01]  /*5780*/  @!PT LDS RZ, [RZ] ;  /* 0x00000000fffff984 */ /* 0x000fe20000000800 */
[----:B------:R-:W-:Y:S01]  /*5790*/  @!PT LDS RZ, [RZ] ;  /* 0x00000000fffff984 */ /* 0x000fe20000000800 */
[----:B------:R-:W-:Y:S01]  /*57a0*/  @!PT LDS RZ, [RZ] ;  /* 0x00000000fffff984 */ /* 0x000fe20000000800 */
[----:B------:R-:W-:Y:S01]  /*57b0*/  @!PT LDS RZ, [RZ] ;  /* 0x00000000fffff984 */ /* 0x000fe20000000800 */
[----:B------:R1:W-:Y:S06]  /*57c0*/  MEMBAR.ALL.CTA ;  /* 0x0000000000007992 */ /* 0x0003ec0000008000 */
[----:B-1----:R-:W-:Y:S06]  /*57d0*/  MEMBAR.ALL.GPU ;  /* 0x0000000000007992 */ /* 0x002fec000000a000 */
[----:B------:R-:W-:-:S00]  /*57e0*/  ERRBAR ;  /* 0x00000000000079ab */ /* 0x000fc00000000000 */
[----:B------:R-:W-:Y:S06]  /*57f0*/  CGAERRBAR ;  /* 0x00000000000075ab */ /* 0x000fec0000000000 */
[----:B012345:R-:W-:Y:S01]  /*5800*/  CCTL.IVALL ;  /* 0x00000000ff00798f */ /* 0x03ffe20002000000 */
[----:B------:R-:W1:Y:S01]  /*5810*/  S2R R6, SR_LANEID ;  /* 0x0000000000067919 */ /* 0x000e620000000000 */
[----:B------:R-:W-:Y:S02]  /*5820*/  VOTEU.ANY UR23, UPT, PT ;  /* 0x0000000000177886 */ /* 0x000fe400038e0100 */
[----:B------:R-:W-:-:S02]  /*5830*/  UFLO.U32 UR24, UR23 ;  /* 0x00000017001872bd */ /* 0x000fc400080e0000 */
[----:B------:R-:W2:Y:S04]  /*5840*/  POPC R7, UR23 ;  /* 0x0000001700077d09 */ /* 0x000ea80008000000 */
[----:B-1----:R-:W-:-:S13]  /*5850*/  ISETP.EQ.U32.AND P3, PT, R6, UR24, PT ;  /* 0x0000001806007c0c */ /* 0x002fda000bf62070 */
[----:B--2---:R1:W-:Y:S02]  /*5860*/  @P3 REDG.E.ADD.S32.STRONG.GPU desc[UR26][R2.64], R7 ;  /* 0x000000070200398e */ /* 0x0043e4000c10e39a */
.L_x_146:
[----:B------:R-:W-:Y:S05]  /*5870*/  BSYNC B0 ;  /* 0x0000000000007941 */ /* 0x000fea0003800000 */
.L_x_145:
[----:B------:R-:W-:Y:S01]  /*5880*/  UIADD3 UR22, UR13, UR22, URZ ;  /* 0x000000160d167290 */ /* 0x000fe2000fffe03f */
[----:B------:R-:W-:Y:S03]  /*5890*/  BSSY B0, `(.L_x_147) ;  /* 0x000000d000007945 */ /* 0x000fe60003800000 */
[----:B------:R-:W-:-:S04]  /*58a0*/  UIADD3 UR23, UP0, UR22, UR10, URZ ;  /* 0x0000000a16177290 */ /* 0x000fc8000ff1e03f */
[----:B------:R-:W-:Y:S02]  /*58b0*/  ULEA.HI.X.SX32 UR22, UR22, UR11, 0x1, UP0 ;  /* 0x0000000b16167291 */ /* 0x000fe400080f0e3f */
[----:B------:R-:W-:-:S04]  /*58c0*/  ULEA UR8, UP0, UR23, UR8, 0x2 ;  /* 0x0000000817087291 */ /* 0x000fc8000f80103f */
[----:B------:R-:W-:Y:S02]  /*58d0*/  ULEA.HI.X UR22, UR23, UR9, UR22, 0x2, UP0 ;  /* 0x0000000917167291 */ /* 0x000fe400080f1416 */
[----:B-1----:R-:W-:-:S04]  /*58e0*/  IMAD.U32 R2, RZ, RZ, UR8 ;  /* 0x00000008ff027e24 */ /* 0x002fc8000f8e00ff */
[----:B------:R-:W-:Y:S01]  /*58f0*/  IMAD.U32 R3, RZ, RZ, UR22 ;  /* 0x00000016ff037e24 */ /* 0x000fe2000f8e00ff */
[----:B------:R-:W-:Y:S06]  /*5900*/  @P1 BRA `(.L_x_148) ;  /* 0x0000000000141947 */ /* 0x000fec0003800000 */
.L_x_149:
[----:B------:R-:W2:Y:S04]  /*5910*/  LDG.E.STRONG.GPU R6, desc[UR26][R2.64] ;  /* 0x0000001a02067981 */ /* 0x000ea8000c1ef900 */
[----:B--2---:R-:W-:Y:S01]  /*5920*/  CCTL.IVALL ;  /* 0x00000000ff00798f */ /* 0x004fe20002000000 */
[----:B------:R-:W-:Y:S05]  /*5930*/  YIELD ;  /* 0x0000000000007946 */ /* 0x000fea0003800000 */
[----:B------:R-:W-:-:S13]  /*5940*/  ISETP.NE.AND P3, PT, R6, UR28, PT ;  /* 0x0000001c06007c0c */ /* 0x000fda000bf65270 */
[----:B------:R-:W-:Y:S05]  /*5950*/  @P3 BRA `(.L_x_149) ;  /* 0xfffffffc00ec3947 */ /* 0x000fea000383ffff */
.L_x_148:
[----:B------:R-:W-:Y:S05]  /*5960*/  BSYNC B0 ;  /* 0x0000000000007941 */ /* 0x000fea0003800000 */
.L_x_147:
[----:B------:R-:W-:-:S03]  /*5970*/  UMOV UR8, 0xffffffff ;  /* 0xffffffff00087882 */ /* 0x000fc60000000000 */
[----:B------:R-:W-:Y:S05]  /*5980*/  BRA.DIV UR8, `(.L_x_150) ;  /* 0x0000002a08187947 */ /* 0x000fea000b800000 */
[----:B------:R-:W-:Y:S01]  /*5990*/  NOP ;  /* 0x0000000000007918 */ /* 0x000fe20000000000 */
.L_x_205:
[----:B------:R-:W-:Y:S05]  /*59a0*/  WARPSYNC.ALL ;  /* 0x0000000000007948 */ /* 0x000fea0003800000 */
        /* <DEDUP_REMOVED lines=12> */
.L_x_152:
[----:B------:R-:W-:Y:S05]  /*5a70*/  BSYNC B0 ;  /* 0x0000000000007941 */ /* 0x000fea0003800000 */
.L_x_151:
        /* <DEDUP_REMOVED lines=13> */
.L_x_154:
[----:B------:R-:W-:Y:S05]  /*5b50*/  BSYNC B0 ;  /* 0x0000000000007941 */ /* 0x000fea0003800000 */
.L_x_153:
[----:B------:R-:W-:Y:S06]  /*5b60*/  BAR.ARV 0xa, 0xa0 ;  /* 0x0282800000007b1d */ /* 0x000fec0000002000 */
[----:B------:R-:W-:Y:S04]  /*5b70*/  BSSY B0, `(.L_x_155) ;  /* 0x0000003000007945 */ /* 0x000fe80003800000 */
[----:B------:R-:W-:Y:S05]  /*5b80*/  @!P0 BRA `(.L_x_156) ;  /* 0x0000000000048947 */ /* 0x000fea0003800000 */
[----:B------:R-:W-:-:S04]  /*5b90*/  DEPBAR.LE SB0, 0x0 ;  /* 0x000080000000791a */ /* 0x000fc80000000000 */
.L_x_156:
[----:B------:R-:W-:Y:S05]  /*5ba0*/  BSYNC B0 ;  /* 0x0000000000007941 */ /* 0x000fea0003800000 */
.L_x_155:
[----:B------:R-:W-:Y:S06]  /*5bb0*/  BAR.ARV 0xb, 0xa0 ;  /* 0x02c2800000007b1d */ /* 0x000fec0000002000 */
[----:B------:R-:W-:Y:S01]  /*5bc0*/  NOP ;  /* 0x0000000000007918 */ /* 0x000fe20000000000 */
[----:B------:R-:W-:Y:S04]  /*5bd0*/  BSSY B0, `(.L_x_157) ;  /* 0x0000011000007945 */ /* 0x000fe80003800000 */
[----:B------:R-:W-:Y:S05]  /*5be0*/  @P1 BRA `(.L_x_158) ;  /* 0x00000000003c1947 */ /* 0x000fea0003800000 */
[----:B------:R-:W1:Y:S01]  /*5bf0*/  S2R R6, SR_LANEID ;  /* 0x0000000000067919 */ /* 0x000e620000000000 */
[----:B------:R-:W-:Y:S01]  /*5c00*/  @!PT LDS RZ, [RZ] ;  /* 0x00000000fffff984 */ /* 0x000fe20000000800 */
[----:B------:R-:W-:Y:S01]  /*5c10*/  @!PT LDS RZ, [RZ] ;  /* 0x00000000fffff984 */ /* 0x000fe20000000800 */
[----:B------:R-:W-:Y:S01]  /*5c20*/  @!PT LDS RZ, [RZ] ;  /* 0x00000000fffff984 */ /* 0x000fe20000000800 */
[----:B------:R-:W-:Y:S01]  /*5c30*/  @!PT LDS RZ, [RZ] ;  /* 0x00000000fffff984 */ /* 0x000fe20000000800 */
[----:B------:R2:W-:Y:S06]  /*5c40*/  MEMBAR.ALL.CTA ;  /* 0x0000000000007992 */ /* 0x0005ec0000008000 */
[----:B--2---:R-:W-:Y:S06]  /*5c50*/  MEMBAR.ALL.GPU ;  /* 0x0000000000007992 */ /* 0x004fec000000a000 */
[----:B------:R-:W-:-:S00]  /*5c60*/  ERRBAR ;  /* 0x00000000000079ab */ /* 0x000fc00000000000 */
[----:B------:R-:W-:Y:S06]  /*5c70*/  CGAERRBAR ;  /* 0x00000000000075ab */ /* 0x000fec0000000000 */
[----:B012345:R-:W-:Y:S01]  /*5c80*/  CCTL.IVALL ;  /* 0x00000000ff00798f */ /* 0x03ffe20002000000 */
[----:B------:R-:W-:Y:S02]  /*5c90*/  VOTEU.ANY UR8, UPT, PT ;  /* 0x0000000000087886 */ /* 0x000fe400038e0100 */
[----:B------:R-:W-:Y:S02]  /*5ca0*/  UFLO.U32 UR9, UR8 ;  /* 0x00000008000972bd */ /* 0x000fe400080e0000 */
[----:B------:R-:W2:Y:S04]  /*5cb0*/  POPC R7, UR8 ;  /* 0x0000000800077d09 */ /* 0x000ea80008000000 */
[----:B-1----:R-:W-:-:S13]  /*5cc0*/  ISETP.EQ.U32.AND P1, PT, R6, UR9, PT ;  /* 0x0000000906007c0c */ /* 0x002fda000bf22070 */
[----:B--2---:R1:W-:Y:S02]  /*5cd0*/  @P1 REDG.E.ADD.S32.STRONG.GPU desc[UR26][R2.64], R7 ;  /* 0x000000070200198e */ /* 0x0043e4000c10e39a */
.L_x_158:
[----:B------:R-:W-:Y:S05]  /*5ce0*/  BSYNC B0 ;  /* 0x0000000000007941 */ /* 0x000fea0003800000 */
.L_x_157:
[----:B------:R-:W-:Y:S02]  /*5cf0*/  UIADD3 UR4, UR4, 0x2, URZ ;  /* 0x0000000204047890 */ /* 0x000fe4000fffe03f */
[----:B------:R-:W-:Y:S01]  /*5d00*/  UIADD3 UR5, UR5, 0x1, URZ ;  /* 0x0000000105057890 */ /* 0x000fe2000fffe03f */
[----:B------:R-:W-:Y:S11]  /*5d10*/  @P2 BRA `(.L_x_159) ;  /* 0xfffffff400842947 */ /* 0x000ff6000383ffff */
.L_x_134:
[----:B------:R-:W-:-:S13]  /*5d20*/  ISETP.NE.AND P1, PT, R5, RZ, PT ;  /* 0x000000ff0500720c */ /* 0x000fda0003f25270 */
[----:B------:R-:W-:Y:S05]  /*5d30*/  @!P1 BRA `(.L_x_107) ;  /* 0x0000002000b09947 */ /* 0x000fea0003800000 */
[----:B------:R-:W-:Y:S01]  /*5d40*/  UIMAD UR5, UR13, UR4, URZ ;  /* 0x000000040d0572a4 */ /* 0x000fe2000f8e023f */
[----:B------:R-:W-:Y:S01]  /*5d50*/  ISETP.NE.AND P1, PT, R0, RZ, PT ;  /* 0x000000ff0000720c */ /* 0x000fe20003f25270 */
[----:B------:R-:W-:Y:S01]  /*5d60*/  ULDC.64 UR14, c[0x0][0x768] ;  /* 0x0001da00000e7ab9 */ /* 0x000fe20000000a00 */
[----:B------:R-:W-:Y:S01]  /*5d70*/  BSSY B0, `(.L_x_160) ;  /* 0x000000d000007945 */ /* 0x000fe20003800000 */
[----:B------:R-:W-:-:S04]  /*5d80*/  UIADD3 UR8, UP0, UR5, UR10, URZ ;  /* 0x0000000a05087290 */ /* 0x000fc8000ff1e03f */
[----:B------:R-:W-:Y:S02]  /*5d90*/  ULEA.HI.X.SX32 UR5, UR5, UR11, 0x1, UP0 ;  /* 0x0000000b05057291 */ /* 0x000fe400080f0e3f */
[----:B------:R-:W-:-:S04]  /*5da0*/  ULEA UR9, UP0, UR8, UR14, 0x2 ;  /* 0x0000000e08097291 */ /* 0x000fc8000f80103f */
[----:B------:R-:W-:Y:S02]  /*5db0*/  ULEA.HI.X UR5, UR8, UR15, UR5, 0x2, UP0 ;  /* 0x0000000f08057291 */ /* 0x000fe400080f1405 */
[----:B-1----:R-:W-:-:S04]  /*5dc0*/  IMAD.U32 R2, RZ, RZ, UR9 ;  /* 0x00000009ff027e24 */ /* 0x002fc8000f8e00ff */
[----:B------:R-:W-:Y:S01]  /*5dd0*/  IMAD.U32 R3, RZ, RZ, UR5 ;  /* 0x00000005ff037e24 */ /* 0x000fe2000f8e00ff */
[----:B------:R-:W-:Y:S06]  /*5de0*/  @P1 BRA `(.L_x_161) ;  /* 0x0000000000141947 */ /* 0x000fec0003800000 */
.L_x_162:
[----:B------:R-:W2:Y:S04]  /*5df0*/  LDG.E.STRONG.GPU R0, desc[UR26][R2.64] ;  /* 0x0000001a02007981 */ /* 0x000ea8000c1ef900 */
[----:B--2---:R-:W-:Y:S01]  /*5e00*/  CCTL.IVALL ;  /* 0x00000000ff00798f */ /* 0x004fe20002000000 */
[----:B------:R-:W-:Y:S05]  /*5e10*/  YIELD ;  /* 0x0000000000007946 */ /* 0x000fea0003800000 */
[----:B------:R-:W-:-:S13]  /*5e20*/  ISETP.NE.AND P2, PT, R0, UR28, PT ;  /* 0x0000001c00007c0c */ /* 0x000fda000bf45270 */
[----:B------:R-:W-:Y:S05]  /*5e30*/  @P2 BRA `(.L_x_162) ;  /* 0xfffffffc00ec2947 */ /* 0x000fea000383ffff */
.L_x_161:
[----:B------:R-:W-:Y:S05]  /*5e40*/  BSYNC B0 ;  /* 0x0000000000007941 */ /* 0x000fea0003800000 */
.L_x_160:
[----:B------:R-:W-:-:S03]  /*5e50*/  UMOV UR5, 0xffffffff ;  /* 0xffffffff00057882 */ /* 0x000fc60000000000 */
[----:B------:R-:W-:Y:S05]  /*5e60*/  BRA.DIV UR5, `(.L_x_163) ;  /* 0x0000002205fc7947 */ /* 0x000fea000b800000 */
[----:B------:R-:W-:Y:S01]  /*5e70*/  NOP ;  /* 0x0000000000007918 */ /* 0x000fe20000000000 */
.L_x_208:
[----:B------:R-:W-:Y:S01]  /*5e80*/  IMAD.U32 R6, RZ, RZ, UR4 ;  /* 0x00000004ff067e24 */ /* 0x000fe2000f8e00ff */
[----:B------:R-:W-:Y:S05]  /*5e90*/  WARPSYNC.ALL ;  /* 0x0000000000007948 */ /* 0x000fea0003800000 */
[----:B------:R-:W-:Y:S01]  /*5ea0*/  BAR.SYNC.DEFER_BLOCKING 0xd, 0xa0 ;  /* 0x0342800000007b1d */ /* 0x000fe20000010000 */
[----:B------:R-:W-:-:S05]  /*5eb0*/  IMAD.SHL.U32 R6, R6, 0x2000, RZ ;  /* 0x0000200006067824 */ /* 0x000fca00078e00ff */
[----:B------:R-:W-:Y:S04]  /*5ec0*/  BSSY B0, `(.L_x_164) ;  /* 0x0000012000007945 */ /* 0x000fe80003800000 */
[----:B------:R-:W-:Y:S05]  /*5ed0*/  @!P0 BRA `(.L_x_165) ;  /* 0x0000000000408947 */ /* 0x000fea0003800000 */
[----:B------:R-:W1:Y:S01]  /*5ee0*/  LDC.64 R8, c[0x0][0x2c0] ;  /* 0x0000b000ff087b82 */ /* 0x000e620000000a00 */
[C---:B------:R-:W-:Y:S01]  /*5ef0*/  IADD3 R4, P2, R6.reuse, UR6, RZ ;  /* 0x0000000606047c10 */ /* 0x040fe2000ff5e0ff */
[----:B------:R-:W-:Y:S01]  /*5f00*/  UMOV UR5, 0x400 ;  /* 0x0000040000057882 */ /* 0x000fe20000000000 */
[----:B------:R-:W-:Y:S01]  /*5f10*/  UMOV UR16, 0x0 ;  /* 0x0000000000107882 */ /* 0x000fe20000000000 */
[----:B------:R-:W-:Y:S01]  /*5f20*/  UMOV UR17, 0x14f00000 ;  /* 0x14f0000000117882 */ /* 0x000fe20000000000 */
[----:B------:R-:W-:-:S03]  /*5f30*/  LEA.HI.X.SX32 R5, R6, UR12, 0x1, P2 ;  /* 0x0000000c06057c11 */ /* 0x000fc600090f0eff */
[----:B------:R-:W2:Y:S01]  /*5f40*/  S2UR UR8, SR_CgaCtaId ;  /* 0x00000000000879c3 */ /* 0x000ea20000008800 */
[----:B-1----:R-:W-:-:S04]  /*5f50*/  LEA R0, P3, R4, R8, 0x2 ;  /* 0x0000000804007211 */ /* 0x002fc800078610ff */
[----:B------:R-:W-:Y:S02]  /*5f60*/  LEA.HI.X R4, R4, R9, R5, 0x2, P3 ;  /* 0x0000000904047211 */ /* 0x000fe400018f1405 */
[----:B------:R-:W-:Y:S02]  /*5f70*/  R2UR UR14, R0 ;  /* 0x00000000000e72ca */ /* 0x000fe400000e0000 */
[----:B------:R-:W-:Y:S01]  /*5f80*/  R2UR UR15, R4 ;  /* 0x00000000040f72ca */ /* 0x000fe200000e0000 */
[----:B--2---:R-:W-:-:S03]  /*5f90*/  ULEA UR5, UR8, UR5, 0x18 ;  /* 0x0000000508057291 */ /* 0x004fc6000f8ec03f */
[----:B------:R-:W-:Y:S01]  /*5fa0*/  UMOV UR8, 0x400 ;  /* 0x0000040000087882 */ /* 0x000fe20000000000 */
[----:B------:R-:W-:-:S09]  /*5fb0*/  UIADD3 UR5, UR5, 0x10000, URZ ;  /* 0x0001000005057890 */ /* 0x000fd2000fffe03f */
[----:B------:R1:W-:Y:S02]  /*5fc0*/  UBLKRED.G.S.ADD.F32.RN [UR14], [UR5], UR8, desc[UR16] ;  /* 0x0000100e050073bb */ /* 0x0003e400080a1408 */
[----:B-1----:R0:W-:Y:S02]  /*5fd0*/  UTMACMDFLUSH ;  /* 0x00000000000079b7 */ /* 0x0021e40000000000 */
.L_x_165:
[----:B------:R-:W-:Y:S05]  /*5fe0*/  BSYNC B0 ;  /* 0x0000000000007941 */ /* 0x000fea0003800000 */
.L_x_164:
[----:B------:R-:W-:Y:S06]  /*5ff0*/  BAR.SYNC.DEFER_BLOCKING 0xe, 0xa0 ;  /* 0x0382800000007b1d */ /* 0x000fec0000010000 */
[----:B------:R-:W-:Y:S04]  /*6000*/  BSSY B0, `(.L_x_166) ;  /* 0x0000013000007945 */ /* 0x000fe80003800000 */
[----:B------:R-:W-:Y:S05]  /*6010*/  @!P0 BRA `(.L_x_167) ;  /* 0x0000000000448947 */ /* 0x000fea0003800000 */
[----:B------:R-:W1:Y:S01]  /*6020*/  S2UR UR15, SR_CgaCtaId ;  /* 0x00000000000f79c3 */ /* 0x000e620000008800 */
[----:B------:R-:W-:Y:S01]  /*6030*/  R2UR UR5, R6 ;  /* 0x00000000060572ca */ /* 0x000fe200000e0000 */
[----:B------:R-:W-:Y:S01]  /*6040*/  UMOV UR14, 0x400 ;  /* 0x00000400000e7882 */ /* 0x000fe20000000000 */
[----:B------:R-:W-:Y:S01]  /*6050*/  ULDC.64 UR8, c[0x0][0x2c0] ;  /* 0x0000b00000087ab9 */ /* 0x000fe20000000a00 */
[----:B------:R-:W-:-:S10]  /*6060*/  UMOV UR17, 0x14f00000 ;  /* 0x14f0000000117882 */ /* 0x000fd40000000000 */
[----:B------:R-:W-:-:S04]  /*6070*/  UIADD3 UR5, UR5, 0x1000, URZ ;  /* 0x0000100005057890 */ /* 0x000fc8000fffe03f */
[----:B------:R-:W-:-:S04]  /*6080*/  UIADD3 UR16, UP0, UR5, UR6, URZ ;  /* 0x0000000605107290 */ /* 0x000fc8000ff1e03f */
[----:B------:R-:W-:Y:S02]  /*6090*/  ULEA.HI.X.SX32 UR5, UR5, UR12, 0x1, UP0 ;  /* 0x0000000c05057291 */ /* 0x000fe400080f0e3f */
[----:B-1----:R-:W-:Y:S02]  /*60a0*/  ULEA UR14, UR15, UR14, 0x18 ;  /* 0x0000000e0f0e7291 */ /* 0x002fe4000f8ec03f */
[----:B------:R-:W-:Y:S02]  /*60b0*/  ULEA UR8, UP0, UR16, UR8, 0x2 ;  /* 0x0000000810087291 */ /* 0x000fe4000f80103f */
[----:B------:R-:W-:Y:S02]  /*60c0*/  UIADD3 UR14, UR14, 0x14000, URZ ;  /* 0x000140000e0e7890 */ /* 0x000fe4000fffe03f */
[----:B------:R-:W-:-:S03]  /*60d0*/  ULEA.HI.X UR9, UR16, UR9, UR5, 0x2, UP0 ;  /* 0x0000000910097291 */ /* 0x000fc600080f1405 */
[----:B------:R-:W-:Y:S01]  /*60e0*/  UMOV UR5, 0x400 ;  /* 0x0000040000057882 */ /* 0x000fe20000000000 */
[----:B------:R-:W-:-:S05]  /*60f0*/  UMOV UR16, 0x0 ;  /* 0x0000000000107882 */ /* 0x000fca0000000000 */
[----:B------:R1:W-:Y:S01]  /*6100*/  UBLKRED.G.S.ADD.F32.RN [UR8], [UR14], UR5, desc[UR16] ;  /* 0x000010080e0073bb */ /* 0x0003e200080a1405 */
[----:B------:R0:W-:Y:S01]  /*6110*/  UTMACMDFLUSH ;  /* 0x00000000000079b7 */ /* 0x0001e20000000000 */
[----:B-1----:R-:W-:-:S04]  /*6120*/  DEPBAR.LE SB0, 0x1 ;  /* 0x000080400000791a */ /* 0x002fc80000000000 */
.L_x_167:
[----:B------:R-:W-:Y:S05]  /*6130*/  BSYNC B0 ;  /* 0x0000000000007941 */ /* 0x000fea0003800000 */
.L_x_166:
[----:B------:R-:W-:Y:S06]  /*6140*/  BAR.ARV 0xa, 0xa0 ;  /* 0x0282800000007b1d */ /* 0x000fec0000002000 */
[----:B------:R-:W-:Y:S04]  /*6150*/  BSSY B0, `(.L_x_168) ;  /* 0x0000003000007945 */ /* 0x000fe80003800000 */
[----:B------:R-:W-:Y:S05]  /*6160*/  @!P0 BRA `(.L_x_169) ;  /* 0x0000000000048947 */ /* 0x000fea0003800000 */
[----:B------:R-:W-:-:S04]  /*6170*/  DEPBAR.LE SB0, 0x0 ;  /* 0x000080000000791a */ /* 0x000fc80000000000 */
.L_x_169:
[----:B------:R-:W-:Y:S05]  /*6180*/  BSYNC B0 ;  /* 0x0000000000007941 */ /* 0x000fea0003800000 */
.L_x_168:
[----:B------:R-:W-:Y:S06]  /*6190*/  BAR.ARV 0xb, 0xa0 ;  /* 0x02c2800000007b1d */ /* 0x000fec0000002000 */
[----:B------:R-:W-:Y:S01]  /*61a0*/  NOP ;  /* 0x0000000000007918 */ /* 0x000fe20000000000 */
        /* <DEDUP_REMOVED lines=15> */
[----:B--2---:R4:W-:Y:S01]  /*62a0*/  @P0 REDG.E.ADD.S32.STRONG.GPU desc[UR26][R2.64], R5 ;  /* 0x000000050200098e */ /* 0x0049e2000c10e39a */
[----:B------:R-:W-:Y:S05]  /*62b0*/  BRA `(.L_x_107) ;  /* 0x0000001c00507947 */ /* 0x000fea0003800000 */
.L_x_133:
        /* <DEDUP_REMOVED lines=55> */
.L_x_209:
        /* <DEDUP_REMOVED lines=10> */
.L_x_173:
        /* <DEDUP_REMOVED lines=47> */
[----:B------:R-:W-:Y:S01]  /*69c0*/  R2UR UR14, R2 ;  /* 0x00000000020e72ca */ /* 0x000fe200000e0000 */
[----:B------:R-:W-:Y:S01]  /*69d0*/  IMAD.X R3, RZ, RZ, R0, P1 ;  /* 0x000000ffff037224 */ /* 0x000fe200008e0600 */
[----:B---3--:R-:W-:-:S04]  /*69e0*/  ISETP.GE.AND P1, PT, R12, 0x41, PT ;  /* 0x000000410c00780c */ /* 0x008fc80003f26270 */
[----:B------:R-:W-:-:S13]  /*69f0*/  R2UR UR15, R3 ;  /* 0x00000000030f72ca */ /* 0x000fda00000e0000 */
        /* <DEDUP_REMOVED lines=32> */
.L_x_184:
[----:B------:R-:W-:-:S04]  /*6c00*/  SHF.L.U32 R21, R9, 0x1f, RZ ;  /* 0x0000001f09157819 */ /* 0x000fc800000006ff */
[----:B-1----:R-:W1:Y:S02]  /*6c10*/  SYNCS.PHASECHK.TRANS64.TRYWAIT P1, [R11+URZ+0x30840], R21 ;  /* 0x030840150b0075a7 */ /* 0x002e64000802017f */
[----:B-12---:R-:W-:Y:S05]  /*6c20*/  @!P1 BRA `(.L_x_176) ;  /* 0x0000001400bc9947 */ /* 0x006fea0003800000 */
.L_x_210:
[----:B------:R-:W-:Y:S05]  /*6c30*/  @P0 BRA `(.L_x_177) ;  /* 0x0000000000140947 */ /* 0x000fea0003800000 */
[----:B------:R-:W-:Y:S01]  /*6c40*/  ISETP.NE.AND P1, PT, R14, RZ, PT ;  /* 0x000000ff0e00720c */ /* 0x000fe20003f25270 */
[----:B------:R-:W-:-:S04]  /*6c50*/  IMAD.MOV.U32 R0, RZ, RZ, 0x4100 ;  /* 0x00004100ff007424 */ /* 0x000fc800078e00ff */
[----:B------:R2:W-:Y:S08]  /*6c60*/  SYNCS.ARRIVE.TRANS64 RZ, [R11+URZ+0x30830], R0 ;  /* 0x030830000bff79a7 */ /* 0x0005f0000800003f */
[----:B------:R-:W-:Y:S05]  /*6c70*/  @!P1 BRA `(.L_x_177) ;  /* 0x0000000000049947 */ /* 0x000fea0003800000 */
[----:B------:R-:W-:Y:S01]  /*6c80*/  BPT.TRAP 0x1 ;  /* 0x000000040000795c */ /* 0x000fe20000300000 */
.L_x_177:
        /* <DEDUP_REMOVED lines=36> */
.L_x_211:
[----:B------:R-:W-:Y:S05]  /*6ed0*/  @P0 BRA `(.L_x_179) ;  /* 0x0000000000140947 */ /* 0x000fea0003800000 */
[----:B------:R-:W-:Y:S01]  /*6ee0*/  ISETP.NE.AND P1, PT, R14, RZ, PT ;  /* 0x000000ff0e00720c */ /* 0x000fe20003f25270 */
[----:B------:R-:W-:-:S04]  /*6ef0*/  IMAD.MOV.U32 R2, RZ, RZ, 0x4100 ;  /* 0x00004100ff027424 */ /* 0x000fc800078e00ff */
[----:B------:R3:W-:Y:S08]  /*6f00*/  SYNCS.ARRIVE.TRANS64 RZ, [R11+URZ+0x30818], R2 ;  /* 0x030818020bff79a7 */ /* 0x0007f0000800003f */
[----:B------:R-:W-:Y:S05]  /*6f10*/  @!P1 BRA `(.L_x_179) ;  /* 0x0000000000049947 */ /* 0x000fea0003800000 */
[----:B------:R-:W-:Y:S01]  /*6f20*/  BPT.TRAP 0x1 ;  /* 0x000000040000795c */ /* 0x000fe20000300000 */
.L_x_179:
        /* <DEDUP_REMOVED lines=27> */
.L_x_212:
        /* <DEDUP_REMOVED lines=9> */
.L_x_181:
        /* <DEDUP_REMOVED lines=31> */
.L_x_214:
[----:B------:R-:W-:Y:S05]  /*7360*/  @P0 BRA `(.L_x_183) ;  /* 0x0000000000140947 */ /* 0x000fea0003800000 */
[----:B------:R-:W-:Y:S01]  /*7370*/  ISETP.NE.AND P1, PT, R14, RZ, PT ;  /* 0x000000ff0e00720c */ /* 0x000fe20003f25270 */
[----:B-1----:R-:W-:-:S04]  /*7380*/  IMAD.MOV.U32 R4, RZ, RZ, 0x4100 ;  /* 0x00004100ff047424 */ /* 0x002fc800078e00ff */
[----:B------:R2:W-:Y:S08]  /*7390*/  SYNCS.ARRIVE.TRANS64 RZ, [R11+URZ+0x30810], R4 ;  /* 0x030810040bff79a7 */ /* 0x0005f0000800003f */
[----:B------:R-:W-:Y:S05]  /*73a0*/  @!P1 BRA `(.L_x_183) ;  /* 0x0000000000049947 */ /* 0x000fea0003800000 */
[----:B------:R-:W-:Y:S01]  /*73b0*/  BPT.TRAP 0x1 ;  /* 0x000000040000795c */ /* 0x000fe20000300000 */
.L_x_183:
        /* <DEDUP_REMOVED lines=29> */
.L_x_175:
[----:B------:R-:W-:-:S13]  /*7590*/  ISETP.NE.AND P1, PT, R19, RZ, PT ;  /* 0x000000ff1300720c */ /* 0x000fda0003f25270 */
[----:B------:R-:W-:Y:S05]  /*75a0*/  @!P1 BRA `(.L_x_174) ;  /* 0x0000000400289947 */ /* 0x000fea0003800000 */
[----:B------:R-:W-:-:S04]  /*75b0*/  SHF.L.U32 R12, R9, 0x1f, RZ ;  /* 0x0000001f090c7819 */ /* 0x000fc800000006ff */
[----:B------:R-:W3:Y:S02]  /*75c0*/  SYNCS.PHASECHK.TRANS64.TRYWAIT P1, [R11+URZ+0x30840], R12 ;  /* 0x0308400c0b0075a7 */ /* 0x000ee4000802017f */
[----:B---3--:R-:W-:Y:S05]  /*75d0*/  @!P1 BRA `(.L_x_185) ;  /* 0x0000000c00a49947 */ /* 0x008fea0003800000 */
.L_x_215:
[----:B------:R-:W-:Y:S05]  /*75e0*/  @P0 BRA `(.L_x_186) ;  /* 0x0000000000140947 */ /* 0x000fea0003800000 */
[----:B------:R-:W-:Y:S01]  /*75f0*/  ISETP.NE.AND P1, PT, R14, RZ, PT ;  /* 0x000000ff0e00720c */ /* 0x000fe20003f25270 */
[----:B-12---:R-:W-:-:S04]  /*7600*/  IMAD.MOV.U32 R4, RZ, RZ, 0x4100 ;  /* 0x00004100ff047424 */ /* 0x006fc800078e00ff */
[----:B------:R4:W-:Y:S08]  /*7610*/  SYNCS.ARRIVE.TRANS64 RZ, [R11+URZ+0x30830], R4 ;  /* 0x030830040bff79a7 */ /* 0x0009f0000800003f */
[----:B------:R-:W-:Y:S05]  /*7620*/  @!P1 BRA `(.L_x_186) ;  /* 0x0000000000049947 */ /* 0x000fea0003800000 */
[----:B------:R-:W-:Y:S01]  /*7630*/  BPT.TRAP 0x1 ;  /* 0x000000040000795c */ /* 0x000fe20000300000 */
.L_x_186:
        /* <DEDUP_REMOVED lines=33> */
.L_x_216:
[----:B------:R-:W-:Y:S05]  /*7850*/  @P0 BRA `(.L_x_188) ;  /* 0x0000000000140947 */ /* 0x000fea0003800000 */
[----:B------:R-:W-:Y:S01]  /*7860*/  ISETP.NE.AND P0, PT, R14, RZ, PT ;  /* 0x000000ff0e00720c */ /* 0x000fe20003f05270 */
[----:B------:R-:W-:-:S04]  /*7870*/  IMAD.MOV.U32 R4, RZ, RZ, 0x4100 ;  /* 0x00004100ff047424 */ /* 0x000fc800078e00ff */
[----:B------:R2:W-:Y:S08]  /*7880*/  SYNCS.ARRIVE.TRANS64 RZ, [R11+URZ+0x30818], R4 ;  /* 0x030818040bff79a7 */ /* 0x0005f0000800003f */
[----:B------:R-:W-:Y:S05]  /*7890*/  @!P0 BRA `(.L_x_188) ;  /* 0x0000000000048947 */ /* 0x000fea0003800000 */
[----:B------:R-:W-:Y:S01]  /*78a0*/  BPT.TRAP 0x1 ;  /* 0x000000040000795c */ /* 0x000fe20000300000 */
.L_x_188:
        /* <DEDUP_REMOVED lines=26> */
.L_x_174:
[----:B-12---:R-:W-:Y:S01]  /*7a50*/  IMAD R4, R20, 0x8, R11 ;  /* 0x0000000814047824 */ /* 0x006fe200078e020b */
[----:B------:R-:W-:Y:S01]  /*7a60*/  SHF.L.U32 R3, R9, 0x1f, RZ ;  /* 0x0000001f09037819 */ /* 0x000fe200000006ff */
[----:B------:R-:W1:Y:S03]  /*7a70*/  S2R R2, SR_TID.X ;  /* 0x0000000000027919 */ /* 0x000e660000002100 */
[----:B------:R-:W2:Y:S01]  /*7a80*/  SYNCS.PHASECHK.TRANS64.TRYWAIT P0, [R4+URZ+0x30840], R3 ;  /* 0x03084003040075a7 */ /* 0x000ea2000800017f */
[----:B-1----:R-:W-:-:S04]  /*7a90*/  LOP3.LUT R2, R2, 0x7f, RZ, 0xc0, !PT ;  /* 0x0000007f02027812 */ /* 0x002fc800078ec0ff */
[----:B------:R-:W-:Y:S01]  /*7aa0*/  ISETP.NE.AND P1, PT, R2, RZ, PT ;  /* 0x000000ff0200720c */ /* 0x000fe20003f25270 */
[----:B--2---:R-:W-:-:S12]  /*7ab0*/  @!P0 BRA `(.L_x_189) ;  /* 0x0000000800948947 */ /* 0x004fd80003800000 */
.L_x_217:
[----:B------:R-:W-:Y:S05]  /*7ac0*/  @P1 BRA `(.L_x_190) ;  /* 0x0000000000181947 */ /* 0x000fea0003800000 */
[----:B------:R-:W2:Y:S01]  /*7ad0*/  S2R R2, SR_TID.X ;  /* 0x0000000000027919 */ /* 0x000ea20000002100 */
[----:B-1----:R-:W-:-:S04]  /*7ae0*/  IMAD.MOV.U32 R3, RZ, RZ, 0x4100 ;  /* 0x00004100ff037424 */ /* 0x002fc800078e00ff */
[----:B------:R4:W-:Y:S01]  /*7af0*/  SYNCS.ARRIVE.TRANS64 RZ, [R4+URZ+0x30830], R3 ;  /* 0x0308300304ff79a7 */ /* 0x0009e2000800003f */
[----:B--2---:R-:W-:-:S13]  /*7b00*/  LOP3.LUT P0, RZ, R2, 0x1f, RZ, 0xc0, !PT ;  /* 0x0000001f02ff7812 */ /* 0x004fda000780c0ff */
[----:B----4-:R-:W-:Y:S05]  /*7b10*/  @!P0 BRA `(.L_x_190) ;  /* 0x0000000000048947 */ /* 0x010fea0003800000 */
[----:B------:R-:W-:Y:S01]  /*7b20*/  BPT.TRAP 0x1 ;  /* 0x000000040000795c */ /* 0x000fe20000300000 */
.L_x_190:
        /* <DEDUP_REMOVED lines=40> */
.L_x_171:
[----:B------:R-:W-:Y:S05]  /*7db0*/  BSYNC B0 ;  /* 0x0000000000007941 */ /* 0x000fea0003800000 */
.L_x_170:
[----:B------:R-:W-:-:S03]  /*7dc0*/  UMOV UR6, 0xffffffff ;  /* 0xffffffff00067882 */ /* 0x000fc60000000000 */
[----:B------:R-:W-:Y:S05]  /*7dd0*/  BRA.DIV UR6, `(.L_x_191) ;  /* 0x0000000606e07947 */ /* 0x000fea000b800000 */
[----:B------:R-:W-:-:S13]  /*7de0*/  ELECT P0, URZ, PT ;  /* 0x00000000003f782f */ /* 0x000fda0003800000 */
.L_x_220:
[----:B------:R-:W-:Y:S05]  /*7df0*/  @!P0 BRA `(.L_x_107) ;  /* 0x0000000000808947 */ /* 0x000fea0003800000 */
[----:B------:R-:W-:-:S04]  /*7e00*/  LOP3.LUT R17, R17, 0x2, RZ, 0xfc, !PT ;  /* 0x0000000211117812 */ /* 0x000fc800078efcff */
[----:B------:R-:W-:-:S13]  /*7e10*/  ISETP.NE.AND P0, PT, R17, 0x3, PT ;  /* 0x000000031100780c */ /* 0x000fda0003f05270 */
[----:B------:R-:W-:Y:S05]  /*7e20*/  @!P0 BRA `(.L_x_192) ;  /* 0x0000000000048947 */ /* 0x000fea0003800000 */
[----:B------:R-:W-:Y:S01]  /*7e30*/  BPT.TRAP 0x1 ;  /* 0x000000040000795c */ /* 0x000fe20000300000 */
.L_x_192:
        /* <DEDUP_REMOVED lines=15> */
.L_x_221:
[----:B------:R-:W2:Y:S02]  /*7f30*/  SYNCS.PHASECHK.TRANS64.TRYWAIT P1, [R3+URZ], R2 ;  /* 0x00000002030075a7 */ /* 0x000ea4000802017f */
[----:B--2---:R-:W-:Y:S05]  /*7f40*/  @!P1 BRA `(.L_x_194) ;  /* 0x0000000400bc9947 */ /* 0x004fea0003800000 */
.L_x_222:
[----:B------:R-:W-:Y:S05]  /*7f50*/  @!P0 BRA `(.L_x_195) ;  /* 0x0000000000048947 */ /* 0x000fea0003800000 */
[----:B------:R-:W-:Y:S01]  /*7f60*/  BPT.TRAP 0x1 ;  /* 0x000000040000795c */ /* 0x000fe20000300000 */
.L_x_195:
[----:B--2---:R-:W-:-:S04]  /*7f70*/  VIADD R3, R7, 0x30840 ;  /* 0x0003084007037836 */ /* 0x004fc80000000000 */
[----:B------:R-:W-:-:S04]  /*7f80*/  IMAD R0, R0, 0x8, R3 ;  /* 0x0000000800007824 */ /* 0x000fc800078e0203 */
[----:B------:R-:W2:Y:S02]  /*7f90*/  SYNCS.PHASECHK.TRANS64.TRYWAIT P0, [R0+URZ], R5 ;  /* 0x00000005000075a7 */ /* 0x000ea4000800017f */
[----:B--2---:R-:W-:Y:S05]  /*7fa0*/  @!P0 BRA `(.L_x_196) ;  /* 0x0000000400b88947 */ /* 0x004fea0003800000 */
.L_x_223:
[----:B------:R-:W-:-:S07]  /*7fb0*/  IMAD R3, R4, 0x8, R3 ;  /* 0x0000000804037824 */ /* 0x000fce00078e0203 */
.L_x_197:
[----:B---3--:R3:W4:Y:S02]  /*7fc0*/  SYNCS.PHASECHK.TRANS64.TRYWAIT P0, [R3+URZ], R2 ;  /* 0x00000002030075a7 */ /* 0x008724000800017f */
[----:B----4-:R-:W-:Y:S05]  /*7fd0*/  @!P0 NANOSLEEP.SYNCS 0x989680 ;  /* 0x009896800000895d */ /* 0x010fea0003900000 */
[----:B------:R-:W4:Y:S02]  /*7fe0*/  @!P0 SYNCS.PHASECHK.TRANS64 P0, [R3+URZ], R2 ;  /* 0x00000002030085a7 */ /* 0x000f24000800007f */
[----:B----4-:R-:W-:Y:S05]  /*7ff0*/  @!P0 BRA `(.L_x_197) ;  /* 0xfffffffc00f08947 */ /* 0x010fea000383ffff */
.L_x_107:
[----:B------:R-:W-:Y:S05]  /*8000*/  BSYNC B6 ;  /* 0x0000000000067941 */ /* 0x000fea0003800000 */
.L_x_104:
[----:B------:R-:W-:Y:S05]  /*8010*/  EXIT ;  /* 0x000000000000794d */ /* 0x000fea0003800000 */
.L_x_112:
[----:B------:R-:W-:Y:S02]  /*8020*/  IMAD.MOV.U32 R12, RZ, RZ, RZ ;  /* 0x000000ffff0c7224 */ /* 0x000fe400078e00ff */
[----:B------:R-:W-:Y:S02]  /*8030*/  IMAD.MOV.U32 R11, RZ, RZ, 0x1f ;  /* 0x0000001fff0b7424 */ /* 0x000fe400078e00ff */
[----:B------:R-:W-:-:S07]  /*8040*/  IMAD.MOV.U32 R15, RZ, RZ, -0x1 ;  /* 0xffffffffff0f7424 */ /* 0x000fce00078e00ff */
[----:B------:R-:W-:Y:S05]  /*8050*/  WARPSYNC.COLLECTIVE R15, `(.L_x_198) ;  /* 0x000000000f087348 */ /* 0x000fea0003c00000 */
[----:B------:R1:W2:Y:S02]  /*8060*/  SHFL.IDX P6, R14, R13, R12, R11 ;  /* 0x0000000c0d0e7389 */ /* 0x0002a400000c000b */
[----:B-12---:R-:W-:Y:S01]  /*8070*/  ENDCOLLECTIVE ;  /* 0x000000000000791b */ /* 0x006fe20003800000 */
.L_x_198:
[----:B------:R-:W-:Y:S05]  /*8080*/  BRA `(.L_x_199) ;  /* 0xffffff8800c07947 */ /* 0x000fea000383ffff */
.L_x_114:
[----:B--2---:R2:W3:Y:S02]  /*8090*/  SYNCS.PHASECHK.TRANS64.TRYWAIT P0, [R16+URZ+0x30800], R9 ;  /* 0x03080009100075a7 */ /* 0x0044e4000800017f */
[----:B---3--:R-:W-:Y:S05]  /*80a0*/  @!P0 NANOSLEEP.SYNCS 0x989680 ;  /* 0x009896800000895d */ /* 0x008fea0003900000 */
[----:B------:R-:W3:Y:S02]  /*80b0*/  @!P0 SYNCS.PHASECHK.TRANS64 P0, [R16+URZ+0x30800], R9 ;  /* 0x03080009100085a7 */ /* 0x000ee4000800007f */
[----:B---3--:R-:W-:Y:S05]  /*80c0*/  @!P0 BRA `(.L_x_114) ;  /* 0xfffffffc00f08947 */ /* 0x008fea000383ffff */
[----:B------:R-:W-:Y:S05]  /*80d0*/  BRA `(.L_x_113) ;  /* 0xffffff8800e07947 */ /* 0x000fea000383ffff */
.L_x_119:
[----:B---3--:R3:W4:Y:S02]  /*80e0*/  SYNCS.PHASECHK.TRANS64.TRYWAIT P1, [R2+URZ+0x30810], R17 ;  /* 0x03081011020075a7 */ /* 0x008724000802017f */
[----:B----4-:R-:W-:Y:S05]  /*80f0*/  @!P1 NANOSLEEP.SYNCS 0x989680 ;  /* 0x009896800000995d */ /* 0x010fea0003900000 */
[----:B------:R-:W4:Y:S02]  /*8100*/  @!P1 SYNCS.PHASECHK.TRANS64 P1, [R2+URZ+0x30810], R17 ;  /* 0x03081011020095a7 */ /* 0x000f24000802007f */
[----:B----4-:R-:W-:Y:S05]  /*8110*/  @!P1 BRA `(.L_x_119) ;  /* 0xfffffffc00f09947 */ /* 0x010fea000383ffff */
[----:B------:R-:W-:Y:S05]  /*8120*/  BRA `(.L_x_118) ;  /* 0xffffff9000b87947 */ /* 0x000fea000383ffff */
.L_x_123:
[----:B------:R1:W1:Y:S02]  /*8130*/  SYNCS.PHASECHK.TRANS64.TRYWAIT P1, [R2+URZ+0x30830], R17 ;  /* 0x03083011020075a7 */ /* 0x000264000802017f */
[----:B-1----:R-:W-:Y:S05]  /*8140*/  @!P1 NANOSLEEP.SYNCS 0x989680 ;  /* 0x009896800000995d */ /* 0x002fea0003900000 */
[----:B------:R-:W1:Y:S02]  /*8150*/  @!P1 SYNCS.PHASECHK.TRANS64 P1, [R2+URZ+0x30830], R17 ;  /* 0x03083011020095a7 */ /* 0x000e64000802007f */
[----:B-1----:R-:W-:Y:S05]  /*8160*/  @!P1 BRA `(.L_x_123) ;  /* 0xfffffffc00f09947 */ /* 0x002fea000383ffff */
[----:B------:R-:W-:Y:S05]  /*8170*/  BRA `(.L_x_122) ;  /* 0xffffff9800107947 */ /* 0x000fea000383ffff */
.L_x_138:
[----:B------:R-:W-:Y:S01]  /*8180*/  BSSY B0, `(.L_x_200) ;  /* 0x0000005000007945 */ /* 0x000fe20003800000 */
[----:B------:R-:W-:-:S07]  /*8190*/  IMAD.MOV.U32 R15, RZ, RZ, -0x1 ;  /* 0xffffffffff0f7424 */ /* 0x000fce00078e00ff */
[----:B------:R-:W-:Y:S05]  /*81a0*/  WARPSYNC.COLLECTIVE R15, `(.L_x_201) ;  /* 0x000000000f087348 */ /* 0x000fea0003c00000 */
[----:B------:R-:W-:Y:S01]  /*81b0*/  NOP ;  /* 0x0000000000007918 */ /* 0x000fe20000000000 */
[----:B------:R-:W-:Y:S01]  /*81c0*/  ENDCOLLECTIVE ;  /* 0x000000000000791b */ /* 0x000fe20003800000 */
.L_x_201:
[----:B------:R-:W-:Y:S05]  /*81d0*/  BSYNC B0 ;  /* 0x0000000000007941 */ /* 0x000fea0003800000 */
.L_x_200:
[----:B------:R-:W-:Y:S05]  /*81e0*/  BRA `(.L_x_202) ;  /* 0xffffffd000b87947 */ /* 0x000fea000383ffff */
.L_x_150:
[----:B------:R-:W-:Y:S01]  /*81f0*/  BSSY B0, `(.L_x_203) ;  /* 0x0000005000007945 */ /* 0x000fe20003800000 */
[----:B------:R-:W-:-:S07]  /*8200*/  IMAD.MOV.U32 R15, RZ, RZ, -0x1 ;  /* 0xffffffffff0f7424 */ /* 0x000fce00078e00ff */
[----:B------:R-:W-:Y:S05]  /*8210*/  WARPSYNC.COLLECTIVE R15, `(.L_x_204) ;  /* 0x000000000f087348 */ /* 0x000fea0003c00000 */
[----:B------:R-:W-:Y:S01]  /*8220*/  NOP ;  /* 0x0000000000007918 */ /* 0x000fe20000000000 */
[----:B------:R-:W-:Y:S01]  /*8230*/  ENDCOLLECTIVE ;  /* 0x000000000000791b */ /* 0x000fe20003800000 */
.L_x_204:
[----:B------:R-:W-:Y:S05]  /*8240*/  BSYNC B0 ;  /* 0x0000000000007941 */ /* 0x000fea0003800000 */
.L_x_203:
[----:B------:R-:W-:Y:S05]  /*8250*/  BRA `(.L_x_205) ;  /* 0xffffffd400d07947 */ /* 0x000fea000383ffff */
.L_x_163:
[----:B------:R-:W-:Y:S01]  /*8260*/  BSSY B0, `(.L_x_206) ;  /* 0x0000005000007945 */ /* 0x000fe20003800000 */
[----:B------:R-:W-:-:S07]  /*8270*/  IMAD.MOV.U32 R15, RZ, RZ, -0x1 ;  /* 0xffffffffff0f7424 */ /* 0x000fce00078e00ff */
[----:B------:R-:W-:Y:S05]  /*8280*/  WARPSYNC.COLLECTIVE R15, `(.L_x_207) ;  /* 0x000000000f087348 */ /* 0x000fea0003c00000 */
[----:B------:R-:W-:Y:S01]  /*8290*/  NOP ;  /* 0x0000000000007918 */ /* 0x000fe20000000000 */
[----:B------:R-:W-:Y:S01]  /*82a0*/  ENDCOLLECTIVE ;  /* 0x000000000000791b */ /* 0x000fe20003800000 */
.L_x_207:
[----:B------:R-:W-:Y:S05]  /*82b0*/  BSYNC B0 ;  /* 0x0000000000007941 */ /* 0x000fea0003800000 */
.L_x_206:
[----:B------:R-:W-:Y:S05]  /*82c0*/  BRA `(.L_x_208) ;  /* 0xffffffd800ec7947 */ /* 0x000fea000383ffff */
.L_x_172:
[----:B-1----:R1:W2:Y:S02]  /*82d0*/  SYNCS.PHASECHK.TRANS64.TRYWAIT P1, [R11+URZ+0x30820], R0 ;  /* 0x030820000b0075a7 */ /* 0x0022a4000802017f */
[----:B--2---:R-:W-:Y:S05]  /*82e0*/  @!P1 NANOSLEEP.SYNCS 0x989680 ;  /* 0x009896800000995d */ /* 0x004fea0003900000 */
[----:B------:R-:W2:Y:S02]  /*82f0*/  @!P1 SYNCS.PHASECHK.TRANS64 P1, [R11+URZ+0x30820], R0 ;  /* 0x030820000b0095a7 */ /* 0x000ea4000802007f */
[----:B--2---:R-:W-:Y:S05]  /*8300*/  @!P1 BRA `(.L_x_172) ;  /* 0xfffffffc00f09947 */ /* 0x004fea000383ffff */
[----:B------:R-:W-:Y:S05]  /*8310*/  BRA `(.L_x_209) ;  /* 0xffffffe000c47947 */ /* 0x000fea000383ffff */
.L_x_176:
[----:B-1----:R1:W2:Y:S02]  /*8320*/  SYNCS.PHASECHK.TRANS64.TRYWAIT P1, [R11+URZ+0x30840], R21 ;  /* 0x030840150b0075a7 */ /* 0x0022a4000802017f */
[----:B--2---:R-:W-:Y:S05]  /*8330*/  @!P1 NANOSLEEP.SYNCS 0x989680 ;  /* 0x009896800000995d */ /* 0x004fea0003900000 */
[----:B------:R-:W2:Y:S02]  /*8340*/  @!P1 SYNCS.PHASECHK.TRANS64 P1, [R11+URZ+0x30840], R21 ;  /* 0x030840150b0095a7 */ /* 0x000ea4000802007f */
[----:B--2---:R-:W-:Y:S05]  /*8350*/  @!P1 BRA `(.L_x_176) ;  /* 0xfffffffc00f09947 */ /* 0x004fea000383ffff */
[----:B------:R-:W-:Y:S05]  /*8360*/  BRA `(.L_x_210) ;  /* 0xffffffe800307947 */ /* 0x000fea000383ffff */
.L_x_178:
[----:B--2---:R2:W3:Y:S02]  /*8370*/  SYNCS.PHASECHK.TRANS64.TRYWAIT P1, [R11+URZ+0x30828], R21 ;  /* 0x030828150b0075a7 */ /* 0x0044e4000802017f */
[----:B---3--:R-:W-:Y:S05]  /*8380*/  @!P1 NANOSLEEP.SYNCS 0x989680 ;  /* 0x009896800000995d */ /* 0x008fea0003900000 */
[----:B------:R-:W3:Y:S02]  /*8390*/  @!P1 SYNCS.PHASECHK.TRANS64 P1, [R11+URZ+0x30828], R21 ;  /* 0x030828150b0095a7 */ /* 0x000ee4000802007f */
[----:B---3--:R-:W-:Y:S05]  /*83a0*/  @!P1 BRA `(.L_x_178) ;  /* 0xfffffffc00f09947 */ /* 0x008fea000383ffff */
[----:B------:R-:W-:Y:S05]  /*83b0*/  BRA `(.L_x_211) ;  /* 0xffffffe800c47947 */ /* 0x000fea000383ffff */
.L_x_180:
[----:B---3--:R3:W4:Y:S02]  /*83c0*/  SYNCS.PHASECHK.TRANS64.TRYWAIT P1, [R11+URZ+0x30848], R21 ;  /* 0x030848150b0075a7 */ /* 0x008724000802017f */
[----:B----4-:R-:W-:Y:S05]  /*83d0*/  @!P1 NANOSLEEP.SYNCS 0x989680 ;  /* 0x009896800000995d */ /* 0x010fea0003900000 */
[----:B------:R-:W4:Y:S02]  /*83e0*/  @!P1 SYNCS.PHASECHK.TRANS64 P1, [R11+URZ+0x30848], R21 ;  /* 0x030848150b0095a7 */ /* 0x000f24000802007f */
[----:B----4-:R-:W-:Y:S05]  /*83f0*/  @!P1 BRA `(.L_x_180) ;  /* 0xfffffffc00f09947 */ /* 0x010fea000383ffff */
[----:B------:R-:W-:Y:S05]  /*8400*/  BRA `(.L_x_212) ;  /* 0xffffffec00347947 */ /* 0x000fea000383ffff */
.L_x_182:
[----:B------:R-:W-:-:S07]  /*8410*/  SHF.L.U32 R4, R9, 0x1f, RZ ;  /* 0x0000001f09047819 */ /* 0x000fce00000006ff */
.L_x_213:
[----:B-1----:R1:W2:Y:S02]  /*8420*/  SYNCS.PHASECHK.TRANS64.TRYWAIT P1, [R11+URZ+0x30820], R4 ;  /* 0x030820040b0075a7 */ /* 0x0022a4000802017f */
[----:B--2---:R-:W-:Y:S05]  /*8430*/  @!P1 NANOSLEEP.SYNCS 0x989680 ;  /* 0x009896800000995d */ /* 0x004fea0003900000 */
[----:B------:R-:W2:Y:S02]  /*8440*/  @!P1 SYNCS.PHASECHK.TRANS64 P1, [R11+URZ+0x30820], R4 ;  /* 0x030820040b0095a7 */ /* 0x000ea4000802007f */
[----:B--2---:R-:W-:Y:S05]  /*8450*/  @!P1 BRA `(.L_x_213) ;  /* 0xfffffffc00f09947 */ /* 0x004fea000383ffff */
[----:B------:R-:W-:Y:S05]  /*8460*/  BRA `(.L_x_214) ;  /* 0xffffffec00bc7947 */ /* 0x000fea000383ffff */
.L_x_185:
[----:B---3--:R3:W4:Y:S02]  /*8470*/  SYNCS.PHASECHK.TRANS64.TRYWAIT P1, [R11+URZ+0x30840], R12 ;  /* 0x0308400c0b0075a7 */ /* 0x008724000802017f */
[----:B----4-:R-:W-:Y:S05]  /*8480*/  @!P1 NANOSLEEP.SYNCS 0x989680 ;  /* 0x009896800000995d */ /* 0x010fea0003900000 */
[----:B------:R-:W4:Y:S02]  /*8490*/  @!P1 SYNCS.PHASECHK.TRANS64 P1, [R11+URZ+0x30840], R12 ;  /* 0x0308400c0b0095a7 */ /* 0x000f24000802007f */
[----:B----4-:R-:W-:Y:S05]  /*84a0*/  @!P1 BRA `(.L_x_185) ;  /* 0xfffffffc00f09947 */ /* 0x010fea000383ffff */
[----:B------:R-:W-:Y:S05]  /*84b0*/  BRA `(.L_x_215) ;  /* 0xfffffff000487947 */ /* 0x000fea000383ffff */
.L_x_187:
[----:B-1----:R1:W2:Y:S02]  /*84c0*/  SYNCS.PHASECHK.TRANS64.TRYWAIT P1, [R11+URZ+0x30828], R12 ;  /* 0x0308280c0b0075a7 */ /* 0x0022a4000802017f */
[----:B--2---:R-:W-:Y:S05]  /*84d0*/  @!P1 NANOSLEEP.SYNCS 0x989680 ;  /* 0x009896800000995d */ /* 0x004fea0003900000 */
[----:B------:R-:W2:Y:S02]  /*84e0*/  @!P1 SYNCS.PHASECHK.TRANS64 P1, [R11+URZ+0x30828], R12 ;  /* 0x0308280c0b0095a7 */ /* 0x000ea4000802007f */
[----:B--2---:R-:W-:Y:S05]  /*84f0*/  @!P1 BRA `(.L_x_187) ;  /* 0xfffffffc00f09947 */ /* 0x004fea000383ffff */
[----:B------:R-:W-:Y:S05]  /*8500*/  BRA `(.L_x_216) ;  /* 0xfffffff000d07947 */ /* 0x000fea000383ffff */
.L_x_189:
[----:B-1----:R1:W2:Y:S02]  /*8510*/  SYNCS.PHASECHK.TRANS64.TRYWAIT P0, [R4+URZ+0x30840], R3 ;  /* 0x03084003040075a7 */ /* 0x0022a4000800017f */
[----:B--2---:R-:W-:Y:S05]  /*8520*/  @!P0 NANOSLEEP.SYNCS 0x989680 ;  /* 0x009896800000895d */ /* 0x004fea0003900000 */
[----:B------:R-:W2:Y:S02]  /*8530*/  @!P0 SYNCS.PHASECHK.TRANS64 P0, [R4+URZ+0x30840], R3 ;  /* 0x03084003040085a7 */ /* 0x000ea4000800007f */
[----:B--2---:R-:W-:Y:S05]  /*8540*/  @!P0 BRA `(.L_x_189) ;  /* 0xfffffffc00f08947 */ /* 0x004fea000383ffff */
[----:B------:R-:W-:Y:S05]  /*8550*/  BRA `(.L_x_217) ;  /* 0xfffffff400587947 */ /* 0x000fea000383ffff */
.L_x_191:
[----:B------:R-:W-:Y:S01]  /*8560*/  BSSY B0, `(.L_x_218) ;  /* 0x0000006000007945 */ /* 0x000fe20003800000 */
[----:B------:R-:W-:-:S07]  /*8570*/  IMAD.MOV.U32 R15, RZ, RZ, -0x1 ;  /* 0xffffffffff0f7424 */ /* 0x000fce00078e00ff */
[----:B------:R-:W-:Y:S05]  /*8580*/  WARPSYNC.COLLECTIVE R15, `(.L_x_219) ;  /* 0x000000000f0c7348 */ /* 0x000fea0003c00000 */
[----:B------:R-:W-:Y:S02]  /*8590*/  ELECT P6, UR62, PT ;  /* 0x00000000003e782f */ /* 0x000fe400038c0000 */
[----:B------:R-:W-:Y:S01]  /*85a0*/  MOV R14, UR62 ;  /* 0x0000003e000e7c02 */ /* 0x000fe20008000f00 */
[----:B------:R-:W-:Y:S10]  /*85b0*/  ENDCOLLECTIVE ;  /* 0x000000000000791b */ /* 0x000ff40003800000 */
.L_x_219:
[----:B------:R-:W-:Y:S05]  /*85c0*/  BSYNC B0 ;  /* 0x0000000000007941 */ /* 0x000fea0003800000 */
.L_x_218:
[----:B------:R-:W-:Y:S01]  /*85d0*/  PLOP3.LUT P0, PT, P6, PT, PT, 0x80, 0x0 ;  /* 0x000000000000781c */ /* 0x000fe2000370f070 */
[----:B------:R-:W-:-:S12]  /*85e0*/  BRA `(.L_x_220) ;  /* 0xfffffff800007947 */ /* 0x000fd8000383ffff */
.L_x_193:
[----:B-1----:R1:W2:Y:S02]  /*85f0*/  SYNCS.PHASECHK.TRANS64.TRYWAIT P1, [R6+URZ], R5 ;  /* 0x00000005060075a7 */ /* 0x0022a4000802017f */
[----:B--2---:R-:W-:Y:S05]  /*8600*/  @!P1 NANOSLEEP.SYNCS 0x989680 ;  /* 0x009896800000995d */ /* 0x004fea0003900000 */
[----:B------:R-:W2:Y:S02]  /*8610*/  @!P1 SYNCS.PHASECHK.TRANS64 P1, [R6+URZ], R5 ;  /* 0x00000005060095a7 */ /* 0x000ea4000802007f */
[----:B--2---:R-:W-:Y:S05]  /*8620*/  @!P1 BRA `(.L_x_193) ;  /* 0xfffffffc00f09947 */ /* 0x004fea000383ffff */
[----:B------:R-:W-:Y:S05]  /*8630*/  BRA `(.L_x_221) ;  /* 0xfffffff8003c7947 */ /* 0x000fea000383ffff */
.L_x_194:
[----:B--2---:R2:W3:Y:S02]  /*8640*/  SYNCS.PHASECHK.TRANS64.TRYWAIT P1, [R3+URZ], R2 ;  /* 0x00000002030075a7 */ /* 0x0044e4000802017f */
[----:B---3--:R-:W-:Y:S05]  /*8650*/  @!P1 NANOSLEEP.SYNCS 0x989680 ;  /* 0x009896800000995d */ /* 0x008fea0003900000 */
[----:B------:R-:W3:Y:S02]  /*8660*/  @!P1 SYNCS.PHASECHK.TRANS64 P1, [R3+URZ], R2 ;  /* 0x00000002030095a7 */ /* 0x000ee4000802007f */
[----:B---3--:R-:W-:Y:S05]  /*8670*/  @!P1 BRA `(.L_x_194) ;  /* 0xfffffffc00f09947 */ /* 0x008fea000383ffff */
[----:B------:R-:W-:Y:S05]  /*8680*/  BRA `(.L_x_222) ;  /* 0xfffffff800307947 */ /* 0x000fea000383ffff */
.L_x_196:
[----:B--2---:R2:W3:Y:S02]  /*8690*/  SYNCS.PHASECHK.TRANS64.TRYWAIT P0, [R0+URZ], R5 ;  /* 0x00000005000075a7 */ /* 0x0044e4000800017f */
[----:B---3--:R-:W-:Y:S05]  /*86a0*/  @!P0 NANOSLEEP.SYNCS 0x989680 ;  /* 0x009896800000895d */ /* 0x008fea0003900000 */
[----:B------:R-:W3:Y:S02]  /*86b0*/  @!P0 SYNCS.PHASECHK.TRANS64 P0, [R0+URZ], R5 ;  /* 0x00000005000085a7 */ /* 0x000ee4000800007f */
[----:B---3--:R-:W-:Y:S05]  /*86c0*/  @!P0 BRA `(.L_x_196) ;  /* 0xfffffffc00f08947 */ /* 0x008fea000383ffff */
[----:B------:R-:W-:Y:S05]  /*86d0*/  BRA `(.L_x_223) ;  /* 0xfffffff800347947 */ /* 0x000fea000383ffff */
.L_x_224:
        /* <DEDUP_REMOVED lines=10> */
.L_x_7291:


//--------------------- .text._ZN7cutlass13device_kernelIN5flash11enable_sm90INS1_16FlashAttnBwdSm90INS1_25CollectiveMainloopBwdSm90ILi2ELi2ELi2EN4cute5tupleIJNS5_1CILi1EEES8_S8_EEENS6_IJNS7_ILi64EEENS7_ILi128EEESB_EEENS_10bfloat16_tEfNS_4arch4Sm90ELb0ELb0ELb1ELb0ELb0ELb1ELb0ELb0ELi2ELi1ELi2ELi1ELb0EEENS1_24CollectiveEpilogueBwdGQAISC_fSF_Li256ELb0ELb0EEENS1_19SingleTileSchedulerILb0ELb0ELb0ELi128EEEEEEEEEvNT_6ParamsE --------------------------
	.section	.text._ZN7cutlass13device_kernelIN5flash11enable_sm90INS1_16FlashAttnBwdSm90INS1_25CollectiveMainloopBwdSm90ILi2ELi2ELi2EN4cute5tupleIJNS5_1CILi1EEES8_S8_EEENS6_IJNS7_ILi64EEENS7_ILi128EEESB_EEENS_10bfloat16_tEfNS_4arch4Sm90ELb0ELb0ELb1ELb0ELb0ELb1ELb0ELb0ELi2ELi1ELi2ELi1ELb0EEENS1_24CollectiveEpilogueBwdGQAISC_fSF_Li256ELb0ELb0EEENS1_19SingleTileSchedulerILb0ELb0ELb0ELi128EEEEEEEEEvNT_6ParamsE,"ax",@progbits
	.align	128
.text._ZN7cutlass13device_kernelIN5flash11enable_sm90INS1_16FlashAttnBwdSm90INS1_25CollectiveMainloopBwdSm90ILi2ELi2ELi2EN4cute5tupleIJNS5_1CILi1EEES8_S8_EEENS6_IJNS7_ILi64EEENS7_ILi128EEESB_EEENS_10bfloat16_tEfNS_4arch4Sm90ELb0ELb0ELb1ELb0ELb0ELb1ELb0ELb0ELi2ELi1ELi2ELi1ELb0EEENS1_24CollectiveEpilogueBwdGQAISC_fSF_Li256ELb0ELb0EEENS1_19SingleTileSchedulerILb0ELb0ELb0ELi128EEEEEEEEEvNT_6ParamsE:
        .type           _ZN7cutlass13device_kernelIN5flash11enable_sm90INS1_16FlashAttnBwdSm90INS1_25CollectiveMainloopBwdSm90ILi2ELi2ELi2EN4cute5tupleIJNS5_1CILi1EEES8_S8_EEENS6_IJNS7_ILi64EEENS7_ILi128EEESB_EEENS_10bfloat16_tEfNS_4arch4Sm90ELb0ELb0ELb1ELb0ELb0ELb1ELb0ELb0ELi2ELi1ELi2ELi1ELb0EEENS1_24CollectiveEpilogueBwdGQAISC_fSF_Li256ELb0ELb0EEENS1_19SingleTileSchedulerILb0ELb0ELb0ELi128EEEEEEEEEvNT_6ParamsE,@function
        .size           _ZN7cutlass13device_kernelIN5flash11enable_sm90INS1_16FlashAttnBwdSm90INS1_25CollectiveMainloopBwdSm90ILi2ELi2ELi2EN4cute5tupleIJNS5_1CILi1EEES8_S8_EEENS6_IJNS7_ILi64EEENS7_ILi128EEESB_EEENS_10bfloat16_tEfNS_4arch4Sm90ELb0ELb0ELb1ELb0ELb0ELb1ELb0ELb0ELi2ELi1ELi2ELi1ELb0EEENS1_24CollectiveEpilogueBwdGQAISC_fSF_Li256ELb0ELb0EEENS1_19SingleTileSchedulerILb0ELb0ELb0ELi128EEEEEEEEEvNT_6ParamsE,(.L_x_7292 - _ZN7cutlass13device_kernelIN5flash11enable_sm90INS1_16FlashAttnBwdSm90INS1_25CollectiveMainloopBwdSm90ILi2ELi2ELi2EN4cute5tupleIJNS5_1CILi1EEES8_S8_EEENS6_IJNS7_ILi64EEENS7_ILi128EEESB_EEENS_10bfloat16_tEfNS_4arch4Sm90ELb0ELb0ELb1ELb0ELb0ELb1ELb0ELb0ELi2ELi1ELi2ELi1ELb0EEENS1_24CollectiveEpilogueBwdGQAISC_fSF_Li256ELb0ELb0EEENS1_19SingleTileSchedulerILb0ELb0ELb0ELi128EEEEEEEEEvNT_6ParamsE)
        .other          _ZN7cutlass13device_kernelIN5flash11enable_sm90INS1_16FlashAttnBwdSm90INS1_25CollectiveMainloopBwdSm90ILi2ELi2ELi2EN4cute5tupleIJNS5_1CILi1EEES8_S8_EEENS6_IJNS7_ILi64EEENS7_ILi128EEESB_EEENS_10bfloat16_tEfNS_4arch4Sm90ELb0ELb0ELb1ELb0ELb0ELb1ELb0ELb0ELi2ELi1ELi2ELi1ELb0EEENS1_24CollectiveEpilogueBwdGQAISC_fSF_Li256ELb0ELb0EEENS1_19SingleTileSchedulerILb0ELb0ELb0ELi128EEEEEEEEEvNT_6ParamsE,@"STO_CUDA_ENTRY STV_DEFAULT"
_ZN7cutlass13device_kernelIN5flash11enable_sm90INS1_16FlashAttnBwdSm90INS1_25CollectiveMainloopBwdSm90ILi2ELi2ELi2EN4cute5tupleIJNS5_1CILi1EEES8_S8_EEENS6_IJNS7_ILi64EEENS7_ILi128EEESB_EEENS_10bfloat16_tEfNS_4arch4Sm90ELb0ELb0ELb1ELb0ELb0ELb1ELb0ELb0ELi2ELi1ELi2ELi1ELb0EEENS1_24CollectiveEpilogueBwdGQAISC_fSF_Li256ELb0ELb0EEENS1_19SingleTileSchedulerILb0ELb0ELb0ELi128EEEEEEEEEvNT_6ParamsE:
        /* <DEDUP_REMOVED lines=13> */
[----:B------:R-:W-:-:S02]  /*00d0*/  UIADD3.X UR7, URZ, UR5, URZ, UP0, !UPT ;  /* 0x000000053f077290 */ /* 0x000fc400087fe43f */
[----:B------:R-:W-:Y:S02]  /*00e0*/  UIADD3.X UR9, URZ, UR5, URZ, UP1, !UPT ;  /* 0x000000053f097290 */ /* 0x000fe40008ffe43f */
[----:B------:R-:W-:Y:S02]  /*00f0*/  UIADD3.X UR11, URZ, UR5, URZ, UP2, !UPT ;  /* 0x000000053f0b7290 */ /* 0x000fe400097fe43f */
[----:B------:R-:W-:-:S03]  /*0100*/  UIADD3.X UR5, URZ, UR5, URZ, UP3, !UPT ;  /* 0x000000053f057290 */ /* 0x000fc60009ffe43f */
[----:B------:R1:W-:Y:S02]  /*0110*/  UTMACCTL.PF [UR6] ;  /* 0x00000000060079b9 */ /* 0x0003e40008040000 */
[----:B------:R1:W-:Y:S02]  /*0120*/  UTMACCTL.PF [UR8] ;  /* 0x00000000080079b9 */ /* 0x0003e40008040000 */
[----:B------:R1:W-:Y:S02]  /*0130*/  UTMACCTL.PF [UR10] ;  /* 0x000000000a0079b9 */ /* 0x0003e40008040000 */
[----:B------:R1:W-:Y:S02]  /*0140*/  UTMACCTL.PF [UR4] ;  /* 0x00000000040079b9 */ /* 0x0003e40008040000 */
[----:B-1----:R-:W-:Y:S01]  /*0150*/  NOP ;  /* 0x0000000000007918 */ /* 0x002fe20000000000 */
.L_x_226:
[----:B------:R-:W-:Y:S05]  /*0160*/  BSYNC B0 ;  /* 0x0000000000007941 */ /* 0x000fea0003800000 */
.L_x_225:
        /* <DEDUP_REMOVED lines=34> */
.L_x_227:
        /* <DEDUP_REMOVED lines=22> */
.L_x_228:
[----:B------:R-:W-:Y:S01]  /*04f0*/  ISETP.NE.AND P0, PT, R2, RZ, PT ;  /* 0x000000ff0200720c */ /* 0x000fe20003f05270 */
[----:B------:R-:W-:Y:S01]  /*0500*/  IMAD.MOV.U32 R17, RZ, RZ, 0x1 ;  /* 0x00000001ff117424 */ /* 0x000fe200078e00ff */
[----:B------:R-:W-:Y:S01]  /*0510*/  NOP ;  /* 0x0000000000007918 */ /* 0x000fe20000000000 */
[----:B------:R-:W-:Y:S03]  /*0520*/  BSSY B6, `(.L_x_229) ;  /* 0x00006ff000067945 */ /* 0x000fe60003800000 */
[----:B------:R-:W-:Y:S01]  /*0530*/  SEL R17, R17, 0x2, !P0 ;  /* 0x0000000211117807 */ /* 0x000fe20004000000 */
[----:B-12-45:R-:W-:Y:S06]  /*0540*/  BAR.SYNC.DEFER_BLOCKING 0x0 ;  /* 0x0000000000007b1d */ /* 0x036fec0000010000 */
[----:B------:R-:W-:Y:S05]  /*0550*/  @!P0 BRA `(.L_x_230) ;  /* 0x0000004400d08947 */ /* 0x000fea0003800000 */
.L_x_231:
        /* <DEDUP_REMOVED lines=13> */
[----:B----4-:R-:W-:Y:S05]  /*0630*/  @!P0 BRA `(.L_x_232) ;  /* 0x0000006c00b48947 */ /* 0x010fea0003800000 */
        /* <DEDUP_REMOVED lines=19> */
.L_x_234:
        /* <DEDUP_REMOVED lines=15> */
.L_x_233:
        /* <DEDUP_REMOVED lines=22> */
.L_x_236:
        /* <DEDUP_REMOVED lines=15> */
.L_x_235:
        /* <DEDUP_REMOVED lines=8> */
.L_x_306:
[----:B------:R-:W-:Y:S01]  /*0b30*/  SHF.L.U32 R11, RZ, 0x1f, RZ ;  /* 0x0000001fff0b7819 */ /* 0x000fe200000006ff */
[----:B------:R-:W-:Y:S01]  /*0b40*/  IMAD.SHL.U32 R4, R0, 0x40, RZ ;  /* 0x0000004000047824 */ /* 0x000fe200078e00ff */
[-C--:B------:R-:W-:Y:S01]  /*0b50*/  LEA.HI R5, R3, R0.reuse, RZ, 0x5 ;  /* 0x0000000003057211 */ /* 0x080fe200078f28ff */
[----:B------:R-:W-:Y:S01]  /*0b60*/  IMAD.SHL.U32 R10, R13, 0x1000, RZ ;  /* 0x000010000d0a7824 */ /* 0x000fe200078e00ff */
[----:B------:R-:W3:Y:S01]  /*0b70*/  SYNCS.PHASECHK.TRANS64.TRYWAIT P0, [R16+URZ+0x30800], R11 ;  /* 0x0308000b100075a7 */ /* 0x000ee2000800017f */
[----:B------:R-:W-:Y:S02]  /*0b80*/  LEA.HI R6, R3, R0, RZ, 0x4 ;  /* 0x0000000003067211 */ /* 0x000fe400078f20ff */
[----:B------:R-:W-:Y:S02]  /*0b90*/  SHF.R.S32.HI R5, RZ, 0x5, R5 ;  /* 0x00000005ff057819 */ /* 0x000fe40000011405 */
[----:B------:R-:W-:Y:S02]  /*0ba0*/  SHF.R.S32.HI R9, RZ, 0x4, R6 ;  /* 0x00000004ff097819 */ /* 0x000fe40000011406 */
[----:B------:R-:W-:Y:S01]  /*0bb0*/  LOP3.LUT R4, R4, 0x1c0, RZ, 0xc0, !PT ;  /* 0x000001c004047812 */ /* 0x000fe200078ec0ff */
[----:B------:R-:W-:Y:S01]  /*0bc0*/  IMAD.SHL.U32 R5, R5, 0x10, RZ ;  /* 0x0000001005057824 */ /* 0x000fe200078e00ff */
[----:B------:R-:W-:-:S02]  /*0bd0*/  LEA.HI R7, R6, R9, RZ, 0x1 ;  /* 0x0000000906077211 */ /* 0x000fc400078f08ff */
[----:B------:R-:W-:Y:S02]  /*0be0*/  LEA.HI R6, R3, R0, RZ, 0x3 ;  /* 0x0000000003067211 */ /* 0x000fe400078f18ff */
[----:B------:R-:W-:Y:S02]  /*0bf0*/  LOP3.LUT R5, R4, 0x30, R5, 0xf8, !PT ;  /* 0x0000003004057812 */ /* 0x000fe400078ef805 */
[----:B------:R-:W-:Y:S02]  /*0c00*/  LOP3.LUT R8, R7, 0x7ffffe, RZ, 0xc0, !PT ;  /* 0x007ffffe07087812 */ /* 0x000fe400078ec0ff */
[----:B--2---:R-:W-:Y:S02]  /*0c10*/  LEA.HI R3, R14, R14, RZ, 0x1 ;  /* 0x0000000e0e037211 */ /* 0x004fe400078f08ff */
[----:B------:R-:W-:Y:S01]  /*0c20*/  LOP3.LUT R7, R5, 0x8, R6, 0xf8, !PT ;  /* 0x0000000805077812 */ /* 0x000fe200078ef806 */
[----:B------:R-:W-:Y:S01]  /*0c30*/  IMAD.IADD R9, R9, 0x1, -R8 ;  /* 0x0000000109097824 */ /* 0x000fe200078e0a08 */
[----:B------:R-:W-:-:S02]  /*0c40*/  LOP3.LUT R5, R2, 0xffffff80, RZ, 0xc0, !PT ;  /* 0xffffff8002057812 */ /* 0x000fc400078ec0ff */
[----:B------:R-:W-:Y:S01]  /*0c50*/  LOP3.LUT R3, R3, 0xfffffffe, RZ, 0xc0, !PT ;  /* 0xfffffffe03037812 */ /* 0x000fe200078ec0ff */
[----:B------:R-:W-:Y:S01]  /*0c60*/  IMAD R9, R9, 0x200, R10 ;  /* 0x0000020009097824 */ /* 0x000fe200078e020a */
[----:B------:R-:W-:Y:S01]  /*0c70*/  SHF.R.U32.HI R4, RZ, 0x3, R4 ;  /* 0x00000003ff047819 */ /* 0x000fe20000011604 */
[----:B------:R-:W-:Y:S02]  /*0c80*/  IMAD.IADD R5, R0, 0x1, -R5 ;  /* 0x0000000100057824 */ /* 0x000fe400078e0a05 */
[----:B------:R-:W-:Y:S01]  /*0c90*/  IMAD.IADD R8, R14, 0x1, -R3 ;  /* 0x000000010e087824 */ /* 0x000fe200078e0a03 */
[----:B------:R-:W-:Y:S01]  /*0ca0*/  LOP3.LUT R4, R7, R4, RZ, 0x3c, !PT ;  /* 0x0000000407047212 */ /* 0x000fe200078e3cff */
[----:B---3--:R-:W-:Y:S06]  /*0cb0*/  @P0 BRA `(.L_x_238) ;  /* 0x0000000000080947 */ /* 0x008fec0003800000 */
[----:B------:R-:W2:Y:S02]  /*0cc0*/  SYNCS.PHASECHK.TRANS64.TRYWAIT P0, [R16+URZ+0x30800], R11 ;  /* 0x0308000b100075a7 */ /* 0x000ea4000800017f */
[----:B--2---:R-:W-:Y:S05]  /*0cd0*/  @!P0 BRA `(.L_x_239) ;  /* 0x0000006800308947 */ /* 0x004fea0003800000 */
.L_x_238:
[----:B------:R-:W3:Y:S01]  /*0ce0*/  LDC R6, c[0x0][0x280] ;  /* 0x0000a000ff067b82 */ /* 0x000ee20000000800 */
[----:B------:R-:W-:Y:S01]  /*0cf0*/  SHF.R.S32.HI R0, RZ, 0x1f, R5 ;  /* 0x0000001fff007819 */ /* 0x000fe20000011405 */
[----:B------:R-:W-:Y:S01]  /*0d00*/  IMAD.IADD R12, R4, 0x1, R9 ;  /* 0x00000001040c7824 */ /* 0x000fe200078e0209 */
[----:B------:R-:W-:Y:S02]  /*0d10*/  CS2R R24, SRZ ;  /* 0x0000000000187805 */ /* 0x000fe4000001ff00 */
[----:B------:R-:W-:Y:S02]  /*0d20*/  CS2R R88, SRZ ;  /* 0x0000000000587805 */ /* 0x000fe4000001ff00 */
[----:B------:R-:W-:Y:S02]  /*0d30*/  LEA.HI R2, R0, R5, RZ, 0x2 ;  /* 0x0000000500027211 */ /* 0x000fe400078f10ff */
[----:B------:R-:W-:Y:S02]  /*0d40*/  CS2R R90, SRZ ;  /* 0x00000000005a7805 */ /* 0x000fe4000001ff00 */
[----:B------:R-:W-:-:S02]  /*0d50*/  CS2R R92, SRZ ;  /* 0x00000000005c7805 */ /* 0x000fc4000001ff00 */
[----:B------:R-:W-:Y:S02]  /*0d60*/  CS2R R94, SRZ ;  /* 0x00000000005e7805 */ /* 0x000fe4000001ff00 */
[----:B------:R-:W-:Y:S02]  /*0d70*/  LOP3.LUT R228, R2, 0x7ffffffc, RZ, 0xc0, !PT ;  /* 0x7ffffffc02e47812 */ /* 0x000fe400078ec0ff */
        /* <DEDUP_REMOVED lines=59> */
[----:B------:R-:W-:Y:S01]  /*1130*/  CS2R R86, SRZ ;  /* 0x0000000000567805 */ /* 0x000fe2000001ff00 */
[C---:B------:R-:W-:Y:S02]  /*1140*/  IMAD.SHL.U32 R9, R5.reuse, 0x4, RZ ;  /* 0x0000000405097824 */ /* 0x040fe400078e00ff */
[----:B------:R-:W-:Y:S01]  /*1150*/  IMAD.IADD R228, R5, 0x1, -R228 ;  /* 0x0000000105e47824 */ /* 0x000fe200078e0ae4 */
[----:B------:R-:W-:Y:S06]  /*1160*/  @!P0 BRA `(.L_x_240) ;  /* 0x0000002c00ac8947 */ /* 0x000fec0003800000 */
[----:B------:R-:W3:Y:S01]  /*1170*/  S2R R4, SR_CTAID.X ;  /* 0x0000000000047919 */ /* 0x000ee20000002500 */
[----:B------:R-:W3:Y:S01]  /*1180*/  LDC R7, c[0x0][0x290] ;  /* 0x0000a400ff077b82 */ /* 0x000ee20000000800 */
[----:B------:R-:W-:Y:S02]  /*1190*/  LEA.HI R5, R0, R5, RZ, 0x5 ;  /* 0x0000000500057211 */ /* 0x000fe400078f28ff */
[----:B------:R-:W-:Y:S02]  /*11a0*/  CS2R R150, SRZ ;  /* 0x0000000000967805 */ /* 0x000fe4000001ff00 */
[----:B------:R-:W-:Y:S02]  /*11b0*/  SHF.R.S32.HI R0, RZ, 0x2, R2 ;  /* 0x00000002ff007819 */ /* 0x000fe40000011402 */
[----:B------:R-:W-:Y:S02]  /*11c0*/  CS2R R148, SRZ ;  /* 0x0000000000947805 */ /* 0x000fe4000001ff00 */
[----:B------:R-:W-:-:S02]  /*11d0*/  SHF.R.S32.HI R5, RZ, 0x5, R5 ;  /* 0x00000005ff057819 */ /* 0x000fc40000011405 */
[----:B------:R-:W-:Y:S02]  /*11e0*/  CS2R R146, SRZ ;  /* 0x0000000000927805 */ /* 0x000fe4000001ff00 */
[----:B------:R-:W-:Y:S02]  /*11f0*/  SHF.R.S32.HI R3, RZ, 0x1f, R2 ;  /* 0x0000001fff037819 */ /* 0x000fe40000011402 */
[----:B------:R-:W-:Y:S02]  /*1200*/  CS2R R144, SRZ ;  /* 0x0000000000907805 */ /* 0x000fe4000001ff00 */
[----:B------:R-:W-:Y:S02]  /*1210*/  LEA.HI R2, R13, R13, RZ, 0x1 ;  /* 0x0000000d0d027211 */ /* 0x000fe400078f08ff */
[----:B------:R-:W-:Y:S02]  /*1220*/  CS2R R142, SRZ ;  /* 0x00000000008e7805 */ /* 0x000fe4000001ff00 */
[----:B------:R-:W-:-:S02]  /*1230*/  LEA.HI R3, R3, R0, RZ, 0x3 ;  /* 0x0000000003037211 */ /* 0x000fc400078f18ff */
[----:B------:R-:W-:Y:S02]  /*1240*/  CS2R R140, SRZ ;  /* 0x00000000008c7805 */ /* 0x000fe4000001ff00 */
[----:B------:R-:W-:Y:S02]  /*1250*/  LOP3.LUT R2, R2, 0xfffffffe, RZ, 0xc0, !PT ;  /* 0xfffffffe02027812 */ /* 0x000fe400078ec0ff */
[----:B------:R-:W-:Y:S02]  /*1260*/  CS2R R138, SRZ ;  /* 0x00000000008a7805 */ /* 0x000fe4000001ff00 */
[----:B------:R-:W-:Y:S02]  /*1270*/  LOP3.LUT R3, R3, 0xfffffff8, RZ, 0xc0, !PT ;  /* 0xfffffff803037812 */ /* 0x000fe400078ec0ff */
[----:B------:R-:W-:Y:S02]  /*1280*/  CS2R R136, SRZ ;  /* 0x0000000000887805 */ /* 0x000fe4000001ff00 */
[----:B------:R-:W-:Y:S01]  /*1290*/  CS2R R134, SRZ ;  /* 0x0000000000867805 */ /* 0x000fe2000001ff00 */
[----:B------:R-:W-:Y:S01]  /*12a0*/  IMAD.IADD R2, R13, 0x1, -R2 ;  /* 0x000000010d027824 */ /* 0x000fe200078e0a02 */
        /* <DEDUP_REMOVED lines=11> */
[----:B------:R-:W-:Y:S01]  /*1360*/  CS2R R110, SRZ ;  /* 0x00000000006e7805 */ /* 0x000fe2000001ff00 */
[----:B---3--:R-:W-:Y:S01]  /*1370*/  IMAD R4, R4, -0x80, R7 ;  /* 0xffffff8004047824 */ /* 0x008fe200078e0207 */
[----:B------:R-:W-:-:S02]  /*1380*/  LOP3.LUT R7, R17, 0x1, RZ, 0xfc, !PT ;  /* 0x0000000111077812 */ /* 0x000fc400078efcff */
[----:B------:R-:W-:Y:S02]  /*1390*/  CS2R R108, SRZ ;  /* 0x00000000006c7805 */ /* 0x000fe4000001ff00 */
[----:B------:R-:W-:Y:S01]  /*13a0*/  CS2R R106, SRZ ;  /* 0x00000000006a7805 */ /* 0x000fe2000001ff00 */
[----:B------:R-:W-:Y:S01]  /*13b0*/  IMAD R4, R5, -0x10, R4 ;  /* 0xfffffff005047824 */ /* 0x000fe200078e0204 */
[----:B------:R-:W-:Y:S01]  /*13c0*/  CS2R R104, SRZ ;  /* 0x0000000000687805 */ /* 0x000fe2000001ff00 */
[----:B------:R-:W-:Y:S01]  /*13d0*/  VIADD R5, R6, 0x3f ;  /* 0x0000003f06057836 */ /* 0x000fe20000000000 */
[----:B------:R-:W-:Y:S02]  /*13e0*/  CS2R R102, SRZ ;  /* 0x0000000000667805 */ /* 0x000fe4000001ff00 */
[----:B------:R-:W-:Y:S02]  /*13f0*/  CS2R R100, SRZ ;  /* 0x0000000000647805 */ /* 0x000fe4000001ff00 */
[----:B------:R-:W-:-:S02]  /*1400*/  IADD3 R3, R4, R3, -R0 ;  /* 0x0000000304037210 */ /* 0x000fc40007ffe800 */
[----:B------:R-:W-:Y:S02]  /*1410*/  CS2R R98, SRZ ;  /* 0x0000000000627805 */ /* 0x000fe4000001ff00 */
[----:B------:R-:W-:Y:S02]  /*1420*/  SHF.R.S32.HI R6, RZ, 0x1f, R5 ;  /* 0x0000001fff067819 */ /* 0x000fe40000011405 */
[----:B------:R-:W-:Y:S02]  /*1430*/  CS2R R96, SRZ ;  /* 0x0000000000607805 */ /* 0x000fe4000001ff00 */
[----:B------:R-:W-:Y:S02]  /*1440*/  CS2R R94, SRZ ;  /* 0x00000000005e7805 */ /* 0x000fe4000001ff00 */
[----:B------:R-:W-:Y:S02]  /*1450*/  CS2R R92, SRZ ;  /* 0x00000000005c7805 */ /* 0x000fe4000001ff00 */
[----:B--2---:R-:W-:Y:S01]  /*1460*/  LEA.HI R11, R6, R5, RZ, 0x6 ;  /* 0x00000005060b7211 */ /* 0x004fe200078f30ff */
[----:B------:R-:W-:Y:S01]  /*1470*/  IMAD R6, R2, -0x40, R3 ;  /* 0xffffffc002067824 */ /* 0x000fe200078e0203 */
[----:B------:R-:W-:Y:S01]  /*1480*/  CS2R R4, SRZ ;  /* 0x0000000000047805 */ /* 0x000fe2000001ff00 */
[----:B------:R-:W-:Y:S01]  /*1490*/  IMAD.MOV.U32 R3, RZ, RZ, RZ ;  /* 0x000000ffff037224 */ /* 0x000fe200078e00ff */
        /* <DEDUP_REMOVED lines=34> */
[----:B------:R-:W-:-:S07]  /*16c0*/  SHF.R.S32.HI R11, RZ, 0x6, R11 ;  /* 0x00000006ff0b7819 */ /* 0x000fce000001140b */
.L_x_251:
[----:B------:R-:W-:-:S13]  /*16d0*/  ISETP.NE.AND P0, PT, R7, 0x3, PT ;  /* 0x000000030700780c */ /* 0x000fda0003f05270 */
[----:B---3--:R-:W-:Y:S05]  /*16e0*/  @!P0 BRA `(.L_x_241) ;  /* 0x0000000000048947 */ /* 0x008fea0003800000 */
[----:B------:R-:W-:Y:S01]  /*16f0*/  BPT.TRAP 0x1 ;  /* 0x000000040000795c */ /* 0x000fe20000300000 */
.L_x_241:
[----:B------:R-:W-:Y:S01]  /*1700*/  IMAD R2, R3, 0x8, R16 ;  /* 0x0000000803027824 */ /* 0x000fe200078e0210 */
[----:B------:R-:W-:-:S04]  /*1710*/  SHF.L.U32 R153, R4, 0x1f, RZ ;  /* 0x0000001f04997819 */ /* 0x000fc800000006ff */
[----:B------:R2:W3:Y:S01]  /*1720*/  SYNCS.PHASECHK.TRANS64.TRYWAIT P1, [R2+URZ+0x30810], R153 ;  /* 0x03081099020075a7 */ /* 0x0004e2000802017f */
[----:B------:R-:W-:Y:S05]  /*1730*/  @!P0 BRA `(.L_x_242) ;  /* 0x0000000000048947 */ /* 0x000fea0003800000 */
[----:B------:R-:W-:Y:S01]  /*1740*/  BPT.TRAP 0x1 ;  /* 0x000000040000795c */ /* 0x000fe20000300000 */
.L_x_242:
[----:B---3--:R-:W-:Y:S05]  /*1750*/  @P1 BRA `(.L_x_243) ;  /* 0x0000000000081947 */ /* 0x008fea0003800000 */
[----:B------:R-:W3:Y:S02]  /*1760*/  SYNCS.PHASECHK.TRANS64.TRYWAIT P1, [R2+URZ+0x30810], R153 ;  /* 0x03081099020075a7 */ /* 0x000ee4000802017f */
[----:B---3--:R-:W-:Y:S05]  /*1770*/  @!P1 BRA `(.L_x_244) ;  /* 0x0000005c009c9947 */ /* 0x008fea0003800000 */
.L_x_243:
[----:B------:R-:W-:Y:S05]  /*1780*/  WARPSYNC.ALL ;  /* 0x0000000000007948 */ /* 0x000fea0003800000 */
[----:B------:R-:W-:Y:S01]  /*1790*/  VIADD R0, R16, 0x18000 ;  /* 0x0001800010007836 */ /* 0x000fe20000000000 */
[----:B------:R-:W-:Y:S01]  /*17a0*/  WARPGROUP.ARRIVE ;  /* 0x00000000000079c5 */ /* 0x000fe20000000000 */
[----:B-1----:R-:W-:Y:S01]  /*17b0*/  IMAD R13, R8, 0x2000, R16 ;  /* 0x00002000080d7824 */ /* 0x002fe200078e0210 */
[----:B------:R-:W-:Y:S01]  /*17c0*/  UMOV UR5, 0x40000040 ;  /* 0x4000004000057882 */ /* 0x000fe20000000000 */
[----:B------:R-:W-:Y:S01]  /*17d0*/  UMOV UR7, 0x40000040 ;  /* 0x4000004000077882 */ /* 0x000fe20000000000 */
[----:B------:R-:W-:-:S02]  /*17e0*/  SHF.R.U32.HI R0, RZ, 0x4, R0 ;  /* 0x00000004ff007819 */ /* 0x000fc40000011600 */
[----:B------:R-:W-:Y:S01]  /*17f0*/  R2UR UR9, R13 ;  /* 0x000000000d0972ca */ /* 0x000fe200000e0000 */
[----:B------:R-:W-:Y:S01]  /*1800*/  IMAD R13, R3, 0x20, R228 ;  /* 0x00000020030d7824 */ /* 0x000fe200078e02e4 */
[----:B------:R-:W-:-:S03]  /*1810*/  LOP3.LUT R0, R0, 0x3fff, RZ, 0xc0, !PT ;  /* 0x00003fff00007812 */ /* 0x000fc600078ec0ff */
[----:B------:R-:W-:Y:S01]  /*1820*/  IMAD.SHL.U32 R13, R13, 0x2, RZ ;  /* 0x000000020d0d7824 */ /* 0x000fe200078e00ff */
[----:B------:R-:W-:-:S03]  /*1830*/  LOP3.LUT R14, R0, 0x10000, RZ, 0xfc, !PT ;  /* 0x00010000000e7812 */ /* 0x000fc600078efcff */
[----:B------:R-:W-:Y:S02]  /*1840*/  IMAD R13, R13, 0x4, R16 ;  /* 0x000000040d0d7824 */ /* 0x000fe400078e0210 */
[----:B------:R-:W-:Y:S02]  /*1850*/  IMAD R14, R3, 0x400, R14 ;  /* 0x00000400030e7824 */ /* 0x000fe400078e020e */
[----:B------:R-:W-:-:S03]  /*1860*/  USHF.R.U32.HI UR4, URZ, 0x4, UR9 ;  /* 0x000000043f047899 */ /* 0x000fc60008011609 */
[----:B------:R-:W-:Y:S01]  /*1870*/  R2UR UR8, R14 ;  /* 0x000000000e0872ca */ /* 0x000fe200000e0000 */
[----:B------:R-:W-:-:S04]  /*1880*/  ULOP3.LUT UR4, UR4, 0x3fff, URZ, 0xc0, !UPT ;  /* 0x00003fff04047892 */ /* 0x000fc8000f8ec03f */
[----:B------:R-:W-:-:S07]  /*1890*/  ULOP3.LUT UR10, UR4, 0x10000, URZ, 0xfc, !UPT ;  /* 0x00010000040a7892 */ /* 0x000fce000f8efc3f */
[----:B------:R-:W-:Y:S01]  /*18a0*/  UMOV UR4, UR10 ;  /* 0x0000000a00047c82 */ /* 0x000fe20008000000 */
[----:B------:R-:W-:Y:S02]  /*18b0*/  UMOV UR6, UR8 ;  /* 0x0000000800067c82 */ /* 0x000fe40008000000 */
[----:B------:R-:W-:Y:S01]  /*18c0*/  HGMMA.64x64x16.F32.BF16 R184, gdesc[UR4], RZ, !UPT, gsb0 ;  /* 0x00e0000004b879f0 */ /* 0x000fe2000c0018ff */
        /* <DEDUP_REMOVED lines=60> */
.L_x_245:
[----:B------:R1:W1:Y:S01]  /*1c90*/  SYNCS.PHASECHK.TRANS64.TRYWAIT P1, [R2+URZ+0x30830], R153 ;  /* 0x03083099020075a7 */ /* 0x000262000802017f */
[----:B------:R-:W-:Y:S05]  /*1ca0*/  @!P0 BRA `(.L_x_246) ;  /* 0x0000000000048947 */ /* 0x000fea0003800000 */
[----:B------:R-:W-:Y:S01]  /*1cb0*/  BPT.TRAP 0x1 ;  /* 0x000000040000795c */ /* 0x000fe20000300000 */
.L_x_246:
[----:B------:R-:W-:-:S05]  /*1cc0*/  VIADD R17, R16, 0x20000 ;  /* 0x0002000010117836 */ /* 0x000fca0000000000 */
[----:B------:R-:W-:-:S04]  /*1cd0*/  SHF.R.U32.HI R17, RZ, 0x4, R17 ;  /* 0x00000004ff117819 */ /* 0x000fc80000011611 */
[----:B------:R-:W-:-:S04]  /*1ce0*/  LOP3.LUT R17, R17, 0x3fff, RZ, 0xc0, !PT ;  /* 0x00003fff11117812 */ /* 0x000fc800078ec0ff */
[----:B------:R-:W-:Y:S01]  /*1cf0*/  LOP3.LUT R152, R17, 0x10000, RZ, 0xfc, !PT ;  /* 0x0001000011987812 */ /* 0x000fe200078efcff */
[----:B-1----:R-:W-:Y:S06]  /*1d00*/  @P1 BRA `(.L_x_247) ;  /* 0x0000000000081947 */ /* 0x002fec0003800000 */
[----:B------:R-:W1:Y:S02]  /*1d10*/  SYNCS.PHASECHK.TRANS64.TRYWAIT P1, [R2+URZ+0x30830], R153 ;  /* 0x03083099020075a7 */ /* 0x000e64000802017f */
[----:B-1----:R-:W-:Y:S05]  /*1d20*/  @!P1 BRA `(.L_x_248) ;  /* 0x0000005800449947 */ /* 0x002fea0003800000 */
.L_x_247:
[----:B------:R-:W-:Y:S01]  /*1d30*/  UIADD3 UR9, UR9, 0x8000, URZ ;  /* 0x0000800009097890 */ /* 0x000fe2000fffe03f */
[----:B------:R-:W-:Y:S01]  /*1d40*/  IMAD R152, R3, 0x400, R152 ;  /* 0x0000040003987824 */ /* 0x000fe200078e0298 */
[----:B------:R-:W-:Y:S01]  /*1d50*/  UMOV UR7, 0x40000040 ;  /* 0x4000004000077882 */ /* 0x000fe20000000000 */
[----:B------:R-:W-:Y:S01]  /*1d60*/  UMOV UR5, 0x40000040 ;  /* 0x4000004000057882 */ /* 0x000fe20000000000 */
[----:B------:R-:W-:Y:S01]  /*1d70*/  USHF.R.U32.HI UR9, URZ, 0x4, UR9 ;  /* 0x000000043f097899 */ /* 0x000fe20008011609 */
[----:B------:R-:W-:Y:S01]  /*1d80*/  ISETP.GT.AND P1, PT, R6, 0x8, PT ;  /* 0x000000080600780c */ /* 0x000fe20003f24270 */
[----:B------:R-:W-:Y:S01]  /*1d90*/  ULDC UR10, c[0x0][0x75c] ;  /* 0x0001d700000a7ab9 */ /* 0x000fe20000000800 */
[----:B------:R-:W-:Y:S01]  /*1da0*/  R2UR UR8, R152 ;  /* 0x00000000980872ca */ /* 0x000fe200000e0000 */
[----:B------:R-:W-:Y:S01]  /*1db0*/  ULOP3.LUT UR9, UR9, 0x3fff, URZ, 0xc0, !UPT ;  /* 0x00003fff09097892 */ /* 0x000fe2000f8ec03f */
[----:B--23--:R-:W-:Y:S01]  /*1dc0*/  WARPGROUP.ARRIVE ;  /* 0x00000000000079c5 */ /* 0x00cfe20000000000 */
[----:B------:R-:W-:Y:S01]  /*1dd0*/  FMUL.FTZ R224, R188, UR10 ;  /* 0x0000000abce07c20 */ /* 0x000fe20008410000 */
[----:B------:R-:W-:Y:S01]  /*1de0*/  FMUL.FTZ R225, R189, UR10 ;  /* 0x0000000abde17c20 */ /* 0x000fe20008410000 */
[----:B------:R-:W-:Y:S01]  /*1df0*/  ULOP3.LUT UR9, UR9, 0x10000, URZ, 0xfc, !UPT ;  /* 0x0001000009097892 */ /* 0x000fe2000f8efc3f */
[----:B------:R-:W-:Y:S01]  /*1e00*/  FMUL.FTZ R186, R186, UR10 ;  /* 0x0000000ababa7c20 */ /* 0x000fe20008410000 */
[----:B------:R-:W-:Y:S01]  /*1e10*/  FMUL.FTZ R184, R184, UR10 ;  /* 0x0000000ab8b87c20 */ /* 0x000fe20008410000 */
[----:B------:R-:W-:Y:S01]  /*1e20*/  FMUL.FTZ R185, R185, UR10 ;  /* 0x0000000ab9b97c20 */ /* 0x000fe20008410000 */
[----:B------:R-:W-:Y:S01]  /*1e30*/  FMUL.FTZ R226, R200, UR10 ;  /* 0x0000000ac8e27c20 */ /* 0x000fe20008410000 */
[----:B------:R-:W-:Y:S01]  /*1e40*/  LOP3.LUT R200, R17, 0x2000000, RZ, 0xfc, !PT ;  /* 0x0200000011c87812 */ /* 0x000fe200078efcff */
[----:B------:R-:W-:Y:S01]  /*1e50*/  FMUL.FTZ R187, R187, UR10 ;  /* 0x0000000abbbb7c20 */ /* 0x000fe20008410000 */
[----:B------:R-:W-:Y:S01]  /*1e60*/  UMOV UR4, UR9 ;  /* 0x0000000900047c82 */ /* 0x000fe20008000000 */
[----:B------:R-:W-:Y:S01]  /*1e70*/  UMOV UR6, UR8 ;  /* 0x0000000800067c82 */ /* 0x000fe20008000000 */
[----:B------:R-:W1:Y:S01]  /*1e80*/  MUFU.TANH R186, R186 ;  /* 0x000000ba00ba7308 */ /* 0x000e620000002400 */
[----:B------:R-:W-:Y:S01]  /*1e90*/  HGMMA.64x64x16.F32.BF16 R152, gdesc[UR4], RZ, !UPT, gsb0 ;  /* 0x00e00000049879f0 */ /* 0x000fe2000c0018ff */
[----:B------:R-:W-:Y:S01]  /*1ea0*/  UIADD3 UR6, UR8, 0x2, URZ ;  /* 0x0000000208067890 */ /* 0x000fe2000fffe03f */
[----:B------:R-:W-:Y:S01]  /*1eb0*/  IMAD R200, R3, 0x400, R200 ;  /* 0x0000040003c87824 */ /* 0x000fe200078e02c8 */
[----:B------:R-:W-:Y:S01]  /*1ec0*/  UIADD3 UR4, UR9, 0x2, URZ ;  /* 0x0000000209047890 */ /* 0x000fe2000fffe03f */
[----:B------:R-:W-:Y:S01]  /*1ed0*/  ISETP.GT.AND P2, PT, R6, RZ, PT ;  /* 0x000000ff0600720c */ /* 0x000fe20003f44270 */
[----:B------:R-:W-:Y:S01]  /*1ee0*/  UMOV UR7, 0x40000040 ;  /* 0x4000004000077882 */ /* 0x000fe20000000000 */
[----:B------:R-:W-:Y:S01]  /*1ef0*/  UMOV UR5, 0x40000040 ;  /* 0x4000004000057882 */ /* 0x000fe20000000000 */
[----:B------:R-:W2:Y:S01]  /*1f00*/  MUFU.TANH R184, R184 ;  /* 0x000000b800b87308 */ /* 0x000ea20000002400 */
        /* <DEDUP_REMOVED lines=8> */
[----:B-1----:R-:W-:Y:S01]  /*1f90*/  FSEL R201, R186, -INF , P1 ;  /* 0xff800000bac97808 */ /* 0x002fe20000800000 */
[----:B------:R-:W-:Y:S01]  /*1fa0*/  FMUL.FTZ R197, R197, UR10 ;  /* 0x0000000ac5c57c20 */ /* 0x000fe20008410000 */
[----:B------:R-:W-:Y:S01]  /*1fb0*/  FMUL.FTZ R199, R199, UR10 ;  /* 0x0000000ac7c77c20 */ /* 0x000fe20008410000 */
[----:B------:R-:W-:Y:S01]  /*1fc0*/  FMUL.FTZ R196, R196, UR10 ;  /* 0x0000000ac4c47c20 */ /* 0x000fe20008410000 */
[----:B------:R-:W-:Y:S01]  /*1fd0*/  FMUL.FTZ R198, R198, UR10 ;  /* 0x0000000ac6c67c20 */ /* 0x000fe20008410000 */
[----:B------:R-:W-:Y:S01]  /*1fe0*/  FMUL.FTZ R202, R202, UR10 ;  /* 0x0000000acaca7c20 */ /* 0x000fe20008410000 */
[----:B------:R-:W-:Y:S01]  /*1ff0*/  FMUL.FTZ R210, R210, UR10 ;  /* 0x0000000ad2d27c20 */ /* 0x000fe20008410000 */
[----:B------:R-:W1:Y:S01]  /*2000*/  MUFU.TANH R187, R187 ;  /* 0x000000bb00bb7308 */ /* 0x000e620000002400 */
[C---:B--2---:R-:W-:Y:S01]  /*2010*/  FSEL R17, R184.reuse, -INF , P2 ;  /* 0xff800000b8117808 */ /* 0x044fe20001000000 */
[----:B------:R-:W-:Y:S01]  /*2020*/  FFMA.FTZ R184, -R184, R184, 1 ;  /* 0x3f800000b8b87423 */ /* 0x000fe200000101b8 */
[----:B------:R-:W-:Y:S01]  /*2030*/  FMUL.FTZ R209, R209, UR10 ;  /* 0x0000000ad1d17c20 */ /* 0x000fe20008410000 */
[----:B------:R-:W-:Y:S01]  /*2040*/  FMUL.FTZ R212, R212, UR10 ;  /* 0x0000000ad4d47c20 */ /* 0x000fe20008410000 */
[----:B------:R-:W-:-:S03]  /*2050*/  FFMA.FTZ R186, -R186, R186, 1 ;  /* 0x3f800000baba7423 */ /* 0x000fc600000101ba */
[----:B------:R-:W-:Y:S08]  /*2060*/  MUFU.TANH R225, R225 ;  /* 0x000000e100e17308 */ /* 0x000ff00000002400 */
[----:B------:R-:W-:Y:S01]  /*2070*/  MUFU.TANH R191, R191 ;  /* 0x000000bf00bf7308 */ /* 0x000fe20000002400 */
[C---:B-1----:R-:W-:Y:S01]  /*2080*/  FSEL R230, R187.reuse, -INF , P1 ;  /* 0xff800000bbe67808 */ /* 0x042fe20000800000 */
[----:B------:R-:W-:-:S06]  /*2090*/  FFMA.FTZ R187, -R187, R187, 1 ;  /* 0x3f800000bbbb7423 */ /* 0x000fcc00000101bb */
        /* <DEDUP_REMOVED lines=61> */
[----:B------:R-:W-:Y:S01]  /*2470*/  R2UR UR4, R200 ;  /* 0x00000000c80472ca */ /* 0x000fe200000e0000 */
[----:B------:R-:W-:Y:S01]  /*2480*/  ULDC UR5, c[0x0][0x744] ;  /* 0x0001d10000057ab9 */ /* 0x000fe20000000800 */
[----:B------:R-:W-:Y:S01]  /*2490*/  UMOV UR7, 0x40000040 ;  /* 0x4000004000077882 */ /* 0x000fe20000000000 */
[--C-:B----4-:R-:W-:Y:S01]  /*24a0*/  FFMA.FTZ R232, R201, UR5, -R222.reuse ;  /* 0x00000005c9e87c23 */ /* 0x110fe200080108de */
[----:B------:R-:W-:Y:S01]  /*24b0*/  FFMA.FTZ R17, R17, UR5, -R222 ;  /* 0x0000000511117c23 */ /* 0x000fe200080108de */
[----:B------:R-:W-:-:S05]  /*24c0*/  FFMA.FTZ R230, R230, UR5, -R223 ;  /* 0x00000005e6e67c23 */ /* 0x000fca00080108df */
[----:B------:R-:W1:Y:S03]  /*24d0*/  MUFU.EX2 R17, R17 ;  /* 0x0000001100117308 */ /* 0x000e660000000800 */
[----:B------:R-:W-:Y:S01]  /*24e0*/  UMOV UR6, UR4 ;  /* 0x0000000400067c82 */ /* 0x000fe20008000000 */
[----:B------:R-:W-:Y:S02]  /*24f0*/  WARPGROUP.DEPBAR.LE gsb0, 0x0 ;  /* 0x00008000000079c5 */ /* 0x000fe40000010000 */
[----:B------:R-:W2:Y:S02]  /*2500*/  LDS.64 R188, [R13+0x28200] ;  /* 0x028200000dbc7984 */ /* 0x000ea40000000a00 */
[--C-:B--2---:R-:W-:Y:S01]  /*2510*/  FADD.FTZ R200, R152, -R188.reuse ;  /* 0x800000bc98c87221 */ /* 0x104fe20000010000 */
[----:B------:R-:W-:Y:S01]  /*2520*/  FSEL R152, R185, -INF , P2 ;  /* 0xff800000b9987808 */ /* 0x000fe20001000000 */
[--C-:B------:R-:W-:Y:S01]  /*2530*/  FADD.FTZ R201, R155, -R189.reuse ;  /* 0x800000bd9bc97221 */ /* 0x100fe20000010000 */
[----:B------:R-:W-:Y:S01]  /*2540*/  FADD.FTZ R222, R153, -R189 ;  /* 0x800000bd99de7221 */ /* 0x000fe20000010000 */
[----:B-1----:R-:W-:Y:S01]  /*2550*/  FMUL.FTZ R189, R17, R200 ;  /* 0x000000c811bd7220 */ /* 0x002fe20000410000 */
[----:B------:R-:W-:Y:S01]  /*2560*/  FADD.FTZ R231, R154, -R188 ;  /* 0x800000bc9ae77221 */ /* 0x000fe20000010000 */
[----:B------:R-:W-:Y:S01]  /*2570*/  FFMA.FTZ R155, R152, UR5, -R223 ;  /* 0x00000005989b7c23 */ /* 0x000fe200080108df */
[----:B------:R-:W1:Y:S01]  /*2580*/  MUFU.EX2 R200, R230 ;  /* 0x000000e600c87308 */ /* 0x000e620000000800 */
[----:B------:R-:W2:Y:S01]  /*2590*/  LDS.64 R152, [R13+0x28220] ;  /* 0x028220000d987984 */ /* 0x000ea20000000a00 */
[----:B------:R-:W-:Y:S01]  /*25a0*/  FMUL.FTZ R184, R184, R189 ;  /* 0x000000bdb8b87220 */ /* 0x000fe20000410000 */
[----:B------:R-:W-:Y:S01]  /*25b0*/  FMUL.FTZ R189, R204, UR10 ;  /* 0x0000000accbd7c20 */ /* 0x000fe20008410000 */
[----:B------:R-:W-:Y:S01]  /*25c0*/  FMUL.FTZ R188, R203, UR10 ;  /* 0x0000000acbbc7c20 */ /* 0x000fe20008410000 */
[----:B------:R-:W-:Y:S01]  /*25d0*/  FFMA.FTZ R185, -R185, R185, 1 ;  /* 0x3f800000b9b97423 */ /* 0x000fe200000101b9 */
[----:B------:R-:W-:-:S02]  /*25e0*/  FSEL R203, R224, -INF , P2 ;  /* 0xff800000e0cb7808 */ /* 0x000fc40001000000 */
[----:B------:R-:W3:Y:S08]  /*25f0*/  MUFU.EX2 R155, R155 ;  /* 0x0000009b009b7308 */ /* 0x000ef00000000800 */
[----:B------:R-:W-:Y:S01]  /*2600*/  MUFU.TANH R188, R188 ;  /* 0x000000bc00bc7308 */ /* 0x000fe20000002400 */
[----:B-1----:R-:W-:-:S04]  /*2610*/  FMUL.FTZ R204, R200, R201 ;  /* 0x000000c9c8cc7220 */ /* 0x002fc80000410000 */
[----:B------:R-:W-:Y:S01]  /*2620*/  FMUL.FTZ R187, R187, R204 ;  /* 0x000000ccbbbb7220 */ /* 0x000fe20000410000 */
[----:B------:R-:W-:Y:S02]  /*2630*/  FMUL.FTZ R204, R206, UR10 ;  /* 0x0000000acecc7c20 */ /* 0x000fe40008410000 */
[----:B------:R-:W-:Y:S01]  /*2640*/  MUFU.TANH R189, R189 ;  /* 0x000000bd00bd7308 */ /* 0x000fe20000002400 */
[----:B---3--:R-:W-:-:S04]  /*2650*/  FMUL.FTZ R222, R155, R222 ;  /* 0x000000de9bde7220 */ /* 0x008fc80000410000 */
[----:B------:R-:W-:Y:S01]  /*2660*/  FMUL.FTZ R185, R185, R222 ;  /* 0x000000deb9b97220 */ /* 0x000fe20000410000 */
[----:B-----5:R-:W-:Y:S01]  /*2670*/  FFMA.FTZ R222, R203, UR5, -R220 ;  /* 0x00000005cbde7c23 */ /* 0x020fe200080108dc */
[----:B------:R-:W-:Y:S01]  /*2680*/  FMUL.FTZ R203, R205, UR10 ;  /* 0x0000000acdcb7c20 */ /* 0x000fe20008410000 */
[C---:B------:R-:W-:Y:S01]  /*2690*/  FSEL R205, R190.reuse, -INF , P1 ;  /* 0xff800000becd7808 */ /* 0x040fe20000800000 */
[----:B------:R-:W-:Y:S01]  /*26a0*/  FFMA.FTZ R190, -R190, R190, 1 ;  /* 0x3f800000bebe7423 */ /* 0x000fe200000101be */
[----:B------:R1:W3:Y:S01]  /*26b0*/  MUFU.EX2 R201, R222 ;  /* 0x000000de00c97308 */ /* 0x0002e20000000800 */
[----:B------:R-:W-:Y:S01]  /*26c0*/  F2FP.BF16.F32.PACK_AB R184, R185, R184 ;  /* 0x000000b8b9b8723e */ /* 0x000fe200000010ff */
[--C-:B--2---:R-:W-:Y:S01]  /*26d0*/  FADD.FTZ R230, R156, -R152.reuse ;  /* 0x800000989ce67221 */ /* 0x104fe20000010000 */
[----:B------:R-:W-:Y:S01]  /*26e0*/  FADD.FTZ R223, R158, -R152 ;  /* 0x800000989edf7221 */ /* 0x000fe20000010000 */
[----:B------:R-:W-:Y:S01]  /*26f0*/  FSEL R152, R225, -INF , P2 ;  /* 0xff800000e1987808 */ /* 0x000fe20001000000 */
[--C-:B------:R-:W-:Y:S01]  /*2700*/  FADD.FTZ R206, R157, -R153.reuse ;  /* 0x800000999dce7221 */ /* 0x100fe20000010000 */
[----:B------:R-:W-:Y:S01]  /*2710*/  FADD.FTZ R159, R159, -R153 ;  /* 0x800000999f9f7221 */ /* 0x000fe20000010000 */
[----:B------:R-:W-:Y:S01]  /*2720*/  FFMA.FTZ R225, -R225, R225, 1 ;  /* 0x3f800000e1e17423 */ /* 0x000fe200000101e1 */
[----:B------:R-:W-:Y:S01]  /*2730*/  FFMA.FTZ R156, R205, UR5, -R220 ;  /* 0x00000005cd9c7c23 */ /* 0x000fe200080108dc */
[--C-:B------:R-:W-:Y:S01]  /*2740*/  FFMA.FTZ R157, R152, UR5, -R221.reuse ;  /* 0x00000005989d7c23 */ /* 0x100fe200080108dd */
[----:B------:R-:W-:Y:S01]  /*2750*/  FSEL R152, R191, -INF , P1 ;  /* 0xff800000bf987808 */ /* 0x000fe20000800000 */
[----:B------:R-:W-:Y:S01]  /*2760*/  FMUL.FTZ R220, R207, UR10 ;  /* 0x0000000acfdc7c20 */ /* 0x000fe20008410000 */
[----:B------:R-:W-:Y:S01]  /*2770*/  FSEL R207, R194, -INF , P1 ;  /* 0xff800000c2cf7808 */ /* 0x000fe20000800000 */
[----:B------:R-:W-:Y:S01]  /*2780*/  FFMA.FTZ R191, -R191, R191, 1 ;  /* 0x3f800000bfbf7423 */ /* 0x000fe200000101bf */
[----:B------:R-:W2:Y:S01]  /*2790*/  MUFU.EX2 R156, R156 ;  /* 0x0000009c009c7308 */ /* 0x000ea20000000800 */
[----:B------:R-:W-:Y:S01]  /*27a0*/  FFMA.FTZ R158, R152, UR5, -R221 ;  /* 0x00000005989e7c23 */ /* 0x000fe200080108dd */
[----:B------:R-:W-:Y:S01]  /*27b0*/  FMUL.FTZ R221, R208, UR10 ;  /* 0x0000000ad0dd7c20 */ /* 0x000fe20008410000 */
[----:B------:R-:W4:Y:S01]  /*27c0*/  LDS.64 R152, [R13+0x28240] ;  /* 0x028240000d987984 */ /* 0x000f220000000a00 */
[----:B-1----:R-:W-:Y:S01]  /*27d0*/  FFMA.FTZ R222, R207, UR5, -R218 ;  /* 0x00000005cfde7c23 */ /* 0x002fe200080108da */
[----:B------:R-:W-:Y:S01]  /*27e0*/  FFMA.FTZ R205, -R224, R224, 1 ;  /* 0x3f800000e0cd7423 */ /* 0x000fe200000101e0 */
[----:B---3--:R-:W-:-:S02]  /*27f0*/  FMUL.FTZ R230, R201, R230 ;  /* 0x000000e6c9e67220 */ /* 0x008fc40000410000 */
[----:B------:R-:W1:Y:S02]  /*2800*/  MUFU.EX2 R157, R157 ;  /* 0x0000009d009d7308 */ /* 0x000e640000000800 */
[----:B------:R-:W-:-:S06]  /*2810*/  FMUL.FTZ R205, R205, R230 ;  /* 0x000000e6cdcd7220 */ /* 0x000fcc0000410000 */
[----:B------:R-:W3:Y:S01]  /*2820*/  MUFU.EX2 R158, R158 ;  /* 0x0000009e009e7308 */ /* 0x000ee20000000800 */
[----:B--2---:R-:W-:-:S04]  /*2830*/  FMUL.FTZ R223, R156, R223 ;  /* 0x000000df9cdf7220 */ /* 0x004fc80000410000 */
[----:B------:R-:W-:-:S03]  /*2840*/  FMUL.FTZ R190, R190, R223 ;  /* 0x000000dfbebe7220 */ /* 0x000fc60000410000 */
[----:B------:R-:W-:Y:S01]  /*2850*/  MUFU.TANH R204, R204 ;  /* 0x000000cc00cc7308 */ /* 0x000fe20000002400 */
[----:B-1----:R-:W-:-:S04]  /*2860*/  FMUL.FTZ R206, R157, R206 ;  /* 0x000000ce9dce7220 */ /* 0x002fc80000410000 */
[----:B------:R-:W-:-:S03]  /*2870*/  FMUL.FTZ R208, R225, R206 ;  /* 0x000000cee1d07220 */ /* 0x000fc60000410000 */
[----:B------:R-:W-:Y:S01]  /*2880*/  MUFU.TANH R203, R203 ;  /* 0x000000cb00cb7308 */ /* 0x000fe20000002400 */
[----:B---3--:R-:W-:Y:S01]  /*2890*/  FMUL.FTZ R206, R158, R159 ;  /* 0x0000009f9ece7220 */ /* 0x008fe20000410000 */
[C---:B------:R-:W-:Y:S01]  /*28a0*/  FSEL R159, R192.reuse, -INF , P2 ;  /* 0xff800000c09f7808 */ /* 0x040fe20001000000 */
[----:B------:R-:W-:Y:S02]  /*28b0*/  FFMA.FTZ R192, -R192, R192, 1 ;  /* 0x3f800000c0c07423 */ /* 0x000fe400000101c0 */
[----:B------:R-:W-:Y:S02]  /*28c0*/  FMUL.FTZ R191, R191, R206 ;  /* 0x000000cebfbf7220 */ /* 0x000fe40000410000 */
[----:B------:R-:W-:Y:S01]  /*28d0*/  FFMA.FTZ R159, R159, UR5, -R218 ;  /* 0x000000059f9f7c23 */ /* 0x000fe200080108da */
[C---:B------:R-:W-:Y:S01]  /*28e0*/  FSEL R218, R195.reuse, -INF , P1 ;  /* 0xff800000c3da7808 */ /* 0x040fe20000800000 */
[----:B------:R-:W-:Y:S01]  /*28f0*/  FFMA.FTZ R195, -R195, R195, 1 ;  /* 0x3f800000c3c37423 */ /* 0x000fe200000101c3 */
[----:B------:R-:W-:Y:S01]  /*2900*/  MUFU.TANH R220, R220 ;  /* 0x000000dc00dc7308 */ /* 0x000fe20000002400 */
[--C-:B----4-:R-:W-:Y:S01]  /*2910*/  FADD.FTZ R206, R160, -R152.reuse ;  /* 0x80000098a0ce7221 */ /* 0x110fe20000010000 */
[----:B------:R-:W-:Y:S01]  /*2920*/  FADD.FTZ R207, R162, -R152 ;  /* 0x80000098a2cf7221 */ /* 0x000fe20000010000 */
[----:B------:R-:W-:Y:S01]  /*2930*/  FSEL R152, R193, -INF , P2 ;  /* 0xff800000c1987808 */ /* 0x000fe20001000000 */
[--C-:B------:R-:W-:Y:S01]  /*2940*/  FADD.FTZ R160, R161, -R153.reuse ;  /* 0x80000099a1a07221 */ /* 0x100fe20000010000 */
[----:B------:R-:W-:Y:S01]  /*2950*/  FADD.FTZ R161, R163, -R153 ;  /* 0x80000099a3a17221 */ /* 0x000fe20000010000 */
[----:B------:R-:W-:-:S02]  /*2960*/  FFMA.FTZ R193, -R193, R193, 1 ;  /* 0x3f800000c1c17423 */ /* 0x000fc400000101c1 */
[----:B------:R-:W1:Y:S01]  /*2970*/  MUFU.EX2 R159, R159 ;  /* 0x0000009f009f7308 */ /* 0x000e620000000800 */
[--C-:B------:R-:W-:Y:S01]  /*2980*/  FFMA.FTZ R163, R152, UR5, -R219.reuse ;  /* 0x0000000598a37c23 */ /* 0x100fe200080108db */
[----:B------:R-:W-:Y:S01]  /*2990*/  FFMA.FTZ R219, R218, UR5, -R219 ;  /* 0x00000005dadb7c23 */ /* 0x000fe200080108db */
[----:B------:R-:W2:Y:S01]  /*29a0*/  LDS.64 R152, [R13+0x28260] ;  /* 0x028260000d987984 */ /* 0x000ea20000000a00 */
[----:B------:R-:W-:Y:S01]  /*29b0*/  FMUL.FTZ R218, R211, UR10 ;  /* 0x0000000ad3da7c20 */ /* 0x000fe20008410000 */
[----:B------:R-:W-:-:S03]  /*29c0*/  FFMA.FTZ R211, -R194, R194, 1 ;  /* 0x3f800000c2d37423 */ /* 0x000fc600000101c2 */
[----:B------:R-:W3:Y:S08]  /*29d0*/  MUFU.EX2 R162, R222 ;  /* 0x000000de00a27308 */ /* 0x000ef00000000800 */
[----:B------:R-:W4:Y:S01]  /*29e0*/  MUFU.EX2 R163, R163 ;  /* 0x000000a300a37308 */ /* 0x000f220000000800 */
[----:B-1----:R-:W-:-:S04]  /*29f0*/  FMUL.FTZ R223, R159, R206 ;  /* 0x000000ce9fdf7220 */ /* 0x002fc80000410000 */
[----:B------:R-:W-:-:S03]  /*2a00*/  FMUL.FTZ R194, R192, R223 ;  /* 0x000000dfc0c27220 */ /* 0x000fc60000410000 */
[----:B------:R-:W-:Y:S01]  /*2a10*/  MUFU.TANH R221, R221 ;  /* 0x000000dd00dd7308 */ /* 0x000fe20000002400 */
[----:B---3--:R-:W-:Y:S01]  /*2a20*/  FMUL.FTZ R206, R162, R207 ;  /* 0x000000cfa2ce7220 */ /* 0x008fe20000410000 */
[----:B------:R-:W-:-:S03]  /*2a30*/  FSEL R207, R196, -INF , P2 ;  /* 0xff800000c4cf7808 */ /* 0x000fc60001000000 */
[----:B------:R-:W-:Y:S01]  /*2a40*/  FMUL.FTZ R192, R211, R206 ;  /* 0x000000ced3c07220 */ /* 0x000fe20000410000 */
[----:B------:R-:W-:Y:S01]  /*2a50*/  FSEL R211, R198, -INF , P1 ;  /* 0xff800000c6d37808 */ /* 0x000fe20000800000 */
[--C-:B------:R-:W-:Y:S01]  /*2a60*/  FFMA.FTZ R207, R207, UR5, -R216.reuse ;  /* 0x00000005cfcf7c23 */ /* 0x100fe200080108d8 */
[----:B------:R-:W1:Y:S01]  /*2a70*/  MUFU.EX2 R206, R219 ;  /* 0x000000db00ce7308 */ /* 0x000e620000000800 */
[----:B----4-:R-:W-:Y:S02]  /*2a80*/  FMUL.FTZ R160, R163, R160 ;  /* 0x000000a0a3a07220 */ /* 0x010fe40000410000 */
[----:B------:R-:W-:Y:S02]  /*2a90*/  FFMA.FTZ R216, R211, UR5, -R216 ;  /* 0x00000005d3d87c23 */ /* 0x000fe400080108d8 */
[----:B------:R-:W-:-:S03]  /*2aa0*/  FMUL.FTZ R193, R193, R160 ;  /* 0x000000a0c1c17220 */ /* 0x000fc60000410000 */
[----:B------:R-:W3:Y:S01]  /*2ab0*/  MUFU.EX2 R207, R207 ;  /* 0x000000cf00cf7308 */ /* 0x000ee20000000800 */
[--C-:B--2---:R-:W-:Y:S01]  /*2ac0*/  FADD.FTZ R222, R164, -R152.reuse ;  /* 0x80000098a4de7221 */ /* 0x104fe20000010000 */
[----:B------:R-:W-:Y:S01]  /*2ad0*/  FADD.FTZ R223, R166, -R152 ;  /* 0x80000098a6df7221 */ /* 0x000fe20000010000 */
[----:B------:R-:W-:Y:S01]  /*2ae0*/  FSEL R152, R197, -INF , P2 ;  /* 0xff800000c5987808 */ /* 0x000fe20001000000 */
[----:B------:R-:W-:Y:S01]  /*2af0*/  FADD.FTZ R211, R165, -R153 ;  /* 0x80000099a5d37221 */ /* 0x000fe20000010000 */
[----:B------:R-:W-:-:S03]  /*2b00*/  FFMA.FTZ R197, -R197, R197, 1 ;  /* 0x3f800000c5c57423 */ /* 0x000fc600000101c5 */
[----:B------:R-:W2:Y:S01]  /*2b10*/  MUFU.EX2 R164, R216 ;  /* 0x000000d800a47308 */ /* 0x000ea20000000800 */
[----:B-1----:R-:W-:Y:S01]  /*2b20*/  FMUL.FTZ R160, R206, R161 ;  /* 0x000000a1cea07220 */ /* 0x002fe20000410000 */
[----:B------:R-:W-:Y:S01]  /*2b30*/  FFMA.FTZ R166, R152, UR5, -R217 ;  /* 0x0000000598a67c23 */ /* 0x000fe200080108d9 */
[----:B------:R-:W-:Y:S01]  /*2b40*/  FFMA.FTZ R152, -R196, R196, 1 ;  /* 0x3f800000c4987423 */ /* 0x000fe200000101c4 */
[----:B------:R-:W-:Y:S01]  /*2b50*/  FADD.FTZ R196, R167, -R153 ;  /* 0x80000099a7c47221 */ /* 0x000fe20000010000 */
[----:B------:R-:W-:Y:S01]  /*2b60*/  FMUL.FTZ R195, R195, R160 ;  /* 0x000000a0c3c37220 */ /* 0x000fe20000410000 */
[----:B------:R-:W-:Y:S01]  /*2b70*/  FSEL R160, R199, -INF , P1 ;  /* 0xff800000c7a07808 */ /* 0x000fe20000800000 */
[----:B------:R-:W-:Y:S01]  /*2b80*/  FFMA.FTZ R153, -R198, R198, 1 ;  /* 0x3f800000c6997423 */ /* 0x000fe200000101c6 */
[----:B------:R-:W1:Y:S01]  /*2b90*/  MUFU.EX2 R166, R166 ;  /* 0x000000a600a67308 */ /* 0x000e620000000800 */
[----:B------:R-:W-:Y:S01]  /*2ba0*/  FMUL.FTZ R198, R213, UR10 ;  /* 0x0000000ad5c67c20 */ /* 0x000fe20008410000 */
[----:B------:R-:W-:Y:S01]  /*2bb0*/  FSEL R167, R226, -INF , P2 ;  /* 0xff800000e2a77808 */ /* 0x000fe20001000000 */
[----:B------:R-:W-:Y:S01]  /*2bc0*/  FFMA.FTZ R217, R160, UR5, -R217 ;  /* 0x00000005a0d97c23 */ /* 0x000fe200080108d9 */
[----:B------:R-:W-:Y:S01]  /*2bd0*/  FSEL R213, R202, -INF , P1 ;  /* 0xff800000cad57808 */ /* 0x000fe20000800000 */
[----:B------:R-:W4:Y:S01]  /*2be0*/  LDS.64 R160, [R13+0x28280] ;  /* 0x028280000da07984 */ /* 0x000f220000000a00 */
[----:B---3--:R-:W-:Y:S01]  /*2bf0*/  FMUL.FTZ R219, R207, R222 ;  /* 0x000000decfdb7220 */ /* 0x008fe20000410000 */
[--C-:B------:R-:W-:Y:S01]  /*2c00*/  FFMA.FTZ R167, R167, UR5, -R22.reuse ;  /* 0x00000005a7a77c23 */ /* 0x100fe20008010816 */
[----:B------:R3:W5:Y:S01]  /*2c10*/  MUFU.EX2 R165, R217 ;  /* 0x000000d900a57308 */ /* 0x0007620000000800 */
[----:B------:R-:W-:Y:S01]  /*2c20*/  FFMA.FTZ R213, R213, UR5, -R22 ;  /* 0x00000005d5d57c23 */ /* 0x000fe20008010816 */
[----:B------:R-:W-:Y:S01]  /*2c30*/  FMUL.FTZ R152, R152, R219 ;  /* 0x000000db98987220 */ /* 0x000fe20000410000 */
[----:B------:R-:W-:Y:S01]  /*2c40*/  FFMA.FTZ R199, -R199, R199, 1 ;  /* 0x3f800000c7c77423 */ /* 0x000fe200000101c7 */
[----:B------:R-:W-:Y:S01]  /*2c50*/  FFMA.FTZ R226, -R226, R226, 1 ;  /* 0x3f800000e2e27423 */ /* 0x000fe200000101e2 */
[----:B--2---:R-:W-:-:S03]  /*2c60*/  FMUL.FTZ R216, R164, R223 ;  /* 0x000000dfa4d87220 */ /* 0x004fc60000410000 */
[----:B------:R-:W2:Y:S01]  /*2c70*/  MUFU.EX2 R167, R167 ;  /* 0x000000a700a77308 */ /* 0x000ea20000000800 */
[----:B-1----:R-:W-:Y:S01]  /*2c80*/  FMUL.FTZ R22, R166, R211 ;  /* 0x000000d3a6167220 */ /* 0x002fe20000410000 */
[----:B------:R-:W-:Y:S01]  /*2c90*/  FMUL.FTZ R153, R153, R216 ;  /* 0x000000d899997220 */ /* 0x000fe20000410000 */
[----:B------:R-:W-:Y:S01]  /*2ca0*/  FMUL.FTZ R216, R214, UR10 ;  /* 0x0000000ad6d87c20 */ /* 0x000fe20008410000 */
[----:B------:R-:W-:Y:S01]  /*2cb0*/  FFMA.FTZ R214, -R188, R188, 1 ;  /* 0x3f800000bcd67423 */ /* 0x000fe200000101bc */
[----:B------:R-:W-:Y:S01]  /*2cc0*/  FMUL.FTZ R197, R197, R22 ;  /* 0x00000016c5c57220 */ /* 0x000fe20000410000 */
[----:B------:R-:W-:Y:S01]  /*2cd0*/  FSEL R22, R227, -INF , P2 ;  /* 0xff800000e3167808 */ /* 0x000fe20001000000 */
[----:B---3--:R-:W-:Y:S01]  /*2ce0*/  FMUL.FTZ R217, R215, UR10 ;  /* 0x0000000ad7d97c20 */ /* 0x008fe20008410000 */
[----:B------:R1:W3:Y:S01]  /*2cf0*/  MUFU.EX2 R211, R213 ;  /* 0x000000d500d37308 */ /* 0x0002e20000000800 */
[----:B-----5:R-:W-:Y:S01]  /*2d00*/  FMUL.FTZ R196, R165, R196 ;  /* 0x000000c4a5c47220 */ /* 0x020fe20000410000 */
[----:B------:R-:W-:-:S03]  /*2d10*/  FFMA.FTZ R215, -R189, R189, 1 ;  /* 0x3f800000bdd77423 */ /* 0x000fc600000101bd */
[----:B------:R-:W-:Y:S01]  /*2d20*/  FMUL.FTZ R196, R199, R196 ;  /* 0x000000c4c7c47220 */ /* 0x000fe20000410000 */
[----:B------:R-:W-:Y:S02]  /*2d30*/  FFMA.FTZ R199, -R202, R202, 1 ;  /* 0x3f800000cac77423 */ /* 0x000fe400000101ca */
[----:B------:R-:W-:Y:S01]  /*2d40*/  MUFU.TANH R218, R218 ;  /* 0x000000da00da7308 */ /* 0x000fe20000002400 */
[----:B-1----:R-:W-:-:S07]  /*2d50*/  FFMA.FTZ R213, -R227, R227, 1 ;  /* 0x3f800000e3d57423 */ /* 0x002fce00000101e3 */
[----:B------:R-:W-:Y:S01]  /*2d60*/  MUFU.TANH R216, R216 ;  /* 0x000000d800d87308 */ /* 0x000fe20000002400 */
[--C-:B----4-:R-:W-:Y:S01]  /*2d70*/  FADD.FTZ R168, R168, -R160.reuse ;  /* 0x800000a0a8a87221 */ /* 0x110fe20000010000 */
[----:B------:R-:W-:Y:S01]  /*2d80*/  FADD.FTZ R222, R170, -R160 ;  /* 0x800000a0aade7221 */ /* 0x000fe20000010000 */
[----:B------:R-:W-:Y:S01]  /*2d90*/  FFMA.FTZ R160, R22, UR5, -R23 ;  /* 0x0000000516a07c23 */ /* 0x000fe20008010817 */
[----:B------:R-:W-:Y:S01]  /*2da0*/  FSEL R22, R188, -INF , P1 ;  /* 0xff800000bc167808 */ /* 0x000fe20000800000 */
[--C-:B------:R-:W-:Y:S01]  /*2db0*/  FADD.FTZ R219, R169, -R161.reuse ;  /* 0x800000a1a9db7221 */ /* 0x100fe20000010000 */
[----:B------:R-:W-:Y:S01]  /*2dc0*/  FADD.FTZ R170, R171, -R161 ;  /* 0x800000a1abaa7221 */ /* 0x000fe20000010000 */
[----:B--2---:R-:W-:Y:S01]  /*2dd0*/  FMUL.FTZ R169, R167, R168 ;  /* 0x000000a8a7a97220 */ /* 0x004fe20000410000 */
[----:B---3--:R-:W-:Y:S01]  /*2de0*/  FMUL.FTZ R222, R211, R222 ;  /* 0x000000ded3de7220 */ /* 0x008fe20000410000 */
[----:B------:R-:W1:Y:S01]  /*2df0*/  MUFU.EX2 R160, R160 ;  /* 0x000000a000a07308 */ /* 0x000e620000000800 */
[----:B------:R-:W-:Y:S01]  /*2e00*/  FFMA.FTZ R161, R22, UR5, -R23 ;  /* 0x0000000516a17c23 */ /* 0x000fe20008010817 */
[----:B------:R-:W-:Y:S01]  /*2e10*/  FMUL.FTZ R202, R226, R169 ;  /* 0x000000a9e2ca7220 */ /* 0x000fe20000410000 */
[----:B------:R-:W2:Y:S01]  /*2e20*/  LDS.64 R22, [R13+0x282a0] ;  /* 0x0282a0000d167984 */ /* 0x000ea20000000a00 */
[----:B------:R-:W-:Y:S01]  /*2e30*/  FSEL R169, R189, -INF , P2 ;  /* 0xff800000bda97808 */ /* 0x000fe20001000000 */
[----:B------:R-:W-:Y:S01]  /*2e40*/  FMUL.FTZ R199, R199, R222 ;  /* 0x000000dec7c77220 */ /* 0x000fe20000410000 */
[----:B------:R-:W-:-:S02]  /*2e50*/  FFMA.FTZ R222, -R203, R203, 1 ;  /* 0x3f800000cbde7423 */ /* 0x000fc400000101cb */
[----:B------:R-:W3:Y:S08]  /*2e60*/  MUFU.EX2 R161, R161 ;  /* 0x000000a100a17308 */ /* 0x000ef00000000800 */
[----:B------:R-:W-:Y:S01]  /*2e70*/  MUFU.TANH R198, R198 ;  /* 0x000000c600c67308 */ /* 0x000fe20000002400 */
[C---:B-1----:R-:W-:Y:S01]  /*2e80*/  FMUL.FTZ R168, R160.reuse, R219 ;  /* 0x000000dba0a87220 */ /* 0x042fe20000410000 */
[----:B------:R-:W-:-:S03]  /*2e90*/  F2FP.BF16.F32.PACK_AB R160, R160, R167 ;  /* 0x000000a7a0a0723e */ /* 0x000fc600000010ff */
[----:B------:R-:W-:Y:S01]  /*2ea0*/  FMUL.FTZ R213, R213, R168 ;  /* 0x000000a8d5d57220 */ /* 0x000fe20000410000 */
[--C-:B------:R-:W-:Y:S01]  /*2eb0*/  FFMA.FTZ R168, R169, UR5, -R20.reuse ;  /* 0x00000005a9a87c23 */ /* 0x100fe20008010814 */
[C---:B------:R-:W-:Y:S01]  /*2ec0*/  FSEL R169, R204.reuse, -INF , P1 ;  /* 0xff800000cca97808 */ /* 0x040fe20000800000 */
[----:B------:R-:W-:Y:S01]  /*2ed0*/  FFMA.FTZ R204, -R204, R204, 1 ;  /* 0x3f800000cccc7423 */ /* 0x000fe200000101cc */
[C---:B---3--:R-:W-:Y:S01]  /*2ee0*/  FMUL.FTZ R171, R161.reuse, R170 ;  /* 0x000000aaa1ab7220 */ /* 0x048fe20000410000 */
[----:B------:R-:W-:Y:S01]  /*2ef0*/  MUFU.TANH R217, R217 ;  /* 0x000000d900d97308 */ /* 0x000fe20000002400 */
[----:B------:R-:W-:Y:S01]  /*2f00*/  F2FP.BF16.F32.PACK_AB R161, R161, R211 ;  /* 0x000000d3a1a1723e */ /* 0x000fe200000010ff */
[----:B------:R-:W-:Y:S01]  /*2f10*/  FFMA.FTZ R169, R169, UR5, -R20 ;  /* 0x00000005a9a97c23 */ /* 0x000fe20008010814 */
[----:B------:R-:W-:Y:S01]  /*2f20*/  FSEL R20, R203, -INF , P2 ;  /* 0xff800000cb147808 */ /* 0x000fe20001000000 */
[----:B------:R-:W-:Y:S01]  /*2f30*/  FMUL.FTZ R214, R214, R171 ;  /* 0x000000abd6d67220 */ /* 0x000fe20000410000 */
[----:B------:R-:W-:-:S03]  /*2f40*/  FFMA.FTZ R203, -R220, R220, 1 ;  /* 0x3f800000dccb7423 */ /* 0x000fc600000101dc */
[----:B------:R-:W1:Y:S01]  /*2f50*/  MUFU.EX2 R168, R168 ;  /* 0x000000a800a87308 */ /* 0x000e620000000800 */
[----:B------:R-:W-:Y:S01]  /*2f60*/  FFMA.FTZ R170, R20, UR5, -R21 ;  /* 0x0000000514aa7c23 */ /* 0x000fe20008010815 */
[----:B------:R-:W-:-:S05]  /*2f70*/  FSEL R20, R220, -INF , P1 ;  /* 0xff800000dc147808 */ /* 0x000fca0000800000 */
[----:B------:R-:W-:Y:S01]  /*2f80*/  FFMA.FTZ R188, R20, UR5, -R21 ;  /* 0x0000000514bc7c23 */ /* 0x000fe20008010815 */
[----:B------:R-:W-:Y:S01]  /*2f90*/  FSEL R21, R221, -INF , P2 ;  /* 0xff800000dd157808 */ /* 0x000fe20001000000 */
[----:B--2---:R-:W-:Y:S01]  /*2fa0*/  FADD.FTZ R171, R172, -R22 ;  /* 0x80000016acab7221 */ /* 0x004fe20000010000 */
[----:B------:R-:W2:Y:S01]  /*2fb0*/  MUFU.EX2 R170, R170 ;  /* 0x000000aa00aa7308 */ /* 0x000ea20000000800 */
[--C-:B------:R-:W-:Y:S01]  /*2fc0*/  FADD.FTZ R173, R173, -R23.reuse ;  /* 0x80000017adad7221 */ /* 0x100fe20000010000 */
[----:B------:R-:W-:Y:S01]  /*2fd0*/  FADD.FTZ R175, R175, -R23 ;  /* 0x80000017afaf7221 */ /* 0x000fe20000010000 */
[----:B------:R-:W-:Y:S01]  /*2fe0*/  FFMA.FTZ R23, R21, UR5, -R18 ;  /* 0x0000000515177c23 */ /* 0x000fe20008010812 */
[----:B------:R-:W-:Y:S01]  /*2ff0*/  FADD.FTZ R174, R174, -R22 ;  /* 0x80000016aeae7221 */ /* 0x000fe20000010000 */
[----:B-1----:R-:W-:Y:S01]  /*3000*/  FMUL.FTZ R20, R168, R171 ;  /* 0x000000aba8147220 */ /* 0x002fe20000410000 */
[----:B------:R-:W-:Y:S02]  /*3010*/  FSEL R171, R210, -INF , P1 ;  /* 0xff800000d2ab7808 */ /* 0x000fe40000800000 */
[----:B------:R-:W1:Y:S01]  /*3020*/  MUFU.EX2 R169, R169 ;  /* 0x000000a900a97308 */ /* 0x000e620000000800 */
[----:B------:R-:W-:-:S02]  /*3030*/  FMUL.FTZ R215, R215, R20 ;  /* 0x00000014d7d77220 */ /* 0x000fc40000410000 */
[----:B------:R-:W-:Y:S01]  /*3040*/  FFMA.FTZ R171, R171, UR5, -R18 ;  /* 0x00000005abab7c23 */ /* 0x000fe20008010812 */
[----:B------:R-:W-:Y:S01]  /*3050*/  FSEL R18, R209, -INF , P2 ;  /* 0xff800000d1127808 */ /* 0x000fe20001000000 */
[----:B------:R-:W3:Y:S03]  /*3060*/  LDS.64 R20, [R13+0x282c0] ;  /* 0x0282c0000d147984 */ /* 0x000ee60000000a00 */
[----:B------:R4:W5:Y:S01]  /*3070*/  MUFU.EX2 R22, R188 ;  /* 0x000000bc00167308 */ /* 0x0009620000000800 */
[----:B------:R-:W-:Y:S01]  /*3080*/  FFMA.FTZ R172, R18, UR5, -R19 ;  /* 0x0000000512ac7c23 */ /* 0x000fe20008010813 */
[----:B------:R-:W-:-:S06]  /*3090*/  FSEL R18, R218, -INF , P1 ;  /* 0xff800000da127808 */ /* 0x000fcc0000800000 */
[----:B------:R-:W-:Y:S01]  /*30a0*/  MUFU.EX2 R171, R171 ;  /* 0x000000ab00ab7308 */ /* 0x000fe20000000800 */
[----:B----4-:R-:W-:Y:S01]  /*30b0*/  FFMA.FTZ R188, R18, UR5, -R19 ;  /* 0x0000000512bc7c23 */ /* 0x010fe20008010813 */
[----:B--2---:R-:W-:Y:S01]  /*30c0*/  FMUL.FTZ R19, R170, R173 ;  /* 0x000000adaa137220 */ /* 0x004fe20000410000 */
[----:B-1----:R-:W-:-:S03]  /*30d0*/  FMUL.FTZ R189, R169, R174 ;  /* 0x000000aea9bd7220 */ /* 0x002fc60000410000 */
[----:B------:R-:W-:Y:S01]  /*30e0*/  FMUL.FTZ R222, R222, R19 ;  /* 0x00000013dede7220 */ /* 0x000fe20000410000 */
[----:B------:R-:W-:Y:S01]  /*30f0*/  FMUL.FTZ R204, R204, R189 ;  /* 0x000000bdcccc7220 */ /* 0x000fe20000410000 */
[----:B------:R-:W-:Y:S01]  /*3100*/  FSEL R189, R212, -INF , P2 ;  /* 0xff800000d4bd7808 */ /* 0x000fe20001000000 */
[----:B------:R1:W2:Y:S01]  /*3110*/  LDS.64 R18, [R13+0x282e0] ;  /* 0x0282e0000d127984 */ /* 0x0002a20000000a00 */
[----:B-----5:R-:W-:Y:S01]  /*3120*/  FMUL.FTZ R220, R22, R175 ;  /* 0x000000af16dc7220 */ /* 0x020fe20000410000 */
[----:B------:R-:W4:Y:S01]  /*3130*/  MUFU.EX2 R154, R232 ;  /* 0x000000e8009a7308 */ /* 0x000f220000000800 */
[----:B------:R-:W-:Y:S01]  /*3140*/  FFMA.FTZ R212, -R212, R212, 1 ;  /* 0x3f800000d4d47423 */ /* 0x000fe200000101d4 */
[----:B------:R-:W-:Y:S01]  /*3150*/  FFMA.FTZ R174, R189, UR5, -R14 ;  /* 0x00000005bdae7c23 */ /* 0x000fe2000801080e */
[C---:B------:R-:W-:Y:S01]  /*3160*/  FSEL R189, R216.reuse, -INF , P1 ;  /* 0xff800000d8bd7808 */ /* 0x040fe20000800000 */
[----:B------:R-:W-:Y:S01]  /*3170*/  FMUL.FTZ R203, R203, R220 ;  /* 0x000000dccbcb7220 */ /* 0x000fe20000410000 */
[----:B------:R-:W-:-:S03]  /*3180*/  FFMA.FTZ R216, -R216, R216, 1 ;  /* 0x3f800000d8d87423 */ /* 0x000fc600000101d8 */
[----:B------:R-:W-:Y:S01]  /*3190*/  FFMA.FTZ R175, R189, UR5, -R14 ;  /* 0x00000005bdaf7c23 */ /* 0x000fe2000801080e */
[C---:B------:R-:W-:Y:S01]  /*31a0*/  FSEL R14, R198.reuse, -INF , P2 ;  /* 0xff800000c60e7808 */ /* 0x040fe20001000000 */
[----:B------:R-:W-:Y:S01]  /*31b0*/  MUFU.EX2 R23, R23 ;  /* 0x0000001700177308 */ /* 0x000fe20000000800 */
[----:B------:R-:W-:-:S03]  /*31c0*/  FFMA.FTZ R198, -R198, R198, 1 ;  /* 0x3f800000c6c67423 */ /* 0x000fc600000101c6 */
[--C-:B-1----:R-:W-:Y:S01]  /*31d0*/  FFMA.FTZ R13, R14, UR5, -R15.reuse ;  /* 0x000000050e0d7c23 */ /* 0x102fe2000801080f */
[C---:B------:R-:W-:Y:S01]  /*31e0*/  FSEL R14, R217.reuse, -INF , P1 ;  /* 0xff800000d90e7808 */ /* 0x040fe20000800000 */
[----:B------:R-:W-:Y:S01]  /*31f0*/  FFMA.FTZ R217, -R217, R217, 1 ;  /* 0x3f800000d9d97423 */ /* 0x000fe200000101d9 */
[----:B----4-:R-:W-:Y:S01]  /*3200*/  FMUL.FTZ R231, R154, R231 ;  /* 0x000000e79ae77220 */ /* 0x010fe20000410000 */
[----:B------:R-:W1:Y:S01]  /*3210*/  MUFU.EX2 R172, R172 ;  /* 0x000000ac00ac7308 */ /* 0x000e620000000800 */
[----:B---3--:R-:W-:Y:S01]  /*3220*/  FADD.FTZ R178, R178, -R20 ;  /* 0x80000014b2b27221 */ /* 0x008fe20000010000 */
[----:B------:R-:W-:Y:S01]  /*3230*/  FFMA.FTZ R14, R14, UR5, -R15 ;  /* 0x000000050e0e7c23 */ /* 0x000fe2000801080f */
[--C-:B------:R-:W-:Y:S01]  /*3240*/  FADD.FTZ R189, R177, -R21.reuse ;  /* 0x80000015b1bd7221 */ /* 0x100fe20000010000 */
[----:B------:R-:W-:Y:S01]  /*3250*/  FMUL.FTZ R186, R186, R231 ;  /* 0x000000e7baba7220 */ /* 0x000fe20000410000 */
[----:B------:R-:W-:Y:S01]  /*3260*/  FMUL.FTZ R177, R171, R178 ;  /* 0x000000b2abb17220 */ /* 0x000fe20000410000 */
[----:B------:R-:W-:Y:S01]  /*3270*/  FADD.FTZ R220, R179, -R21 ;  /* 0x80000015b3dc7221 */ /* 0x000fe20000010000 */
[----:B------:R-:W-:Y:S01]  /*3280*/  FFMA.FTZ R15, -R221, R221, 1 ;  /* 0x3f800000dd0f7423 */ /* 0x000fe200000101dd */
[----:B------:R-:W-:Y:S01]  /*3290*/  MUFU.EX2 R175, R175 ;  /* 0x000000af00af7308 */ /* 0x000fe20000000800 */
[----:B------:R-:W-:Y:S01]  /*32a0*/  F2FP.BF16.F32.PACK_AB R185, R187, R186 ;  /* 0x000000babbb9723e */ /* 0x000fe200000010ff */
[----:B------:R-:W-:Y:S01]  /*32b0*/  FFMA.FTZ R21, -R218, R218, 1 ;  /* 0x3f800000da157423 */ /* 0x000fe200000101da */
[----:B------:R-:W-:-:S02]  /*32c0*/  F2FP.BF16.F32.PACK_AB R187, R191, R190 ;  /* 0x000000bebfbb723e */ /* 0x000fc400000010ff */
[----:B------:R-:W-:Y:S01]  /*32d0*/  F2FP.BF16.F32.PACK_AB R191, R196, R153 ;  /* 0x00000099c4bf723e */ /* 0x000fe200000010ff */
[----:B------:R-:W-:Y:S01]  /*32e0*/  IMAD R153, R3, 0x2000, R12 ;  /* 0x0000200003997824 */ /* 0x000fe200078e020c */
[----:B------:R-:W-:Y:S01]  /*32f0*/  F2FP.BF16.F32.PACK_AB R186, R208, R205 ;  /* 0x000000cdd0ba723e */ /* 0x000fe200000010ff */
[----:B------:R3:W4:Y:S01]  /*3300*/  MUFU.EX2 R173, R188 ;  /* 0x000000bc00ad7308 */ /* 0x0007220000000800 */
[----:B-1----:R-:W-:Y:S01]  /*3310*/  FMUL.FTZ R189, R172, R189 ;  /* 0x000000bdacbd7220 */ /* 0x002fe20000410000 */
[----:B------:R-:W-:Y:S01]  /*3320*/  F2FP.BF16.F32.PACK_AB R190, R197, R152 ;  /* 0x00000098c5be723e */ /* 0x000fe200000010ff */
[--C-:B--2---:R-:W-:Y:S01]  /*3330*/  FADD.FTZ R178, R181, -R19.reuse ;  /* 0x80000013b5b27221 */ /* 0x104fe20000010000 */
[----:B------:R-:W-:Y:S01]  /*3340*/  FADD.FTZ R183, R183, -R19 ;  /* 0x80000013b7b77221 */ /* 0x000fe20000010000 */
[----:B------:R-:W-:Y:S01]  /*3350*/  F2FP.BF16.F32.PACK_AB R152, R155, R17 ;  /* 0x000000119b98723e */ /* 0x000fe200000010ff */
[----:B------:R-:W-:Y:S02]  /*3360*/  IMAD R17, R8, 0x4000, R16 ;  /* 0x0000400008117824 */ /* 0x000fe400078e0210 */
[----:B------:R-:W1:Y:S01]  /*3370*/  MUFU.EX2 R174, R174 ;  /* 0x000000ae00ae7308 */ /* 0x000e620000000800 */
[----:B---3--:R-:W-:Y:S01]  /*3380*/  FADD.FTZ R188, R176, -R20 ;  /* 0x80000014b0bc7221 */ /* 0x008fe20000010000 */
[----:B------:R-:W-:Y:S01]  /*3390*/  FFMA.FTZ R20, -R210, R210, 1 ;  /* 0x3f800000d2147423 */ /* 0x000fe200000101d2 */
[----:B------:R-:W-:Y:S01]  /*33a0*/  FFMA.FTZ R176, -R209, R209, 1 ;  /* 0x3f800000d1b07423 */ /* 0x000fe200000101d1 */
[----:B------:R-:W-:Y:S01]  /*33b0*/  F2FP.BF16.F32.PACK_AB R155, R158, R156 ;  /* 0x0000009c9e9b723e */ /* 0x000fe200000010ff */
[----:B------:R-:W-:Y:S01]  /*33c0*/  FMUL.FTZ R188, R23, R188 ;  /* 0x000000bc17bc7220 */ /* 0x000fe20000410000 */
[----:B------:R-:W-:Y:S01]  /*33d0*/  FMUL.FTZ R20, R20, R177 ;  /* 0x000000b114147220 */ /* 0x000fe20000410000 */
[--C-:B------:R-:W-:Y:S01]  /*33e0*/  FADD.FTZ R177, R180, -R18.reuse ;  /* 0x80000012b4b17221 */ /* 0x100fe20000010000 */
[----:B------:R-:W2:Y:S01]  /*33f0*/  MUFU.EX2 R13, R13 ;  /* 0x0000000d000d7308 */ /* 0x000ea20000000800 */
[----:B------:R-:W-:Y:S01]  /*3400*/  FADD.FTZ R18, R182, -R18 ;  /* 0x80000012b6127221 */ /* 0x000fe20000010000 */
[----:B----4-:R-:W-:Y:S01]  /*3410*/  FMUL.FTZ R220, R173, R220 ;  /* 0x000000dcaddc7220 */ /* 0x010fe20000410000 */
[----:B------:R-:W-:Y:S01]  /*3420*/  FMUL.FTZ R15, R15, R188 ;  /* 0x000000bc0f0f7220 */ /* 0x000fe20000410000 */
[----:B------:R-:W-:Y:S01]  /*3430*/  FMUL.FTZ R176, R176, R189 ;  /* 0x000000bdb0b07220 */ /* 0x000fe20000410000 */
[----:B------:R-:W-:Y:S01]  /*3440*/  FMUL.FTZ R19, R175, R18 ;  /* 0x00000012af137220 */ /* 0x000fe20000410000 */
[----:B------:R-:W-:Y:S01]  /*3450*/  FMUL.FTZ R21, R21, R220 ;  /* 0x000000dc15157220 */ /* 0x000fe20000410000 */
[----:B------:R-:W-:Y:S01]  /*3460*/  F2FP.BF16.F32.PACK_AB R188, R193, R194 ;  /* 0x000000c2c1bc723e */ /* 0x000fe200000010ff */
[----:B------:R-:W3:Y:S01]  /*3470*/  MUFU.EX2 R14, R14 ;  /* 0x0000000e000e7308 */ /* 0x000ee20000000800 */
[----:B-1----:R-:W-:Y:S01]  /*3480*/  FMUL.FTZ R177, R174, R177 ;  /* 0x000000b1aeb17220 */ /* 0x002fe20000410000 */
[----:B------:R-:W-:Y:S01]  /*3490*/  FMUL.FTZ R19, R216, R19 ;  /* 0x00000013d8137220 */ /* 0x000fe20000410000 */
[----:B------:R-:W-:Y:S01]  /*34a0*/  F2FP.BF16.F32.PACK_AB R196, R176, R15 ;  /* 0x0000000fb0c4723e */ /* 0x000fe200000010ff */
[----:B------:R-:W-:-:S02]  /*34b0*/  IMAD R15, R153, 0x2, R16 ;  /* 0x00000002990f7824 */ /* 0x000fc400078e0210 */
[----:B------:R-:W-:Y:S01]  /*34c0*/  FMUL.FTZ R177, R212, R177 ;  /* 0x000000b1d4b17220 */ /* 0x000fe20000410000 */
[----:B------:R-:W-:Y:S02]  /*34d0*/  F2FP.BF16.F32.PACK_AB R189, R195, R192 ;  /* 0x000000c0c3bd723e */ /* 0x000fe400000010ff */
[----:B------:R-:W-:Y:S01]  /*34e0*/  F2FP.BF16.F32.PACK_AB R192, R213, R202 ;  /* 0x000000cad5c0723e */ /* 0x000fe200000010ff */
[----:B--2---:R-:W-:Y:S01]  /*34f0*/  FMUL.FTZ R179, R13, R178 ;  /* 0x000000b20db37220 */ /* 0x004fe20000410000 */
[----:B------:R-:W-:Y:S01]  /*3500*/  F2FP.BF16.F32.PACK_AB R193, R214, R199 ;  /* 0x000000c7d6c1723e */ /* 0x000fe200000010ff */
[----:B------:R-:W-:Y:S01]  /*3510*/  STSM.16.MT88.4 [R15+0x28800], R184 ;  /* 0x028800b80f007844 */ /* 0x000fe20000004200 */
[----:B------:R-:W-:Y:S01]  /*3520*/  F2FP.BF16.F32.PACK_AB R194, R222, R215 ;  /* 0x000000d7dec2723e */ /* 0x000fe200000010ff */
[----:B------:R-:W-:Y:S01]  /*3530*/  FMUL.FTZ R198, R198, R179 ;  /* 0x000000b3c6c67220 */ /* 0x000fe20000410000 */
[----:B------:R-:W-:Y:S01]  /*3540*/  F2FP.BF16.F32.PACK_AB R195, R203, R204 ;  /* 0x000000cccbc3723e */ /* 0x000fe200000010ff */
[----:B------:R-:W-:Y:S01]  /*3550*/  STSM.16.MT88.4 [R15+0x29000], R188 ;  /* 0x029000bc0f007844 */ /* 0x000fe20000004200 */
[----:B------:R-:W-:Y:S01]  /*3560*/  F2FP.BF16.F32.PACK_AB R197, R21, R20 ;  /* 0x0000001415c5723e */ /* 0x000fe200000010ff */
[----:B---3--:R-:W-:Y:S01]  /*3570*/  FMUL.FTZ R18, R14, R183 ;  /* 0x000000b70e127220 */ /* 0x008fe20000410000 */
[----:B------:R-:W-:Y:S01]  /*3580*/  F2FP.BF16.F32.PACK_AB R198, R198, R177 ;  /* 0x000000b1c6c6723e */ /* 0x000fe200000010ff */
[----:B------:R-:W-:Y:S01]  /*3590*/  STSM.16.MT88.4 [R15+0x29800], R192 ;  /* 0x029800c00f007844 */ /* 0x000fe20000004200 */
[----:B------:R-:W-:Y:S01]  /*35a0*/  F2FP.BF16.F32.PACK_AB R153, R200, R154 ;  /* 0x0000009ac899723e */ /* 0x000fe200000010ff */
[----:B------:R-:W-:Y:S01]  /*35b0*/  FMUL.FTZ R18, R217, R18 ;  /* 0x00000012d9127220 */ /* 0x000fe20000410000 */
[----:B------:R-:W-:-:S02]  /*35c0*/  F2FP.BF16.F32.PACK_AB R154, R157, R201 ;  /* 0x000000c99d9a723e */ /* 0x000fc400000010ff */
[----:B------:R-:W-:Y:S02]  /*35d0*/  F2FP.BF16.F32.PACK_AB R172, R172, R23 ;  /* 0x00000017acac723e */ /* 0x000fe400000010ff */
[----:B------:R-:W-:Y:S02]  /*35e0*/  F2FP.BF16.F32.PACK_AB R199, R18, R19 ;  /* 0x0000001312c7723e */ /* 0x000fe400000010ff */
[----:B------:R-:W-:Y:S02]  /*35f0*/  F2FP.BF16.F32.PACK_AB R173, R173, R171 ;  /* 0x000000abadad723e */ /* 0x000fe400000010ff */
[----:B------:R-:W-:Y:S01]  /*3600*/  F2FP.BF16.F32.PACK_AB R174, R13, R174 ;  /* 0x000000ae0dae723e */ /* 0x000fe200000010ff */
[----:B------:R1:W-:Y:S01]  /*3610*/  STSM.16.MT88.4 [R15+0x2a000], R196 ;  /* 0x02a000c40f007844 */ /* 0x0003e20000004200 */
[----:B------:R-:W-:Y:S01]  /*3620*/  WARPGROUP.ARRIVE ;  /* 0x00000000000079c5 */ /* 0x000fe20000000000 */
[----:B------:R-:W-:Y:S02]  /*3630*/  F2FP.BF16.F32.PACK_AB R175, R14, R175 ;  /* 0x000000af0eaf723e */ /* 0x000fe400000010ff */
[----:B------:R-:W-:-:S13]  /*3640*/  R2UR UR5, R17 ;  /* 0x00000000110572ca */ /* 0x000fda00000e0000 */
[----:B------:R-:W-:Y:S01]  /*3650*/  HGMMA.64x128x16.F32.BF16 R24, R152, gdesc[UR4].tnspB, R24, gsb0 ;  /* 0x41e0000498187df0 */ /* 0x000fe20008001818 */
[----:B------:R-:W-:Y:S01]  /*3660*/  UIADD3 UR6, UR4, 0x80, URZ ;  /* 0x0000008004067890 */ /* 0x000fe2000fffe03f */
[----:B------:R-:W-:Y:S01]  /*3670*/  UMOV UR7, 0x40000040 ;  /* 0x4000004000077882 */ /* 0x000fe20000000000 */
[----:B-1----:R-:W-:Y:S01]  /*3680*/  SHF.R.U32.HI R15, RZ, 0x4, R229 ;  /* 0x00000004ff0f7819 */ /* 0x002fe200000116e5 */
[----:B------:R-:W-:-:S03]  /*3690*/  USHF.R.U32.HI UR5, URZ, 0x4, UR5 ;  /* 0x000000043f057899 */ /* 0x000fc60008011605 */
[----:B------:R-:W-:Y:S01]  /*36a0*/  LOP3.LUT R15, R15, 0x3fff, RZ, 0xc0, !PT ;  /* 0x00003fff0f0f7812 */ /* 0x000fe200078ec0ff */
[----:B------:R-:W-:-:S03]  /*36b0*/  ULOP3.LUT UR9, UR5, 0x3fff, URZ, 0xc0, !UPT ;  /* 0x00003fff05097892 */ /* 0x000fc6000f8ec03f */
[----:B------:R-:W-:Y:S01]  /*36c0*/  LOP3.LUT R18, R15, 0x10000, RZ, 0xfc, !PT ;  /* 0x000100000f127812 */ /* 0x000fe200078efcff */
[----:B------:R-:W-:-:S04]  /*36d0*/  UMOV UR5, 0x40000040 ;  /* 0x4000004000057882 */ /* 0x000fc80000000000 */
[----:B------:R-:W-:-:S05]  /*36e0*/  IMAD R18, R3, 0x400, R18 ;  /* 0x0000040003127824 */ /* 0x000fca00078e0212 */
[----:B------:R-:W-:Y:S01]  /*36f0*/  R2UR UR8, R18 ;  /* 0x00000000120872ca */ /* 0x000fe200000e0000 */
[----:B------:R-:W-:Y:S02]  /*3700*/  WARPGROUP.DEPBAR.LE gsb0, 0x0 ;  /* 0x00008000000079c5 */ /* 0x000fe40000010000 */
[----:B------:R-:W-:Y:S02]  /*3710*/  F2FP.BF16.F32.PACK_AB R152, R163, R159 ;  /* 0x0000009fa398723e */ /* 0x000fe400000010ff */
[----:B------:R-:W-:Y:S02]  /*3720*/  F2FP.BF16.F32.PACK_AB R153, R206, R162 ;  /* 0x000000a2ce99723e */ /* 0x000fe400000010ff */
[----:B------:R-:W-:Y:S02]  /*3730*/  F2FP.BF16.F32.PACK_AB R154, R166, R207 ;  /* 0x000000cfa69a723e */ /* 0x000fe400000010ff */
[----:B------:R-:W-:Y:S02]  /*3740*/  F2FP.BF16.F32.PACK_AB R155, R165, R164 ;  /* 0x000000a4a59b723e */ /* 0x000fe400000010ff */
[----:B------:R-:W-:-:S02]  /*3750*/  F2FP.BF16.F32.PACK_AB R162, R170, R168 ;  /* 0x000000a8aaa2723e */ /* 0x000fc400000010ff */
[----:B------:R-:W-:Y:S01]  /*3760*/  WARPGROUP.ARRIVE ;  /* 0x00000000000079c5 */ /* 0x000fe20000000000 */
[----:B------:R-:W-:-:S05]  /*3770*/  F2FP.BF16.F32.PACK_AB R163, R22, R169 ;  /* 0x000000a916a3723e */ /* 0x000fca00000010ff */
[----:B------:R-:W-:Y:S01]  /*3780*/  HGMMA.64x128x16.F32.BF16 R24, R152, gdesc[UR4].tnspB, R24, gsb0 ;  /* 0x41e0000498187df0 */ /* 0x000fe20008001818 */
[----:B------:R-:W-:Y:S01]  /*3790*/  UIADD3 UR6, UR4, 0x100, URZ ;  /* 0x0000010004067890 */ /* 0x000fe2000fffe03f */
[----:B------:R-:W-:Y:S01]  /*37a0*/  UMOV UR7, 0x40000040 ;  /* 0x4000004000077882 */ /* 0x000fe20000000000 */
[----:B------:R-:W-:Y:S02]  /*37b0*/  WARPGROUP.DEPBAR.LE gsb0, 0x0 ;  /* 0x00008000000079c5 */ /* 0x000fe40000010000 */
[----:B------:R-:W-:-:S07]  /*37c0*/  WARPGROUP.ARRIVE ;  /* 0x00000000000079c5 */ /* 0x000fce0000000000 */
[----:B------:R-:W-:Y:S01]  /*37d0*/  HGMMA.64x128x16.F32.BF16 R24, R160, gdesc[UR4].tnspB, R24, gsb0 ;  /* 0x41e00004a0187df0 */ /* 0x000fe20008001818 */
        /* <DEDUP_REMOVED lines=70> */
.L_x_249:
[----:B------:R-:W-:Y:S01]  /*3c40*/  LOP3.LUT R0, R0, 0x2000000, RZ, 0xfc, !PT ;  /* 0x0200000000007812 */ /* 0x000fe200078efcff */
[----:B------:R-:W-:Y:S01]  /*3c50*/  UMOV UR7, 0x40000040 ;  /* 0x4000004000077882 */ /* 0x000fe20000000000 */
[----:B------:R-:W1:Y:S03]  /*3c60*/  S2R R13, SR_TID.X ;  /* 0x00000000000d7919 */ /* 0x000e660000002100 */
[----:B------:R-:W-:-:S05]  /*3c70*/  IMAD R0, R3, 0x400, R0 ;  /* 0x0000040003007824 */ /* 0x000fca00078e0200 */
[----:B------:R-:W-:Y:S01]  /*3c80*/  R2UR UR4, R0 ;  /* 0x00000000000472ca */ /* 0x000fe200000e0000 */
[----:B------:R-:W-:-:S05]  /*3c90*/  VIADD R0, R2, 0x30840 ;  /* 0x0003084002007836 */ /* 0x000fca0000000000 */
[----:B------:R-:W-:-:S04]  /*3ca0*/  PRMT R0, RZ, 0x654, R0 ;  /* 0x00000654ff007816 */ /* 0x000fc80000000000 */
[----:B------:R2:W-:Y:S01]  /*3cb0*/  SYNCS.ARRIVE.TRANS64.RED.A1T0 RZ, [R0+URZ], RZ ;  /* 0x000000ff00ff79a7 */ /* 0x0005e2000810043f */
[----:B------:R-:W-:Y:S02]  /*3cc0*/  WARPGROUP.ARRIVE ;  /* 0x00000000000079c5 */ /* 0x000fe40000000000 */
[----:B------:R-:W-:-:S04]  /*3cd0*/  UMOV UR6, UR4 ;  /* 0x0000000400067c82 */ /* 0x000fc80008000000 */
[----:B------:R-:W-:Y:S01]  /*3ce0*/  HGMMA.64x128x16.F32.BF16 R88, R184, gdesc[UR4].tnspB, R88, gsb0 ;  /* 0x41e00004b8587df0 */ /* 0x000fe20008001858 */
[----:B------:R-:W-:Y:S01]  /*3cf0*/  UIADD3 UR6, UR4, 0x80, URZ ;  /* 0x0000008004067890 */ /* 0x000fe2000fffe03f */
[----:B------:R-:W-:Y:S01]  /*3d00*/  UMOV UR7, 0x40000040 ;  /* 0x4000004000077882 */ /* 0x000fe20000000000 */
[----:B-1----:R-:W-:Y:S01]  /*3d10*/  SHF.R.U32.HI R15, RZ, 0x7, R13 ;  /* 0x00000007ff0f7819 */ /* 0x002fe2000001160d */
[----:B------:R-:W-:-:S04]  /*3d20*/  IMAD.IADD R13, R9, 0x1, R10 ;  /* 0x00000001090d7824 */ /* 0x000fc800078e020a */
[----:B------:R-:W-:Y:S02]  /*3d30*/  VIADD R14, R15, 0x9 ;  /* 0x000000090f0e7836 */ /* 0x000fe40000000000 */
[----:B------:R-:W-:Y:S02]  /*3d40*/  IMAD R13, R13, 0x4, R16 ;  /* 0x000000040d0d7824 */ /* 0x000fe400078e0210 */
        /* <DEDUP_REMOVED lines=34> */
.L_x_250:
        /* <DEDUP_REMOVED lines=11> */
.L_x_240:
[----:B------:R-:W4:Y:S01]  /*4020*/  S2UR UR8, SR_CTAID.Y ;  /* 0x00000000000879c3 */ /* 0x000f220000002600 */
[----:B------:R-:W5:Y:S01]  /*4030*/  S2R R8, SR_TID.X ;  /* 0x0000000000087919 */ /* 0x000f620000002100 */
[----:B------:R-:W-:Y:S01]  /*4040*/  ULDC UR4, c[0x0][0x850] ;  /* 0x0002140000047ab9 */ /* 0x000fe20000000800 */
[----:B------:R-:W-:Y:S01]  /*4050*/  ULDC.64 UR12, c[0x0][0x818] ;  /* 0x00020600000c7ab9 */ /* 0x000fe20000000a00 */
[----:B------:R-:W-:-:S04]  /*4060*/  UISETP.NE.AND UP0, UPT, UR4, 0x1, UPT ;  /* 0x000000010400788c */ /* 0x000fc8000bf05270 */
[----:B------:R-:W1:Y:S07]  /*4070*/  S2UR UR6, SR_CTAID.X ;  /* 0x00000000000679c3 */ /* 0x000e6e0000002500 */
[----:B------:R-:W-:Y:S01]  /*4080*/  @UP0 ULDC UR4, c[0x0][0x854] ;  /* 0x0002150000040ab9 */ /* 0x000fe20000000800 */
[----:B------:R-:W-:Y:S01]  /*4090*/  @UP0 ULDC UR7, c[0x0][0x858] ;  /* 0x0002160000070ab9 */ /* 0x000fe20000000800 */
[----:B------:R-:W3:Y:S01]  /*40a0*/  S2UR UR11, SR_CTAID.Z ;  /* 0x00000000000b79c3 */ /* 0x000ee20000002700 */
[----:B----4-:R-:W-:-:S07]  /*40b0*/  UIMAD.WIDE.U32 UR4, UR8, UR4, URZ ;  /* 0x00000004080472a5 */ /* 0x010fce000f8e003f */
[----:B--2---:R-:W2:Y:S01]  /*40c0*/  LDC.64 R10, c[0x0][0x820] ;  /* 0x00020800ff0a7b82 */ /* 0x004ea20000000a00 */
[----:B------:R-:W-:Y:S02]  /*40d0*/  @UP0 USHF.R.U32.HI UR8, URZ, UR7, UR5 ;  /* 0x000000073f080299 */ /* 0x000fe40008011605 */
[----:B-1----:R-:W-:-:S05]  /*40e0*/  USHF.L.U32 UR6, UR6, 0xe, URZ ;  /* 0x0000000e06067899 */ /* 0x002fca000800063f */
[----:B------:R-:W1:Y:S01]  /*40f0*/  LDC.64 R12, c[0x0][0x848] ;  /* 0x00021200ff0c7b82 */ /* 0x000e620000000a00 */
[----:B------:R-:W-:Y:S01]  /*4100*/  USHF.R.S32.HI UR9, URZ, 0x1f, UR8 ;  /* 0x0000001f3f097899 */ /* 0x000fe20008011408 */
[----:B-----5:R-:W-:Y:S01]  /*4110*/  VIADD R0, R8, 0xffffff80 ;  /* 0xffffff8008007836 */ /* 0x020fe20000000000 */
[----:B------:R-:W-:Y:S02]  /*4120*/  USHF.R.S32.HI UR7, URZ, 0x1f, UR6 ;  /* 0x0000001f3f077899 */ /* 0x000fe40008011406 */
[----:B------:R-:W-:Y:S02]  /*4130*/  UIMAD UR10, UR9, UR12, URZ ;  /* 0x0000000c090a72a4 */ /* 0x000fe4000f8e023f */
[----:B------:R-:W-:Y:S01]  /*4140*/  UIMAD.WIDE.U32 UR4, UR8, UR12, UR6 ;  /* 0x0000000c080472a5 */ /* 0x000fe2000f8e0006 */
[----:B------:R-:W-:Y:S01]  /*4150*/  SHF.R.S32.HI R3, RZ, 0x1f, R0 ;  /* 0x0000001fff037819 */ /* 0x000fe20000011400 */
[----:B------:R-:W-:-:S03]  /*4160*/  UIMAD UR10, UR8, UR13, UR10 ;  /* 0x0000000d080a72a4 */ /* 0x000fc6000f8e020a */
[----:B------:R-:W-:Y:S01]  /*4170*/  ULDC.64 UR12, c[0x0][0x840] ;  /* 0x00021000000c7ab9 */ /* 0x000fe20000000a00 */
[----:B------:R-:W-:Y:S01]  /*4180*/  LEA.HI R3, R3, R0, RZ, 0x7 ;  /* 0x0000000003037211 */ /* 0x000fe200078f38ff */
[----:B------:R-:W-:Y:S01]  /*4190*/  UIMAD UR9, UR9, UR12, URZ ;  /* 0x0000000c090972a4 */ /* 0x000fe2000f8e023f */
[----:B---3--:R-:W-:Y:S01]  /*41a0*/  IMAD.U32 R2, RZ, RZ, UR4 ;  /* 0x00000004ff027e24 */ /* 0x008fe2000f8e00ff */
[----:B------:R-:W-:Y:S01]  /*41b0*/  UIMAD.WIDE.U32 UR6, UR8, UR12, UR6 ;  /* 0x0000000c080672a5 */ /* 0x000fe2000f8e0006 */
[----:B------:R-:W-:Y:S01]  /*41c0*/  SHF.R.S32.HI R0, RZ, 0x7, R3 ;  /* 0x00000007ff007819 */ /* 0x000fe20000011403 */
[----:B------:R-:W-:Y:S01]  /*41d0*/  UIMAD UR8, UR8, UR13, UR9 ;  /* 0x0000000d080872a4 */ /* 0x000fe2000f8e0209 */
[----:B------:R-:W-:Y:S01]  /*41e0*/  IMAD.U32 R3, RZ, RZ, UR5 ;  /* 0x00000005ff037e24 */ /* 0x000fe2000f8e00ff */
[----:B------:R-:W-:Y:S02]  /*41f0*/  UIADD3 UR9, UR5, UR10, URZ ;  /* 0x0000000a05097290 */ /* 0x000fe4000fffe03f */
[----:B------:R-:W-:Y:S01]  /*4200*/  USHF.R.S32.HI UR10, URZ, 0x1f, UR11 ;  /* 0x0000001f3f0a7899 */ /* 0x000fe2000801140b */
[----:B------:R-:W-:Y:S01]  /*4210*/  IMAD R9, R0, 0x2000, R9 ;  /* 0x0000200000097824 */ /* 0x000fe200078e0209 */
[----:B------:R-:W-:-:S02]  /*4220*/  UIADD3 UR8, UR7, UR8, URZ ;  /* 0x0000000807087290 */ /* 0x000fc4000fffe03f */
[----:B------:R-:W-:Y:S01]  /*4230*/  IMAD.U32 R5, RZ, RZ, UR7 ;  /* 0x00000007ff057e24 */ /* 0x000fe2000f8e00ff */
[----:B------:R-:W-:Y:S01]  /*4240*/  ULDC UR4, c[0x0][0x740] ;  /* 0x0001d00000047ab9 */ /* 0x000fe20000000800 */
[----:B------:R-:W-:Y:S02]  /*4250*/  IMAD.U32 R3, RZ, RZ, UR9 ;  /* 0x00000009ff037e24 */ /* 0x000fe4000f8e00ff */
[----:B------:R-:W-:Y:S01]  /*4260*/  FMUL.FTZ R88, R88, UR4 ;  /* 0x0000000458587c20 */ /* 0x000fe20008410000 */
[----:B--2---:R-:W-:Y:S02]  /*4270*/  IMAD R0, R10, UR10, RZ ;  /* 0x0000000a0a007c24 */ /* 0x004fe4000f8e02ff */
[----:B------:R-:W-:Y:S01]  /*4280*/  FMUL.FTZ R89, R89, UR4 ;  /* 0x0000000459597c20 */ /* 0x000fe20008410000 */
[----:B------:R-:W-:Y:S02]  /*4290*/  IMAD.U32 R4, RZ, RZ, UR6 ;  /* 0x00000006ff047e24 */ /* 0x000fe4000f8e00ff */
[----:B------:R-:W-:Y:S01]  /*42a0*/  FMUL.FTZ R90, R90, UR4 ;  /* 0x000000045a5a7c20 */ /* 0x000fe20008410000 */
[----:B------:R-:W-:-:S02]  /*42b0*/  IMAD.U32 R5, RZ, RZ, UR8 ;  /* 0x00000008ff057e24 */ /* 0x000fc4000f8e00ff */
[----:B------:R-:W-:Y:S01]  /*42c0*/  FMUL.FTZ R91, R91, UR4 ;  /* 0x000000045b5b7c20 */ /* 0x000fe20008410000 */
[----:B-1----:R-:W-:Y:S02]  /*42d0*/  IMAD R6, R12, UR10, RZ ;  /* 0x0000000a0c067c24 */ /* 0x002fe4000f8e02ff */
[----:B------:R-:W-:Y:S01]  /*42e0*/  FMUL.FTZ R92, R92, UR4 ;  /* 0x000000045c5c7c20 */ /* 0x000fe20008410000 */
[----:B------:R-:W-:Y:S02]  /*42f0*/  IMAD R7, R11, UR11, R0 ;  /* 0x0000000b0b077c24 */ /* 0x000fe4000f8e0200 */
[----:B------:R-:W-:Y:S01]  /*4300*/  FMUL.FTZ R93, R93, UR4 ;  /* 0x000000045d5d7c20 */ /* 0x000fe20008410000 */
[----:B------:R-:W-:-:S04]  /*4310*/  IMAD.WIDE.U32 R2, R10, UR11, R2 ;  /* 0x0000000b0a027c25 */ /* 0x000fc8000f8e0002 */
[----:B------:R-:W-:Y:S01]  /*4320*/  FMUL.FTZ R94, R94, UR4 ;  /* 0x000000045e5e7c20 */ /* 0x000fe20008410000 */
[----:B------:R-:W-:Y:S01]  /*4330*/  FMUL.FTZ R95, R95, UR4 ;  /* 0x000000045f5f7c20 */ /* 0x000fe20008410000 */
[----:B------:R-:W-:Y:S01]  /*4340*/  FMUL.FTZ R96, R96, UR4 ;  /* 0x0000000460607c20 */ /* 0x000fe20008410000 */
[----:B------:R-:W-:Y:S02]  /*4350*/  IMAD R11, R13, UR11, R6 ;  /* 0x0000000b0d0b7c24 */ /* 0x000fe4000f8e0206 */
[----:B------:R-:W-:Y:S01]  /*4360*/  FMUL.FTZ R97, R97, UR4 ;  /* 0x0000000461617c20 */ /* 0x000fe20008410000 */
[----:B------:R-:W-:-:S04]  /*4370*/  IMAD.WIDE.U32 R4, R12, UR11, R4 ;  /* 0x0000000b0c047c25 */ /* 0x000fc8000f8e0004 */
        /* <DEDUP_REMOVED lines=54> */
[----:B------:R-:W-:Y:S05]  /*46e0*/  WARPSYNC.ALL ;  /* 0x0000000000007948 */ /* 0x000fea0003800000 */
[----:B------:R-:W-:-:S02]  /*46f0*/  IMAD R9, R9, 0x4, R16 ;  /* 0x0000000409097824 */ /* 0x000fc400078e0210 */
[----:B------:R-:W-:Y:S02]  /*4700*/  IMAD.IADD R6, R3, 0x1, R7 ;  /* 0x0000000103067824 */ /* 0x000fe400078e0207 */
[----:B------:R-:W-:Y:S01]  /*4710*/  IMAD.IADD R0, R5, 0x1, R11 ;  /* 0x0000000105007824 */ /* 0x000fe200078e020b */
[----:B------:R-:W-:Y:S01]  /*4720*/  BAR.SYNC.DEFER_BLOCKING 0x1, 0x100 ;  /* 0x0044000000007b1d */ /* 0x000fe20000010000 */
[----:B------:R-:W-:-:S07]  /*4730*/  ISETP.NE.AND P1, PT, R8, 0x80, PT ;  /* 0x000000800800780c */ /* 0x000fce0003f25270 */
[----:B------:R-:W1:Y:S01]  /*4740*/  LDC.64 R10, c[0x0][0x800] ;  /* 0x00020000ff0a7b82 */ /* 0x000e620000000a00 */
[----:B------:R-:W-:Y:S07]  /*4750*/  BSSY B0, `(.L_x_252) ;  /* 0x000002c000007945 */ /* 0x000fee0003800000 */
[----:B------:R-:W2:Y:S01]  /*4760*/  LDC.64 R12, c[0x0][0x828] ;  /* 0x00020a00ff0c7b82 */ /* 0x000ea20000000a00 */
[----:B------:R3:W-:Y:S04]  /*4770*/  STS.128 [R9], R24 ;  /* 0x0000001809007388 */ /* 0x0007e80000000c00 */
[----:B------:R3:W-:Y:S01]  /*4780*/  STS.128 [R9+0x800], R28 ;  /* 0x0008001c09007388 */ /* 0x0007e20000000c00 */
[----:B-1----:R-:W-:-:S03]  /*4790*/  LEA R10, P0, R2, R10, 0x2 ;  /* 0x0000000a020a7211 */ /* 0x002fc600078010ff */
[----:B------:R3:W-:Y:S01]  /*47a0*/  STS.128 [R9+0x1000], R32 ;  /* 0x0010002009007388 */ /* 0x0007e20000000c00 */
[----:B------:R-:W-:-:S03]  /*47b0*/  LEA.HI.X R6, R2, R11, R6, 0x2, P0 ;  /* 0x0000000b02067211 */ /* 0x000fc600000f1406 */
[----:B------:R3:W-:Y:S01]  /*47c0*/  STS.128 [R9+0x1800], R36 ;  /* 0x0018002409007388 */ /* 0x0007e20000000c00 */
[----:B--2---:R-:W-:-:S03]  /*47d0*/  LEA R12, P2, R4, R12, 0x2 ;  /* 0x0000000c040c7211 */ /* 0x004fc600078410ff */
[----:B------:R3:W-:Y:S01]  /*47e0*/  STS.128 [R9+0x2000], R40 ;  /* 0x0020002809007388 */ /* 0x0007e20000000c00 */
[----:B------:R-:W-:-:S03]  /*47f0*/  LEA.HI.X R0, R4, R13, R0, 0x2, P2 ;  /* 0x0000000d04007211 */ /* 0x000fc600010f1400 */
[----:B------:R3:W-:Y:S04]  /*4800*/  STS.128 [R9+0x2800], R44 ;  /* 0x0028002c09007388 */ /* 0x0007e80000000c00 */
        /* <DEDUP_REMOVED lines=15> */
[----:B-1----:R-:W1:Y:S02]  /*4900*/  FENCE.VIEW.ASYNC.S ;  /* 0x00000000000073c6 */ /* 0x002e640000000000 */
[----:B-1----:R-:W-:Y:S06]  /*4910*/  BAR.SYNC.DEFER_BLOCKING 0x1, 0x100 ;  /* 0x0044000000007b1d */ /* 0x002fec0000010000 */
[----:B------:R-:W-:Y:S05]  /*4920*/  @P1 BRA `(.L_x_253) ;  /* 0x0000000000381947 */ /* 0x000fea0003800000 */
[----:B------:R-:W-:Y:S01]  /*4930*/  R2UR UR4, R12 ;  /* 0x000000000c0472ca */ /* 0x000fe200000e0000 */
[----:B------:R-:W-:Y:S01]  /*4940*/  UMOV UR7, 0x1000 ;  /* 0x0000100000077882 */ /* 0x000fe20000000000 */
[----:B------:R-:W-:Y:S01]  /*4950*/  R2UR UR5, R0 ;  /* 0x00000000000572ca */ /* 0x000fe200000e0000 */
[----:B------:R-:W-:Y:S01]  /*4960*/  UMOV UR8, 0x0 ;  /* 0x0000000000087882 */ /* 0x000fe20000000000 */
[----:B------:R-:W-:Y:S01]  /*4970*/  R2UR UR6, R16 ;  /* 0x00000000100672ca */ /* 0x000fe200000e0000 */
[----:B------:R-:W-:Y:S01]  /*4980*/  UMOV UR9, 0x14f00000 ;  /* 0x14f0000000097882 */ /* 0x000fe20000000000 */
[----:B------:R-:W-:-:S13]  /*4990*/  PLOP3.LUT P0, PT, PT, PT, PT, 0x80, 0x0 ;  /* 0x000000000000781c */ /* 0x000fda0003f0f070 */
.L_x_254:
[----:B------:R-:W-:Y:S01]  /*49a0*/  @P0 ELECT P2, URZ, PT ;  /* 0x00000000003f082f */ /* 0x000fe20003840000 */
[----:B------:R1:W-:-:S12]  /*49b0*/  UBLKRED.G.S.ADD.F32.RN [UR4], [UR6], UR7, desc[UR8] ;  /* 0x00000804060073bb */ /* 0x0003d800080a1407 */
[----:B------:R-:W-:Y:S02]  /*49c0*/  @P2 PLOP3.LUT P0, PT, P2, PT, PT, 0x8, 0x0 ;  /* 0x000000000000281c */ /* 0x000fe4000170e170 */
[----:B------:R-:W-:-:S11]  /*49d0*/  PLOP3.LUT P2, PT, PT, PT, PT, 0x8, 0x0 ;  /* 0x000000000000781c */ /* 0x000fd60003f4e170 */
[----:B-1----:R-:W-:Y:S05]  /*49e0*/  @P0 BRA.U.ANY `(.L_x_254) ;  /* 0xfffffffd00ec0947 */ /* 0x002fea000393ffff */
[----:B------:R0:W-:Y:S01]  /*49f0*/  UTMACMDFLUSH ;  /* 0x00000000000079b7 */ /* 0x0001e20000000000 */
[----:B------:R-:W-:-:S04]  /*4a00*/  DEPBAR.LE SB0, 0x0 ;  /* 0x000080000000791a */ /* 0x000fc80000000000 */
.L_x_253:
[----:B------:R-:W-:Y:S05]  /*4a10*/  BSYNC B0 ;  /* 0x0000000000007941 */ /* 0x000fea0003800000 */
.L_x_252:
[----:B------:R-:W-:Y:S06]  /*4a20*/  BAR.SYNC.DEFER_BLOCKING 0x1, 0x100 ;  /* 0x0044000000007b1d */ /* 0x000fec0000010000 */
[----:B------:R4:W-:Y:S04]  /*4a30*/  STS.128 [R9], R88 ;  /* 0x0000005809007388 */ /* 0x0009e80000000c00 */
        /* <DEDUP_REMOVED lines=30> */
.L_x_255:
[----:B------:R-:W-:Y:S01]  /*4c20*/  @P0 ELECT P1, URZ, PT ;  /* 0x00000000003f082f */ /* 0x000fe20003820000 */
[----:B------:R1:W-:-:S12]  /*4c30*/  UBLKRED.G.S.ADD.F32.RN [UR4], [UR6], UR7, desc[UR8] ;  /* 0x00000804060073bb */ /* 0x0003d800080a1407 */
[----:B------:R-:W-:Y:S02]  /*4c40*/  @P1 PLOP3.LUT P0, PT, P1, PT, PT, 0x8, 0x0 ;  /* 0x000000000000181c */ /* 0x000fe40000f0e170 */
[----:B------:R-:W-:-:S11]  /*4c50*/  PLOP3.LUT P1, PT, PT, PT, PT, 0x8, 0x0 ;  /* 0x000000000000781c */ /* 0x000fd60003f2e170 */
[----:B-1----:R-:W-:Y:S05]  /*4c60*/  @P0 BRA.U.ANY `(.L_x_255) ;  /* 0xfffffffd00ec0947 */ /* 0x002fea000393ffff */
[----:B------:R0:W-:Y:S01]  /*4c70*/  UTMACMDFLUSH ;  /* 0x00000000000079b7 */ /* 0x0001e20000000000 */
[----:B------:R-:W-:-:S04]  /*4c80*/  DEPBAR.LE SB0, 0x0 ;  /* 0x000080000000791a */ /* 0x000fc80000000000 */
[----:B------:R-:W-:Y:S05]  /*4c90*/  BRA `(.L_x_232) ;  /* 0x00000028001c7947 */ /* 0x000fea0003800000 */
.L_x_230:
        /* <DEDUP_REMOVED lines=51> */
.L_x_270:
        /* <DEDUP_REMOVED lines=21> */
.L_x_259:
[----:B------:R-:W-:Y:S05]  /*5120*/  BSYNC B0 ;  /* 0x0000000000007941 */ /* 0x000fea0003800000 */
.L_x_258:
        /* <DEDUP_REMOVED lines=13> */
.L_x_261:
[----:B------:R-:W-:Y:S05]  /*5200*/  BSYNC B0 ;  /* 0x0000000000007941 */ /* 0x000fea0003800000 */
.L_x_260:
[----:B------:R-:W-:Y:S06]  /*5210*/  BAR.ARV 0xa, 0xa0 ;  /* 0x0282800000007b1d */ /* 0x000fec0000002000 */
[----:B------:R-:W-:Y:S04]  /*5220*/  BSSY B0, `(.L_x_262) ;  /* 0x0000003000007945 */ /* 0x000fe80003800000 */
[----:B------:R-:W-:Y:S05]  /*5230*/  @!P0 BRA `(.L_x_263) ;  /* 0x0000000000048947 */ /* 0x000fea0003800000 */
[----:B------:R-:W-:-:S04]  /*5240*/  DEPBAR.LE SB0, 0x0 ;  /* 0x000080000000791a */ /* 0x000fc80000000000 */
.L_x_263:
[----:B------:R-:W-:Y:S05]  /*5250*/  BSYNC B0 ;  /* 0x0000000000007941 */ /* 0x000fea0003800000 */
.L_x_262:
        /* <DEDUP_REMOVED lines=13> */
.L_x_265:
[----:B------:R-:W-:Y:S05]  /*5330*/  BSYNC B0 ;  /* 0x0000000000007941 */ /* 0x000fea0003800000 */
.L_x_264:
        /* <DEDUP_REMOVED lines=13> */
.L_x_267:
[----:B------:R-:W-:Y:S05]  /*5410*/  BSYNC B0 ;  /* 0x0000000000007941 */ /* 0x000fea0003800000 */
.L_x_266:
[----:B------:R-:W-:Y:S01]  /*5420*/  VIADD R0, R0, 0xfffffffe ;  /* 0xfffffffe00007836 */ /* 0x000fe20000000000 */
[----:B------:R-:W-:Y:S06]  /*5430*/  BAR.ARV 0xa, 0xa0 ;  /* 0x0282800000007b1d */ /* 0x000fec0000002000 */
[----:B------:R-:W-:Y:S01]  /*5440*/  BSSY B0, `(.L_x_268) ;  /* 0x0000004000007945 */ /* 0x000fe20003800000 */
[----:B------:R-:W-:-:S03]  /*5450*/  ISETP.NE.AND P1, PT, R0, RZ, PT ;  /* 0x000000ff0000720c */ /* 0x000fc60003f25270 */
[----:B------:R-:W-:Y:S10]  /*5460*/  @!P0 BRA `(.L_x_269) ;  /* 0x0000000000048947 */ /* 0x000ff40003800000 */
[----:B------:R-:W-:-:S04]  /*5470*/  DEPBAR.LE SB0, 0x0 ;  /* 0x000080000000791a */ /* 0x000fc80000000000 */
.L_x_269:
[----:B------:R-:W-:Y:S05]  /*5480*/  BSYNC B0 ;  /* 0x0000000000007941 */ /* 0x000fea0003800000 */
.L_x_268:
[----:B------:R-:W-:Y:S06]  /*5490*/  BAR.ARV 0xb, 0xa0 ;  /* 0x02c2800000007b1d */ /* 0x000fec0000002000 */
[----:B------:R-:W-:Y:S02]  /*54a0*/  UIADD3 UR5, UR5, 0x2, URZ ;  /* 0x0000000205057890 */ /* 0x000fe4000fffe03f */
[----:B------:R-:W-:Y:S01]  /*54b0*/  UIADD3 UR4, UR4, 0x1, URZ ;  /* 0x0000000104047890 */ /* 0x000fe2000fffe03f */
[----:B------:R-:W-:Y:S11]  /*54c0*/  @P1 BRA `(.L_x_270) ;  /* 0xfffffff800c01947 */ /* 0x000ff6000383ffff */
[----:B------:R-:W-:-:S12]  /*54d0*/  USHF.L.U32 UR5, UR5, 0xd, URZ ;  /* 0x0000000d05057899 */ /* 0x000fd8000800063f */
.L_x_257:
        /* <DEDUP_REMOVED lines=19> */
.L_x_272:
[----:B------:R-:W-:Y:S05]  /*5610*/  BSYNC B0 ;  /* 0x0000000000007941 */ /* 0x000fea0003800000 */
.L_x_271:
        /* <DEDUP_REMOVED lines=19> */
.L_x_274:
[----:B------:R-:W-:Y:S05]  /*5750*/  BSYNC B0 ;  /* 0x0000000000007941 */ /* 0x000fea0003800000 */
.L_x_273:
[----:B------:R-:W-:Y:S06]  /*5760*/  BAR.ARV 0xa, 0xa0 ;  /* 0x0282800000007b1d */ /* 0x000fec0000002000 */
[----:B------:R-:W-:Y:S04]  /*5770*/  BSSY B0, `(.L_x_275) ;  /* 0x0000003000007945 */ /* 0x000fe80003800000 */
[----:B------:R-:W-:Y:S05]  /*5780*/  @!P0 BRA `(.L_x_276) ;  /* 0x0000000000048947 */ /* 0x000fea0003800000 */
[----:B------:R-:W-:-:S04]  /*5790*/  DEPBAR.LE SB0, 0x0 ;  /* 0x000080000000791a */ /* 0x000fc80000000000 */
.L_x_276:
[----:B------:R-:W-:Y:S05]  /*57a0*/  BSYNC B0 ;  /* 0x0000000000007941 */ /* 0x000fea0003800000 */
.L_x_275:
[----:B------:R-:W-:Y:S06]  /*57b0*/  BAR.ARV 0xb, 0xa0 ;  /* 0x02c2800000007b1d */ /* 0x000fec0000002000 */
[----:B------:R-:W-:Y:S05]  /*57c0*/  BRA `(.L_x_232) ;  /* 0x0000001c00507947 */ /* 0x000fea0003800000 */
.L_x_256:
        /* <DEDUP_REMOVED lines=55> */
.L_x_307:
[----:B------:R-:W-:Y:S02]  /*5b40*/  IMAD.IADD R10, R7, 0x1, R3 ;  /* 0x00000001070a7824 */ /* 0x000fe400078e0203 */
[----:B-1----:R-:W-:Y:S02]  /*5b50*/  IMAD.SHL.U32 R0, R2, 0x80, RZ ;  /* 0x0000008002007824 */ /* 0x002fe400078e00ff */
[----:B------:R-:W-:Y:S01]  /*5b60*/  IMAD.MOV.U32 R9, RZ, RZ, 0x1 ;  /* 0x00000001ff097424 */ /* 0x000fe200078e00ff */
[----:B------:R-:W-:Y:S06]  /*5b70*/  @P0 BRA `(.L_x_280) ;  /* 0x0000000000180947 */ /* 0x000fec0003800000 */
[----:B------:R-:W1:Y:S01]  /*5b80*/  S2R R4, SR_TID.X ;  /* 0x0000000000047919 */ /* 0x000e620000002100 */
[----:B------:R-:W-:-:S04]  /*5b90*/  IMAD.MOV.U32 R2, RZ, RZ, 0x4100 ;  /* 0x00004100ff027424 */ /* 0x000fc800078e00ff */
[----:B------:R2:W-:Y:S01]  /*5ba0*/  SYNCS.ARRIVE.TRANS64 RZ, [R11+URZ+0x30810], R2 ;  /* 0x030810020bff79a7 */ /* 0x0005e2000800003f */
[----:B-1----:R-:W-:-:S13]  /*5bb0*/  LOP3.LUT P1, RZ, R4, 0x1f, RZ, 0xc0, !PT ;  /* 0x0000001f04ff7812 */ /* 0x002fda000782c0ff */
[----:B--2---:R-:W-:Y:S05]  /*5bc0*/  @!P1 BRA `(.L_x_280) ;  /* 0x0000000000049947 */ /* 0x004fea0003800000 */
[----:B------:R-:W-:Y:S01]  /*5bd0*/  BPT.TRAP 0x1 ;  /* 0x000000040000795c */ /* 0x000fe20000300000 */
.L_x_280:
[----:B------:R-:W1:Y:S01]  /*5be0*/  LDC.64 R2, c[0x0][0x198] ;  /* 0x00006600ff027b82 */ /* 0x000e620000000a00 */
[----:B------:R-:W-:Y:S01]  /*5bf0*/  R2UR UR11, R0 ;  /* 0x00000000000b72ca */ /* 0x000fe200000e0000 */
[----:B------:R-:W-:Y:S01]  /*5c00*/  UMOV UR19, URZ ;  /* 0x0000003f00137c82 */ /* 0x000fe20008000000 */
[----:B------:R-:W-:Y:S01]  /*5c10*/  R2UR UR8, R11 ;  /* 0x000000000b0872ca */ /* 0x000fe200000e0000 */
[----:B------:R-:W-:Y:S01]  /*5c20*/  UMOV UR22, 0x0 ;  /* 0x0000000000167882 */ /* 0x000fe20000000000 */
[----:B------:R-:W-:Y:S01]  /*5c30*/  UMOV UR23, 0x14f00000 ;  /* 0x14f0000000177882 */ /* 0x000fe20000000000 */
[----:B------:R-:W-:Y:S01]  /*5c40*/  UMOV UR18, URZ ;  /* 0x0000003f00127c82 */ /* 0x000fe20008000000 */
[----:B------:R-:W-:Y:S01]  /*5c50*/  UMOV UR26, 0x40 ;  /* 0x00000040001a7882 */ /* 0x000fe20000000000 */
[----:B------:R-:W2:Y:S01]  /*5c60*/  LDC R12, c[0x0][0x280] ;  /* 0x0000a000ff0c7b82 */ /* 0x000ea20000000800 */
[----:B------:R-:W-:Y:S01]  /*5c70*/  UMOV UR28, UR20 ;  /* 0x00000014001c7c82 */ /* 0x000fe20008000000 */
[----:B------:R-:W-:Y:S01]  /*5c80*/  UMOV UR29, UR21 ;  /* 0x00000015001d7c82 */ /* 0x000fe20008000000 */
[----:B------:R-:W-:Y:S01]  /*5c90*/  UMOV UR27, UR19 ;  /* 0x00000013001b7c82 */ /* 0x000fe20008000000 */
[----:B------:R-:W-:Y:S01]  /*5ca0*/  UMOV UR10, 0x10 ;  /* 0x00000010000a7882 */ /* 0x000fe20000000000 */
[----:B------:R-:W-:Y:S01]  /*5cb0*/  IMAD.MOV.U32 R4, RZ, RZ, 0x10000 ;  /* 0x00010000ff047424 */ /* 0x000fe200078e00ff */
[----:B------:R-:W-:Y:S01]  /*5cc0*/  UMOV UR30, 0x0 ;  /* 0x00000000001e7882 */ /* 0x000fe20000000000 */
[----:B------:R-:W-:Y:S01]  /*5cd0*/  UMOV UR31, 0x10000000 ;  /* 0x10000000001f7882 */ /* 0x000fe20000000000 */
[----:B------:R-:W-:Y:S01]  /*5ce0*/  UIADD3 UR16, UR8, 0x18000, URZ ;  /* 0x0001800008107890 */ /* 0x000fe2000fffe03f */
[----:B------:R-:W-:Y:S01]  /*5cf0*/  IMAD.MOV.U32 R20, RZ, RZ, RZ ;  /* 0x000000ffff147224 */ /* 0x000fe200078e00ff */
[----:B------:R-:W-:Y:S01]  /*5d00*/  UIADD3 UR17, UR8, 0x30810, URZ ;  /* 0x0003081008117890 */ /* 0x000fe2000fffe03f */
[----:B------:R-:W-:Y:S01]  /*5d10*/  IMAD.MOV.U32 R5, RZ, RZ, RZ ;  /* 0x000000ffff057224 */ /* 0x000fe200078e00ff */
[----:B------:R-:W-:-:S02]  /*5d20*/  UIADD3 UR24, UR8, 0x1a000, URZ ;  /* 0x0001a00008187890 */ /* 0x000fc4000fffe03f */
[----:B------:R-:W-:Y:S01]  /*5d30*/  UIADD3 UR32, UR8, 0x28000, URZ ;  /* 0x0002800008207890 */ /* 0x000fe2000fffe03f */
[----:B-1----:R-:W-:Y:S02]  /*5d40*/  IMAD.MOV.U32 R8, RZ, RZ, R2 ;  /* 0x000000ffff087224 */ /* 0x002fe400078e0002 */
[----:B------:R-:W-:Y:S01]  /*5d50*/  UMOV UR25, UR17 ;  /* 0x0000001100197c82 */ /* 0x000fe20008000000 */
[----:B------:R-:W-:Y:S01]  /*5d60*/  UMOV UR33, UR17 ;  /* 0x0000001100217c82 */ /* 0x000fe20008000000 */
[----:B------:R-:W-:Y:S01]  /*5d70*/  UIADD3 UR9, UR8, 0x30800, URZ ;  /* 0x0003080008097890 */ /* 0x000fe2000fffe03f */
[----:B------:R-:W-:Y:S01]  /*5d80*/  IADD3 R0, P1, R8, 0x2f0, RZ ;  /* 0x000002f008007810 */ /* 0x000fe20007f3e0ff */
[----:B------:R-:W-:Y:S01]  /*5d90*/  UIADD3 UR40, UR8, 0x4000, URZ ;  /* 0x0000400008287890 */ /* 0x000fe2000fffe03f */
[----:B------:R-:W-:Y:S02]  /*5da0*/  UMOV UR13, UR21 ;  /* 0x00000015000d7c82 */ /* 0x000fe40008000000 */
[----:B------:R-:W-:Y:S01]  /*5db0*/  R2UR UR6, R0 ;  /* 0x00000000000672ca */ /* 0x000fe200000e0000 */
[----:B------:R-:W-:Y:S01]  /*5dc0*/  UMOV UR42, 0x40 ;  /* 0x00000040002a7882 */ /* 0x000fe20000000000 */
        /* <DEDUP_REMOVED lines=11> */
[----:B------:R-:W-:-:S03]  /*5e80*/  UMOV UR34, UR18 ;  /* 0x0000001200227c82 */ /* 0x000fc60008000000 */
[----:B------:R-:W-:Y:S01]  /*5e90*/  R2UR UR7, R2 ;  /* 0x00000000020772ca */ /* 0x000fe200000e0000 */
[----:B------:R-:W-:-:S05]  /*5ea0*/  IMAD.X R2, RZ, RZ, R0, P2 ;  /* 0x000000ffff027224 */ /* 0x000fca00010e0600 */
[----:B------:R-:W-:Y:S02]  /*5eb0*/  R2UR UR39, R2 ;  /* 0x00000000022772ca */ /* 0x000fe400000e0000 */
[----:B------:R-:W-:-:S04]  /*5ec0*/  IADD3 R2, P1, R8, 0xf0, RZ ;  /* 0x000000f008027810 */ /* 0x000fc80007f3e0ff */
[----:B------:R-:W-:Y:S01]  /*5ed0*/  R2UR UR14, R2 ;  /* 0x00000000020e72ca */ /* 0x000fe200000e0000 */
[----:B------:R-:W-:Y:S01]  /*5ee0*/  IMAD.X R3, RZ, RZ, R0, P1 ;  /* 0x000000ffff037224 */ /* 0x000fe200008e0600 */
[----:B--2---:R-:W-:-:S04]  /*5ef0*/  ISETP.GE.AND P1, PT, R12, 0x41, PT ;  /* 0x000000410c00780c */ /* 0x004fc80003f26270 */
        /* <DEDUP_REMOVED lines=33> */
.L_x_291:
[----:B------:R-:W-:-:S04]  /*6110*/  SHF.L.U32 R21, R9, 0x1f, RZ ;  /* 0x0000001f09157819 */ /* 0x000fc800000006ff */
[----:B-1----:R-:W1:Y:S02]  /*6120*/  SYNCS.PHASECHK.TRANS64.TRYWAIT P1, [R11+URZ+0x30840], R21 ;  /* 0x030840150b0075a7 */ /* 0x002e64000802017f */
[----:B-12---:R-:W-:Y:S05]  /*6130*/  @!P1 BRA `(.L_x_283) ;  /* 0x0000001400689947 */ /* 0x006fea0003800000 */
.L_x_308:
[----:B------:R-:W-:Y:S05]  /*6140*/  @P0 BRA `(.L_x_284) ;  /* 0x0000000000140947 */ /* 0x000fea0003800000 */
[----:B------:R-:W-:Y:S01]  /*6150*/  ISETP.NE.AND P1, PT, R14, RZ, PT ;  /* 0x000000ff0e00720c */ /* 0x000fe20003f25270 */
[----:B------:R-:W-:-:S04]  /*6160*/  IMAD.MOV.U32 R0, RZ, RZ, 0x4100 ;  /* 0x00004100ff007424 */ /* 0x000fc800078e00ff */
[----:B------:R2:W-:Y:S08]  /*6170*/  SYNCS.ARRIVE.TRANS64 RZ, [R11+URZ+0x30830], R0 ;  /* 0x030830000bff79a7 */ /* 0x0005f0000800003f */
[----:B------:R-:W-:Y:S05]  /*6180*/  @!P1 BRA `(.L_x_284) ;  /* 0x0000000000049947 */ /* 0x000fea0003800000 */
[----:B------:R-:W-:Y:S01]  /*6190*/  BPT.TRAP 0x1 ;  /* 0x000000040000795c */ /* 0x000fe20000300000 */
.L_x_284:
        /* <DEDUP_REMOVED lines=36> */
.L_x_309:
[----:B------:R-:W-:Y:S05]  /*63e0*/  @P0 BRA `(.L_x_286) ;  /* 0x0000000000140947 */ /* 0x000fea0003800000 */
[----:B------:R-:W-:Y:S01]  /*63f0*/  ISETP.NE.AND P1, PT, R14, RZ, PT ;  /* 0x000000ff0e00720c */ /* 0x000fe20003f25270 */
[----:B------:R-:W-:-:S04]  /*6400*/  IMAD.MOV.U32 R2, RZ, RZ, 0x4100 ;  /* 0x00004100ff027424 */ /* 0x000fc800078e00ff */
[----:B------:R3:W-:Y:S08]  /*6410*/  SYNCS.ARRIVE.TRANS64 RZ, [R11+URZ+0x30818], R2 ;  /* 0x030818020bff79a7 */ /* 0x0007f0000800003f */
[----:B------:R-:W-:Y:S05]  /*6420*/  @!P1 BRA `(.L_x_286) ;  /* 0x0000000000049947 */ /* 0x000fea0003800000 */
[----:B------:R-:W-:Y:S01]  /*6430*/  BPT.TRAP 0x1 ;  /* 0x000000040000795c */ /* 0x000fe20000300000 */
.L_x_286:
        /* <DEDUP_REMOVED lines=27> */
.L_x_310:
        /* <DEDUP_REMOVED lines=9> */
.L_x_288:
        /* <DEDUP_REMOVED lines=31> */
.L_x_312:
[----:B------:R-:W-:Y:S05]  /*6870*/  @P0 BRA `(.L_x_290) ;  /* 0x0000000000140947 */ /* 0x000fea0003800000 */
[----:B------:R-:W-:Y:S01]  /*6880*/  ISETP.NE.AND P1, PT, R14, RZ, PT ;  /* 0x000000ff0e00720c */ /* 0x000fe20003f25270 */
[----:B-1----:R-:W-:-:S04]  /*6890*/  IMAD.MOV.U32 R4, RZ, RZ, 0x4100 ;  /* 0x00004100ff047424 */ /* 0x002fc800078e00ff */
[----:B------:R2:W-:Y:S08]  /*68a0*/  SYNCS.ARRIVE.TRANS64 RZ, [R11+URZ+0x30810], R4 ;  /* 0x030810040bff79a7 */ /* 0x0005f0000800003f */
[----:B------:R-:W-:Y:S05]  /*68b0*/  @!P1 BRA `(.L_x_290) ;  /* 0x0000000000049947 */ /* 0x000fea0003800000 */
[----:B------:R-:W-:Y:S01]  /*68c0*/  BPT.TRAP 0x1 ;  /* 0x000000040000795c */ /* 0x000fe20000300000 */
.L_x_290:
        /* <DEDUP_REMOVED lines=29> */
.L_x_282:
[----:B------:R-:W-:-:S13]  /*6aa0*/  ISETP.NE.AND P1, PT, R19, RZ, PT ;  /* 0x000000ff1300720c */ /* 0x000fda0003f25270 */
[----:B------:R-:W-:Y:S05]  /*6ab0*/  @!P1 BRA `(.L_x_281) ;  /* 0x0000000400289947 */ /* 0x000fea0003800000 */
[----:B------:R-:W-:-:S04]  /*6ac0*/  SHF.L.U32 R12, R9, 0x1f, RZ ;  /* 0x0000001f090c7819 */ /* 0x000fc800000006ff */
[----:B------:R-:W3:Y:S02]  /*6ad0*/  SYNCS.PHASECHK.TRANS64.TRYWAIT P1, [R11+URZ+0x30840], R12 ;  /* 0x0308400c0b0075a7 */ /* 0x000ee4000802017f */
[----:B---3--:R-:W-:Y:S05]  /*6ae0*/  @!P1 BRA `(.L_x_292) ;  /* 0x0000000c00509947 */ /* 0x008fea0003800000 */
.L_x_313:
[----:B------:R-:W-:Y:S05]  /*6af0*/  @P0 BRA `(.L_x_293) ;  /* 0x0000000000140947 */ /* 0x000fea0003800000 */
[----:B------:R-:W-:Y:S01]  /*6b00*/  ISETP.NE.AND P1, PT, R14, RZ, PT ;  /* 0x000000ff0e00720c */ /* 0x000fe20003f25270 */
[----:B-12---:R-:W-:-:S04]  /*6b10*/  IMAD.MOV.U32 R4, RZ, RZ, 0x4100 ;  /* 0x00004100ff047424 */ /* 0x006fc800078e00ff */
[----:B------:R4:W-:Y:S08]  /*6b20*/  SYNCS.ARRIVE.TRANS64 RZ, [R11+URZ+0x30830], R4 ;  /* 0x030830040bff79a7 */ /* 0x0009f0000800003f */
[----:B------:R-:W-:Y:S05]  /*6b30*/  @!P1 BRA `(.L_x_293) ;  /* 0x0000000000049947 */ /* 0x000fea0003800000 */
[----:B------:R-:W-:Y:S01]  /*6b40*/  BPT.TRAP 0x1 ;  /* 0x000000040000795c */ /* 0x000fe20000300000 */
.L_x_293:
        /* <DEDUP_REMOVED lines=33> */
.L_x_314:
[----:B------:R-:W-:Y:S05]  /*6d60*/  @P0 BRA `(.L_x_295) ;  /* 0x0000000000140947 */ /* 0x000fea0003800000 */
[----:B------:R-:W-:Y:S01]  /*6d70*/  ISETP.NE.AND P0, PT, R14, RZ, PT ;  /* 0x000000ff0e00720c */ /* 0x000fe20003f05270 */
[----:B------:R-:W-:-:S04]  /*6d80*/  IMAD.MOV.U32 R4, RZ, RZ, 0x4100 ;  /* 0x00004100ff047424 */ /* 0x000fc800078e00ff */
[----:B------:R2:W-:Y:S08]  /*6d90*/  SYNCS.ARRIVE.TRANS64 RZ, [R11+URZ+0x30818], R4 ;  /* 0x030818040bff79a7 */ /* 0x0005f0000800003f */
[----:B------:R-:W-:Y:S05]  /*6da0*/  @!P0 BRA `(.L_x_295) ;  /* 0x0000000000048947 */ /* 0x000fea0003800000 */
[----:B------:R-:W-:Y:S01]  /*6db0*/  BPT.TRAP 0x1 ;  /* 0x000000040000795c */ /* 0x000fe20000300000 */
.L_x_295:
        /* <DEDUP_REMOVED lines=26> */
.L_x_281:
[----:B-12---:R-:W-:Y:S01]  /*6f60*/  IMAD R4, R20, 0x8, R11 ;  /* 0x0000000814047824 */ /* 0x006fe200078e020b */
[----:B------:R-:W-:Y:S01]  /*6f70*/  SHF.L.U32 R3, R9, 0x1f, RZ ;  /* 0x0000001f09037819 */ /* 0x000fe200000006ff */
[----:B------:R-:W1:Y:S03]  /*6f80*/  S2R R2, SR_TID.X ;  /* 0x0000000000027919 */ /* 0x000e660000002100 */
[----:B------:R-:W2:Y:S01]  /*6f90*/  SYNCS.PHASECHK.TRANS64.TRYWAIT P0, [R4+URZ+0x30840], R3 ;  /* 0x03084003040075a7 */ /* 0x000ea2000800017f */
[----:B-1----:R-:W-:-:S04]  /*6fa0*/  LOP3.LUT R2, R2, 0x7f, RZ, 0xc0, !PT ;  /* 0x0000007f02027812 */ /* 0x002fc800078ec0ff */
[----:B------:R-:W-:Y:S01]  /*6fb0*/  ISETP.NE.AND P1, PT, R2, RZ, PT ;  /* 0x000000ff0200720c */ /* 0x000fe20003f25270 */
[----:B--2---:R-:W-:-:S12]  /*6fc0*/  @!P0 BRA `(.L_x_296) ;  /* 0x0000000800408947 */ /* 0x004fd80003800000 */
.L_x_315:
[----:B------:R-:W-:Y:S05]  /*6fd0*/  @P1 BRA `(.L_x_297) ;  /* 0x0000000000181947 */ /* 0x000fea0003800000 */
[----:B------:R-:W2:Y:S01]  /*6fe0*/  S2R R2, SR_TID.X ;  /* 0x0000000000027919 */ /* 0x000ea20000002100 */
[----:B-1----:R-:W-:-:S04]  /*6ff0*/  IMAD.MOV.U32 R3, RZ, RZ, 0x4100 ;  /* 0x00004100ff037424 */ /* 0x002fc800078e00ff */
[----:B------:R4:W-:Y:S01]  /*7000*/  SYNCS.ARRIVE.TRANS64 RZ, [R4+URZ+0x30830], R3 ;  /* 0x0308300304ff79a7 */ /* 0x0009e2000800003f */
[----:B--2---:R-:W-:-:S13]  /*7010*/  LOP3.LUT P0, RZ, R2, 0x1f, RZ, 0xc0, !PT ;  /* 0x0000001f02ff7812 */ /* 0x004fda000780c0ff */
[----:B----4-:R-:W-:Y:S05]  /*7020*/  @!P0 BRA `(.L_x_297) ;  /* 0x0000000000048947 */ /* 0x010fea0003800000 */
[----:B------:R-:W-:Y:S01]  /*7030*/  BPT.TRAP 0x1 ;  /* 0x000000040000795c */ /* 0x000fe20000300000 */
.L_x_297:
        /* <DEDUP_REMOVED lines=40> */
.L_x_278:
[----:B------:R-:W-:Y:S05]  /*72c0*/  BSYNC B0 ;  /* 0x0000000000007941 */ /* 0x000fea0003800000 */
.L_x_277:
[----:B------:R-:W-:-:S03]  /*72d0*/  UMOV UR6, 0xffffffff ;  /* 0xffffffff00067882 */ /* 0x000fc60000000000 */
[----:B------:R-:W-:Y:S05]  /*72e0*/  BRA.DIV UR6, `(.L_x_298) ;  /* 0x00000006068c7947 */ /* 0x000fea000b800000 */
[----:B------:R-:W-:-:S13]  /*72f0*/  ELECT P0, URZ, PT ;  /* 0x00000000003f782f */ /* 0x000fda0003800000 */
.L_x_318:
[----:B------:R-:W-:Y:S05]  /*7300*/  @!P0 BRA `(.L_x_232) ;  /* 0x0000000000808947 */ /* 0x000fea0003800000 */
[----:B------:R-:W-:-:S04]  /*7310*/  LOP3.LUT R17, R17, 0x2, RZ, 0xfc, !PT ;  /* 0x0000000211117812 */ /* 0x000fc800078efcff */
[----:B------:R-:W-:-:S13]  /*7320*/  ISETP.NE.AND P0, PT, R17, 0x3, PT ;  /* 0x000000031100780c */ /* 0x000fda0003f05270 */
[----:B------:R-:W-:Y:S05]  /*7330*/  @!P0 BRA `(.L_x_299) ;  /* 0x0000000000048947 */ /* 0x000fea0003800000 */
[----:B------:R-:W-:Y:S01]  /*7340*/  BPT.TRAP 0x1 ;  /* 0x000000040000795c */ /* 0x000fe20000300000 */
.L_x_299:
        /* <DEDUP_REMOVED lines=15> */
.L_x_319:
[----:B------:R-:W2:Y:S02]  /*7440*/  SYNCS.PHASECHK.TRANS64.TRYWAIT P1, [R3+URZ], R2 ;  /* 0x00000002030075a7 */ /* 0x000ea4000802017f */
[----:B--2---:R-:W-:Y:S05]  /*7450*/  @!P1 BRA `(.L_x_301) ;  /* 0x0000000400689947 */ /* 0x004fea0003800000 */
.L_x_320:
[----:B------:R-:W-:Y:S05]  /*7460*/  @!P0 BRA `(.L_x_302) ;  /* 0x0000000000048947 */ /* 0x000fea0003800000 */
[----:B------:R-:W-:Y:S01]  /*7470*/  BPT.TRAP 0x1 ;  /* 0x000000040000795c */ /* 0x000fe20000300000 */
.L_x_302:
[----:B--2---:R-:W-:-:S04]  /*7480*/  VIADD R3, R7, 0x30840 ;  /* 0x0003084007037836 */ /* 0x004fc80000000000 */
[----:B------:R-:W-:-:S04]  /*7490*/  IMAD R0, R0, 0x8, R3 ;  /* 0x0000000800007824 */ /* 0x000fc800078e0203 */
[----:B------:R-:W2:Y:S02]  /*74a0*/  SYNCS.PHASECHK.TRANS64.TRYWAIT P0, [R0+URZ], R5 ;  /* 0x00000005000075a7 */ /* 0x000ea4000800017f */
[----:B--2---:R-:W-:Y:S05]  /*74b0*/  @!P0 BRA `(.L_x_303) ;  /* 0x0000000400648947 */ /* 0x004fea0003800000 */
.L_x_321:
[----:B------:R-:W-:-:S07]  /*74c0*/  IMAD R3, R4, 0x8, R3 ;  /* 0x0000000804037824 */ /* 0x000fce00078e0203 */
.L_x_304:
[----:B---3--:R3:W4:Y:S02]  /*74d0*/  SYNCS.PHASECHK.TRANS64.TRYWAIT P0, [R3+URZ], R2 ;  /* 0x00000002030075a7 */ /* 0x008724000800017f */
[----:B----4-:R-:W-:Y:S05]  /*74e0*/  @!P0 NANOSLEEP.SYNCS 0x989680 ;  /* 0x009896800000895d */ /* 0x010fea0003900000 */
[----:B------:R-:W4:Y:S02]  /*74f0*/  @!P0 SYNCS.PHASECHK.TRANS64 P0, [R3+URZ], R2 ;  /* 0x00000002030085a7 */ /* 0x000f24000800007f */
[----:B----4-:R-:W-:Y:S05]  /*7500*/  @!P0 BRA `(.L_x_304) ;  /* 0xfffffffc00f08947 */ /* 0x010fea000383ffff */
.L_x_232:
[----:B------:R-:W-:Y:S05]  /*7510*/  BSYNC B6 ;  /* 0x0000000000067941 */ /* 0x000fea0003800000 */
.L_x_229:
[----:B------:R-:W-:Y:S05]  /*7520*/  EXIT ;  /* 0x000000000000794d */ /* 0x000fea0003800000 */
.L_x_237:
[----:B------:R-:W-:Y:S02]  /*7530*/  IMAD.MOV.U32 R12, RZ, RZ, RZ ;  /* 0x000000ffff0c7224 */ /* 0x000fe400078e00ff */
[----:B------:R-:W-:Y:S02]  /*7540*/  IMAD.MOV.U32 R11, RZ, RZ, 0x1f ;  /* 0x0000001fff0b7424 */ /* 0x000fe400078e00ff */
[----:B------:R-:W-:-:S07]  /*7550*/  IMAD.MOV.U32 R15, RZ, RZ, -0x1 ;  /* 0xffffffffff0f7424 */ /* 0x000fce00078e00ff */
[----:B------:R-:W-:Y:S05]  /*7560*/  WARPSYNC.COLLECTIVE R15, `(.L_x_305) ;  /* 0x000000000f087348 */ /* 0x000fea0003c00000 */
[----:B------:R1:W2:Y:S02]  /*7570*/  SHFL.IDX P6, R14, R13, R12, R11 ;  /* 0x0000000c0d0e7389 */ /* 0x0002a400000c000b */
[----:B-12---:R-:W-:Y:S01]  /*7580*/  ENDCOLLECTIVE ;  /* 0x000000000000791b */ /* 0x006fe20003800000 */
.L_x_305:
[----:B------:R-:W-:Y:S05]  /*7590*/  BRA `(.L_x_306) ;  /* 0xffffff9400647947 */ /* 0x000fea000383ffff */
.L_x_239:
[----:B--2---:R2:W3:Y:S02]  /*75a0*/  SYNCS.PHASECHK.TRANS64.TRYWAIT P0, [R16+URZ+0x30800], R11 ;  /* 0x0308000b100075a7 */ /* 0x0044e4000800017f */
[----:B---3--:R-:W-:Y:S05]  /*75b0*/  @!P0 NANOSLEEP.SYNCS 0x989680 ;  /* 0x009896800000895d */ /* 0x008fea0003900000 */
[----:B------:R-:W3:Y:S02]  /*75c0*/  @!P0 SYNCS.PHASECHK.TRANS64 P0, [R16+URZ+0x30800], R11 ;  /* 0x0308000b100085a7 */ /* 0x000ee4000800007f */
[----:B---3--:R-:W-:Y:S05]  /*75d0*/  @!P0 BRA `(.L_x_239) ;  /* 0xfffffffc00f08947 */ /* 0x008fea000383ffff */
[----:B------:R-:W-:Y:S05]  /*75e0*/  BRA `(.L_x_238) ;  /* 0xffffff9400bc7947 */ /* 0x000fea000383ffff */
.L_x_244:
[----:B---3--:R3:W4:Y:S02]  /*75f0*/  SYNCS.PHASECHK.TRANS64.TRYWAIT P1, [R2+URZ+0x30810], R153 ;  /* 0x03081099020075a7 */ /* 0x008724000802017f */
[----:B----4-:R-:W-:Y:S05]  /*7600*/  @!P1 NANOSLEEP.SYNCS 0x989680 ;  /* 0x009896800000995d */ /* 0x010fea0003900000 */
[----:B------:R-:W4:Y:S02]  /*7610*/  @!P1 SYNCS.PHASECHK.TRANS64 P1, [R2+URZ+0x30810], R153 ;  /* 0x03081099020095a7 */ /* 0x000f24000802007f */
[----:B----4-:R-:W-:Y:S05]  /*7620*/  @!P1 BRA `(.L_x_244) ;  /* 0xfffffffc00f09947 */ /* 0x010fea000383ffff */
[----:B------:R-:W-:Y:S05]  /*7630*/  BRA `(.L_x_243) ;  /* 0xffffffa000507947 */ /* 0x000fea000383ffff */
.L_x_248:
[----:B------:R1:W1:Y:S02]  /*7640*/  SYNCS.PHASECHK.TRANS64.TRYWAIT P1, [R2+URZ+0x30830], R153 ;  /* 0x03083099020075a7 */ /* 0x000264000802017f */
[----:B-1----:R-:W-:Y:S05]  /*7650*/  @!P1 NANOSLEEP.SYNCS 0x989680 ;  /* 0x009896800000995d */ /* 0x002fea0003900000 */
[----:B------:R-:W1:Y:S02]  /*7660*/  @!P1 SYNCS.PHASECHK.TRANS64 P1, [R2+URZ+0x30830], R153 ;  /* 0x03083099020095a7 */ /* 0x000e64000802007f */
[----:B-1----:R-:W-:Y:S05]  /*7670*/  @!P1 BRA `(.L_x_248) ;  /* 0xfffffffc00f09947 */ /* 0x002fea000383ffff */
[----:B------:R-:W-:Y:S05]  /*7680*/  BRA `(.L_x_247) ;  /* 0xffffffa400a87947 */ /* 0x000fea000383ffff */
.L_x_279:
[----:B-1----:R1:W2:Y:S02]  /*7690*/  SYNCS.PHASECHK.TRANS64.TRYWAIT P1, [R11+URZ+0x30820], R0 ;  /* 0x030820000b0075a7 */ /* 0x0022a4000802017f */
[----:B--2---:R-:W-:Y:S05]  /*76a0*/  @!P1 NANOSLEEP.SYNCS 0x989680 ;  /* 0x009896800000995d */ /* 0x004fea0003900000 */
[----:B------:R-:W2:Y:S02]  /*76b0*/  @!P1 SYNCS.PHASECHK.TRANS64 P1, [R11+URZ+0x30820], R0 ;  /* 0x030820000b0095a7 */ /* 0x000ea4000802007f */
[----:B--2---:R-:W-:Y:S05]  /*76c0*/  @!P1 BRA `(.L_x_279) ;  /* 0xfffffffc00f09947 */ /* 0x004fea000383ffff */
[----:B------:R-:W-:Y:S05]  /*76d0*/  BRA `(.L_x_307) ;  /* 0xffffffe400187947 */ /* 0x000fea000383ffff */
.L_x_283:
[----:B-1----:R1:W2:Y:S02]  /*76e0*/  SYNCS.PHASECHK.TRANS64.TRYWAIT P1, [R11+URZ+0x30840], R21 ;  /* 0x030840150b0075a7 */ /* 0x0022a4000802017f */
[----:B--2---:R-:W-:Y:S05]  /*76f0*/  @!P1 NANOSLEEP.SYNCS 0x989680 ;  /* 0x009896800000995d */ /* 0x004fea0003900000 */
[----:B------:R-:W2:Y:S02]  /*7700*/  @!P1 SYNCS.PHASECHK.TRANS64 P1, [R11+URZ+0x30840], R21 ;  /* 0x030840150b0095a7 */ /* 0x000ea4000802007f */
[----:B--2---:R-:W-:Y:S05]  /*7710*/  @!P1 BRA `(.L_x_283) ;  /* 0xfffffffc00f09947 */ /* 0x004fea000383ffff */
[----:B------:R-:W-:Y:S05]  /*7720*/  BRA `(.L_x_308) ;  /* 0xffffffe800847947 */ /* 0x000fea000383ffff */
.L_x_285:
[----:B--2---:R2:W3:Y:S02]  /*7730*/  SYNCS.PHASECHK.TRANS64.TRYWAIT P1, [R11+URZ+0x30828], R21 ;  /* 0x030828150b0075a7 */ /* 0x0044e4000802017f */
[----:B---3--:R-:W-:Y:S05]  /*7740*/  @!P1 NANOSLEEP.SYNCS 0x989680 ;  /* 0x009896800000995d */ /* 0x008fea0003900000 */
[----:B------:R-:W3:Y:S02]  /*7750*/  @!P1 SYNCS.PHASECHK.TRANS64 P1, [R11+URZ+0x30828], R21 ;  /* 0x030828150b0095a7 */ /* 0x000ee4000802007f */
[----:B---3--:R-:W-:Y:S05]  /*7760*/  @!P1 BRA `(.L_x_285) ;  /* 0xfffffffc00f09947 */ /* 0x008fea000383ffff */
[----:B------:R-:W-:Y:S05]  /*7770*/  BRA `(.L_x_309) ;  /* 0xffffffec00187947 */ /* 0x000fea000383ffff */
.L_x_287:
[----:B---3--:R3:W4:Y:S02]  /*7780*/  SYNCS.PHASECHK.TRANS64.TRYWAIT P1, [R11+URZ+0x30848], R21 ;  /* 0x030848150b0075a7 */ /* 0x008724000802017f */
[----:B----4-:R-:W-:Y:S05]  /*7790*/  @!P1 NANOSLEEP.SYNCS 0x989680 ;  /* 0x009896800000995d */ /* 0x010fea0003900000 */
[----:B------:R-:W4:Y:S02]  /*77a0*/  @!P1 SYNCS.PHASECHK.TRANS64 P1, [R11+URZ+0x30848], R21 ;  /* 0x030848150b0095a7 */ /* 0x000f24000802007f */
[----:B----4-:R-:W-:Y:S05]  /*77b0*/  @!P1 BRA `(.L_x_287) ;  /* 0xfffffffc00f09947 */ /* 0x010fea000383ffff */
[----:B------:R-:W-:Y:S05]  /*77c0*/  BRA `(.L_x_310) ;  /* 0xffffffec00887947 */ /* 0x000fea000383ffff */
.L_x_289:
[----:B------:R-:W-:-:S07]  /*77d0*/  SHF.L.U32 R4, R9, 0x1f, RZ ;  /* 0x0000001f09047819 */ /* 0x000fce00000006ff */
.L_x_311:
[----:B-1----:R1:W2:Y:S02]  /*77e0*/  SYNCS.PHASECHK.TRANS64.TRYWAIT P1, [R11+URZ+0x30820], R4 ;  /* 0x030820040b0075a7 */ /* 0x0022a4000802017f */
[----:B--2---:R-:W-:Y:S05]  /*77f0*/  @!P1 NANOSLEEP.SYNCS 0x989680 ;  /* 0x009896800000995d */ /* 0x004fea0003900000 */
[----:B------:R-:W2:Y:S02]  /*7800*/  @!P1 SYNCS.PHASECHK.TRANS64 P1, [R11+URZ+0x30820], R4 ;  /* 0x030820040b0095a7 */ /* 0x000ea4000802007f */
[----:B--2---:R-:W-:Y:S05]  /*7810*/  @!P1 BRA `(.L_x_311) ;  /* 0xfffffffc00f09947 */ /* 0x004fea000383ffff */
[----:B------:R-:W-:Y:S05]  /*7820*/  BRA `(.L_x_312) ;  /* 0xfffffff000107947 */ /* 0x000fea000383ffff */
.L_x_292:
[----:B---3--:R3:W4:Y:S02]  /*7830*/  SYNCS.PHASECHK.TRANS64.TRYWAIT P1, [R11+URZ+0x30840], R12 ;  /* 0x0308400c0b0075a7 */ /* 0x008724000802017f */
[----:B----4-:R-:W-:Y:S05]  /*7840*/  @!P1 NANOSLEEP.SYNCS 0x989680 ;  /* 0x009896800000995d */ /* 0x010fea0003900000 */
[----:B------:R-:W4:Y:S02]  /*7850*/  @!P1 SYNCS.PHASECHK.TRANS64 P1, [R11+URZ+0x30840], R12 ;  /* 0x0308400c0b0095a7 */ /* 0x000f24000802007f */
[----:B----4-:R-:W-:Y:S05]  /*7860*/  @!P1 BRA `(.L_x_292) ;  /* 0xfffffffc00f09947 */ /* 0x010fea000383ffff */
[----:B------:R-:W-:Y:S05]  /*7870*/  BRA `(.L_x_313) ;  /* 0xfffffff0009c7947 */ /* 0x000fea000383ffff */
.L_x_294:
[----:B-1----:R1:W2:Y:S02]  /*7880*/  SYNCS.PHASECHK.TRANS64.TRYWAIT P1, [R11+URZ+0x30828], R12 ;  /* 0x0308280c0b0075a7 */ /* 0x0022a4000802017f */
[----:B--2---:R-:W-:Y:S05]  /*7890*/  @!P1 NANOSLEEP.SYNCS 0x989680 ;  /* 0x009896800000995d */ /* 0x004fea0003900000 */
[----:B------:R-:W2:Y:S02]  /*78a0*/  @!P1 SYNCS.PHASECHK.TRANS64 P1, [R11+URZ+0x30828], R12 ;  /* 0x0308280c0b0095a7 */ /* 0x000ea4000802007f */
[----:B--2---:R-:W-:Y:S05]  /*78b0*/  @!P1 BRA `(.L_x_294) ;  /* 0xfffffffc00f09947 */ /* 0x004fea000383ffff */
[----:B------:R-:W-:Y:S05]  /*78c0*/  BRA `(.L_x_314) ;  /* 0xfffffff400247947 */ /* 0x000fea000383ffff */
.L_x_296:
[----:B-1----:R1:W2:Y:S02]  /*78d0*/  SYNCS.PHASECHK.TRANS64.TRYWAIT P0, [R4+URZ+0x30840], R3 ;  /* 0x03084003040075a7 */ /* 0x0022a4000800017f */
[----:B--2---:R-:W-:Y:S05]  /*78e0*/  @!P0 NANOSLEEP.SYNCS 0x989680 ;  /* 0x009896800000895d */ /* 0x004fea0003900000 */
[----:B------:R-:W2:Y:S02]  /*78f0*/  @!P0 SYNCS.PHASECHK.TRANS64 P0, [R4+URZ+0x30840], R3 ;  /* 0x03084003040085a7 */ /* 0x000ea4000800007f */
[----:B--2---:R-:W-:Y:S05]  /*7900*/  @!P0 BRA `(.L_x_296) ;  /* 0xfffffffc00f08947 */ /* 0x004fea000383ffff */
[----:B------:R-:W-:Y:S05]  /*7910*/  BRA `(.L_x_315) ;  /* 0xfffffff400ac7947 */ /* 0x000fea000383ffff */
.L_x_298:
[----:B------:R-:W-:Y:S01]  /*7920*/  BSSY B0, `(.L_x_316) ;  /* 0x0000006000007945 */ /* 0x000fe20003800000 */
[----:B------:R-:W-:-:S07]  /*7930*/  IMAD.MOV.U32 R15, RZ, RZ, -0x1 ;  /* 0xffffffffff0f7424 */ /* 0x000fce00078e00ff */
[----:B------:R-:W-:Y:S05]  /*7940*/  WARPSYNC.COLLECTIVE R15, `(.L_x_317) ;  /* 0x000000000f0c7348 */ /* 0x000fea0003c00000 */
[----:B------:R-:W-:Y:S02]  /*7950*/  ELECT P6, UR62, PT ;  /* 0x00000000003e782f */ /* 0x000fe400038c0000 */
[----:B------:R-:W-:Y:S01]  /*7960*/  MOV R14, UR62 ;  /* 0x0000003e000e7c02 */ /* 0x000fe20008000f00 */
[----:B------:R-:W-:Y:S10]  /*7970*/  ENDCOLLECTIVE ;  /* 0x000000000000791b */ /* 0x000ff40003800000 */
.L_x_317:
[----:B------:R-:W-:Y:S05]  /*7980*/  BSYNC B0 ;  /* 0x0000000000007941 */ /* 0x000fea0003800000 */
.L_x_316:
[----:B------:R-:W-:Y:S01]  /*7990*/  PLOP3.LUT P0, PT, P6, PT, PT, 0x80, 0x0 ;  /* 0x000000000000781c */ /* 0x000fe2000370f070 */
[----:B------:R-:W-:-:S12]  /*79a0*/  BRA `(.L_x_318) ;  /* 0xfffffff800547947 */ /* 0x000fd8000383ffff */
.L_x_300:
[----:B-1----:R1:W2:Y:S02]  /*79b0*/  SYNCS.PHASECHK.TRANS64.TRYWAIT P1, [R6+URZ], R5 ;  /* 0x00000005060075a7 */ /* 0x0022a4000802017f */
[----:B--2---:R-:W-:Y:S05]  /*79c0*/  @!P1 NANOSLEEP.SYNCS 0x989680 ;  /* 0x009896800000995d */ /* 0x004fea0003900000 */
[----:B------:R-:W2:Y:S02]  /*79d0*/  @!P1 SYNCS.PHASECHK.TRANS64 P1, [R6+URZ], R5 ;  /* 0x00000005060095a7 */ /* 0x000ea4000802007f */
[----:B--2---:R-:W-:Y:S05]  /*79e0*/  @!P1 BRA `(.L_x_300) ;  /* 0xfffffffc00f09947 */ /* 0x004fea000383ffff */
[----:B------:R-:W-:Y:S05]  /*79f0*/  BRA `(.L_x_319) ;  /* 0xfffffff800907947 */ /* 0x000fea000383ffff */
.L_x_301:
[----:B--2---:R2:W3:Y:S02]  /*7a00*/  SYNCS.PHASECHK.TRANS64.TRYWAIT P1, [R3+URZ], R2 ;  /* 0x00000002030075a7 */ /* 0x0044e4000802017f */
[----:B---3--:R-:W-:Y:S05]  /*7a10*/  @!P1 NANOSLEEP.SYNCS 0x989680 ;  /* 0x009896800000995d */ /* 0x008fea0003900000 */
[----:B------:R-:W3:Y:S02]  /*7a20*/  @!P1 SYNCS.PHASECHK.TRANS64 P1, [R3+URZ], R2 ;  /* 0x00000002030095a7 */ /* 0x000ee4000802007f */
[----:B---3--:R-:W-:Y:S05]  /*7a30*/  @!P1 BRA `(.L_x_301) ;  /* 0xfffffffc00f09947 */ /* 0x008fea000383ffff */
[----:B------:R-:W-:Y:S05]  /*7a40*/  BRA `(.L_x_320) ;  /* 0xfffffff800847947 */ /* 0x000fea000383ffff */
.L_x_303:
[----:B--2---:R2:W3:Y:S02]  /*7a50*/  SYNCS.PHASECHK.TRANS64.TRYWAIT P0, [R0+URZ], R5 ;  /* 0x00000005000075a7 */ /* 0x0044e4000800017f */
[----:B---3--:R-:W-:Y:S05]  /*7a60*/  @!P0 NANOSLEEP.SYNCS 0x989680 ;  /* 0x009896800000895d */ /* 0x008fea0003900000 */
[----:B------:R-:W3:Y:S02]  /*7a70*/  @!P0 SYNCS.PHASECHK.TRANS64 P0, [R0+URZ], R5 ;  /* 0x00000005000085a7 */ /* 0x000ee4000800007f */
[----:B---3--:R-:W-:Y:S05]  /*7a80*/  @!P0 BRA `(.L_x_303) ;  /* 0xfffffffc00f08947 */ /* 0x008fea000383ffff */
[----:B------:R-:W-:Y:S05]  /*7a90*/  BRA `(.L_x_321) ;  /* 0xfffffff800887947 */ /* 0x000fea000383ffff */
.L_x_322:
        /* <DEDUP_REMOVED lines=14> */
.L_x_7292:


//--------------------- .text._ZN7cutlass13device_kernelIN5flash11enable_sm90INS1_16FlashAttnBwdSm90INS1_25CollectiveMainloopBwdSm90ILi2ELi2ELi2EN4cute5tupleIJNS5_1CILi1EEES8_S8_EEENS6_IJNS7_ILi64EEENS7_ILi128EEESB_EEENS_10bfloat16_tEfNS_4arch4Sm90ELb0ELb0ELb1ELb0ELb1ELb1ELb0ELb0ELi2ELi1ELi2ELi1ELb0EEENS1_24CollectiveEpilogueBwdGQAISC_fSF_Li256ELb0ELb1EEENS1_19SingleTileSchedulerILb0ELb0ELb0ELi128EEEEEEEEEvNT_6ParamsE --------------------------
	.section	.text._ZN7cutlass13device_kernelIN5flash11enable_sm90INS1_16FlashAttnBwdSm90INS1_25CollectiveMainloopBwdSm90ILi2ELi2ELi2EN4cute5tupleIJNS5_1CILi1EEES8_S8_EEENS6_IJNS7_ILi64EEENS7_ILi128EEESB_EEENS_10bfloat16_tEfNS_4arch4Sm90ELb0ELb0ELb1ELb0ELb1ELb1ELb0ELb0ELi2ELi1ELi2ELi1ELb0EEENS1_24CollectiveEpilogueBwdGQAISC_fSF_Li256ELb0ELb1EEENS1_19SingleTileSchedulerILb0ELb0ELb0ELi128EEEEEEEEEvNT_6ParamsE,"ax",@progbits
	.align	128
.text._ZN7cutlass13device_kernelIN5flash11enable_sm90INS1_16FlashAttnBwdSm90INS1_25CollectiveMainloopBwdSm90ILi2ELi2ELi2EN4cute5tupleIJNS5_1CILi1EEES8_S8_EEENS6_IJNS7_ILi64EEENS7_ILi128EEESB_EEENS_10bfloat16_tEfNS_4arch4Sm90ELb0ELb0ELb1ELb0ELb1ELb1ELb0ELb0ELi2ELi1ELi2ELi1ELb0EEENS1_24CollectiveEpilogueBwdGQAISC_fSF_Li256ELb0ELb1EEENS1_19SingleTileSchedulerILb0ELb0ELb0ELi128EEEEEEEEEvNT_6ParamsE:
        .type           _ZN7cutlass13device_kernelIN5flash11enable_sm90INS1_16FlashAttnBwdSm90INS1_25CollectiveMainloopBwdSm90ILi2ELi2ELi2EN4cute5tupleIJNS5_1CILi1EEES8_S8_EEENS6_IJNS7_ILi64EEENS7_ILi128EEESB_EEENS_10bfloat16_tEfNS_4arch4Sm90ELb0ELb0ELb1ELb0ELb1ELb1ELb0ELb0ELi2ELi1ELi2ELi1ELb0EEENS1_24CollectiveEpilogueBwdGQAISC_fSF_Li256ELb0ELb1EEENS1_19SingleTileSchedulerILb0ELb0ELb0ELi128EEEEEEEEEvNT_6ParamsE,@function
        .size           _ZN7cutlass13device_kernelIN5flash11enable_sm90INS1_16FlashAttnBwdSm90INS1_25CollectiveMainloopBwdSm90ILi2ELi2ELi2EN4cute5tupleIJNS5_1CILi1EEES8_S8_EEENS6_IJNS7_ILi64EEENS7_ILi128EEESB_EEENS_10bfloat16_tEfNS_4arch4Sm90ELb0ELb0ELb1ELb0ELb1ELb1ELb0ELb0ELi2ELi1ELi2ELi1ELb0EEENS1_24CollectiveEpilogueBwdGQAISC_fSF_Li256ELb0ELb1EEENS1_19SingleTileSchedulerILb0ELb0ELb0ELi128EEEEEEEEEvNT_6ParamsE,(.L_x_7293 - _ZN7cutlass13device_kernelIN5flash11enable_sm90INS1_16FlashAttnBwdSm90INS1_25CollectiveMainloopBwdSm90ILi2ELi2ELi2EN4cute5tupleIJNS5_1CILi1EEES8_S8_EEENS6_IJNS7_ILi64EEENS7_ILi128EEESB_EEENS_10bfloat16_tEfNS_4arch4Sm90ELb0ELb0ELb1ELb0ELb1ELb1ELb0ELb0ELi2ELi1ELi2ELi1ELb0EEENS1_24CollectiveEpilogueBwdGQAISC_fSF_Li256ELb0ELb1EEENS1_19SingleTileSchedulerILb0ELb0ELb0ELi128EEEEEEEEEvNT_6ParamsE)
        .other          _ZN7cutlass13device_kernelIN5flash11enable_sm90INS1_16FlashAttnBwdSm90INS1_25CollectiveMainloopBwdSm90ILi2ELi2ELi2EN4cute5tupleIJNS5_1CILi1EEES8_S8_EEENS6_IJNS7_ILi64EEENS7_ILi128EEESB_EEENS_10bfloat16_tEfNS_4arch4Sm90ELb0ELb0ELb1ELb0ELb1ELb1ELb0ELb0ELi2ELi1ELi2ELi1ELb0EEENS1_24CollectiveEpilogueBwdGQAISC_fSF_Li256ELb0ELb1EEENS1_19SingleTileSchedulerILb0ELb0ELb0ELi128EEEEEEEEEvNT_6ParamsE,@"STO_CUDA_ENTRY STV_DEFAULT"
_ZN7cutlass13device_kernelIN5flash11enable_sm90INS1_16FlashAttnBwdSm90INS1_25CollectiveMainloopBwdSm90ILi2ELi2ELi2EN4cute5tupleIJNS5_1CILi1EEES8_S8_EEENS6_IJNS7_ILi64EEENS7_ILi128EEESB_EEENS_10bfloat16_tEfNS_4arch4Sm90ELb0ELb0ELb1ELb0ELb1ELb1ELb0ELb0ELi2ELi1ELi2ELi1ELb0EEENS1_24CollectiveEpilogueBwdGQAISC_fSF_Li256ELb0ELb1EEENS1_19SingleTileSchedulerILb0ELb0ELb0ELi128EEEEEEEEEvNT_6ParamsE:
        /* <DEDUP_REMOVED lines=22> */
.L_x_324:
[----:B------:R-:W-:Y:S05]  /*0160*/  BSYNC B0 ;  /* 0x0000000000007941 */ /* 0x000fea0003800000 */
.L_x_323:
        /* <DEDUP_REMOVED lines=34> */
.L_x_325:
        /* <DEDUP_REMOVED lines=22> */
.L_x_326:
[----:B---3--:R-:W-:Y:S01]  /*04f0*/  ISETP.NE.AND P0, PT, R2, RZ, PT ;  /* 0x000000ff0200720c */ /* 0x008fe20003f05270 */
[----:B------:R-:W-:Y:S01]  /*0500*/  IMAD.MOV.U32 R17, RZ, RZ, 0x1 ;  /* 0x00000001ff117424 */ /* 0x000fe200078e00ff */
[----:B------:R-:W-:Y:S01]  /*0510*/  NOP ;  /* 0x0000000000007918 */ /* 0x000fe20000000000 */
[----:B------:R-:W-:Y:S01]  /*0520*/  ULDC.64 UR38, c[0x0][0x208] ;  /* 0x0000820000267ab9 */ /* 0x000fe20000000a00 */
[----:B------:R-:W-:Y:S02]  /*0530*/  BSSY B6, `(.L_x_327) ;  /* 0x00007c4000067945 */ /* 0x000fe40003800000 */
[----:B------:R-:W-:Y:S01]  /*0540*/  SEL R17, R17, 0x2, !P0 ;  /* 0x0000000211117807 */ /* 0x000fe20004000000 */
[----:B-12-4-:R-:W-:Y:S06]  /*0550*/  BAR.SYNC.DEFER_BLOCKING 0x0 ;  /* 0x0000000000007b1d */ /* 0x016fec0000010000 */
[----:B------:R-:W-:Y:S05]  /*0560*/  @!P0 BRA `(.L_x_328) ;  /* 0x0000004800e08947 */ /* 0x000fea0003800000 */
.L_x_329:
        /* <DEDUP_REMOVED lines=33> */
.L_x_332:
        /* <DEDUP_REMOVED lines=15> */
.L_x_331:
        /* <DEDUP_REMOVED lines=22> */
.L_x_334:
        /* <DEDUP_REMOVED lines=15> */
.L_x_333:
        /* <DEDUP_REMOVED lines=8> */
.L_x_432:
        /* <DEDUP_REMOVED lines=27> */
.L_x_336:
        /* <DEDUP_REMOVED lines=159> */
.L_x_349:
[----:B------:R-:W-:-:S13]  /*16e0*/  ISETP.NE.AND P0, PT, R7, 0x3, PT ;  /* 0x000000030700780c */ /* 0x000fda0003f05270 */
[----:B---3--:R-:W-:Y:S05]  /*16f0*/  @!P0 BRA `(.L_x_339) ;  /* 0x0000000000048947 */ /* 0x008fea0003800000 */
[----:B------:R-:W-:Y:S01]  /*1700*/  BPT.TRAP 0x1 ;  /* 0x000000040000795c */ /* 0x000fe20000300000 */
.L_x_339:
[----:B------:R-:W-:Y:S01]  /*1710*/  IMAD R2, R3, 0x8, R16 ;  /* 0x0000000803027824 */ /* 0x000fe200078e0210 */
[----:B------:R-:W-:-:S04]  /*1720*/  SHF.L.U32 R153, R4, 0x1f, RZ ;  /* 0x0000001f04997819 */ /* 0x000fc800000006ff */
[----:B------:R2:W3:Y:S01]  /*1730*/  SYNCS.PHASECHK.TRANS64.TRYWAIT P1, [R2+URZ+0x30810], R153 ;  /* 0x03081099020075a7 */ /* 0x0004e2000802017f */
[----:B------:R-:W-:Y:S05]  /*1740*/  @!P0 BRA `(.L_x_340) ;  /* 0x0000000000048947 */ /* 0x000fea0003800000 */
[----:B------:R-:W-:Y:S01]  /*1750*/  BPT.TRAP 0x1 ;  /* 0x000000040000795c */ /* 0x000fe20000300000 */
.L_x_340:
[----:B---3--:R-:W-:Y:S05]  /*1760*/  @P1 BRA `(.L_x_341) ;  /* 0x0000000000081947 */ /* 0x008fea0003800000 */
[----:B------:R-:W3:Y:S02]  /*1770*/  SYNCS.PHASECHK.TRANS64.TRYWAIT P1, [R2+URZ+0x30810], R153 ;  /* 0x03081099020075a7 */ /* 0x000ee4000802017f */
[----:B---3--:R-:W-:Y:S05]  /*1780*/  @!P1 BRA `(.L_x_342) ;  /* 0x0000006800b09947 */ /* 0x008fea0003800000 */
.L_x_341:
        /* <DEDUP_REMOVED lines=81> */
.L_x_343:
[----:B------:R1:W1:Y:S01]  /*1ca0*/  SYNCS.PHASECHK.TRANS64.TRYWAIT P1, [R2+URZ+0x30830], R153 ;  /* 0x03083099020075a7 */ /* 0x000262000802017f */
[----:B------:R-:W-:Y:S05]  /*1cb0*/  @!P0 BRA `(.L_x_344) ;  /* 0x0000000000048947 */ /* 0x000fea0003800000 */
[----:B------:R-:W-:Y:S01]  /*1cc0*/  BPT.TRAP 0x1 ;  /* 0x000000040000795c */ /* 0x000fe20000300000 */
.L_x_344:
[----:B------:R-:W-:-:S05]  /*1cd0*/  VIADD R17, R16, 0x20000 ;  /* 0x0002000010117836 */ /* 0x000fca0000000000 */
[----:B------:R-:W-:-:S04]  /*1ce0*/  SHF.R.U32.HI R17, RZ, 0x4, R17 ;  /* 0x00000004ff117819 */ /* 0x000fc80000011611 */
[----:B------:R-:W-:-:S04]  /*1cf0*/  LOP3.LUT R17, R17, 0x3fff, RZ, 0xc0, !PT ;  /* 0x00003fff11117812 */ /* 0x000fc800078ec0ff */
[----:B------:R-:W-:Y:S01]  /*1d00*/  LOP3.LUT R152, R17, 0x10000, RZ, 0xfc, !PT ;  /* 0x0001000011987812 */ /* 0x000fe200078efcff */
[----:B-1----:R-:W-:Y:S06]  /*1d10*/  @P1 BRA `(.L_x_345) ;  /* 0x0000000000081947 */ /* 0x002fec0003800000 */
[----:B------:R-:W1:Y:S02]  /*1d20*/  SYNCS.PHASECHK.TRANS64.TRYWAIT P1, [R2+URZ+0x30830], R153 ;  /* 0x03083099020075a7 */ /* 0x000e64000802017f */
[----:B-1----:R-:W-:Y:S05]  /*1d30*/  @!P1 BRA `(.L_x_346) ;  /* 0x0000006400589947 */ /* 0x002fea0003800000 */
.L_x_345:
        /* <DEDUP_REMOVED lines=148> */
[----:B------:R-:W-:Y:S01]  /*2680*/  FFMA.FTZ R222, R203, UR5, -R220 ;  /* 0x00000005cbde7c23 */ /* 0x000fe200080108dc */
        /* <DEDUP_REMOVED lines=348> */
.L_x_347:
        /* <DEDUP_REMOVED lines=51> */
.L_x_348:
        /* <DEDUP_REMOVED lines=11> */
.L_x_338:
[----:B------:R-:W4:Y:S01]  /*4030*/  LDC R0, c[0x0][0x850] ;  /* 0x00021400ff007b82 */ /* 0x000f220000000800 */
[----:B------:R-:W5:Y:S01]  /*4040*/  S2R R7, SR_CTAID.Y ;  /* 0x0000000000077919 */ /* 0x000f620000002600 */
[----:B------:R-:W-:Y:S01]  /*4050*/  ULDC.64 UR4, c[0x0][0x818] ;  /* 0x0002060000047ab9 */ /* 0x000fe20000000a00 */
[----:B------:R-:W-:Y:S01]  /*4060*/  ULDC.64 UR6, c[0x0][0x840] ;  /* 0x0002100000067ab9 */ /* 0x000fe20000000a00 */
[----:B------:R-:W1:Y:S01]  /*4070*/  S2R R18, SR_TID.X ;  /* 0x0000000000127919 */ /* 0x000e620000002100 */
[----:B--2---:R-:W2:Y:S01]  /*4080*/  S2R R11, SR_CTAID.X ;  /* 0x00000000000b7919 */ /* 0x004ea20000002500 */
[----:B------:R-:W2:Y:S01]  /*4090*/  S2R R10, SR_CTAID.Z ;  /* 0x00000000000a7919 */ /* 0x000ea20000002700 */
[----:B----4-:R-:W-:Y:S01]  /*40a0*/  ISETP.NE.AND P0, PT, R0, 0x1, PT ;  /* 0x000000010000780c */ /* 0x010fe20003f05270 */
[----:B-----5:R-:W-:-:S12]  /*40b0*/  IMAD.MOV.U32 R6, RZ, RZ, R7 ;  /* 0x000000ffff067224 */ /* 0x020fd800078e0007 */
[----:B---3--:R-:W3:Y:S01]  /*40c0*/  @P0 LDC R2, c[0x0][0x854] ;  /* 0x00021500ff020b82 */ /* 0x008ee20000000800 */
[----:B-1----:R-:W-:Y:S02]  /*40d0*/  VIADD R12, R18, 0xffffff80 ;  /* 0xffffff80120c7836 */ /* 0x002fe40000000000 */
[----:B--2---:R-:W-:-:S05]  /*40e0*/  IMAD.SHL.U32 R4, R11, 0x4000, RZ ;  /* 0x000040000b047824 */ /* 0x004fca00078e00ff */
[----:B------:R-:W1:Y:S01]  /*40f0*/  @P0 LDC R3, c[0x0][0x858] ;  /* 0x00021600ff030b82 */ /* 0x000e620000000800 */
[----:B------:R-:W-:Y:S01]  /*4100*/  SHF.R.S32.HI R5, RZ, 0x1f, R4 ;  /* 0x0000001fff057819 */ /* 0x000fe20000011404 */
[----:B---3--:R-:W-:-:S05]  /*4110*/  @P0 IMAD.HI.U32 R2, R7, R2, RZ ;  /* 0x0000000207020227 */ /* 0x008fca00078e00ff */
[----:B-1----:R-:W-:Y:S02]  /*4120*/  @P0 SHF.R.U32.HI R6, RZ, R3, R2 ;  /* 0x00000003ff060219 */ /* 0x002fe40000011602 */
[----:B------:R-:W-:Y:S02]  /*4130*/  SHF.R.S32.HI R3, RZ, 0x1f, R12 ;  /* 0x0000001fff037819 */ /* 0x000fe4000001140c */
[----:B------:R-:W-:Y:S02]  /*4140*/  SHF.R.S32.HI R8, RZ, 0x1f, R6 ;  /* 0x0000001fff087819 */ /* 0x000fe40000011406 */
[----:B------:R-:W-:Y:S01]  /*4150*/  LEA.HI R12, R3, R12, RZ, 0x7 ;  /* 0x0000000c030c7211 */ /* 0x000fe200078f38ff */
[----:B------:R-:W-:-:S03]  /*4160*/  IMAD.WIDE.U32 R2, R6, UR4, R4 ;  /* 0x0000000406027c25 */ /* 0x000fc6000f8e0004 */
[----:B------:R-:W-:Y:S01]  /*4170*/  SHF.R.S32.HI R14, RZ, 0x7, R12 ;  /* 0x00000007ff0e7819 */ /* 0x000fe2000001140c */
[C---:B------:R-:W-:Y:S01]  /*4180*/  IMAD R13, R8.reuse, UR4, RZ ;  /* 0x00000004080d7c24 */ /* 0x040fe2000f8e02ff */
[----:B------:R-:W-:Y:S01]  /*4190*/  SHF.R.S32.HI R12, RZ, 0x1f, R10 ;  /* 0x0000001fff0c7819 */ /* 0x000fe2000001140a */
[----:B------:R-:W-:Y:S02]  /*41a0*/  IMAD R15, R8, UR6, RZ ;  /* 0x00000006080f7c24 */ /* 0x000fe4000f8e02ff */
[C---:B------:R-:W-:Y:S01]  /*41b0*/  IMAD R13, R6.reuse, UR5, R13 ;  /* 0x00000005060d7c24 */ /* 0x040fe2000f8e020d */
[----:B------:R-:W-:Y:S01]  /*41c0*/  ULDC.64 UR4, c[0x0][0x820] ;  /* 0x0002080000047ab9 */ /* 0x000fe20000000a00 */
[----:B------:R-:W-:-:S04]  /*41d0*/  IMAD.WIDE.U32 R4, R6, UR6, R4 ;  /* 0x0000000606047c25 */ /* 0x000fc8000f8e0004 */
[----:B------:R-:W-:Y:S01]  /*41e0*/  IMAD R15, R6, UR7, R15 ;  /* 0x00000007060f7c24 */ /* 0x000fe2000f8e020f */
[----:B------:R-:W-:Y:S01]  /*41f0*/  ULDC.64 UR6, c[0x0][0x848] ;  /* 0x0002120000067ab9 */ /* 0x000fe20000000a00 */
[----:B------:R-:W-:Y:S02]  /*4200*/  IMAD.IADD R3, R3, 0x1, R13 ;  /* 0x0000000103037824 */ /* 0x000fe400078e020d */
[----:B------:R-:W-:Y:S02]  /*4210*/  IMAD.IADD R5, R5, 0x1, R15 ;  /* 0x0000000105057824 */ /* 0x000fe400078e020f */
[C---:B------:R-:W-:Y:S02]  /*4220*/  IMAD R13, R12.reuse, UR4, RZ ;  /* 0x000000040c0d7c24 */ /* 0x040fe4000f8e02ff */
[----:B------:R-:W-:Y:S02]  /*4230*/  IMAD R15, R12, UR6, RZ ;  /* 0x000000060c0f7c24 */ /* 0x000fe4000f8e02ff */
[----:B------:R-:W-:Y:S01]  /*4240*/  IMAD.WIDE.U32 R2, R10, UR4, R2 ;  /* 0x000000040a027c25 */ /* 0x000fe2000f8e0002 */
[----:B------:R-:W-:-:S03]  /*4250*/  ULDC UR4, c[0x0][0x740] ;  /* 0x0001d00000047ab9 */ /* 0x000fc60000000800 */
[----:B------:R-:W-:Y:S01]  /*4260*/  FMUL.FTZ R88, R88, UR4 ;  /* 0x0000000458587c20 */ /* 0x000fe20008410000 */
[----:B------:R-:W-:Y:S02]  /*4270*/  IMAD R9, R14, 0x2000, R9 ;  /* 0x000020000e097824 */ /* 0x000fe400078e0209 */
[----:B------:R-:W-:Y:S01]  /*4280*/  FMUL.FTZ R89, R89, UR4 ;  /* 0x0000000459597c20 */ /* 0x000fe20008410000 */
[----:B------:R-:W-:Y:S02]  /*4290*/  IMAD R13, R10, UR5, R13 ;  /* 0x000000050a0d7c24 */ /* 0x000fe4000f8e020d */
[----:B------:R-:W-:Y:S01]  /*42a0*/  FMUL.FTZ R90, R90, UR4 ;  /* 0x000000045a5a7c20 */ /* 0x000fe20008410000 */
[C---:B------:R-:W-:Y:S02]  /*42b0*/  IMAD R17, R10.reuse, UR7, R15 ;  /* 0x000000070a117c24 */ /* 0x040fe4000f8e020f */
        /* <DEDUP_REMOVED lines=67> */
[----:B------:R-:W-:-:S05]  /*46f0*/  ISETP.NE.AND P1, PT, R18, 0x80, PT ;  /* 0x000000801200780c */ /* 0x000fca0003f25270 */
[----:B------:R-:W-:Y:S02]  /*4700*/  ULDC UR4, c[0x0][0x870] ;  /* 0x00021c0000047ab9 */ /* 0x000fe40000000800 */
[----:B------:R-:W1:Y:S01]  /*4710*/  LDC.64 R18, c[0x0][0x800] ;  /* 0x00020000ff127b82 */ /* 0x000e620000000a00 */
[----:B------:R-:W-:Y:S01]  /*4720*/  IMAD R11, R11, UR4, RZ ;  /* 0x000000040b0b7c24 */ /* 0x000fe2000f8e02ff */
[----:B------:R-:W-:Y:S01]  /*4730*/  ULDC UR4, c[0x0][0x80c] ;  /* 0x0002030000047ab9 */ /* 0x000fe20000000800 */
[----:B------:R-:W-:Y:S01]  /*4740*/  BSSY B0, `(.L_x_350) ;  /* 0x0000027000007945 */ /* 0x000fe20003800000 */
[----:B------:R-:W-:Y:S02]  /*4750*/  IMAD R9, R10, UR4, RZ ;  /* 0x000000040a097c24 */ /* 0x000fe4000f8e02ff */
[----:B------:R-:W-:Y:S01]  /*4760*/  IMAD R11, R11, UR4, RZ ;  /* 0x000000040b0b7c24 */ /* 0x000fe2000f8e02ff */
[----:B------:R-:W-:Y:S01]  /*4770*/  ULDC.64 UR4, c[0x0][0x868] ;  /* 0x00021a0000047ab9 */ /* 0x000fe20000000a00 */
[----:B------:R-:W2:Y:S01]  /*4780*/  LDC.64 R20, c[0x0][0x828] ;  /* 0x00020a00ff147b82 */ /* 0x000ea20000000a00 */
[----:B------:R-:W-:-:S02]  /*4790*/  SHF.R.S32.HI R13, RZ, 0x1f, R9 ;  /* 0x0000001fff0d7819 */ /* 0x000fc40000011409 */
[--C-:B------:R-:W-:Y:S01]  /*47a0*/  IADD3 R9, P0, P2, R11, R9, R6.reuse ;  /* 0x000000090b097210 */ /* 0x100fe20007a1e006 */
[----:B------:R-:W-:Y:S01]  /*47b0*/  IMAD.MOV R6, RZ, RZ, -R6 ;  /* 0x000000ffff067224 */ /* 0x000fe200078e0a06 */
[----:B------:R-:W-:-:S03]  /*47c0*/  SHF.R.S32.HI R11, RZ, 0x1f, R11 ;  /* 0x0000001fff0b7819 */ /* 0x000fc6000001140b */
[----:B------:R-:W-:Y:S01]  /*47d0*/  IMAD R7, R0, R6, R7 ;  /* 0x0000000600077224 */ /* 0x000fe200078e0207 */
[----:B------:R3:W-:Y:S01]  /*47e0*/  STS.128 [R12], R24 ;  /* 0x000000180c007388 */ /* 0x0007e20000000c00 */
[----:B------:R-:W-:Y:S01]  /*47f0*/  IADD3.X R8, R11, R13, R8, P0, P2 ;  /* 0x0000000d0b087210 */ /* 0x000fe200007e4408 */
[C---:B------:R-:W-:Y:S02]  /*4800*/  IMAD.SHL.U32 R11, R9.reuse, 0x4, RZ ;  /* 0x00000004090b7824 */ /* 0x040fe400078e00ff */
[----:B------:R3:W-:Y:S01]  /*4810*/  STS.128 [R12+0x800], R28 ;  /* 0x0008001c0c007388 */ /* 0x0007e20000000c00 */
[----:B------:R-:W-:Y:S02]  /*4820*/  SHF.L.U64.HI R10, R9, 0x2, R8 ;  /* 0x00000002090a7819 */ /* 0x000fe40000010208 */
[----:B------:R-:W-:Y:S01]  /*4830*/  IADD3 R8, P3, R11, UR4, RZ ;  /* 0x000000040b087c10 */ /* 0x000fe2000ff7e0ff */
[----:B------:R3:W-:Y:S01]  /*4840*/  STS.128 [R12+0x1000], R32 ;  /* 0x001000200c007388 */ /* 0x0007e20000000c00 */
[----:B-1----:R-:W-:-:S02]  /*4850*/  LEA R18, P2, R2, R18, 0x2 ;  /* 0x0000001202127211 */ /* 0x002fc400078410ff */
[----:B------:R-:W-:Y:S01]  /*4860*/  IADD3.X R9, R10, UR5, RZ, P3, !PT ;  /* 0x000000050a097c10 */ /* 0x000fe20009ffe4ff */
[----:B------:R3:W-:Y:S01]  /*4870*/  STS.128 [R12+0x1800], R36 ;  /* 0x001800240c007388 */ /* 0x0007e20000000c00 */
[----:B--2---:R-:W-:-:S03]  /*4880*/  LEA R20, P0, R4, R20, 0x2 ;  /* 0x0000001404147211 */ /* 0x004fc600078010ff */
        /* <DEDUP_REMOVED lines=12> */
[----:B------:R-:W-:Y:S05]  /*4950*/  @P1 BRA `(.L_x_351) ;  /* 0x0000000000141947 */ /* 0x000fea0003800000 */
.L_x_352:
[----:B------:R-:W2:Y:S04]  /*4960*/  LDG.E.STRONG.GPU R0, desc[UR38][R8.64] ;  /* 0x0000002608007981 */ /* 0x000ea8000c1ef900 */
[----:B--2---:R-:W-:Y:S01]  /*4970*/  CCTL.IVALL ;  /* 0x00000000ff00798f */ /* 0x004fe20002000000 */
[----:B------:R-:W-:Y:S05]  /*4980*/  YIELD ;  /* 0x0000000000007946 */ /* 0x000fea0003800000 */
[----:B------:R-:W-:-:S13]  /*4990*/  ISETP.NE.AND P3, PT, R0, R7, PT ;  /* 0x000000070000720c */ /* 0x000fda0003f65270 */
[----:B------:R-:W-:Y:S05]  /*49a0*/  @P3 BRA `(.L_x_352) ;  /* 0xfffffffc00ec3947 */ /* 0x000fea000383ffff */
.L_x_351:
[----:B------:R-:W-:Y:S05]  /*49b0*/  BSYNC B0 ;  /* 0x0000000000007941 */ /* 0x000fea0003800000 */
.L_x_350:
[----:B------:R-:W-:Y:S01]  /*49c0*/  UMOV UR4, 0xffffffff ;  /* 0xffffffff00047882 */ /* 0x000fe20000000000 */
[----:B------:R-:W-:Y:S02]  /*49d0*/  LEA.HI.X R19, R2, R19, R15, 0x2, P2 ;  /* 0x0000001302137211 */ /* 0x000fe400010f140f */
[----:B------:R-:W-:Y:S01]  /*49e0*/  LEA.HI.X R14, R4, R21, R14, 0x2, P0 ;  /* 0x00000015040e7211 */ /* 0x000fe200000f140e */
[----:B------:R-:W-:Y:S06]  /*49f0*/  BRA.DIV UR4, `(.L_x_353) ;  /* 0x0000003a043c7947 */ /* 0x000fec000b800000 */
[----:B------:R-:W-:Y:S01]  /*4a00*/  NOP ;  /* 0x0000000000007918 */ /* 0x000fe20000000000 */
.L_x_435:
[----:B------:R-:W-:Y:S01]  /*4a10*/  @!PT LDS RZ, [RZ] ;  /* 0x00000000fffff984 */ /* 0x000fe20000000800 */
[----:B------:R-:W-:Y:S01]  /*4a20*/  @!PT LDS RZ, [RZ] ;  /* 0x00000000fffff984 */ /* 0x000fe20000000800 */
[----:B------:R-:W-:Y:S01]  /*4a30*/  @!PT LDS RZ, [RZ] ;  /* 0x00000000fffff984 */ /* 0x000fe20000000800 */
[----:B------:R-:W-:Y:S01]  /*4a40*/  @!PT LDS RZ, [RZ] ;  /* 0x00000000fffff984 */ /* 0x000fe20000000800 */
[----:B------:R1:W-:Y:S06]  /*4a50*/  MEMBAR.ALL.CTA ;  /* 0x0000000000007992 */ /* 0x0003ec0000008000 */
[----:B-1----:R-:W1:Y:S01]  /*4a60*/  FENCE.VIEW.ASYNC.S ;  /* 0x00000000000073c6 */ /* 0x002e620000000000 */
[----:B------:R-:W-:Y:S05]  /*4a70*/  WARPSYNC.ALL ;  /* 0x0000000000007948 */ /* 0x000fea0003800000 */
[----:B------:R-:W-:Y:S01]  /*4a80*/  BSSY B0, `(.L_x_354) ;  /* 0x0000011000007945 */ /* 0x000fe20003800000 */
        /* <DEDUP_REMOVED lines=9> */
.L_x_356:
[----:B------:R-:W-:Y:S01]  /*4b20*/  @P0 ELECT P2, URZ, PT ;  /* 0x00000000003f082f */ /* 0x000fe20003840000 */
[----:B------:R1:W-:-:S12]  /*4b30*/  UBLKRED.G.S.ADD.F32.RN [UR4], [UR6], UR7, desc[UR8] ;  /* 0x00000804060073bb */ /* 0x0003d800080a1407 */
[----:B------:R-:W-:Y:S02]  /*4b40*/  @P2 PLOP3.LUT P0, PT, P2, PT, PT, 0x8, 0x0 ;  /* 0x000000000000281c */ /* 0x000fe4000170e170 */
[----:B------:R-:W-:-:S11]  /*4b50*/  PLOP3.LUT P2, PT, PT, PT, PT, 0x8, 0x0 ;  /* 0x000000000000781c */ /* 0x000fd60003f4e170 */
[----:B-1----:R-:W-:Y:S05]  /*4b60*/  @P0 BRA.U.ANY `(.L_x_356) ;  /* 0xfffffffd00ec0947 */ /* 0x002fea000393ffff */
[----:B------:R0:W-:Y:S01]  /*4b70*/  UTMACMDFLUSH ;  /* 0x00000000000079b7 */ /* 0x0001e20000000000 */
[----:B------:R-:W-:-:S04]  /*4b80*/  DEPBAR.LE SB0, 0x0 ;  /* 0x000080000000791a */ /* 0x000fc80000000000 */
.L_x_355:
[----:B------:R-:W-:Y:S05]  /*4b90*/  BSYNC B0 ;  /* 0x0000000000007941 */ /* 0x000fea0003800000 */
.L_x_354:
        /* <DEDUP_REMOVED lines=12> */
[----:B------:R-:W-:-:S05]  /*4c60*/  IMAD.MOV.U32 R3, RZ, RZ, 0x1 ;  /* 0x00000001ff037424 */ /* 0x000fca00078e00ff */
[----:B------:R1:W-:Y:S02]  /*4c70*/  REDG.E.ADD.S32.STRONG.GPU desc[UR38][R8.64], R3 ;  /* 0x000000030800798e */ /* 0x0003e4000c10e3a6 */
.L_x_358:
[----:B------:R-:W-:Y:S05]  /*4c80*/  BSYNC B0 ;  /* 0x0000000000007941 */ /* 0x000fea0003800000 */
.L_x_357:
[----:B------:R-:W-:Y:S06]  /*4c90*/  BAR.SYNC.DEFER_BLOCKING 0x1, 0x100 ;  /* 0x0044000000007b1d */ /* 0x000fec0000010000 */
[----:B------:R-:W-:Y:S01]  /*4ca0*/  ULDC.64 UR4, c[0x0][0x860] ;  /* 0x0002180000047ab9 */ /* 0x000fe20000000a00 */
[----:B------:R-:W-:Y:S01]  /*4cb0*/  BSSY B0, `(.L_x_359) ;  /* 0x0000019000007945 */ /* 0x000fe20003800000 */
[----:B------:R-:W-:-:S04]  /*4cc0*/  IADD3 R2, P0, R11, UR4, RZ ;  /* 0x000000040b027c10 */ /* 0x000fc8000ff1e0ff */
[----:B-1----:R-:W-:Y:S01]  /*4cd0*/  IADD3.X R3, R10, UR5, RZ, P0, !PT ;  /* 0x000000050a037c10 */ /* 0x002fe200087fe4ff */
        /* <DEDUP_REMOVED lines=17> */
.L_x_361:
[----:B------:R-:W2:Y:S04]  /*4df0*/  LDG.E.STRONG.GPU R0, desc[UR38][R2.64] ;  /* 0x0000002602007981 */ /* 0x000ea8000c1ef900 */
[----:B--2---:R-:W-:Y:S01]  /*4e00*/  CCTL.IVALL ;  /* 0x00000000ff00798f */ /* 0x004fe20002000000 */
[----:B------:R-:W-:Y:S05]  /*4e10*/  YIELD ;  /* 0x0000000000007946 */ /* 0x000fea0003800000 */
[----:B------:R-:W-:-:S13]  /*4e20*/  ISETP.NE.AND P0, PT, R0, R7, PT ;  /* 0x000000070000720c */ /* 0x000fda0003f05270 */
[----:B------:R-:W-:Y:S05]  /*4e30*/  @P0 BRA `(.L_x_361) ;  /* 0xfffffffc00ec0947 */ /* 0x000fea000383ffff */
.L_x_360:
[----:B------:R-:W-:Y:S05]  /*4e40*/  BSYNC B0 ;  /* 0x0000000000007941 */ /* 0x000fea0003800000 */
.L_x_359:
[----:B------:R-:W-:-:S03]  /*4e50*/  UMOV UR4, 0xffffffff ;  /* 0xffffffff00047882 */ /* 0x000fc60000000000 */
[----:B------:R-:W-:Y:S05]  /*4e60*/  BRA.DIV UR4, `(.L_x_362) ;  /* 0x00000036043c7947 */ /* 0x000fea000b800000 */
[----:B------:R-:W-:Y:S01]  /*4e70*/  NOP ;  /* 0x0000000000007918 */ /* 0x000fe20000000000 */
.L_x_438:
[----:B------:R-:W-:Y:S01]  /*4e80*/  @!PT LDS RZ, [RZ] ;  /* 0x00000000fffff984 */ /* 0x000fe20000000800 */
[----:B------:R-:W-:Y:S01]  /*4e90*/  @!PT LDS RZ, [RZ] ;  /* 0x00000000fffff984 */ /* 0x000fe20000000800 */
[----:B------:R-:W-:Y:S01]  /*4ea0*/  @!PT LDS RZ, [RZ] ;  /* 0x00000000fffff984 */ /* 0x000fe20000000800 */
[----:B------:R-:W-:Y:S01]  /*4eb0*/  @!PT LDS RZ, [RZ] ;  /* 0x00000000fffff984 */ /* 0x000fe20000000800 */
[----:B------:R2:W-:Y:S06]  /*4ec0*/  MEMBAR.ALL.CTA ;  /* 0x0000000000007992 */ /* 0x0005ec0000008000 */
[----:B--2---:R-:W2:Y:S01]  /*4ed0*/  FENCE.VIEW.ASYNC.S ;  /* 0x00000000000073c6 */ /* 0x004ea20000000000 */
[----:B------:R-:W-:Y:S05]  /*4ee0*/  WARPSYNC.ALL ;  /* 0x0000000000007948 */ /* 0x000fea0003800000 */
[----:B------:R-:W-:Y:S01]  /*4ef0*/  BSSY B0, `(.L_x_363) ;  /* 0x0000011000007945 */ /* 0x000fe20003800000 */
[----:B--2---:R-:W-:Y:S06]  /*4f00*/  BAR.SYNC.DEFER_BLOCKING 0x1, 0x100 ;  /* 0x0044000000007b1d */ /* 0x004fec0000010000 */
        /* <DEDUP_REMOVED lines=8> */
.L_x_365:
[----:B------:R-:W-:Y:S01]  /*4f90*/  @P0 ELECT P2, URZ, PT ;  /* 0x00000000003f082f */ /* 0x000fe20003840000 */
[----:B------:R2:W-:-:S12]  /*4fa0*/  UBLKRED.G.S.ADD.F32.RN [UR4], [UR6], UR7, desc[UR8] ;  /* 0x00000804060073bb */ /* 0x0005d800080a1407 */
[----:B------:R-:W-:Y:S02]  /*4fb0*/  @P2 PLOP3.LUT P0, PT, P2, PT, PT, 0x8, 0x0 ;  /* 0x000000000000281c */ /* 0x000fe4000170e170 */
[----:B------:R-:W-:-:S11]  /*4fc0*/  PLOP3.LUT P2, PT, PT, PT, PT, 0x8, 0x0 ;  /* 0x000000000000781c */ /* 0x000fd60003f4e170 */
[----:B--2---:R-:W-:Y:S05]  /*4fd0*/  @P0 BRA.U.ANY `(.L_x_365) ;  /* 0xfffffffd00ec0947 */ /* 0x004fea000393ffff */
[----:B------:R0:W-:Y:S01]  /*4fe0*/  UTMACMDFLUSH ;  /* 0x00000000000079b7 */ /* 0x0001e20000000000 */
[----:B------:R-:W-:-:S04]  /*4ff0*/  DEPBAR.LE SB0, 0x0 ;  /* 0x000080000000791a */ /* 0x000fc80000000000 */
.L_x_364:
[----:B------:R-:W-:Y:S05]  /*5000*/  BSYNC B0 ;  /* 0x0000000000007941 */ /* 0x000fea0003800000 */
.L_x_363:
[----:B------:R-:W-:Y:S01]  /*5010*/  NOP ;  /* 0x0000000000007918 */ /* 0x000fe20000000000 */
[----:B------:R-:W-:Y:S05]  /*5020*/  @P1 BRA `(.L_x_330) ;  /* 0x0000003000501947 */ /* 0x000fea0003800000 */
[----:B------:R-:W-:Y:S01]  /*5030*/  IMAD.MOV.U32 R5, RZ, RZ, 0x1 ;  /* 0x00000001ff057424 */ /* 0x000fe200078e00ff */
        /* <DEDUP_REMOVED lines=8> */
[----:B012345:R-:W-:Y:S04]  /*50c0*/  CCTL.IVALL ;  /* 0x00000000ff00798f */ /* 0x03ffe80002000000 */
[----:B------:R2:W-:Y:S01]  /*50d0*/  REDG.E.ADD.S32.STRONG.GPU desc[UR38][R2.64], R5 ;  /* 0x000000050200798e */ /* 0x0005e2000c10e3a6 */
[----:B------:R-:W-:Y:S05]  /*50e0*/  BRA `(.L_x_330) ;  /* 0x0000003000207947 */ /* 0x000fea0003800000 */
.L_x_328:
        /* <DEDUP_REMOVED lines=20> */
[----:B------:R-:W-:Y:S02]  /*5230*/  UIMAD UR6, UR8, UR10, URZ ;  /* 0x0000000a080672a4 */ /* 0x000fe4000f8e023f */
[----:B------:R-:W-:Y:S01]  /*5240*/  USHF.R.S32.HI UR10, URZ, 0x1f, UR7 ;  /* 0x0000001f3f0a7899 */ /* 0x000fe20008011407 */
[----:B--2---:R-:W-:Y:S01]  /*5250*/  ISETP.GE.AND P1, PT, R4, 0x1, PT ;  /* 0x000000010400780c */ /* 0x004fe20003f26270 */
[----:B------:R-:W-:Y:S02]  /*5260*/  UIMAD UR6, UR9, UR11, UR6 ;  /* 0x0000000b090672a4 */ /* 0x000fe4000f8e0206 */
[----:B------:R-:W-:-:S02]  /*5270*/  UIMAD UR11, UR7, UR13, URZ ;  /* 0x0000000d070b72a4 */ /* 0x000fc4000f8e023f */
[----:B------:R-:W-:Y:S02]  /*5280*/  UIADD3 UR5, UR5, UR6, URZ ;  /* 0x0000000605057290 */ /* 0x000fe4000fffe03f */
[----:B------:R-:W-:Y:S02]  /*5290*/  UIMAD UR6, UR10, UR14, URZ ;  /* 0x0000000e0a0672a4 */ /* 0x000fe4000f8e023f */
[----:B------:R-:W-:Y:S02]  /*52a0*/  UIADD3 UR10, UP0, UR11, UR9, URZ ;  /* 0x000000090b0a7290 */ /* 0x000fe4000ff1e03f */
        /* <DEDUP_REMOVED lines=13> */
[----:B------:R-:W-:-:S04]  /*5380*/  LEA.HI R3, R3, R0, RZ, 0x6 ;  /* 0x0000000003037211 */ /* 0x000fc800078f30ff */
        /* <DEDUP_REMOVED lines=17> */
.L_x_392:
        /* <DEDUP_REMOVED lines=17> */
.L_x_370:
[----:B------:R-:W2:Y:S04]  /*55b0*/  LDG.E.STRONG.GPU R6, desc[UR38][R2.64] ;  /* 0x0000002602067981 */ /* 0x000ea8000c1ef900 */
[----:B--2---:R-:W-:Y:S01]  /*55c0*/  CCTL.IVALL ;  /* 0x00000000ff00798f */ /* 0x004fe20002000000 */
[----:B------:R-:W-:Y:S05]  /*55d0*/  YIELD ;  /* 0x0000000000007946 */ /* 0x000fea0003800000 */
[----:B------:R-:W-:-:S13]  /*55e0*/  ISETP.NE.AND P3, PT, R6, UR26, PT ;  /* 0x0000001a06007c0c */ /* 0x000fda000bf65270 */
[----:B------:R-:W-:Y:S05]  /*55f0*/  @P3 BRA `(.L_x_370) ;  /* 0xfffffffc00ec3947 */ /* 0x000fea000383ffff */
.L_x_369:
[----:B------:R-:W-:Y:S05]  /*5600*/  BSYNC B0 ;  /* 0x0000000000007941 */ /* 0x000fea0003800000 */
.L_x_368:
[----:B------:R-:W-:-:S03]  /*5610*/  UMOV UR23, 0xffffffff ;  /* 0xffffffff00177882 */ /* 0x000fc60000000000 */
[----:B------:R-:W-:Y:S05]  /*5620*/  BRA.DIV UR23, `(.L_x_371) ;  /* 0x0000002e17687947 */ /* 0x000fea000b800000 */
[----:B------:R-:W-:Y:S01]  /*5630*/  NOP ;  /* 0x0000000000007918 */ /* 0x000fe20000000000 */
.L_x_441:
        /* <DEDUP_REMOVED lines=19> */
.L_x_373:
[----:B------:R-:W-:Y:S05]  /*5770*/  BSYNC B0 ;  /* 0x0000000000007941 */ /* 0x000fea0003800000 */
.L_x_372:
        /* <DEDUP_REMOVED lines=13> */
.L_x_375:
[----:B------:R-:W-:Y:S05]  /*5850*/  BSYNC B0 ;  /* 0x0000000000007941 */ /* 0x000fea0003800000 */
.L_x_374:
[----:B------:R-:W-:Y:S06]  /*5860*/  BAR.ARV 0xa, 0xa0 ;  /* 0x0282800000007b1d */ /* 0x000fec0000002000 */
[----:B------:R-:W-:Y:S04]  /*5870*/  BSSY B0, `(.L_x_376) ;  /* 0x0000003000007945 */ /* 0x000fe80003800000 */
[----:B------:R-:W-:Y:S05]  /*5880*/  @!P0 BRA `(.L_x_377) ;  /* 0x0000000000048947 */ /* 0x000fea0003800000 */
[----:B------:R-:W-:-:S04]  /*5890*/  DEPBAR.LE SB0, 0x0 ;  /* 0x000080000000791a */ /* 0x000fc80000000000 */
.L_x_377:
[----:B------:R-:W-:Y:S05]  /*58a0*/  BSYNC B0 ;  /* 0x0000000000007941 */ /* 0x000fea0003800000 */
.L_x_376:
        /* <DEDUP_REMOVED lines=19> */
.L_x_379:
[----:B------:R-:W-:Y:S05]  /*59e0*/  BSYNC B0 ;  /* 0x0000000000007941 */ /* 0x000fea0003800000 */
.L_x_378:
        /* <DEDUP_REMOVED lines=9> */
.L_x_382:
[----:B------:R-:W2:Y:S04]  /*5a80*/  LDG.E.STRONG.GPU R6, desc[UR38][R2.64] ;  /* 0x0000002602067981 */ /* 0x000ea8000c1ef900 */
[----:B--2---:R-:W-:Y:S01]  /*5a90*/  CCTL.IVALL ;  /* 0x00000000ff00798f */ /* 0x004fe20002000000 */
[----:B------:R-:W-:Y:S05]  /*5aa0*/  YIELD ;  /* 0x0000000000007946 */ /* 0x000fea0003800000 */
[----:B------:R-:W-:-:S13]  /*5ab0*/  ISETP.NE.AND P3, PT, R6, UR26, PT ;  /* 0x0000001a06007c0c */ /* 0x000fda000bf65270 */
[----:B------:R-:W-:Y:S05]  /*5ac0*/  @P3 BRA `(.L_x_382) ;  /* 0xfffffffc00ec3947 */ /* 0x000fea000383ffff */
.L_x_381:
[----:B------:R-:W-:Y:S05]  /*5ad0*/  BSYNC B0 ;  /* 0x0000000000007941 */ /* 0x000fea0003800000 */
.L_x_380:
[----:B------:R-:W-:-:S03]  /*5ae0*/  UMOV UR8, 0xffffffff ;  /* 0xffffffff00087882 */ /* 0x000fc60000000000 */
[----:B------:R-:W-:Y:S05]  /*5af0*/  BRA.DIV UR8, `(.L_x_383) ;  /* 0x0000002a08507947 */ /* 0x000fea000b800000 */
[----:B------:R-:W-:Y:S01]  /*5b00*/  NOP ;  /* 0x0000000000007918 */ /* 0x000fe20000000000 */
.L_x_444:
        /* <DEDUP_REMOVED lines=13> */
.L_x_385:
[----:B------:R-:W-:Y:S05]  /*5be0*/  BSYNC B0 ;  /* 0x0000000000007941 */ /* 0x000fea0003800000 */
.L_x_384:
        /* <DEDUP_REMOVED lines=13> */
.L_x_387:
[----:B------:R-:W-:Y:S05]  /*5cc0*/  BSYNC B0 ;  /* 0x0000000000007941 */ /* 0x000fea0003800000 */
.L_x_386:
[----:B------:R-:W-:Y:S06]  /*5cd0*/  BAR.ARV 0xa, 0xa0 ;  /* 0x0282800000007b1d */ /* 0x000fec0000002000 */
[----:B------:R-:W-:Y:S04]  /*5ce0*/  BSSY B0, `(.L_x_388) ;  /* 0x0000003000007945 */ /* 0x000fe80003800000 */
[----:B------:R-:W-:Y:S05]  /*5cf0*/  @!P0 BRA `(.L_x_389) ;  /* 0x0000000000048947 */ /* 0x000fea0003800000 */
[----:B------:R-:W-:-:S04]  /*5d00*/  DEPBAR.LE SB0, 0x0 ;  /* 0x000080000000791a */ /* 0x000fc80000000000 */
.L_x_389:
[----:B------:R-:W-:Y:S05]  /*5d10*/  BSYNC B0 ;  /* 0x0000000000007941 */ /* 0x000fea0003800000 */
.L_x_388:
        /* <DEDUP_REMOVED lines=19> */
.L_x_391:
[----:B------:R-:W-:Y:S05]  /*5e50*/  BSYNC B0 ;  /* 0x0000000000007941 */ /* 0x000fea0003800000 */
.L_x_390:
[----:B------:R-:W-:Y:S02]  /*5e60*/  UIADD3 UR4, UR4, 0x2, URZ ;  /* 0x0000000204047890 */ /* 0x000fe4000fffe03f */
[----:B------:R-:W-:Y:S01]  /*5e70*/  UIADD3 UR5, UR5, 0x1, URZ ;  /* 0x0000000105057890 */ /* 0x000fe2000fffe03f */
[----:B------:R-:W-:Y:S11]  /*5e80*/  @P2 BRA `(.L_x_392) ;  /* 0xfffffff400842947 */ /* 0x000ff6000383ffff */
.L_x_367:
        /* <DEDUP_REMOVED lines=13> */
.L_x_395:
[----:B------:R-:W2:Y:S04]  /*5f60*/  LDG.E.STRONG.GPU R0, desc[UR38][R2.64] ;  /* 0x0000002602007981 */ /* 0x000ea8000c1ef900 */
[----:B--2---:R-:W-:Y:S01]  /*5f70*/  CCTL.IVALL ;  /* 0x00000000ff00798f */ /* 0x004fe20002000000 */
[----:B------:R-:W-:Y:S05]  /*5f80*/  YIELD ;  /* 0x0000000000007946 */ /* 0x000fea0003800000 */
[----:B------:R-:W-:-:S13]  /*5f90*/  ISETP.NE.AND P2, PT, R0, UR26, PT ;  /* 0x0000001a00007c0c */ /* 0x000fda000bf45270 */
[----:B------:R-:W-:Y:S05]  /*5fa0*/  @P2 BRA `(.L_x_395) ;  /* 0xfffffffc00ec2947 */ /* 0x000fea000383ffff */
.L_x_394:
[----:B------:R-:W-:Y:S05]  /*5fb0*/  BSYNC B0 ;  /* 0x0000000000007941 */ /* 0x000fea0003800000 */
.L_x_393:
[----:B------:R-:W-:-:S03]  /*5fc0*/  UMOV UR5, 0xffffffff ;  /* 0xffffffff00057882 */ /* 0x000fc60000000000 */
[----:B------:R-:W-:Y:S05]  /*5fd0*/  BRA.DIV UR5, `(.L_x_396) ;  /* 0x0000002605347947 */ /* 0x000fea000b800000 */
[----:B------:R-:W-:Y:S01]  /*5fe0*/  NOP ;  /* 0x0000000000007918 */ /* 0x000fe20000000000 */
.L_x_447:
        /* <DEDUP_REMOVED lines=22> */
.L_x_398:
[----:B------:R-:W-:Y:S05]  /*6150*/  BSYNC B0 ;  /* 0x0000000000007941 */ /* 0x000fea0003800000 */
.L_x_397:
        /* <DEDUP_REMOVED lines=20> */
.L_x_400:
[----:B------:R-:W-:Y:S05]  /*62a0*/  BSYNC B0 ;  /* 0x0000000000007941 */ /* 0x000fea0003800000 */
.L_x_399:
[----:B------:R-:W-:Y:S06]  /*62b0*/  BAR.ARV 0xa, 0xa0 ;  /* 0x0282800000007b1d */ /* 0x000fec0000002000 */
[----:B------:R-:W-:Y:S04]  /*62c0*/  BSSY B0, `(.L_x_401) ;  /* 0x0000003000007945 */ /* 0x000fe80003800000 */
[----:B------:R-:W-:Y:S05]  /*62d0*/  @!P0 BRA `(.L_x_402) ;  /* 0x0000000000048947 */ /* 0x000fea0003800000 */
[----:B------:R-:W-:-:S04]  /*62e0*/  DEPBAR.LE SB0, 0x0 ;  /* 0x000080000000791a */ /* 0x000fc80000000000 */
.L_x_402:
[----:B------:R-:W-:Y:S05]  /*62f0*/  BSYNC B0 ;  /* 0x0000000000007941 */ /* 0x000fea0003800000 */
.L_x_401:
        /* <DEDUP_REMOVED lines=19> */
.L_x_366:
        /* <DEDUP_REMOVED lines=55> */
.L_x_448:
        /* <DEDUP_REMOVED lines=10> */
.L_x_406:
        /* <DEDUP_REMOVED lines=83> */
.L_x_417:
[----:B------:R-:W-:-:S04]  /*6d70*/  SHF.L.U32 R21, R9, 0x1f, RZ ;  /* 0x0000001f09157819 */ /* 0x000fc800000006ff */
[----:B-1----:R-:W1:Y:S02]  /*6d80*/  SYNCS.PHASECHK.TRANS64.TRYWAIT P1, [R11+URZ+0x30840], R21 ;  /* 0x030840150b0075a7 */ /* 0x002e64000802017f */
[----:B-12---:R-:W-:Y:S05]  /*6d90*/  @!P1 BRA `(.L_x_409) ;  /* 0x0000001400f49947 */ /* 0x006fea0003800000 */
.L_x_449:
[----:B------:R-:W-:Y:S05]  /*6da0*/  @P0 BRA `(.L_x_410) ;  /* 0x0000000000140947 */ /* 0x000fea0003800000 */
[----:B------:R-:W-:Y:S01]  /*6db0*/  ISETP.NE.AND P1, PT, R14, RZ, PT ;  /* 0x000000ff0e00720c */ /* 0x000fe20003f25270 */
[----:B------:R-:W-:-:S04]  /*6dc0*/  IMAD.MOV.U32 R0, RZ, RZ, 0x4100 ;  /* 0x00004100ff007424 */ /* 0x000fc800078e00ff */
[----:B------:R2:W-:Y:S08]  /*6dd0*/  SYNCS.ARRIVE.TRANS64 RZ, [R11+URZ+0x30830], R0 ;  /* 0x030830000bff79a7 */ /* 0x0005f0000800003f */
[----:B------:R-:W-:Y:S05]  /*6de0*/  @!P1 BRA `(.L_x_410) ;  /* 0x0000000000049947 */ /* 0x000fea0003800000 */
[----:B------:R-:W-:Y:S01]  /*6df0*/  BPT.TRAP 0x1 ;  /* 0x000000040000795c */ /* 0x000fe20000300000 */
.L_x_410:
        /* <DEDUP_REMOVED lines=36> */
.L_x_450:
[----:B------:R-:W-:Y:S05]  /*7040*/  @P0 BRA `(.L_x_412) ;  /* 0x0000000000140947 */ /* 0x000fea0003800000 */
[----:B------:R-:W-:Y:S01]  /*7050*/  ISETP.NE.AND P1, PT, R14, RZ, PT ;  /* 0x000000ff0e00720c */ /* 0x000fe20003f25270 */
[----:B------:R-:W-:-:S04]  /*7060*/  IMAD.MOV.U32 R2, RZ, RZ, 0x4100 ;  /* 0x00004100ff027424 */ /* 0x000fc800078e00ff */
[----:B------:R3:W-:Y:S08]  /*7070*/  SYNCS.ARRIVE.TRANS64 RZ, [R11+URZ+0x30818], R2 ;  /* 0x030818020bff79a7 */ /* 0x0007f0000800003f */
[----:B------:R-:W-:Y:S05]  /*7080*/  @!P1 BRA `(.L_x_412) ;  /* 0x0000000000049947 */ /* 0x000fea0003800000 */
[----:B------:R-:W-:Y:S01]  /*7090*/  BPT.TRAP 0x1 ;  /* 0x000000040000795c */ /* 0x000fe20000300000 */
.L_x_412:
        /* <DEDUP_REMOVED lines=27> */
.L_x_451:
        /* <DEDUP_REMOVED lines=9> */
.L_x_414:
        /* <DEDUP_REMOVED lines=31> */
.L_x_453:
[----:B------:R-:W-:Y:S05]  /*74d0*/  @P0 BRA `(.L_x_416) ;  /* 0x0000000000140947 */ /* 0x000fea0003800000 */
[----:B------:R-:W-:Y:S01]  /*74e0*/  ISETP.NE.AND P1, PT, R14, RZ, PT ;  /* 0x000000ff0e00720c */ /* 0x000fe20003f25270 */
[----:B-1----:R-:W-:-:S04]  /*74f0*/  IMAD.MOV.U32 R4, RZ, RZ, 0x4100 ;  /* 0x00004100ff047424 */ /* 0x002fc800078e00ff */
[----:B------:R2:W-:Y:S08]  /*7500*/  SYNCS.ARRIVE.TRANS64 RZ, [R11+URZ+0x30810], R4 ;  /* 0x030810040bff79a7 */ /* 0x0005f0000800003f */
[----:B------:R-:W-:Y:S05]  /*7510*/  @!P1 BRA `(.L_x_416) ;  /* 0x0000000000049947 */ /* 0x000fea0003800000 */
[----:B------:R-:W-:Y:S01]  /*7520*/  BPT.TRAP 0x1 ;  /* 0x000000040000795c */ /* 0x000fe20000300000 */
.L_x_416:
        /* <DEDUP_REMOVED lines=29> */
.L_x_408:
[----:B------:R-:W-:-:S13]  /*7700*/  ISETP.NE.AND P1, PT, R19, RZ, PT ;  /* 0x000000ff1300720c */ /* 0x000fda0003f25270 */
[----:B------:R-:W-:Y:S05]  /*7710*/  @!P1 BRA `(.L_x_407) ;  /* 0x0000000400289947 */ /* 0x000fea0003800000 */
[----:B------:R-:W-:-:S04]  /*7720*/  SHF.L.U32 R12, R9, 0x1f, RZ ;  /* 0x0000001f090c7819 */ /* 0x000fc800000006ff */
[----:B------:R-:W3:Y:S02]  /*7730*/  SYNCS.PHASECHK.TRANS64.TRYWAIT P1, [R11+URZ+0x30840], R12 ;  /* 0x0308400c0b0075a7 */ /* 0x000ee4000802017f */
[----:B---3--:R-:W-:Y:S05]  /*7740*/  @!P1 BRA `(.L_x_418) ;  /* 0x0000000c00dc9947 */ /* 0x008fea0003800000 */
.L_x_454:
[----:B------:R-:W-:Y:S05]  /*7750*/  @P0 BRA `(.L_x_419) ;  /* 0x0000000000140947 */ /* 0x000fea0003800000 */
[----:B------:R-:W-:Y:S01]  /*7760*/  ISETP.NE.AND P1, PT, R14, RZ, PT ;  /* 0x000000ff0e00720c */ /* 0x000fe20003f25270 */
[----:B-12---:R-:W-:-:S04]  /*7770*/  IMAD.MOV.U32 R4, RZ, RZ, 0x4100 ;  /* 0x00004100ff047424 */ /* 0x006fc800078e00ff */
[----:B------:R4:W-:Y:S08]  /*7780*/  SYNCS.ARRIVE.TRANS64 RZ, [R11+URZ+0x30830], R4 ;  /* 0x030830040bff79a7 */ /* 0x0009f0000800003f */
[----:B------:R-:W-:Y:S05]  /*7790*/  @!P1 BRA `(.L_x_419) ;  /* 0x0000000000049947 */ /* 0x000fea0003800000 */
[----:B------:R-:W-:Y:S01]  /*77a0*/  BPT.TRAP 0x1 ;  /* 0x000000040000795c */ /* 0x000fe20000300000 */
.L_x_419:
        /* <DEDUP_REMOVED lines=33> */
.L_x_455:
[----:B------:R-:W-:Y:S05]  /*79c0*/  @P0 BRA `(.L_x_421) ;  /* 0x0000000000140947 */ /* 0x000fea0003800000 */
[----:B------:R-:W-:Y:S01]  /*79d0*/  ISETP.NE.AND P0, PT, R14, RZ, PT ;  /* 0x000000ff0e00720c */ /* 0x000fe20003f05270 */
[----:B------:R-:W-:-:S04]  /*79e0*/  IMAD.MOV.U32 R4, RZ, RZ, 0x4100 ;  /* 0x00004100ff047424 */ /* 0x000fc800078e00ff */
[----:B------:R2:W-:Y:S08]  /*79f0*/  SYNCS.ARRIVE.TRANS64 RZ, [R11+URZ+0x30818], R4 ;  /* 0x030818040bff79a7 */ /* 0x0005f0000800003f */
[----:B------:R-:W-:Y:S05]  /*7a00*/  @!P0 BRA `(.L_x_421) ;  /* 0x0000000000048947 */ /* 0x000fea0003800000 */
[----:B------:R-:W-:Y:S01]  /*7a10*/  BPT.TRAP 0x1 ;  /* 0x000000040000795c */ /* 0x000fe20000300000 */
.L_x_421:
        /* <DEDUP_REMOVED lines=26> */
.L_x_407:
[----:B-12---:R-:W-:Y:S01]  /*7bc0*/  IMAD R4, R20, 0x8, R11 ;  /* 0x0000000814047824 */ /* 0x006fe200078e020b */
[----:B------:R-:W-:Y:S01]  /*7bd0*/  SHF.L.U32 R3, R9, 0x1f, RZ ;  /* 0x0000001f09037819 */ /* 0x000fe200000006ff */
[----:B------:R-:W1:Y:S03]  /*7be0*/  S2R R2, SR_TID.X ;  /* 0x0000000000027919 */ /* 0x000e660000002100 */
[----:B------:R-:W2:Y:S01]  /*7bf0*/  SYNCS.PHASECHK.TRANS64.TRYWAIT P0, [R4+URZ+0x30840], R3 ;  /* 0x03084003040075a7 */ /* 0x000ea2000800017f */
[----:B-1----:R-:W-:-:S04]  /*7c00*/  LOP3.LUT R2, R2, 0x7f, RZ, 0xc0, !PT ;  /* 0x0000007f02027812 */ /* 0x002fc800078ec0ff */
[----:B------:R-:W-:Y:S01]  /*7c10*/  ISETP.NE.AND P1, PT, R2, RZ, PT ;  /* 0x000000ff0200720c */ /* 0x000fe20003f25270 */
[----:B--2---:R-:W-:-:S12]  /*7c20*/  @!P0 BRA `(.L_x_422) ;  /* 0x0000000800cc8947 */ /* 0x004fd80003800000 */
.L_x_456:
[----:B------:R-:W-:Y:S05]  /*7c30*/  @P1 BRA `(.L_x_423) ;  /* 0x0000000000181947 */ /* 0x000fea0003800000 */
[----:B------:R-:W2:Y:S01]  /*7c40*/  S2R R2, SR_TID.X ;  /* 0x0000000000027919 */ /* 0x000ea20000002100 */
[----:B-1----:R-:W-:-:S04]  /*7c50*/  IMAD.MOV.U32 R3, RZ, RZ, 0x4100 ;  /* 0x00004100ff037424 */ /* 0x002fc800078e00ff */
[----:B------:R4:W-:Y:S01]  /*7c60*/  SYNCS.ARRIVE.TRANS64 RZ, [R4+URZ+0x30830], R3 ;  /* 0x0308300304ff79a7 */ /* 0x0009e2000800003f */
[----:B--2---:R-:W-:-:S13]  /*7c70*/  LOP3.LUT P0, RZ, R2, 0x1f, RZ, 0xc0, !PT ;  /* 0x0000001f02ff7812 */ /* 0x004fda000780c0ff */
[----:B----4-:R-:W-:Y:S05]  /*7c80*/  @!P0 BRA `(.L_x_423) ;  /* 0x0000000000048947 */ /* 0x010fea0003800000 */
[----:B------:R-:W-:Y:S01]  /*7c90*/  BPT.TRAP 0x1 ;  /* 0x000000040000795c */ /* 0x000fe20000300000 */
.L_x_423:
        /* <DEDUP_REMOVED lines=40> */
.L_x_404:
[----:B------:R-:W-:Y:S05]  /*7f20*/  BSYNC B0 ;  /* 0x0000000000007941 */ /* 0x000fea0003800000 */
.L_x_403:
[----:B------:R-:W-:-:S03]  /*7f30*/  UMOV UR6, 0xffffffff ;  /* 0xffffffff00067882 */ /* 0x000fc60000000000 */
[----:B------:R-:W-:Y:S05]  /*7f40*/  BRA.DIV UR6, `(.L_x_424) ;  /* 0x0000000a06187947 */ /* 0x000fea000b800000 */
[----:B------:R-:W-:-:S13]  /*7f50*/  ELECT P0, URZ, PT ;  /* 0x00000000003f782f */ /* 0x000fda0003800000 */
.L_x_459:
[----:B------:R-:W-:Y:S05]  /*7f60*/  @!P0 BRA `(.L_x_330) ;  /* 0x0000000000808947 */ /* 0x000fea0003800000 */
[----:B------:R-:W-:-:S04]  /*7f70*/  LOP3.LUT R17, R17, 0x2, RZ, 0xfc, !PT ;  /* 0x0000000211117812 */ /* 0x000fc800078efcff */
[----:B------:R-:W-:-:S13]  /*7f80*/  ISETP.NE.AND P0, PT, R17, 0x3, PT ;  /* 0x000000031100780c */ /* 0x000fda0003f05270 */
[----:B------:R-:W-:Y:S05]  /*7f90*/  @!P0 BRA `(.L_x_425) ;  /* 0x0000000000048947 */ /* 0x000fea0003800000 */
[----:B------:R-:W-:Y:S01]  /*7fa0*/  BPT.TRAP 0x1 ;  /* 0x000000040000795c */ /* 0x000fe20000300000 */
.L_x_425:
        /* <DEDUP_REMOVED lines=15> */
.L_x_460:
[----:B------:R-:W2:Y:S02]  /*80a0*/  SYNCS.PHASECHK.TRANS64.TRYWAIT P1, [R3+URZ], R2 ;  /* 0x00000002030075a7 */ /* 0x000ea4000802017f */
[----:B--2---:R-:W-:Y:S05]  /*80b0*/  @!P1 BRA `(.L_x_427) ;  /* 0x0000000400f49947 */ /* 0x004fea0003800000 */
.L_x_461:
[----:B------:R-:W-:Y:S05]  /*80c0*/  @!P0 BRA `(.L_x_428) ;  /* 0x0000000000048947 */ /* 0x000fea0003800000 */
[----:B------:R-:W-:Y:S01]  /*80d0*/  BPT.TRAP 0x1 ;  /* 0x000000040000795c */ /* 0x000fe20000300000 */
.L_x_428:
[----:B--2---:R-:W-:-:S04]  /*80e0*/  VIADD R3, R7, 0x30840 ;  /* 0x0003084007037836 */ /* 0x004fc80000000000 */
[----:B------:R-:W-:-:S04]  /*80f0*/  IMAD R0, R0, 0x8, R3 ;  /* 0x0000000800007824 */ /* 0x000fc800078e0203 */
[----:B------:R-:W2:Y:S02]  /*8100*/  SYNCS.PHASECHK.TRANS64.TRYWAIT P0, [R0+URZ], R5 ;  /* 0x00000005000075a7 */ /* 0x000ea4000800017f */
[----:B--2---:R-:W-:Y:S05]  /*8110*/  @!P0 BRA `(.L_x_429) ;  /* 0x0000000400f08947 */ /* 0x004fea0003800000 */
.L_x_462:
[----:B------:R-:W-:-:S07]  /*8120*/  IMAD R3, R4, 0x8, R3 ;  /* 0x0000000804037824 */ /* 0x000fce00078e0203 */
.L_x_430:
[----:B---3--:R3:W4:Y:S02]  /*8130*/  SYNCS.PHASECHK.TRANS64.TRYWAIT P0, [R3+URZ], R2 ;  /* 0x00000002030075a7 */ /* 0x008724000800017f */
[----:B----4-:R-:W-:Y:S05]  /*8140*/  @!P0 NANOSLEEP.SYNCS 0x989680 ;  /* 0x009896800000895d */ /* 0x010fea0003900000 */
[----:B------:R-:W4:Y:S02]  /*8150*/  @!P0 SYNCS.PHASECHK.TRANS64 P0, [R3+URZ], R2 ;  /* 0x00000002030085a7 */ /* 0x000f24000800007f */
[----:B----4-:R-:W-:Y:S05]  /*8160*/  @!P0 BRA `(.L_x_430) ;  /* 0xfffffffc00f08947 */ /* 0x010fea000383ffff */
.L_x_330:
[----:B------:R-:W-:Y:S05]  /*8170*/  BSYNC B6 ;  /* 0x0000000000067941 */ /* 0x000fea0003800000 */
.L_x_327:
[----:B------:R-:W-:Y:S05]  /*8180*/  EXIT ;  /* 0x000000000000794d */ /* 0x000fea0003800000 */
.L_x_335:
[----:B------:R-:W-:Y:S02]  /*8190*/  IMAD.MOV.U32 R12, RZ, RZ, RZ ;  /* 0x000000ffff0c7224 */ /* 0x000fe400078e00ff */
[----:B------:R-:W-:Y:S02]  /*81a0*/  IMAD.MOV.U32 R11, RZ, RZ, 0x1f ;  /* 0x0000001fff0b7424 */ /* 0x000fe400078e00ff */
[----:B------:R-:W-:-:S07]  /*81b0*/  IMAD.MOV.U32 R15, RZ, RZ, -0x1 ;  /* 0xffffffffff0f7424 */ /* 0x000fce00078e00ff */
[----:B------:R-:W-:Y:S05]  /*81c0*/  WARPSYNC.COLLECTIVE R15, `(.L_x_431) ;  /* 0x000000000f087348 */ /* 0x000fea0003c00000 */
[----:B------:R1:W2:Y:S02]  /*81d0*/  SHFL.IDX P6, R14, R13, R12, R11 ;  /* 0x0000000c0d0e7389 */ /* 0x0002a400000c000b */
[----:B-12---:R-:W-:Y:S01]  /*81e0*/  ENDCOLLECTIVE ;  /* 0x000000000000791b */ /* 0x006fe20003800000 */
.L_x_431:
[----:B------:R-:W-:Y:S05]  /*81f0*/  BRA `(.L_x_432) ;  /* 0xffffff8800507947 */ /* 0x000fea000383ffff */
.L_x_337:
[----:B--2---:R2:W3:Y:S02]  /*8200*/  SYNCS.PHASECHK.TRANS64.TRYWAIT P0, [R16+URZ+0x30800], R11 ;  /* 0x0308000b100075a7 */ /* 0x0044e4000800017f */
[----:B---3--:R-:W-:Y:S05]  /*8210*/  @!P0 NANOSLEEP.SYNCS 0x989680 ;  /* 0x009896800000895d */ /* 0x008fea0003900000 */
[----:B------:R-:W3:Y:S02]  /*8220*/  @!P0 SYNCS.PHASECHK.TRANS64 P0, [R16+URZ+0x30800], R11 ;  /* 0x0308000b100085a7 */ /* 0x000ee4000800007f */
[----:B---3--:R-:W-:Y:S05]  /*8230*/  @!P0 BRA `(.L_x_337) ;  /* 0xfffffffc00f08947 */ /* 0x008fea000383ffff */
[----:B------:R-:W-:Y:S05]  /*8240*/  BRA `(.L_x_336) ;  /* 0xffffff8800a87947 */ /* 0x000fea000383ffff */
.L_x_342:
[----:B---3--:R3:W4:Y:S02]  /*8250*/  SYNCS.PHASECHK.TRANS64.TRYWAIT P1, [R2+URZ+0x30810], R153 ;  /* 0x03081099020075a7 */ /* 0x008724000802017f */
[----:B----4-:R-:W-:Y:S05]  /*8260*/  @!P1 NANOSLEEP.SYNCS 0x989680 ;  /* 0x009896800000995d */ /* 0x010fea0003900000 */
[----:B------:R-:W4:Y:S02]  /*8270*/  @!P1 SYNCS.PHASECHK.TRANS64 P1, [R2+URZ+0x30810], R153 ;  /* 0x03081099020095a7 */ /* 0x000f24000802007f */
[----:B----4-:R-:W-:Y:S05]  /*8280*/  @!P1 BRA `(.L_x_342) ;  /* 0xfffffffc00f09947 */ /* 0x010fea000383ffff */
[----:B------:R-:W-:Y:S05]  /*8290*/  BRA `(.L_x_341) ;  /* 0xffffff94003c7947 */ /* 0x000fea000383ffff */
.L_x_346:
[----:B------:R1:W1:Y:S02]  /*82a0*/  SYNCS.PHASECHK.TRANS64.TRYWAIT P1, [R2+URZ+0x30830], R153 ;  /* 0x03083099020075a7 */ /* 0x000264000802017f */
[----:B-1----:R-:W-:Y:S05]  /*82b0*/  @!P1 NANOSLEEP.SYNCS 0x989680 ;  /* 0x009896800000995d */ /* 0x002fea0003900000 */
[----:B------:R-:W1:Y:S02]  /*82c0*/  @!P1 SYNCS.PHASECHK.TRANS64 P1, [R2+URZ+0x30830], R153 ;  /* 0x03083099020095a7 */ /* 0x000e64000802007f */
[----:B-1----:R-:W-:Y:S05]  /*82d0*/  @!P1 BRA `(.L_x_346) ;  /* 0xfffffffc00f09947 */ /* 0x002fea000383ffff */
[----:B------:R-:W-:Y:S05]  /*82e0*/  BRA `(.L_x_345) ;  /* 0xffffff9800947947 */ /* 0x000fea000383ffff */
.L_x_353:
[----:B------:R-:W-:Y:S01]  /*82f0*/  BSSY B0, `(.L_x_433) ;  /* 0x0000005000007945 */ /* 0x000fe20003800000 */
[----:B------:R-:W-:-:S07]  /*8300*/  IMAD.MOV.U32 R15, RZ, RZ, -0x1 ;  /* 0xffffffffff0f7424 */ /* 0x000fce00078e00ff */
[----:B---3--:R-:W-:Y:S05]  /*8310*/  WARPSYNC.COLLECTIVE R15, `(.L_x_434) ;  /* 0x000000000f087348 */ /* 0x008fea0003c00000 */
[----:B------:R-:W-:Y:S01]  /*8320*/  NOP ;  /* 0x0000000000007918 */ /* 0x000fe20000000000 */
[----:B---3--:R-:W-:Y:S01]  /*8330*/  ENDCOLLECTIVE ;  /* 0x000000000000791b */ /* 0x008fe20003800000 */
.L_x_434:
[----:B------:R-:W-:Y:S05]  /*8340*/  BSYNC B0 ;  /* 0x0000000000007941 */ /* 0x000fea0003800000 */
.L_x_433:
[----:B------:R-:W-:Y:S05]  /*8350*/  BRA `(.L_x_435) ;  /* 0xffffffc400ac7947 */ /* 0x000fea000383ffff */
.L_x_362:
[----:B------:R-:W-:Y:S01]  /*8360*/  BSSY B0, `(.L_x_436) ;  /* 0x0000005000007945 */ /* 0x000fe20003800000 */
[----:B------:R-:W-:-:S07]  /*8370*/  IMAD.MOV.U32 R15, RZ, RZ, -0x1 ;  /* 0xffffffffff0f7424 */ /* 0x000fce00078e00ff */
[----:B-1-3--:R-:W-:Y:S05]  /*8380*/  WARPSYNC.COLLECTIVE R15, `(.L_x_437) ;  /* 0x000000000f087348 */ /* 0x00afea0003c00000 */
[----:B------:R-:W-:Y:S01]  /*8390*/  NOP ;  /* 0x0000000000007918 */ /* 0x000fe20000000000 */
[----:B-1-3--:R-:W-:Y:S01]  /*83a0*/  ENDCOLLECTIVE ;  /* 0x000000000000791b */ /* 0x00afe20003800000 */
.L_x_437:
[----:B------:R-:W-:Y:S05]  /*83b0*/  BSYNC B0 ;  /* 0x0000000000007941 */ /* 0x000fea0003800000 */
.L_x_436:
[----:B------:R-:W-:Y:S05]  /*83c0*/  BRA `(.L_x_438) ;  /* 0xffffffc800ac7947 */ /* 0x000fea000383ffff */
.L_x_371:
[----:B------:R-:W-:Y:S01]  /*83d0*/  BSSY B0, `(.L_x_439) ;  /* 0x0000005000007945 */ /* 0x000fe20003800000 */
[----:B------:R-:W-:-:S07]  /*83e0*/  IMAD.MOV.U32 R15, RZ, RZ, -0x1 ;  /* 0xffffffffff0f7424 */ /* 0x000fce00078e00ff */
[----:B------:R-:W-:Y:S05]  /*83f0*/  WARPSYNC.COLLECTIVE R15, `(.L_x_440) ;  /* 0x000000000f087348 */ /* 0x000fea0003c00000 */
[----:B------:R-:W-:Y:S01]  /*8400*/  NOP ;  /* 0x0000000000007918 */ /* 0x000fe20000000000 */
[----:B------:R-:W-:Y:S01]  /*8410*/  ENDCOLLECTIVE ;  /* 0x000000000000791b */ /* 0x000fe20003800000 */
.L_x_440:
[----:B------:R-:W-:Y:S05]  /*8420*/  BSYNC B0 ;  /* 0x0000000000007941 */ /* 0x000fea0003800000 */
.L_x_439:
[----:B------:R-:W-:Y:S05]  /*8430*/  BRA `(.L_x_441) ;  /* 0xffffffd000807947 */ /* 0x000fea000383ffff */
.L_x_383:
[----:B------:R-:W-:Y:S01]  /*8440*/  BSSY B0, `(.L_x_442) ;  /* 0x0000005000007945 */ /* 0x000fe20003800000 */
[----:B------:R-:W-:-:S07]  /*8450*/  IMAD.MOV.U32 R15, RZ, RZ, -0x1 ;  /* 0xffffffffff0f7424 */ /* 0x000fce00078e00ff */
[----:B------:R-:W-:Y:S05]  /*8460*/  WARPSYNC.COLLECTIVE R15, `(.L_x_443) ;  /* 0x000000000f087348 */ /* 0x000fea0003c00000 */
[----:B------:R-:W-:Y:S01]  /*8470*/  NOP ;  /* 0x0000000000007918 */ /* 0x000fe20000000000 */
[----:B------:R-:W-:Y:S01]  /*8480*/  ENDCOLLECTIVE ;  /* 0x000000000000791b */ /* 0x000fe20003800000 */
.L_x_443:
[----:B------:R-:W-:Y:S05]  /*8490*/  BSYNC B0 ;  /* 0x0000000000007941 */ /* 0x000fea0003800000 */
.L_x_442:
[----:B------:R-:W-:Y:S05]  /*84a0*/  BRA `(.L_x_444) ;  /* 0xffffffd400987947 */ /* 0x000fea000383ffff */
.L_x_396:
[----:B------:R-:W-:Y:S01]  /*84b0*/  BSSY B0, `(.L_x_445) ;  /* 0x0000005000007945 */ /* 0x000fe20003800000 */
[----:B------:R-:W-:-:S07]  /*84c0*/  IMAD.MOV.U32 R15, RZ, RZ, -0x1 ;  /* 0xffffffffff0f7424 */ /* 0x000fce00078e00ff */
[----:B------:R-:W-:Y:S05]  /*84d0*/  WARPSYNC.COLLECTIVE R15, `(.L_x_446) ;  /* 0x000000000f087348 */ /* 0x000fea0003c00000 */
[----:B------:R-:W-:Y:S01]  /*84e0*/  NOP ;  /* 0x0000000000007918 */ /* 0x000fe20000000000 */
[----:B------:R-:W-:Y:S01]  /*84f0*/  ENDCOLLECTIVE ;  /* 0x000000000000791b */ /* 0x000fe20003800000 */
.L_x_446:
[----:B------:R-:W-:Y:S05]  /*8500*/  BSYNC B0 ;  /* 0x0000000000007941 */ /* 0x000fea0003800000 */
.L_x_445:
[----:B------:R-:W-:Y:S05]  /*8510*/  BRA `(.L_x_447) ;  /* 0xffffffd800b47947 */ /* 0x000fea000383ffff */
.L_x_405:
[----:B-1----:R1:W2:Y:S02]  /*8520*/  SYNCS.PHASECHK.TRANS64.TRYWAIT P1, [R11+URZ+0x30820], R0 ;  /* 0x030820000b0075a7 */ /* 0x0022a4000802017f */
[----:B--2---:R-:W-:Y:S05]  /*8530*/  @!P1 NANOSLEEP.SYNCS 0x989680 ;  /* 0x009896800000995d */ /* 0x004fea0003900000 */
[----:B------:R-:W2:Y:S02]  /*8540*/  @!P1 SYNCS.PHASECHK.TRANS64 P1, [R11+URZ+0x30820], R0 ;  /* 0x030820000b0095a7 */ /* 0x000ea4000802007f */
[----:B--2---:R-:W-:Y:S05]  /*8550*/  @!P1 BRA `(.L_x_405) ;  /* 0xfffffffc00f09947 */ /* 0x004fea000383ffff */
[----:B------:R-:W-:Y:S05]  /*8560*/  BRA `(.L_x_448) ;  /* 0xffffffe0008c7947 */ /* 0x000fea000383ffff */
.L_x_409:
[----:B-1----:R1:W2:Y:S02]  /*8570*/  SYNCS.PHASECHK.TRANS64.TRYWAIT P1, [R11+URZ+0x30840], R21 ;  /* 0x030840150b0075a7 */ /* 0x0022a4000802017f */
[----:B--2---:R-:W-:Y:S05]  /*8580*/  @!P1 NANOSLEEP.SYNCS 0x989680 ;  /* 0x009896800000995d */ /* 0x004fea0003900000 */
[----:B------:R-:W2:Y:S02]  /*8590*/  @!P1 SYNCS.PHASECHK.TRANS64 P1, [R11+URZ+0x30840], R21 ;  /* 0x030840150b0095a7 */ /* 0x000ea4000802007f */
[----:B--2---:R-:W-:Y:S05]  /*85a0*/  @!P1 BRA `(.L_x_409) ;  /* 0xfffffffc00f09947 */ /* 0x004fea000383ffff */
[----:B------:R-:W-:Y:S05]  /*85b0*/  BRA `(.L_x_449) ;  /* 0xffffffe400f87947 */ /* 0x000fea000383ffff */
.L_x_411:
[----:B--2---:R2:W3:Y:S02]  /*85c0*/  SYNCS.PHASECHK.TRANS64.TRYWAIT P1, [R11+URZ+0x30828], R21 ;  /* 0x030828150b0075a7 */ /* 0x0044e4000802017f */
[----:B---3--:R-:W-:Y:S05]  /*85d0*/  @!P1 NANOSLEEP.SYNCS 0x989680 ;  /* 0x009896800000995d */ /* 0x008fea0003900000 */
[----:B------:R-:W3:Y:S02]  /*85e0*/  @!P1 SYNCS.PHASECHK.TRANS64 P1, [R11+URZ+0x30828], R21 ;  /* 0x030828150b0095a7 */ /* 0x000ee4000802007f */
[----:B---3--:R-:W-:Y:S05]  /*85f0*/  @!P1 BRA `(.L_x_411) ;  /* 0xfffffffc00f09947 */ /* 0x008fea000383ffff */
[----:B------:R-:W-:Y:S05]  /*8600*/  BRA `(.L_x_450) ;  /* 0xffffffe8008c7947 */ /* 0x000fea000383ffff */
.L_x_413:
[----:B---3--:R3:W4:Y:S02]  /*8610*/  SYNCS.PHASECHK.TRANS64.TRYWAIT P1, [R11+URZ+0x30848], R21 ;  /* 0x030848150b0075a7 */ /* 0x008724000802017f */
[----:B----4-:R-:W-:Y:S05]  /*8620*/  @!P1 NANOSLEEP.SYNCS 0x989680 ;  /* 0x009896800000995d */ /* 0x010fea0003900000 */
[----:B------:R-:W4:Y:S02]  /*8630*/  @!P1 SYNCS.PHASECHK.TRANS64 P1, [R11+URZ+0x30848], R21 ;  /* 0x030848150b0095a7 */ /* 0x000f24000802007f */
[----:B----4-:R-:W-:Y:S05]  /*8640*/  @!P1 BRA `(.L_x_413) ;  /* 0xfffffffc00f09947 */ /* 0x010fea000383ffff */
[----:B------:R-:W-:Y:S05]  /*8650*/  BRA `(.L_x_451) ;  /* 0xffffffe800fc7947 */ /* 0x000fea000383ffff */
.L_x_415:
[----:B------:R-:W-:-:S07]  /*8660*/  SHF.L.U32 R4, R9, 0x1f, RZ ;  /* 0x0000001f09047819 */ /* 0x000fce00000006ff */
.L_x_452:
[----:B-1----:R1:W2:Y:S02]  /*8670*/  SYNCS.PHASECHK.TRANS64.TRYWAIT P1, [R11+URZ+0x30820], R4 ;  /* 0x030820040b0075a7 */ /* 0x0022a4000802017f */
[----:B--2---:R-:W-:Y:S05]  /*8680*/  @!P1 NANOSLEEP.SYNCS 0x989680 ;  /* 0x009896800000995d */ /* 0x004fea0003900000 */
[----:B------:R-:W2:Y:S02]  /*8690*/  @!P1 SYNCS.PHASECHK.TRANS64 P1, [R11+URZ+0x30820], R4 ;  /* 0x030820040b0095a7 */ /* 0x000ea4000802007f */
[----:B--2---:R-:W-:Y:S05]  /*86a0*/  @!P1 BRA `(.L_x_452) ;  /* 0xfffffffc00f09947 */ /* 0x004fea000383ffff */
[----:B------:R-:W-:Y:S05]  /*86b0*/  BRA `(.L_x_453) ;  /* 0xffffffec00847947 */ /* 0x000fea000383ffff */
.L_x_418:
[----:B---3--:R3:W4:Y:S02]  /*86c0*/  SYNCS.PHASECHK.TRANS64.TRYWAIT P1, [R11+URZ+0x30840], R12 ;  /* 0x0308400c0b0075a7 */ /* 0x008724000802017f */
[----:B----4-:R-:W-:Y:S05]  /*86d0*/  @!P1 NANOSLEEP.SYNCS 0x989680 ;  /* 0x009896800000995d */ /* 0x010fea0003900000 */
[----:B------:R-:W4:Y:S02]  /*86e0*/  @!P1 SYNCS.PHASECHK.TRANS64 P1, [R11+URZ+0x30840], R12 ;  /* 0x0308400c0b0095a7 */ /* 0x000f24000802007f */
[----:B----4-:R-:W-:Y:S05]  /*86f0*/  @!P1 BRA `(.L_x_418) ;  /* 0xfffffffc00f09947 */ /* 0x010fea000383ffff */
[----:B------:R-:W-:Y:S05]  /*8700*/  BRA `(.L_x_454) ;  /* 0xfffffff000107947 */ /* 0x000fea000383ffff */
.L_x_420:
[----:B-1----:R1:W2:Y:S02]  /*8710*/  SYNCS.PHASECHK.TRANS64.TRYWAIT P1, [R11+URZ+0x30828], R12 ;  /* 0x0308280c0b0075a7 */ /* 0x0022a4000802017f */
[----:B--2---:R-:W-:Y:S05]  /*8720*/  @!P1 NANOSLEEP.SYNCS 0x989680 ;  /* 0x009896800000995d */ /* 0x004fea0003900000 */
[----:B------:R-:W2:Y:S02]  /*8730*/  @!P1 SYNCS.PHASECHK.TRANS64 P1, [R11+URZ+0x30828], R12 ;  /* 0x0308280c0b0095a7 */ /* 0x000ea4000802007f */
[----:B--2---:R-:W-:Y:S05]  /*8740*/  @!P1 BRA `(.L_x_420) ;  /* 0xfffffffc00f09947 */ /* 0x004fea000383ffff */
[----:B------:R-:W-:Y:S05]  /*8750*/  BRA `(.L_x_455) ;  /* 0xfffffff000987947 */ /* 0x000fea000383ffff */
.L_x_422:
[----:B-1----:R1:W2:Y:S02]  /*8760*/  SYNCS.PHASECHK.TRANS64.TRYWAIT P0, [R4+URZ+0x30840], R3 ;  /* 0x03084003040075a7 */ /* 0x0022a4000800017f */
[----:B--2---:R-:W-:Y:S05]  /*8770*/  @!P0 NANOSLEEP.SYNCS 0x989680 ;  /* 0x009896800000895d */ /* 0x004fea0003900000 */
[----:B------:R-:W2:Y:S02]  /*8780*/  @!P0 SYNCS.PHASECHK.TRANS64 P0, [R4+URZ+0x30840], R3 ;  /* 0x03084003040085a7 */ /* 0x000ea4000800007f */
[----:B--2---:R-:W-:Y:S05]  /*8790*/  @!P0 BRA `(.L_x_422) ;  /* 0xfffffffc00f08947 */ /* 0x004fea000383ffff */
[----:B------:R-:W-:Y:S05]  /*87a0*/  BRA `(.L_x_456) ;  /* 0xfffffff400207947 */ /* 0x000fea000383ffff */
.L_x_424:
[----:B------:R-:W-:Y:S01]  /*87b0*/  BSSY B0, `(.L_x_457) ;  /* 0x0000006000007945 */ /* 0x000fe20003800000 */
[----:B------:R-:W-:-:S07]  /*87c0*/  IMAD.MOV.U32 R15, RZ, RZ, -0x1 ;  /* 0xffffffffff0f7424 */ /* 0x000fce00078e00ff */
[----:B------:R-:W-:Y:S05]  /*87d0*/  WARPSYNC.COLLECTIVE R15, `(.L_x_458) ;  /* 0x000000000f0c7348 */ /* 0x000fea0003c00000 */
[----:B------:R-:W-:Y:S02]  /*87e0*/  ELECT P6, UR62, PT ;  /* 0x00000000003e782f */ /* 0x000fe400038c0000 */
[----:B------:R-:W-:Y:S01]  /*87f0*/  MOV R14, UR62 ;  /* 0x0000003e000e7c02 */ /* 0x000fe20008000f00 */
[----:B------:R-:W-:Y:S10]  /*8800*/  ENDCOLLECTIVE ;  /* 0x000000000000791b */ /* 0x000ff40003800000 */
.L_x_458:
[----:B------:R-:W-:Y:S05]  /*8810*/  BSYNC B0 ;  /* 0x0000000000007941 */ /* 0x000fea0003800000 */
.L_x_457:
[----:B------:R-:W-:Y:S01]  /*8820*/  PLOP3.LUT P0, PT, P6, PT, PT, 0x80, 0x0 ;  /* 0x000000000000781c */ /* 0x000fe2000370f070 */
[----:B------:R-:W-:-:S12]  /*8830*/  BRA `(.L_x_459) ;  /* 0xfffffff400c87947 */ /* 0x000fd8000383ffff */
.L_x_426:
[----:B-1----:R1:W2:Y:S02]  /*8840*/  SYNCS.PHASECHK.TRANS64.TRYWAIT P1, [R6+URZ], R5 ;  /* 0x00000005060075a7 */ /* 0x0022a4000802017f */
[----:B--2---:R-:W-:Y:S05]  /*8850*/  @!P1 NANOSLEEP.SYNCS 0x989680 ;  /* 0x009896800000995d */ /* 0x004fea0003900000 */
[----:B------:R-:W2:Y:S02]  /*8860*/  @!P1 SYNCS.PHASECHK.TRANS64 P1, [R6+URZ], R5 ;  /* 0x00000005060095a7 */ /* 0x000ea4000802007f */
[----:B--2---:R-:W-:Y:S05]  /*8870*/  @!P1 BRA `(.L_x_426) ;  /* 0xfffffffc00f09947 */ /* 0x004fea000383ffff */
[----:B------:R-:W-:Y:S05]  /*8880*/  BRA `(.L_x_460) ;  /* 0xfffffff800047947 */ /* 0x000fea000383ffff */
.L_x_427:
[----:B--2---:R2:W3:Y:S02]  /*8890*/  SYNCS.PHASECHK.TRANS64.TRYWAIT P1, [R3+URZ], R2 ;  /* 0x00000002030075a7 */ /* 0x0044e4000802017f */
[----:B---3--:R-:W-:Y:S05]  /*88a0*/  @!P1 NANOSLEEP.SYNCS 0x989680 ;  /* 0x009896800000995d */ /* 0x008fea0003900000 */
[----:B------:R-:W3:Y:S02]  /*88b0*/  @!P1 SYNCS.PHASECHK.TRANS64 P1, [R3+URZ], R2 ;  /* 0x00000002030095a7 */ /* 0x000ee4000802007f */
[----:B---3--:R-:W-:Y:S05]  /*88c0*/  @!P1 BRA `(.L_x_427) ;  /* 0xfffffffc00f09947 */ /* 0x008fea000383ffff */
[----:B------:R-:W-:Y:S05]  /*88d0*/  BRA `(.L_x_461) ;  /* 0xfffffff400f87947 */ /* 0x000fea000383ffff */
.L_x_429:
[----:B--2---:R2:W3:Y:S02]  /*88e0*/  SYNCS.PHASECHK.TRANS64.TRYWAIT P0, [R0+URZ], R5 ;  /* 0x00000005000075a7 */ /* 0x0044e4000800017f */
[----:B---3--:R-:W-:Y:S05]  /*88f0*/  @!P0 NANOSLEEP.SYNCS 0x989680 ;  /* 0x009896800000895d */ /* 0x008fea0003900000 */
[----:B------:R-:W3:Y:S02]  /*8900*/  @!P0 SYNCS.PHASECHK.TRANS64 P0, [R0+URZ], R5 ;  /* 0x00000005000085a7 */ /* 0x000ee4000800007f */
[----:B---3--:R-:W-:Y:S05]  /*8910*/  @!P0 BRA `(.L_x_429) ;  /* 0xfffffffc00f08947 */ /* 0x008fea000383ffff */
[----:B------:R-:W-:Y:S05]  /*8920*/  BRA `(.L_x_462) ;  /* 0xfffffff400fc7947 */ /* 0x000fea000383ffff */
.L_x_463:
        /* <DEDUP_REMOVED lines=13> */
.L_x_7293:


//--------------------- .text._ZN7cutlass13device_kernelIN5flash11enable_sm90INS1_16FlashAttnBwdSm90INS1_25CollectiveMainloopBwdSm90ILi2ELi2ELi2EN4cute5tupleIJNS5_1CILi1EEES8_S8_EEENS6_IJNS7_ILi64EEENS7_ILi128EEESB_EEENS_10bfloat16_tEfNS_4arch4Sm90ELb0ELb0ELb1ELb1ELb0ELb1ELb0ELb0ELi2ELi1ELi2ELi1ELb0EEENS1_21CollectiveEpilogueBwdISC_SD_SF_Li256ELb1ELb0ELi1EEENS1_19SingleTileSchedulerILb1ELb0ELb0ELi128EEEEEEEEEvNT_6ParamsE --------------------------
	.section	.text._ZN7cutlass13device_kernelIN5flash11enable_sm90INS1_16FlashAttnBwdSm90INS1_25CollectiveMainloopBwdSm90ILi2ELi2ELi2EN4cute5tupleIJNS5_1CILi1EEES8_S8_EEENS6_IJNS7_ILi64EEENS7_ILi128EEESB_EEENS_10bfloat16_tEfNS_4arch4Sm90ELb0ELb0ELb1ELb1ELb0ELb1ELb0ELb0ELi2ELi1ELi2ELi1ELb0EEENS1_21CollectiveEpilogueBwdISC_SD_SF_Li256ELb1ELb0ELi1EEENS1_19SingleTileSchedulerILb1ELb0ELb0ELi128EEEEEEEEEvNT_6ParamsE,"ax",@progbits
	.align	128
.text._ZN7cutlass13device_kernelIN5flash11enable_sm90INS1_16FlashAttnBwdSm90INS1_25CollectiveMainloopBwdSm90ILi2ELi2ELi2EN4cute5tupleIJNS5_1CILi1EEES8_S8_EEENS6_IJNS7_ILi64EEENS7_ILi128EEESB_EEENS_10bfloat16_tEfNS_4arch4Sm90ELb0ELb0ELb1ELb1ELb0ELb1ELb0ELb0ELi2ELi1ELi2ELi1ELb0EEENS1_21CollectiveEpilogueBwdISC_SD_SF_Li256ELb1ELb0ELi1EEENS1_19SingleTileSchedulerILb1ELb0ELb0ELi128EEEEEEEEEvNT_6ParamsE:
        .type           _ZN7cutlass13device_kernelIN5flash11enable_sm90INS1_16FlashAttnBwdSm90INS1_25CollectiveMainloopBwdSm90ILi2ELi2ELi2EN4cute5tupleIJNS5_1CILi1EEES8_S8_EEENS6_IJNS7_ILi64EEENS7_ILi128EEESB_EEENS_10bfloat16_tEfNS_4arch4Sm90ELb0ELb0ELb1ELb1ELb0ELb1ELb0ELb0ELi2ELi1ELi2ELi1ELb0EEENS1_21CollectiveEpilogueBwdISC_SD_SF_Li256ELb1ELb0ELi1EEENS1_19SingleTileSchedulerILb1ELb0ELb0ELi128EEEEEEEEEvNT_6ParamsE,@function
        .size           _ZN7cutlass13device_kernelIN5flash11enable_sm90INS1_16FlashAttnBwdSm90INS1_25CollectiveMainloopBwdSm90ILi2ELi2ELi2EN4cute5tupleIJNS5_1CILi1EEES8_S8_EEENS6_IJNS7_ILi64EEENS7_ILi128EEESB_EEENS_10bfloat16_tEfNS_4arch4Sm90ELb0ELb0ELb1ELb1ELb0ELb1ELb0ELb0ELi2ELi1ELi2ELi1ELb0EEENS1_21CollectiveEpilogueBwdISC_SD_SF_Li256ELb1ELb0ELi1EEENS1_19SingleTileSchedulerILb1ELb0ELb0ELi128EEEEEEEEEvNT_6ParamsE,(.L_x_7294 - _ZN7cutlass13device_kernelIN5flash11enable_sm90INS1_16FlashAttnBwdSm90INS1_25CollectiveMainloopBwdSm90ILi2ELi2ELi2EN4cute5tupleIJNS5_1CILi1EEES8_S8_EEENS6_IJNS7_ILi64EEENS7_ILi128EEESB_EEENS_10bfloat16_tEfNS_4arch4Sm90ELb0ELb0ELb1ELb1ELb0ELb1ELb0ELb0ELi2ELi1ELi2ELi1ELb0EEENS1_21CollectiveEpilogueBwdISC_SD_SF_Li256ELb1ELb0ELi1EEENS1_19SingleTileSchedulerILb1ELb0ELb0ELi128EEEEEEEEEvNT_6ParamsE)
        .other          _ZN7cutlass13device_kernelIN5flash11enable_sm90INS1_16FlashAttnBwdSm90INS1_25CollectiveMainloopBwdSm90ILi2ELi2ELi2EN4cute5tupleIJNS5_1CILi1EEES8_S8_EEENS6_IJNS7_ILi64EEENS7_ILi128EEESB_EEENS_10bfloat16_tEfNS_4arch4Sm90ELb0ELb0ELb1ELb1ELb0ELb1ELb0ELb0ELi2ELi1ELi2ELi1ELb0EEENS1_21CollectiveEpilogueBwdISC_SD_SF_Li256ELb1ELb0ELi1EEENS1_19SingleTileSchedulerILb1ELb0ELb0ELi128EEEEEEEEEvNT_6ParamsE,@"STO_CUDA_ENTRY STV_DEFAULT"
_ZN7cutlass13device_kernelIN5flash11enable_sm90INS1_16FlashAttnBwdSm90INS1_25CollectiveMainloopBwdSm90ILi2ELi2ELi2EN4cute5tupleIJNS5_1CILi1EEES8_S8_EEENS6_IJNS7_ILi64EEENS7_ILi128EEESB_EEENS_10bfloat16_tEfNS_4arch4Sm90ELb0ELb0ELb1ELb1ELb0ELb1ELb0ELb0ELi2ELi1ELi2ELi1ELb0EEENS1_21CollectiveEpilogueBwdISC_SD_SF_Li256ELb1ELb0ELi1EEENS1_19SingleTileSchedulerILb1ELb0ELb0ELi128EEEEEEEEEvNT_6ParamsE:
[----:B------:R-:W1:Y:S02]  /*0000*/  LDC R1, c[0x0][0x28] ;  /* 0x00000a00ff017b82 */ /* 0x000e640000000800 */
[----:B-1----:R-:W-:Y:S01]  /*0010*/  VIADD R1, R1, 0xfffffff8 ;  /* 0xfffffff801017836 */ /* 0x002fe20000000000 */
[----:B------:R-:W1:Y:S01]  /*0020*/  S2R R3, SR_TID.X ;  /* 0x0000000000037919 */ /* 0x000e620000002100 */
[----:B------:R-:W-:Y:S01]  /*0030*/  ELECT P0, URZ, PT ;  /* 0x00000000003f782f */ /* 0x000fe20003800000 */
[----:B------:R-:W-:Y:S01]  /*0040*/  BSSY B0, `(.L_x_464) ;  /* 0x0000013000007945 */ /* 0x000fe20003800000 */
[----:B-1----:R-:W-:-:S05]  /*0050*/  SHF.R.U32.HI R0, RZ, 0x5, R3 ;  /* 0x00000005ff007819 */ /* 0x002fca0000011603 */
[----:B------:R-:W1:Y:S02]  /*0060*/  SHFL.IDX PT, R2, R0, RZ, 0x1f ;  /* 0x00001fff00027589 */ /* 0x000e6400000e0000 */
[----:B-1----:R-:W-:-:S13]  /*0070*/  ISETP.EQ.AND P0, PT, R2, RZ, P0 ;  /* 0x000000ff0200720c */ /* 0x002fda0000702270 */
[----:B------:R-:W-:Y:S05]  /*0080*/  @!P0 BRA `(.L_x_465) ;  /* 0x0000000000388947 */ /* 0x000fea0003800000 */
        /* <DEDUP_REMOVED lines=14> */
.L_x_465:
[----:B------:R-:W-:Y:S05]  /*0170*/  BSYNC B0 ;  /* 0x0000000000007941 */ /* 0x000fea0003800000 */
.L_x_464:
        /* <DEDUP_REMOVED lines=34> */
.L_x_466:
        /* <DEDUP_REMOVED lines=22> */
.L_x_467:
[----:B---3--:R-:W-:Y:S01]  /*0500*/  ISETP.NE.AND P0, PT, R2, RZ, PT ;  /* 0x000000ff0200720c */ /* 0x008fe20003f05270 */
[----:B------:R-:W-:Y:S01]  /*0510*/  IMAD.MOV.U32 R2, RZ, RZ, 0x1 ;  /* 0x00000001ff027424 */ /* 0x000fe200078e00ff */
[----:B------:R-:W-:Y:S01]  /*0520*/  NOP ;  /* 0x0000000000007918 */ /* 0x000fe20000000000 */
[----:B------:R-:W-:Y:S01]  /*0530*/  ULDC.64 UR38, c[0x0][0x208] ;  /* 0x0000820000267ab9 */ /* 0x000fe20000000a00 */
[----:B------:R-:W-:Y:S02]  /*0540*/  BSSY B6, `(.L_x_468) ;  /* 0x0000a9c000067945 */ /* 0x000fe40003800000 */
[----:B------:R-:W-:-:S05]  /*0550*/  SEL R2, R2, 0x2, !P0 ;  /* 0x0000000202027807 */ /* 0x000fca0004000000 */
[----:B------:R3:W-:Y:S01]  /*0560*/  STL [R1], R2 ;  /* 0x0000000201007387 */ /* 0x0007e20000100800 */
[----:B-12-4-:R-:W-:Y:S06]  /*0570*/  BAR.SYNC.DEFER_BLOCKING 0x0 ;  /* 0x0000000000007b1d */ /* 0x016fec0000010000 */
[----:B------:R-:W-:Y:S05]  /*0580*/  @!P0 BRA `(.L_x_469) ;  /* 0x0000007400d48947 */ /* 0x000fea0003800000 */
.L_x_470:
[----:B------:R-:W-:-:S08]  /*0590*/  NOP ;  /* 0x0000000000007918 */ /* 0x000fd00000000000 */
[----:B------:R-:W1:Y:S02]  /*05a0*/  USETMAXREG.TRY_ALLOC.CTAPOOL UP0, 0xf0 ;  /* 0x000000f0000079c8 */ /* 0x000e640008000600 */
[----:B-1----:R-:W-:-:S13]  /*05b0*/  PLOP3.LUT P0, PT, PT, PT, UP0, 0x80, 0x0 ;  /* 0x000000000000781c */ /* 0x002fda0003f0f008 */
[----:B------:R-:W-:Y:S05]  /*05c0*/  @!P0 BRA `(.L_x_470) ;  /* 0xfffffffc00f08947 */ /* 0x000fea000383ffff */
[----:B------:R-:W-:Y:S01]  /*05d0*/  LOP3.LUT R0, R0, 0x3, RZ, 0xc0, !PT ;  /* 0x0000000300007812 */ /* 0x000fe200078ec0ff */
[----:B---3--:R-:W1:Y:S01]  /*05e0*/  S2R R2, SR_TID.X ;  /* 0x0000000000027919 */ /* 0x008e620000002100 */
[----:B------:R-:W-:Y:S01]  /*05f0*/  ULDC.64 UR4, c[0x0][0x8d8] ;  /* 0x0002360000047ab9 */ /* 0x000fe20000000a00 */
[----:B------:R-:W2:Y:S03]  /*0600*/  S2R R7, SR_CTAID.Z ;  /* 0x0000000000077919 */ /* 0x000ea60000002700 */
[----:B------:R-:W3:Y:S02]  /*0610*/  SHFL.IDX PT, R0, R0, RZ, 0x1f ;  /* 0x00001fff00007589 */ /* 0x000ee400000e0000 */
[----:B---3--:R-:W-:Y:S02]  /*0620*/  ISETP.NE.AND P0, PT, R0, RZ, PT ;  /* 0x000000ff0000720c */ /* 0x008fe40003f05270 */
[----:B-1----:R-:W-:-:S11]  /*0630*/  SHF.R.U32.HI R2, RZ, 0x7, R2 ;  /* 0x00000007ff027819 */ /* 0x002fd60000011602 */
[----:B------:R-:W-:-:S05]  /*0640*/  @!P0 VIADD R2, R2, 0x9 ;  /* 0x0000000902028836 */ /* 0x000fca0000000000 */
[----:B------:R1:W-:Y:S06]  /*0650*/  @!P0 BAR.ARV R2, 0xa0 ;  /* 0x000280020000851d */ /* 0x0003ec0000002000 */
[----:B------:R-:W-:-:S04]  /*0660*/  ISETP.NE.U32.AND P0, PT, RZ, UR4, PT ;  /* 0x00000004ff007c0c */ /* 0x000fc8000bf05070 */
[----:B------:R-:W-:-:S13]  /*0670*/  ISETP.NE.AND.EX P0, PT, RZ, UR5, PT, P0 ;  /* 0x00000005ff007c0c */ /* 0x000fda000bf05300 */
[----:B-12---:R-:W-:Y:S05]  /*0680*/  @!P0 BRA `(.L_x_471) ;  /* 0x0000000000108947 */ /* 0x006fea0003800000 */
[----:B------:R-:W1:Y:S02]  /*0690*/  LDC.64 R2, c[0x0][0x8d8] ;  /* 0x00023600ff027b82 */ /* 0x000e640000000a00 */
[----:B-1----:R-:W-:-:S05]  /*06a0*/  IMAD.WIDE R2, R7, 0x4, R2 ;  /* 0x0000000407027825 */ /* 0x002fca00078e0202 */
[----:B------:R1:W5:Y:S01]  /*06b0*/  LDG.E R0, desc[UR38][R2.64] ;  /* 0x0000002602007981 */ /* 0x000362000c1e1900 */
[----:B------:R-:W-:Y:S05]  /*06c0*/  BRA `(.L_x_472) ;  /* 0x00000000002c7947 */ /* 0x000fea0003800000 */
.L_x_471:
[----:B------:R-:W-:Y:S02]  /*06d0*/  ULDC.64 UR4, c[0x0][0x8d0] ;  /* 0x0002340000047ab9 */ /* 0x000fe40000000a00 */
[----:B------:R-:W-:-:S04]  /*06e0*/  ISETP.NE.U32.AND P0, PT, RZ, UR4, PT ;  /* 0x00000004ff007c0c */ /* 0x000fc8000bf05070 */
[----:B------:R-:W-:-:S13]  /*06f0*/  ISETP.NE.AND.EX P0, PT, RZ, UR5, PT, P0 ;  /* 0x00000005ff007c0c */ /* 0x000fda000bf05300 */
[----:B------:R-:W-:Y:S05]  /*0700*/  @!P0 BRA `(.L_x_473) ;  /* 0x0000000000188947 */ /* 0x000fea0003800000 */
[----:B------:R-:W1:Y:S02]  /*0710*/  LDC.64 R2, c[0x0][0x8d0] ;  /* 0x00023400ff027b82 */ /* 0x000e640000000a00 */
[----:B-1----:R-:W-:-:S05]  /*0720*/  IMAD.WIDE R2, R7, 0x4, R2 ;  /* 0x0000000407027825 */ /* 0x002fca00078e0202 */
[----:B------:R-:W2:Y:S04]  /*0730*/  LDG.E R0, desc[UR38][R2.64] ;  /* 0x0000002602007981 */ /* 0x000ea8000c1e1900 */
[----:B------:R-:W2:Y:S02]  /*0740*/  LDG.E R5, desc[UR38][R2.64+0x4] ;  /* 0x0000042602057981 */ /* 0x000ea4000c1e1900 */
[----:B--2---:R-:W-:Y:S01]  /*0750*/  IMAD.IADD R0, R5, 0x1, -R0 ;  /* 0x0000000105007824 */ /* 0x004fe200078e0a00 */
[----:B------:R-:W-:Y:S06]  /*0760*/  BRA `(.L_x_472) ;  /* 0x0000000000047947 */ /* 0x000fec0003800000 */
.L_x_473:
[----:B------:R-:W2:Y:S02]  /*0770*/  LDC R0, c[0x0][0x8bc] ;  /* 0x00022f00ff007b82 */ /* 0x000ea40000000800 */
.L_x_472:
[----:B------:R-:W3:Y:S02]  /*0780*/  S2R R17, SR_CTAID.X ;  /* 0x0000000000117919 */ /* 0x000ee40000002500 */
[----:B---3--:R-:W-:-:S05]  /*0790*/  IMAD.SHL.U32 R17, R17, 0x80, RZ ;  /* 0x0000008011117824 */ /* 0x008fca00078e00ff */
[----:B--2--5:R-:W-:-:S04]  /*07a0*/  ISETP.GE.AND P0, PT, R17, R0, PT ;  /* 0x000000001100720c */ /* 0x024fc80003f06270 */
[----:B------:R-:W-:-:S04]  /*07b0*/  SEL R228, R7, 0xffffffff, !P0 ;  /* 0xffffffff07e47807 */ /* 0x000fc80004000000 */
[----:B------:R-:W-:-:S13]  /*07c0*/  ISETP.GE.AND P0, PT, R228, RZ, PT ;  /* 0x000000ffe400720c */ /* 0x000fda0003f06270 */
[----:B------:R-:W-:Y:S05]  /*07d0*/  @!P0 BRA `(.L_x_474) ;  /* 0x000000a400c88947 */ /* 0x000fea0003800000 */
[----:B------:R-:W-:Y:S02]  /*07e0*/  ULDC.64 UR4, c[0x0][0x780] ;  /* 0x0001e00000047ab9 */ /* 0x000fe40000000a00 */
[----:B------:R-:W-:Y:S01]  /*07f0*/  ISETP.NE.U32.AND P0, PT, RZ, UR4, PT ;  /* 0x00000004ff007c0c */ /* 0x000fe2000bf05070 */
[----:B------:R-:W-:Y:S02]  /*0800*/  ULDC UR4, c[0x0][0x290] ;  /* 0x0000a40000047ab9 */ /* 0x000fe40000000800 */
[----:B------:R-:W-:Y:S01]  /*0810*/  IMAD.U32 R18, RZ, RZ, UR4 ;  /* 0x00000004ff127e24 */ /* 0x000fe2000f8e00ff */
[----:B------:R-:W-:-:S13]  /*0820*/  ISETP.NE.AND.EX P0, PT, RZ, UR5, PT, P0 ;  /* 0x00000005ff007c0c */ /* 0x000fda000bf05300 */
[----:B------:R-:W-:Y:S05]  /*0830*/  @!P0 BRA `(.L_x_475) ;  /* 0x0000000000108947 */ /* 0x000fea0003800000 */
[----:B-1----:R-:W1:Y:S02]  /*0840*/  LDC.64 R2, c[0x0][0x780] ;  /* 0x0001e000ff027b82 */ /* 0x002e640000000a00 */
[----:B-1----:R-:W-:-:S05]  /*0850*/  IMAD.WIDE R2, R228, 0x4, R2 ;  /* 0x00000004e4027825 */ /* 0x002fca00078e0202 */
[----:B------:R1:W5:Y:S01]  /*0860*/  LDG.E R19, desc[UR38][R2.64] ;  /* 0x0000002602137981 */ /* 0x000362000c1e1900 */
[----:B------:R-:W-:Y:S05]  /*0870*/  BRA `(.L_x_476) ;  /* 0x0000000000287947 */ /* 0x000fea0003800000 */
.L_x_475:
[----:B------:R-:W-:Y:S01]  /*0880*/  ULDC.64 UR4, c[0x0][0x770] ;  /* 0x0001dc0000047ab9 */ /* 0x000fe20000000a00 */
[----:B------:R-:W2:Y:S01]  /*0890*/  LDC R19, c[0x0][0x280] ;  /* 0x0000a000ff137b82 */ /* 0x000ea20000000800 */
[----:B------:R-:W-:-:S04]  /*08a0*/  ISETP.NE.U32.AND P0, PT, RZ, UR4, PT ;  /* 0x00000004ff007c0c */ /* 0x000fc8000bf05070 */
[----:B------:R-:W-:-:S13]  /*08b0*/  ISETP.NE.AND.EX P0, PT, RZ, UR5, PT, P0 ;  /* 0x00000005ff007c0c */ /* 0x000fda000bf05300 */
[----:B------:R-:W-:Y:S05]  /*08c0*/  @!P0 BRA `(.L_x_476) ;  /* 0x0000000000148947 */ /* 0x000fea0003800000 */
[----:B-1----:R-:W1:Y:S02]  /*08d0*/  LDC.64 R2, c[0x0][0x770] ;  /* 0x0001dc00ff027b82 */ /* 0x002e640000000a00 */
[----:B-1----:R-:W-:-:S05]  /*08e0*/  IMAD.WIDE R2, R228, 0x4, R2 ;  /* 0x00000004e4027825 */ /* 0x002fca00078e0202 */
[----:B--2---:R-:W2:Y:S04]  /*08f0*/  LDG.E R19, desc[UR38][R2.64] ;  /* 0x0000002602137981 */ /* 0x004ea8000c1e1900 */
[----:B------:R-:W2:Y:S02]  /*0900*/  LDG.E R0, desc[UR38][R2.64+0x4] ;  /* 0x0000042602007981 */ /* 0x000ea4000c1e1900 */
[----:B--2---:R-:W-:-:S07]  /*0910*/  IMAD.IADD R19, R0, 0x1, -R19 ;  /* 0x0000000100137824 */ /* 0x004fce00078e0a13 */
.L_x_476:
[----:B------:R-:W-:Y:S02]  /*0920*/  ULDC.64 UR4, c[0x0][0x788] ;  /* 0x0001e20000047ab9 */ /* 0x000fe40000000a00 */
[----:B------:R-:W-:-:S04]  /*0930*/  ISETP.NE.U32.AND P0, PT, RZ, UR4, PT ;  /* 0x00000004ff007c0c */ /* 0x000fc8000bf05070 */
[----:B------:R-:W-:-:S13]  /*0940*/  ISETP.NE.AND.EX P0, PT, RZ, UR5, PT, P0 ;  /* 0x00000005ff007c0c */ /* 0x000fda000bf05300 */
[----:B------:R-:W-:Y:S05]  /*0950*/  @!P0 BRA `(.L_x_477) ;  /* 0x0000000000108947 */ /* 0x000fea0003800000 */
[----:B-1----:R-:W1:Y:S02]  /*0960*/  LDC.64 R2, c[0x0][0x788] ;  /* 0x0001e200ff027b82 */ /* 0x002e640000000a00 */
[----:B-1----:R-:W-:-:S05]  /*0970*/  IMAD.WIDE R2, R228, 0x4, R2 ;  /* 0x00000004e4027825 */ /* 0x002fca00078e0202 */
[----:B------:R1:W5:Y:S01]  /*0980*/  LDG.E R18, desc[UR38][R2.64] ;  /* 0x0000002602127981 */ /* 0x000362000c1e1900 */
[----:B------:R-:W-:Y:S05]  /*0990*/  BRA `(.L_x_478) ;  /* 0x0000000000247947 */ /* 0x000fea0003800000 */
.L_x_477:
[----:B------:R-:W-:Y:S02]  /*09a0*/  ULDC.64 UR4, c[0x0][0x778] ;  /* 0x0001de0000047ab9 */ /* 0x000fe40000000a00 */
[----:B------:R-:W-:-:S04]  /*09b0*/  ISETP.NE.U32.AND P0, PT, RZ, UR4, PT ;  /* 0x00000004ff007c0c */ /* 0x000fc8000bf05070 */
[----:B------:R-:W-:-:S13]  /*09c0*/  ISETP.NE.AND.EX P0, PT, RZ, UR5, PT, P0 ;  /* 0x00000005ff007c0c */ /* 0x000fda000bf05300 */
[----:B------:R-:W-:Y:S05]  /*09d0*/  @!P0 BRA `(.L_x_478) ;  /* 0x0000000000148947 */ /* 0x000fea0003800000 */
[----:B-1----:R-:W1:Y:S02]  /*09e0*/  LDC.64 R2, c[0x0][0x778] ;  /* 0x0001de00ff027b82 */ /* 0x002e640000000a00 */
[----:B-1----:R-:W-:-:S05]  /*09f0*/  IMAD.WIDE R2, R228, 0x4, R2 ;  /* 0x00000004e4027825 */ /* 0x002fca00078e0202 */
[----:B------:R-:W3:Y:S04]  /*0a00*/  LDG.E R18, desc[UR38][R2.64] ;  /* 0x0000002602127981 */ /* 0x000ee8000c1e1900 */
[----:B------:R-:W3:Y:S02]  /*0a10*/  LDG.E R5, desc[UR38][R2.64+0x4] ;  /* 0x0000042602057981 */ /* 0x000ee4000c1e1900 */
[----:B---3--:R-:W-:-:S07]  /*0a20*/  IMAD.IADD R18, R5, 0x1, -R18 ;  /* 0x0000000105127824 */ /* 0x008fce00078e0a12 */
.L_x_478:
[----:B--2--5:R-:W-:Y:S02]  /*0a30*/  ISETP.GE.AND P1, PT, R19, 0x1, PT ;  /* 0x000000011300780c */ /* 0x024fe40003f26270 */
[----:B------:R-:W-:Y:S02]  /*0a40*/  CS2R R86, SRZ ;  /* 0x0000000000567805 */ /* 0x000fe4000001ff00 */
[----:B------:R-:W-:Y:S02]  /*0a50*/  PLOP3.LUT P0, PT, PT, PT, PT, 0x80, 0x0 ;  /* 0x000000000000781c */ /* 0x000fe40003f0f070 */
        /* <DEDUP_REMOVED lines=23> */
[----:B------:R-:W-:Y:S01]  /*0bd0*/  IMAD.MOV.U32 R14, RZ, RZ, RZ ;  /* 0x000000ffff0e7224 */ /* 0x000fe200078e00ff */
[----:B------:R-:W-:Y:S02]  /*0be0*/  CS2R R10, SRZ ;  /* 0x00000000000a7805 */ /* 0x000fe4000001ff00 */
[----:B------:R-:W-:Y:S01]  /*0bf0*/  CS2R R36, SRZ ;  /* 0x0000000000247805 */ /* 0x000fe2000001ff00 */
[----:B------:R-:W-:Y:S01]  /*0c00*/  IMAD.MOV.U32 R12, RZ, RZ, RZ ;  /* 0x000000ffff0c7224 */ /* 0x000fe200078e00ff */
[----:B------:R-:W-:Y:S02]  /*0c10*/  CS2R R8, SRZ ;  /* 0x0000000000087805 */ /* 0x000fe4000001ff00 */
[----:B------:R-:W-:-:S02]  /*0c20*/  CS2R R32, SRZ ;  /* 0x0000000000207805 */ /* 0x000fc4000001ff00 */
[----:B------:R-:W-:Y:S01]  /*0c30*/  CS2R R6, SRZ ;  /* 0x0000000000067805 */ /* 0x000fe2000001ff00 */
[----:B------:R-:W-:Y:S01]  /*0c40*/  IMAD.MOV.U32 R29, RZ, RZ, RZ ;  /* 0x000000ffff1d7224 */ /* 0x000fe200078e00ff */
[----:B------:R-:W-:Y:S01]  /*0c50*/  CS2R R4, SRZ ;  /* 0x0000000000047805 */ /* 0x000fe2000001ff00 */
[----:B------:R-:W-:Y:S01]  /*0c60*/  IMAD.MOV.U32 R25, RZ, RZ, RZ ;  /* 0x000000ffff197224 */ /* 0x000fe200078e00ff */
        /* <DEDUP_REMOVED lines=31> */
[----:B------:R-:W-:Y:S01]  /*0e60*/  CS2R R88, SRZ ;  /* 0x0000000000587805 */ /* 0x000fe2000001ff00 */
[----:B------:R-:W-:Y:S06]  /*0e70*/  @!P1 BRA `(.L_x_479) ;  /* 0x00000038006c9947 */ /* 0x000fec0003800000 */
[----:B------:R-:W-:Y:S01]  /*0e80*/  MOV R0, RZ ;  /* 0x000000ff00007202 */ /* 0x000fe20000000f00 */
[----:B------:R-:W-:Y:S01]  /*0e90*/  ULDC UR36, c[0x0][0x75c] ;  /* 0x0001d70000247ab9 */ /* 0x000fe20000000800 */
[----:B------:R-:W-:Y:S02]  /*0ea0*/  ULDC UR37, c[0x0][0x744] ;  /* 0x0001d10000257ab9 */ /* 0x000fe40000000800 */
[----:B------:R-:W-:-:S13]  /*0eb0*/  LOP3.LUT P0, RZ, R0, 0x3ff, RZ, 0xc0, !PT ;  /* 0x000003ff00ff7812 */ /* 0x000fda000780c0ff */
[----:B------:R-:W-:Y:S05]  /*0ec0*/  @!P0 BRA `(.L_x_480) ;  /* 0x00000000007c8947 */ /* 0x000fea0003800000 */
[----:B-1----:R-:W-:Y:S01]  /*0ed0*/  MOV R2, 0x0 ;  /* 0x0000000000027802 */ /* 0x002fe20000000f00 */
        /* <DEDUP_REMOVED lines=15> */
.L_x_481:
        /* <DEDUP_REMOVED lines=15> */
.L_x_480:
[----:B-1----:R-:W1:Y:S01]  /*10c0*/  S2R R3, SR_CgaCtaId ;  /* 0x0000000000037919 */ /* 0x002e620000008800 */
        /* <DEDUP_REMOVED lines=21> */
.L_x_483:
        /* <DEDUP_REMOVED lines=15> */
.L_x_482:
        /* <DEDUP_REMOVED lines=8> */
.L_x_619:
[----:B------:R-:W-:Y:S01]  /*1390*/  SHF.L.U32 R21, RZ, 0x1f, RZ ;  /* 0x0000001fff157819 */ /* 0x000fe200000006ff */
[----:B------:R-:W-:Y:S01]  /*13a0*/  VIADD R19, R19, 0x3f ;  /* 0x0000003f13137836 */ /* 0x000fe20000000000 */
[----:B--2---:R-:W-:Y:S01]  /*13b0*/  LEA.HI R4, R14, R14, RZ, 0x1 ;  /* 0x0000000e0e047211 */ /* 0x004fe200078f08ff */
[----:B------:R-:W-:Y:S01]  /*13c0*/  IMAD.IADD R17, R18, 0x1, -R17 ;  /* 0x0000000112117824 */ /* 0x000fe200078e0a11 */
[----:B------:R-:W2:Y:S01]  /*13d0*/  SYNCS.PHASECHK.TRANS64.TRYWAIT P0, [R16+URZ+0x30800], R21 ;  /* 0x03080015100075a7 */ /* 0x000ea2000800017f */
[----:B------:R-:W-:Y:S01]  /*13e0*/  LOP3.LUT R5, R2, 0xffffff80, RZ, 0xc0, !PT ;  /* 0xffffff8002057812 */ /* 0x000fe200078ec0ff */
[----:B------:R-:W-:Y:S01]  /*13f0*/  IMAD.SHL.U32 R2, R0, 0x40, RZ ;  /* 0x0000004000027824 */ /* 0x000fe200078e00ff */
[----:B------:R-:W-:Y:S02]  /*1400*/  LOP3.LUT R9, R4, 0xfffffffe, RZ, 0xc0, !PT ;  /* 0xfffffffe04097812 */ /* 0x000fe400078ec0ff */
[----:B------:R-:W-:Y:S01]  /*1410*/  SHF.R.S32.HI R4, RZ, 0x1f, R19 ;  /* 0x0000001fff047819 */ /* 0x000fe20000011413 */
[----:B------:R-:W-:Y:S01]  /*1420*/  IMAD.IADD R5, R0, 0x1, -R5 ;  /* 0x0000000100057824 */ /* 0x000fe200078e0a05 */
[----:B------:R-:W-:Y:S01]  /*1430*/  LEA.HI R7, R3, R0, RZ, 0x4 ;  /* 0x0000000003077211 */ /* 0x000fe200078f20ff */
[----:B------:R-:W-:Y:S01]  /*1440*/  IMAD.IADD R9, R14, 0x1, -R9 ;  /* 0x000000010e097824 */ /* 0x000fe200078e0a09 */
[----:B------:R-:W-:-:S02]  /*1450*/  LEA.HI R10, R4, R19, RZ, 0x6 ;  /* 0x00000013040a7211 */ /* 0x000fc400078f30ff */
[CC--:B------:R-:W-:Y:S02]  /*1460*/  LEA.HI R4, R3.reuse, R0.reuse, RZ, 0x5 ;  /* 0x0000000003047211 */ /* 0x0c0fe400078f28ff */
[----:B------:R-:W-:Y:S02]  /*1470*/  LEA.HI R11, R3, R0, RZ, 0x3 ;  /* 0x00000000030b7211 */ /* 0x000fe400078f18ff */
[----:B------:R-:W-:Y:S02]  /*1480*/  SHF.R.S32.HI R4, RZ, 0x5, R4 ;  /* 0x00000005ff047819 */ /* 0x000fe40000011404 */
[----:B------:R-:W-:Y:S02]  /*1490*/  SHF.R.S32.HI R12, RZ, 0x4, R7 ;  /* 0x00000004ff0c7819 */ /* 0x000fe40000011407 */
[----:B------:R-:W-:Y:S01]  /*14a0*/  SHF.R.S32.HI R0, RZ, 0x1f, R5 ;  /* 0x0000001fff007819 */ /* 0x000fe20000011405 */
[----:B------:R-:W-:Y:S01]  /*14b0*/  IMAD.SHL.U32 R4, R4, 0x10, RZ ;  /* 0x0000001004047824 */ /* 0x000fe200078e00ff */
[----:B------:R-:W-:-:S02]  /*14c0*/  LOP3.LUT R3, R2, 0x1c0, RZ, 0xc0, !PT ;  /* 0x000001c002037812 */ /* 0x000fc400078ec0ff */
[----:B------:R-:W-:Y:S02]  /*14d0*/  LEA.HI R7, R7, R12, RZ, 0x1 ;  /* 0x0000000c07077211 */ /* 0x000fe400078f08ff */
[CC--:B------:R-:W-:Y:S02]  /*14e0*/  LEA.HI R2, R0.reuse, R5.reuse, RZ, 0x2 ;  /* 0x0000000500027211 */ /* 0x0c0fe400078f10ff */
[----:B------:R-:W-:Y:S02]  /*14f0*/  LEA.HI R0, R0, R5, RZ, 0x5 ;  /* 0x0000000500007211 */ /* 0x000fe400078f28ff */
[----:B------:R-:W-:Y:S02]  /*1500*/  LOP3.LUT R8, R3, 0x30, R4, 0xf8, !PT ;  /* 0x0000003003087812 */ /* 0x000fe400078ef804 */
[----:B------:R-:W-:Y:S02]  /*1510*/  LOP3.LUT R15, R7, 0x7ffffe, RZ, 0xc0, !PT ;  /* 0x007ffffe070f7812 */ /* 0x000fe400078ec0ff */
[----:B------:R-:W-:-:S02]  /*1520*/  SHF.R.S32.HI R4, RZ, 0x2, R2 ;  /* 0x00000002ff047819 */ /* 0x000fc40000011402 */
[----:B------:R-:W-:Y:S01]  /*1530*/  SHF.R.S32.HI R7, RZ, 0x1f, R2 ;  /* 0x0000001fff077819 */ /* 0x000fe20000011402 */
[----:B------:R-:W-:Y:S01]  /*1540*/  IMAD.IADD R15, R12, 0x1, -R15 ;  /* 0x000000010c0f7824 */ /* 0x000fe200078e0a0f */
[----:B------:R-:W-:Y:S02]  /*1550*/  SHF.R.S32.HI R0, RZ, 0x5, R0 ;  /* 0x00000005ff007819 */ /* 0x000fe40000011400 */
[----:B------:R-:W-:Y:S02]  /*1560*/  LEA.HI R6, R13, R13, RZ, 0x1 ;  /* 0x0000000d0d067211 */ /* 0x000fe400078f08ff */
[----:B------:R-:W-:Y:S01]  /*1570*/  LEA.HI R7, R7, R4, RZ, 0x3 ;  /* 0x0000000407077211 */ /* 0x000fe200078f18ff */
[----:B------:R-:W-:Y:S01]  /*1580*/  IMAD R17, R0, -0x10, R17 ;  /* 0xfffffff000117824 */ /* 0x000fe200078e0211 */
[----:B------:R-:W-:Y:S01]  /*1590*/  LOP3.LUT R6, R6, 0xfffffffe, RZ, 0xc0, !PT ;  /* 0xfffffffe06067812 */ /* 0x000fe200078ec0ff */
[----:B------:R-:W-:Y:S01]  /*15a0*/  IMAD.SHL.U32 R0, R13, 0x1000, RZ ;  /* 0x000010000d007824 */ /* 0x000fe200078e00ff */
[----:B------:R-:W-:-:S02]  /*15b0*/  LOP3.LUT R8, R8, 0x8, R11, 0xf8, !PT ;  /* 0x0000000808087812 */ /* 0x000fc400078ef80b */
[----:B------:R-:W-:Y:S01]  /*15c0*/  SHF.R.U32.HI R3, RZ, 0x3, R3 ;  /* 0x00000003ff037819 */ /* 0x000fe20000011603 */
[----:B------:R-:W-:Y:S01]  /*15d0*/  IMAD.IADD R6, R13, 0x1, -R6 ;  /* 0x000000010d067824 */ /* 0x000fe200078e0a06 */
[----:B------:R-:W-:Y:S01]  /*15e0*/  LOP3.LUT R7, R7, 0xfffffff8, RZ, 0xc0, !PT ;  /* 0xfffffff807077812 */ /* 0x000fe200078ec0ff */
[----:B------:R-:W-:Y:S01]  /*15f0*/  IMAD R11, R15, 0x200, R0 ;  /* 0x000002000f0b7824 */ /* 0x000fe200078e0200 */
[----:B------:R-:W-:Y:S02]  /*1600*/  LOP3.LUT R8, R8, R3, RZ, 0x3c, !PT ;  /* 0x0000000308087212 */ /* 0x000fe400078e3cff */
[----:B------:R-:W-:Y:S02]  /*1610*/  IADD3 R7, R17, R7, -R4 ;  /* 0x0000000711077210 */ /* 0x000fe40007ffe804 */
[----:B------:R-:W-:Y:S01]  /*1620*/  LOP3.LUT R12, R2, 0x7ffffffc, RZ, 0xc0, !PT ;  /* 0x7ffffffc020c7812 */ /* 0x000fe200078ec0ff */
[----:B--2---:R-:W-:Y:S06]  /*1630*/  @P0 BRA `(.L_x_485) ;  /* 0x0000000000080947 */ /* 0x004fec0003800000 */
[----:B------:R-:W2:Y:S02]  /*1640*/  SYNCS.PHASECHK.TRANS64.TRYWAIT P0, [R16+URZ+0x30800], R21 ;  /* 0x03080015100075a7 */ /* 0x000ea4000800017f */
[----:B--2---:R-:W-:Y:S05]  /*1650*/  @!P0 BRA `(.L_x_486) ;  /* 0x00000098004c8947 */ /* 0x004fea0003800000 */
.L_x_485:
[----:B------:R-:W3:Y:S01]  /*1660*/  LDL.LU R2, [R1] ;  /* 0x0000000001027983 */ /* 0x000ee20000300800 */
[C---:B------:R-:W-:Y:S01]  /*1670*/  IMAD R3, R5.reuse, 0x4, R0 ;  /* 0x0000000405037824 */ /* 0x040fe200078e0200 */
[----:B------:R-:W-:Y:S01]  /*1680*/  CS2R R86, SRZ ;  /* 0x0000000000567805 */ /* 0x000fe2000001ff00 */
[----:B------:R-:W-:Y:S01]  /*1690*/  IMAD.IADD R11, R8, 0x1, R11 ;  /* 0x00000001080b7824 */ /* 0x000fe200078e020b */
[----:B------:R-:W-:Y:S01]  /*16a0*/  CS2R R84, SRZ ;  /* 0x0000000000547805 */ /* 0x000fe2000001ff00 */
[----:B------:R-:W-:Y:S01]  /*16b0*/  IMAD.IADD R12, R5, 0x1, -R12 ;  /* 0x00000001050c7824 */ /* 0x000fe200078e0a0c */
[----:B------:R-:W-:Y:S01]  /*16c0*/  CS2R R4, SRZ ;  /* 0x0000000000047805 */ /* 0x000fe2000001ff00 */
        /* <DEDUP_REMOVED lines=63> */
[----:B------:R-:W-:Y:S01]  /*1ac0*/  CS2R R88, SRZ ;  /* 0x0000000000587805 */ /* 0x000fe2000001ff00 */
[----:B------:R-:W-:Y:S01]  /*1ad0*/  IMAD R3, R3, 0x4, R16 ;  /* 0x0000000403037824 */ /* 0x000fe200078e0210 */
[----:B------:R-:W-:-:S02]  /*1ae0*/  SHF.R.S32.HI R10, RZ, 0x6, R10 ;  /* 0x00000006ff0a7819 */ /* 0x000fc4000001140a */
[----:B---3--:R-:W-:-:S07]  /*1af0*/  LOP3.LUT R7, R2, 0x1, RZ, 0xfc, !PT ;  /* 0x0000000102077812 */ /* 0x008fce00078efcff */
.L_x_497:
[----:B------:R-:W-:-:S13]  /*1b00*/  ISETP.NE.AND P0, PT, R7, 0x3, PT ;  /* 0x000000030700780c */ /* 0x000fda0003f05270 */
[----:B---3--:R-:W-:Y:S05]  /*1b10*/  @!P0 BRA `(.L_x_487) ;  /* 0x0000000000048947 */ /* 0x008fea0003800000 */
[----:B------:R-:W-:Y:S01]  /*1b20*/  BPT.TRAP 0x1 ;  /* 0x000000040000795c */ /* 0x000fe20000300000 */
.L_x_487:
[----:B------:R-:W-:Y:S01]  /*1b30*/  IMAD R2, R4, 0x8, R16 ;  /* 0x0000000804027824 */ /* 0x000fe200078e0210 */
[----:B------:R-:W-:-:S04]  /*1b40*/  SHF.L.U32 R153, R5, 0x1f, RZ ;  /* 0x0000001f05997819 */ /* 0x000fc800000006ff */
[----:B------:R3:W4:Y:S01]  /*1b50*/  SYNCS.PHASECHK.TRANS64.TRYWAIT P1, [R2+URZ+0x30810], R153 ;  /* 0x03081099020075a7 */ /* 0x000722000802017f */
[----:B------:R-:W-:Y:S05]  /*1b60*/  @!P0 BRA `(.L_x_488) ;  /* 0x0000000000048947 */ /* 0x000fea0003800000 */
[----:B------:R-:W-:Y:S01]  /*1b70*/  BPT.TRAP 0x1 ;  /* 0x000000040000795c */ /* 0x000fe20000300000 */
.L_x_488:
[----:B----4-:R-:W-:Y:S05]  /*1b80*/  @P1 BRA `(.L_x_489) ;  /* 0x0000000000081947 */ /* 0x010fea0003800000 */
[----:B------:R-:W4:Y:S02]  /*1b90*/  SYNCS.PHASECHK.TRANS64.TRYWAIT P1, [R2+URZ+0x30810], R153 ;  /* 0x03081099020075a7 */ /* 0x000f24000802017f */
[----:B----4-:R-:W-:Y:S05]  /*1ba0*/  @!P1 BRA `(.L_x_490) ;  /* 0x00000094000c9947 */ /* 0x010fea0003800000 */
.L_x_489:
[----:B------:R-:W-:Y:S05]  /*1bb0*/  WARPSYNC.ALL ;  /* 0x0000000000007948 */ /* 0x000fea0003800000 */
[----:B------:R-:W-:Y:S01]  /*1bc0*/  VIADD R0, R16, 0x18000 ;  /* 0x0001800010007836 */ /* 0x000fe20000000000 */
[----:B------:R-:W-:Y:S01]  /*1bd0*/  WARPGROUP.ARRIVE ;  /* 0x00000000000079c5 */ /* 0x000fe20000000000 */
[----:B-1----:R-:W-:Y:S01]  /*1be0*/  IMAD R13, R9, 0x2000, R16 ;  /* 0x00002000090d7824 */ /* 0x002fe200078e0210 */
[----:B------:R-:W-:Y:S01]  /*1bf0*/  UMOV UR5, 0x40000040 ;  /* 0x4000004000057882 */ /* 0x000fe20000000000 */
[----:B------:R-:W-:Y:S01]  /*1c00*/  UMOV UR7, 0x40000040 ;  /* 0x4000004000077882 */ /* 0x000fe20000000000 */
[----:B------:R-:W-:-:S02]  /*1c10*/  SHF.R.U32.HI R0, RZ, 0x4, R0 ;  /* 0x00000004ff007819 */ /* 0x000fc40000011600 */
[----:B------:R-:W-:Y:S02]  /*1c20*/  R2UR UR9, R13 ;  /* 0x000000000d0972ca */ /* 0x000fe400000e0000 */
[----:B------:R-:W-:-:S04]  /*1c30*/  LOP3.LUT R0, R0, 0x3fff, RZ, 0xc0, !PT ;  /* 0x00003fff00007812 */ /* 0x000fc800078ec0ff */
[----:B------:R-:W-:-:S05]  /*1c40*/  LOP3.LUT R13, R0, 0x10000, RZ, 0xfc, !PT ;  /* 0x00010000000d7812 */ /* 0x000fca00078efcff */
        /* <DEDUP_REMOVED lines=61> */
[----:B------:R1:W1:Y:S04]  /*2020*/  LDS.64 R222, [R13+0x28000] ;  /* 0x028000000dde7984 */ /* 0x0002680000000a00 */
[----:B------:R1:W1:Y:S04]  /*2030*/  LDS.64 R220, [R13+0x28020] ;  /* 0x028020000ddc7984 */ /* 0x0002680000000a00 */
[----:B------:R1:W1:Y:S04]  /*2040*/  LDS.64 R218, [R13+0x28040] ;  /* 0x028040000dda7984 */ /* 0x0002680000000a00 */
[----:B------:R1:W1:Y:S04]  /*2050*/  LDS.64 R216, [R13+0x28060] ;  /* 0x028060000dd87984 */ /* 0x0002680000000a00 */
[----:B------:R1:W1:Y:S04]  /*2060*/  LDS.64 R22, [R13+0x28080] ;  /* 0x028080000d167984 */ /* 0x0002680000000a00 */
[----:B--2---:R2:W1:Y:S04]  /*2070*/  LDS.64 R20, [R13+0x280a0] ;  /* 0x0280a0000d147984 */ /* 0x0044680000000a00 */
[----:B------:R2:W1:Y:S04]  /*2080*/  LDS.64 R18, [R13+0x280c0] ;  /* 0x0280c0000d127984 */ /* 0x0004680000000a00 */
[----:B------:R2:W1:Y:S01]  /*2090*/  LDS.64 R14, [R13+0x280e0] ;  /* 0x0280e0000d0e7984 */ /* 0x0004620000000a00 */
[----:B------:R-:W-:Y:S05]  /*20a0*/  @!P0 BRA `(.L_x_491) ;  /* 0x0000000000048947 */ /* 0x000fea0003800000 */
[----:B------:R-:W-:Y:S01]  /*20b0*/  BPT.TRAP 0x1 ;  /* 0x000000040000795c */ /* 0x000fe20000300000 */
.L_x_491:
[----:B------:R1:W1:Y:S01]  /*20c0*/  SYNCS.PHASECHK.TRANS64.TRYWAIT P1, [R2+URZ+0x30830], R153 ;  /* 0x03083099020075a7 */ /* 0x000262000802017f */
[----:B------:R-:W-:Y:S05]  /*20d0*/  @!P0 BRA `(.L_x_492) ;  /* 0x0000000000048947 */ /* 0x000fea0003800000 */
[----:B------:R-:W-:Y:S01]  /*20e0*/  BPT.TRAP 0x1 ;  /* 0x000000040000795c */ /* 0x000fe20000300000 */
.L_x_492:
[----:B------:R-:W-:-:S05]  /*20f0*/  VIADD R17, R16, 0x20000 ;  /* 0x0002000010117836 */ /* 0x000fca0000000000 */
[----:B------:R-:W-:-:S04]  /*2100*/  SHF.R.U32.HI R17, RZ, 0x4, R17 ;  /* 0x00000004ff117819 */ /* 0x000fc80000011611 */
[----:B------:R-:W-:-:S04]  /*2110*/  LOP3.LUT R17, R17, 0x3fff, RZ, 0xc0, !PT ;  /* 0x00003fff11117812 */ /* 0x000fc800078ec0ff */
[----:B------:R-:W-:Y:S01]  /*2120*/  LOP3.LUT R155, R17, 0x10000, RZ, 0xfc, !PT ;  /* 0x00010000119b7812 */ /* 0x000fe200078efcff */
[----:B-1----:R-:W-:Y:S06]  /*2130*/  @P1 BRA `(.L_x_493) ;  /* 0x0000000000081947 */ /* 0x002fec0003800000 */
[----:B------:R-:W1:Y:S02]  /*2140*/  SYNCS.PHASECHK.TRANS64.TRYWAIT P1, [R2+URZ+0x30830], R153 ;  /* 0x03083099020075a7 */ /* 0x000e64000802017f */
[----:B-1----:R-:W-:Y:S05]  /*2150*/  @!P1 BRA `(.L_x_494) ;  /* 0x0000008c00b49947 */ /* 0x002fea0003800000 */
.L_x_493:
[----:B------:R-:W-:Y:S01]  /*2160*/  UIADD3 UR9, UR9, 0x8000, URZ ;  /* 0x0000800009097890 */ /* 0x000fe2000fffe03f */
[----:B------:R-:W-:Y:S01]  /*2170*/  IMAD R155, R4, 0x400, R155 ;  /* 0x00000400049b7824 */ /* 0x000fe200078e029b */
[----:B------:R-:W-:Y:S01]  /*2180*/  UMOV UR7, 0x40000040 ;  /* 0x4000004000077882 */ /* 0x000fe20000000000 */
[----:B------:R-:W-:Y:S01]  /*2190*/  UMOV UR5, 0x40000040 ;  /* 0x4000004000057882 */ /* 0x000fe20000000000 */
[----:B------:R-:W-:Y:S01]  /*21a0*/  USHF.R.U32.HI UR9, URZ, 0x4, UR9 ;  /* 0x000000043f097899 */ /* 0x000fe20008011609 */
[----:B------:R-:W-:Y:S01]  /*21b0*/  FMUL.FTZ R224, R190, UR36 ;  /* 0x00000024bee07c20 */ /* 0x000fe20008410000 */
[----:B------:R-:W-:Y:S01]  /*21c0*/  R2UR UR8, R155 ;  /* 0x000000009b0872ca */ /* 0x000fe200000e0000 */
[----:B------:R-:W-:Y:S01]  /*21d0*/  FMUL.FTZ R225, R191, UR36 ;  /* 0x00000024bfe17c20 */ /* 0x000fe20008410000 */
[----:B------:R-:W-:Y:S01]  /*21e0*/  ULOP3.LUT UR9, UR9, 0x3fff, URZ, 0xc0, !UPT ;  /* 0x00003fff09097892 */ /* 0x000fe2000f8ec03f */
[----:B---34-:R-:W-:Y:S01]  /*21f0*/  WARPGROUP.ARRIVE ;  /* 0x00000000000079c5 */ /* 0x018fe20000000000 */
[----:B------:R-:W-:Y:S01]  /*2200*/  FMUL.FTZ R184, R184, UR36 ;  /* 0x00000024b8b87c20 */ /* 0x000fe20008410000 */
[----:B------:R-:W-:Y:S01]  /*2210*/  FMUL.FTZ R185, R185, UR36 ;  /* 0x00000024b9b97c20 */ /* 0x000fe20008410000 */
[----:B------:R-:W-:Y:S01]  /*2220*/  ULOP3.LUT UR9, UR9, 0x10000, URZ, 0xfc, !UPT ;  /* 0x0001000009097892 */ /* 0x000fe2000f8efc3f */
[----:B------:R-:W-:Y:S01]  /*2230*/  FMUL.FTZ R186, R186, UR36 ;  /* 0x00000024baba7c20 */ /* 0x000fe20008410000 */
[----:B------:R-:W-:Y:S01]  /*2240*/  LOP3.LUT R17, R17, 0x2000000, RZ, 0xfc, !PT ;  /* 0x0200000011117812 */ /* 0x000fe200078efcff */
[----:B------:R-:W-:Y:S01]  /*2250*/  FMUL.FTZ R187, R187, UR36 ;  /* 0x00000024bbbb7c20 */ /* 0x000fe20008410000 */
[----:B------:R-:W-:Y:S01]  /*2260*/  MUFU.TANH R184, R184 ;  /* 0x000000b800b87308 */ /* 0x000fe20000002400 */
[----:B------:R-:W-:Y:S01]  /*2270*/  ISETP.GT.AND P2, PT, R8, RZ, PT ;  /* 0x000000ff0800720c */ /* 0x000fe20003f44270 */
[----:B------:R-:W-:Y:S01]  /*2280*/  FMUL.FTZ R227, R201, UR36 ;  /* 0x00000024c9e37c20 */ /* 0x000fe20008410000 */
[----:B------:R-:W-:Y:S01]  /*2290*/  UMOV UR6, UR8 ;  /* 0x0000000800067c82 */ /* 0x000fe20008000000 */
[----:B------:R-:W-:Y:S01]  /*22a0*/  UMOV UR4, UR9 ;  /* 0x0000000900047c82 */ /* 0x000fe20008000000 */
[----:B------:R-:W-:Y:S01]  /*22b0*/  IMAD R17, R4, 0x400, R17 ;  /* 0x0000040004117824 */ /* 0x000fe200078e0211 */
[----:B------:R-:W-:Y:S01]  /*22c0*/  HGMMA.64x64x16.F32.BF16 R152, gdesc[UR4], RZ, !UPT, gsb0 ;  /* 0x00e00000049879f0 */ /* 0x000fe2000c0018ff */
[----:B------:R-:W-:Y:S01]  /*22d0*/  UIADD3 UR6, UR8, 0x2, URZ ;  /* 0x0000000208067890 */ /* 0x000fe2000fffe03f */
[----:B------:R-:W-:Y:S01]  /*22e0*/  MUFU.TANH R185, R185 ;  /* 0x000000b900b97308 */ /* 0x000fe20000002400 */
[----:B------:R-:W-:Y:S01]  /*22f0*/  UIADD3 UR4, UR9, 0x2, URZ ;  /* 0x0000000209047890 */ /* 0x000fe2000fffe03f */
[----:B------:R-:W-:Y:S01]  /*2300*/  ISETP.GT.AND P1, PT, R8, 0x8, PT ;  /* 0x000000080800780c */ /* 0x000fe20003f24270 */
[----:B------:R-:W-:Y:S01]  /*2310*/  UMOV UR7, 0x40000040 ;  /* 0x4000004000077882 */ /* 0x000fe20000000000 */
[----:B------:R-:W-:Y:S01]  /*2320*/  UMOV UR5, 0x40000040 ;  /* 0x4000004000057882 */ /* 0x000fe20000000000 */
[----:B------:R-:W-:Y:S01]  /*2330*/  FMUL.FTZ R226, R200, UR36 ;  /* 0x00000024c8e27c20 */ /* 0x000fe20008410000 */
[----:B------:R-:W-:Y:S01]  /*2340*/  FMUL.FTZ R188, R188, UR36 ;  /* 0x00000024bcbc7c20 */ /* 0x000fe20008410000 */
[----:B------:R-:W-:Y:S01]  /*2350*/  FMUL.FTZ R189, R189, UR36 ;  /* 0x00000024bdbd7c20 */ /* 0x000fe20008410000 */
[----:B------:R-:W1:Y:S01]  /*2360*/  MUFU.TANH R186, R186 ;  /* 0x000000ba00ba7308 */ /* 0x000e620000002400 */
[----:B------:R-:W-:Y:S01]  /*2370*/  FMUL.FTZ R194, R194, UR36 ;  /* 0x00000024c2c27c20 */ /* 0x000fe20008410000 */
[----:B------:R-:W-:Y:S01]  /*2380*/  FMUL.FTZ R192, R192, UR36 ;  /* 0x00000024c0c07c20 */ /* 0x000fe20008410000 */
[----:B------:R-:W-:Y:S01]  /*2390*/  FMUL.FTZ R193, R193, UR36 ;  /* 0x00000024c1c17c20 */ /* 0x000fe20008410000 */
[----:B------:R-:W-:Y:S01]  /*23a0*/  FMUL.FTZ R195, R195, UR36 ;  /* 0x00000024c3c37c20 */ /* 0x000fe20008410000 */
[----:B------:R-:W-:Y:S01]  /*23b0*/  FMUL.FTZ R196, R196, UR36 ;  /* 0x00000024c4c47c20 */ /* 0x000fe20008410000 */
[----:B------:R-:W-:Y:S01]  /*23c0*/  FMUL.FTZ R197, R197, UR36 ;  /* 0x00000024c5c57c20 */ /* 0x000fe20008410000 */
[----:B------:R-:W-:Y:S01]  /*23d0*/  FMUL.FTZ R198, R198, UR36 ;  /* 0x00000024c6c67c20 */ /* 0x000fe20008410000 */
[----:B------:R-:W3:Y:S01]  /*23e0*/  MUFU.TANH R187, R187 ;  /* 0x000000bb00bb7308 */ /* 0x000ee20000002400 */
[----:B------:R-:W-:Y:S01]  /*23f0*/  FMUL.FTZ R199, R199, UR36 ;  /* 0x00000024c7c77c20 */ /* 0x000fe20008410000 */
[----:B------:R-:W-:Y:S01]  /*2400*/  FMUL.FTZ R202, R202, UR36 ;  /* 0x00000024caca7c20 */ /* 0x000fe20008410000 */
[----:B------:R-:W-:Y:S01]  /*2410*/  FMUL.FTZ R210, R210, UR36 ;  /* 0x00000024d2d27c20 */ /* 0x000fe20008410000 */
[----:B------:R-:W-:Y:S01]  /*2420*/  FMUL.FTZ R209, R209, UR36 ;  /* 0x00000024d1d17c20 */ /* 0x000fe20008410000 */
[----:B------:R-:W-:-:S03]  /*2430*/  FMUL.FTZ R212, R212, UR36 ;  /* 0x00000024d4d47c20 */ /* 0x000fc60008410000 */
[----:B------:R-:W-:Y:S01]  /*2440*/  MUFU.TANH R188, R188 ;  /* 0x000000bc00bc7308 */ /* 0x000fe20000002400 */
[C---:B-1----:R-:W-:Y:S01]  /*2450*/  FSEL R201, R186.reuse, -INF , P1 ;  /* 0xff800000bac97808 */ /* 0x042fe20000800000 */
[----:B------:R-:W-:-:S04]  /*2460*/  FFMA.FTZ R186, -R186, R186, 1 ;  /* 0x3f800000baba7423 */ /* 0x000fc800000101ba */
[----:B------:R-:W-:Y:S02]  /*2470*/  FFMA.FTZ R233, R201, UR37, -R222 ;  /* 0x00000025c9e97c23 */ /* 0x000fe400080108de */
[----:B------:R-:W-:Y:S08]  /*2480*/  MUFU.TANH R189, R189 ;  /* 0x000000bd00bd7308 */ /* 0x000ff00000002400 */
[----:B------:R-:W-:Y:S08]  /*2490*/  MUFU.TANH R225, R225 ;  /* 0x000000e100e17308 */ /* 0x000ff00000002400 */
[----:B------:R-:W1:Y:S08]  /*24a0*/  MUFU.TANH R224, R224 ;  /* 0x000000e000e07308 */ /* 0x000e700000002400 */
        /* <DEDUP_REMOVED lines=60> */
[----:B------:R-:W-:Y:S01]  /*2870*/  UMOV UR7, 0x40000040 ;  /* 0x4000004000077882 */ /* 0x000fe20000000000 */
[C---:B------:R-:W-:Y:S01]  /*2880*/  FSEL R17, R184.reuse, -INF , P2 ;  /* 0xff800000b8117808 */ /* 0x040fe20001000000 */
[----:B------:R-:W-:-:S04]  /*2890*/  FFMA.FTZ R184, -R184, R184, 1 ;  /* 0x3f800000b8b87423 */ /* 0x000fc800000101b8 */
[----:B------:R-:W-:Y:S01]  /*28a0*/  FFMA.FTZ R232, R17, UR37, -R222 ;  /* 0x0000002511e87c23 */ /* 0x000fe200080108de */
[C---:B---3--:R-:W-:Y:S01]  /*28b0*/  FSEL R222, R187.reuse, -INF , P1 ;  /* 0xff800000bbde7808 */ /* 0x048fe20000800000 */
[----:B------:R-:W-:-:S04]  /*28c0*/  FFMA.FTZ R187, -R187, R187, 1 ;  /* 0x3f800000bbbb7423 */ /* 0x000fc800000101bb */
[----:B------:R-:W-:Y:S01]  /*28d0*/  FFMA.FTZ R222, R222, UR37, -R223 ;  /* 0x00000025dede7c23 */ /* 0x000fe200080108df */
[----:B------:R-:W-:Y:S01]  /*28e0*/  UMOV UR6, UR4 ;  /* 0x0000000400067c82 */ /* 0x000fe20008000000 */
[----:B------:R-:W-:Y:S02]  /*28f0*/  WARPGROUP.DEPBAR.LE gsb0, 0x0 ;  /* 0x00008000000079c5 */ /* 0x000fe40000010000 */
[----:B------:R-:W3:Y:S02]  /*2900*/  LDS.64 R190, [R13+0x28200] ;  /* 0x028200000dbe7984 */ /* 0x000ee40000000a00 */
[--C-:B---3--:R-:W-:Y:S01]  /*2910*/  FADD.FTZ R230, R154, -R190.reuse ;  /* 0x800000be9ae67221 */ /* 0x108fe20000010000 */
[----:B------:R-:W-:Y:S01]  /*2920*/  FSEL R154, R185, -INF , P2 ;  /* 0xff800000b99a7808 */ /* 0x000fe20001000000 */
[----:B------:R-:W-:Y:S01]  /*2930*/  FADD.FTZ R231, R152, -R190 ;  /* 0x800000be98e77221 */ /* 0x000fe20000010000 */
[--C-:B------:R-:W-:Y:S01]  /*2940*/  FADD.FTZ R201, R155, -R191.reuse ;  /* 0x800000bf9bc97221 */ /* 0x100fe20000010000 */
[----:B------:R-:W3:Y:S01]  /*2950*/  MUFU.EX2 R152, R232 ;  /* 0x000000e800987308 */ /* 0x000ee20000000800 */
[----:B------:R-:W-:Y:S01]  /*2960*/  FADD.FTZ R200, R153, -R191 ;  /* 0x800000bf99c87221 */ /* 0x000fe20000010000 */
[----:B------:R-:W-:Y:S01]  /*2970*/  FFMA.FTZ R17, R154, UR37, -R223 ;  /* 0x000000259a117c23 */ /* 0x000fe200080108df */
[----:B------:R-:W-:Y:S01]  /*2980*/  FFMA.FTZ R191, -R185, R185, 1 ;  /* 0x3f800000b9bf7423 */ /* 0x000fe200000101b9 */
[----:B------:R-:W4:Y:S01]  /*2990*/  LDS.64 R154, [R13+0x28220] ;  /* 0x028220000d9a7984 */ /* 0x000f220000000a00 */
[----:B------:R-:W-:Y:S01]  /*29a0*/  FMUL.FTZ R190, R203, UR36 ;  /* 0x00000024cbbe7c20 */ /* 0x000fe20008410000 */
[C---:B-1----:R-:W-:Y:S01]  /*29b0*/  FSEL R223, R224.reuse, -INF , P1 ;  /* 0xff800000e0df7808 */ /* 0x042fe20000800000 */
[----:B------:R-:W-:Y:S01]  /*29c0*/  FFMA.FTZ R224, -R224, R224, 1 ;  /* 0x3f800000e0e07423 */ /* 0x000fe200000101e0 */
[----:B------:R-:W1:Y:S08]  /*29d0*/  MUFU.EX2 R17, R17 ;  /* 0x0000001100117308 */ /* 0x000e700000000800 */
[----:B------:R-:W5:Y:S01]  /*29e0*/  MUFU.EX2 R153, R233 ;  /* 0x000000e900997308 */ /* 0x000f620000000800 */
[----:B---3--:R-:W-:-:S04]  /*29f0*/  FMUL.FTZ R185, R152, R231 ;  /* 0x000000e798b97220 */ /* 0x008fc80000410000 */
[----:B------:R-:W-:-:S03]  /*2a00*/  FMUL.FTZ R185, R184, R185 ;  /* 0x000000b9b8b97220 */ /* 0x000fc60000410000 */
[----:B------:R-:W-:Y:S01]  /*2a10*/  MUFU.TANH R190, R190 ;  /* 0x000000be00be7308 */ /* 0x000fe20000002400 */
[C---:B-1----:R-:W-:Y:S01]  /*2a20*/  FMUL.FTZ R200, R17.reuse, R200 ;  /* 0x000000c811c87220 */ /* 0x042fe20000410000 */
[----:B------:R-:W-:Y:S01]  /*2a30*/  F2FP.BF16.F32.PACK_AB R152, R17, R152 ;  /* 0x000000981198723e */ /* 0x000fe200000010ff */
[----:B------:R-:W-:Y:S02]  /*2a40*/  IMAD R17, R9, 0x4000, R16 ;  /* 0x0000400009117824 */ /* 0x000fe400078e0210 */
[----:B------:R-:W-:Y:S01]  /*2a50*/  FMUL.FTZ R184, R191, R200 ;  /* 0x000000c8bfb87220 */ /* 0x000fe20000410000 */
[----:B------:R-:W-:Y:S02]  /*2a60*/  FMUL.FTZ R191, R204, UR36 ;  /* 0x00000024ccbf7c20 */ /* 0x000fe40008410000 */
[----:B------:R4:W1:Y:S01]  /*2a70*/  MUFU.EX2 R200, R222 ;  /* 0x000000de00c87308 */ /* 0x0008620000000800 */
[----:B-----5:R-:W-:Y:S01]  /*2a80*/  FMUL.FTZ R203, R153, R230 ;  /* 0x000000e699cb7220 */ /* 0x020fe20000410000 */
[----:B------:R-:W-:-:S02]  /*2a90*/  F2FP.BF16.F32.PACK_AB R184, R184, R185 ;  /* 0x000000b9b8b8723e */ /* 0x000fc400000010ff */
[----:B------:R-:W-:Y:S01]  /*2aa0*/  R2UR UR5, R17 ;  /* 0x00000000110572ca */ /* 0x000fe200000e0000 */
[----:B------:R-:W-:Y:S01]  /*2ab0*/  FMUL.FTZ R186, R186, R203 ;  /* 0x000000cbbaba7220 */ /* 0x000fe20000410000 */
[C---:B------:R-:W-:Y:S01]  /*2ac0*/  FSEL R203, R188.reuse, -INF , P2 ;  /* 0xff800000bccb7808 */ /* 0x040fe20001000000 */
[----:B------:R-:W-:Y:S01]  /*2ad0*/  FFMA.FTZ R188, -R188, R188, 1 ;  /* 0x3f800000bcbc7423 */ /* 0x000fe200000101bc */
[----:B------:R-:W-:Y:S03]  /*2ae0*/  MUFU.TANH R191, R191 ;  /* 0x000000bf00bf7308 */ /* 0x000fe60000002400 */
[----:B------:R-:W-:Y:S01]  /*2af0*/  FFMA.FTZ R230, R203, UR37, -R220 ;  /* 0x00000025cbe67c23 */ /* 0x000fe200080108dc */
[----:B------:R-:W-:Y:S01]  /*2b00*/  FMUL.FTZ R203, R205, UR36 ;  /* 0x00000024cdcb7c20 */ /* 0x000fe20008410000 */
[--C-:B----4-:R-:W-:Y:S01]  /*2b10*/  FADD.FTZ R222, R156, -R154.reuse ;  /* 0x8000009a9cde7221 */ /* 0x110fe20000010000 */
[----:B------:R-:W-:Y:S01]  /*2b20*/  FADD.FTZ R205, R158, -R154 ;  /* 0x8000009a9ecd7221 */ /* 0x000fe20000010000 */
[----:B------:R-:W-:Y:S01]  /*2b30*/  FSEL R154, R189, -INF , P2 ;  /* 0xff800000bd9a7808 */ /* 0x000fe20001000000 */
[--C-:B------:R-:W-:Y:S01]  /*2b40*/  FADD.FTZ R159, R159, -R155.reuse ;  /* 0x8000009b9f9f7221 */ /* 0x100fe20000010000 */
[----:B-1----:R-:W-:Y:S01]  /*2b50*/  FMUL.FTZ R204, R200, R201 ;  /* 0x000000c9c8cc7220 */ /* 0x002fe20000410000 */
[----:B------:R-:W-:Y:S01]  /*2b60*/  FFMA.FTZ R156, R223, UR37, -R220 ;  /* 0x00000025df9c7c23 */ /* 0x000fe200080108dc */
[----:B------:R-:W1:Y:S01]  /*2b70*/  MUFU.EX2 R201, R230 ;  /* 0x000000e600c97308 */ /* 0x000e620000000800 */
[----:B------:R-:W-:Y:S01]  /*2b80*/  FMUL.FTZ R220, R207, UR36 ;  /* 0x00000024cfdc7c20 */ /* 0x000fe20008410000 */
[----:B------:R-:W-:Y:S01]  /*2b90*/  FMUL.FTZ R187, R187, R204 ;  /* 0x000000ccbbbb7220 */ /* 0x000fe20000410000 */
[----:B------:R-:W-:Y:S01]  /*2ba0*/  FMUL.FTZ R204, R206, UR36 ;  /* 0x00000024cecc7c20 */ /* 0x000fe20008410000 */
[----:B------:R-:W-:Y:S01]  /*2bb0*/  FADD.FTZ R206, R157, -R155 ;  /* 0x8000009b9dce7221 */ /* 0x000fe20000010000 */
[--C-:B------:R-:W-:Y:S01]  /*2bc0*/  FFMA.FTZ R157, R154, UR37, -R221.reuse ;  /* 0x000000259a9d7c23 */ /* 0x100fe200080108dd */
[----:B------:R-:W-:Y:S01]  /*2bd0*/  FSEL R154, R225, -INF , P1 ;  /* 0xff800000e19a7808 */ /* 0x000fe20000800000 */
[----:B------:R-:W-:Y:S01]  /*2be0*/  FFMA.FTZ R189, -R189, R189, 1 ;  /* 0x3f800000bdbd7423 */ /* 0x000fe200000101bd */
[----:B------:R-:W3:Y:S01]  /*2bf0*/  MUFU.EX2 R156, R156 ;  /* 0x0000009c009c7308 */ /* 0x000ee20000000800 */
[----:B------:R-:W-:Y:S01]  /*2c00*/  F2FP.BF16.F32.PACK_AB R185, R187, R186 ;  /* 0x000000babbb9723e */ /* 0x000fe200000010ff */
[----:B------:R-:W-:Y:S01]  /*2c10*/  USHF.R.U32.HI UR5, URZ, 0x4, UR5 ;  /* 0x000000043f057899 */ /* 0x000fe20008011605 */
[----:B------:R-:W-:Y:S01]  /*2c20*/  FFMA.FTZ R158, R154, UR37, -R221 ;  /* 0x000000259a9e7c23 */ /* 0x000fe200080108dd */
[----:B------:R-:W-:Y:S01]  /*2c30*/  FMUL.FTZ R221, R208, UR36 ;  /* 0x00000024d0dd7c20 */ /* 0x000fe20008410000 */
[----:B------:R-:W4:Y:S01]  /*2c40*/  LDS.64 R154, [R13+0x28240] ;  /* 0x028240000d9a7984 */ /* 0x000f220000000a00 */
[----:B------:R-:W-:Y:S01]  /*2c50*/  FFMA.FTZ R208, -R225, R225, 1 ;  /* 0x3f800000e1d07423 */ /* 0x000fe200000101e1 */
[----:B------:R-:W-:Y:S01]  /*2c60*/  F2FP.BF16.F32.PACK_AB R153, R200, R153 ;  /* 0x00000099c899723e */ /* 0x000fe200000010ff */
[----:B------:R-:W5:Y:S01]  /*2c70*/  MUFU.EX2 R157, R157 ;  /* 0x0000009d009d7308 */ /* 0x000f620000000800 */
[----:B-1----:R-:W-:Y:S01]  /*2c80*/  FMUL.FTZ R223, R201, R222 ;  /* 0x000000dec9df7220 */ /* 0x002fe20000410000 */
[----:B------:R-:W-:-:S03]  /*2c90*/  ULOP3.LUT UR9, UR5, 0x3fff, URZ, 0xc0, !UPT ;  /* 0x00003fff05097892 */ /* 0x000fc6000f8ec03f */
[----:B------:R-:W-:Y:S01]  /*2ca0*/  FMUL.FTZ R188, R188, R223 ;  /* 0x000000dfbcbc7220 */ /* 0x000fe20000410000 */
[----:B------:R-:W-:Y:S02]  /*2cb0*/  UMOV UR5, 0x40000040 ;  /* 0x4000004000057882 */ /* 0x000fe40000000000 */
[----:B------:R-:W1:Y:S01]  /*2cc0*/  MUFU.EX2 R158, R158 ;  /* 0x0000009e009e7308 */ /* 0x000e620000000800 */
[----:B---3--:R-:W-:-:S04]  /*2cd0*/  FMUL.FTZ R205, R156, R205 ;  /* 0x000000cd9ccd7220 */ /* 0x008fc80000410000 */
[----:B------:R-:W-:Y:S01]  /*2ce0*/  FMUL.FTZ R207, R224, R205 ;  /* 0x000000cde0cf7220 */ /* 0x000fe20000410000 */
[----:B------:R-:W-:Y:S02]  /*2cf0*/  FSEL R205, R194, -INF , P1 ;  /* 0xff800000c2cd7808 */ /* 0x000fe40000800000 */
[----:B------:R-:W-:Y:S01]  /*2d00*/  MUFU.TANH R204, R204 ;  /* 0x000000cc00cc7308 */ /* 0x000fe20000002400 */
[----:B-----5:R-:W-:Y:S02]  /*2d10*/  FMUL.FTZ R206, R157, R206 ;  /* 0x000000ce9dce7220 */ /* 0x020fe40000410000 */
[----:B------:R-:W-:Y:S02]  /*2d20*/  FFMA.FTZ R223, R205, UR37, -R218 ;  /* 0x00000025cddf7c23 */ /* 0x000fe400080108da */
[----:B------:R-:W-:-:S03]  /*2d30*/  FMUL.FTZ R189, R189, R206 ;  /* 0x000000cebdbd7220 */ /* 0x000fc60000410000 */
[----:B------:R-:W-:Y:S01]  /*2d40*/  MUFU.TANH R203, R203 ;  /* 0x000000cb00cb7308 */ /* 0x000fe20000002400 */
[----:B-1----:R-:W-:Y:S01]  /*2d50*/  FMUL.FTZ R159, R158, R159 ;  /* 0x0000009f9e9f7220 */ /* 0x002fe20000410000 */
[----:B------:R-:W-:-:S03]  /*2d60*/  F2FP.BF16.F32.PACK_AB R186, R189, R188 ;  /* 0x000000bcbdba723e */ /* 0x000fc600000010ff */
[----:B------:R-:W-:Y:S01]  /*2d70*/  FMUL.FTZ R208, R208, R159 ;  /* 0x0000009fd0d07220 */ /* 0x000fe20000410000 */
[C---:B------:R-:W-:Y:S01]  /*2d80*/  FSEL R159, R192.reuse, -INF , P2 ;  /* 0xff800000c09f7808 */ /* 0x040fe20001000000 */
[----:B------:R-:W-:Y:S01]  /*2d90*/  FFMA.FTZ R192, -R192, R192, 1 ;  /* 0x3f800000c0c07423 */ /* 0x000fe200000101c0 */
[----:B------:R-:W-:Y:S02]  /*2da0*/  MUFU.TANH R220, R220 ;  /* 0x000000dc00dc7308 */ /* 0x000fe40000002400 */
[----:B------:R-:W-:Y:S01]  /*2db0*/  F2FP.BF16.F32.PACK_AB R187, R208, R207 ;  /* 0x000000cfd0bb723e */ /* 0x000fe200000010ff */
[----:B------:R-:W-:Y:S01]  /*2dc0*/  FFMA.FTZ R159, R159, UR37, -R218 ;  /* 0x000000259f9f7c23 */ /* 0x000fe200080108da */
[----:B------:R-:W-:Y:S01]  /*2dd0*/  FSEL R218, R195, -INF , P1 ;  /* 0xff800000c3da7808 */ /* 0x000fe20000800000 */
[--C-:B----4-:R-:W-:Y:S01]  /*2de0*/  FADD.FTZ R222, R160, -R154.reuse ;  /* 0x8000009aa0de7221 */ /* 0x110fe20000010000 */
[----:B------:R-:W-:Y:S01]  /*2df0*/  FADD.FTZ R205, R162, -R154 ;  /* 0x8000009aa2cd7221 */ /* 0x000fe20000010000 */
[----:B------:R-:W-:Y:S01]  /*2e00*/  FSEL R154, R193, -INF , P2 ;  /* 0xff800000c19a7808 */ /* 0x000fe20001000000 */
[--C-:B------:R-:W-:Y:S01]  /*2e10*/  FADD.FTZ R160, R163, -R155.reuse ;  /* 0x8000009ba3a07221 */ /* 0x100fe20000010000 */
[----:B------:R-:W-:Y:S01]  /*2e20*/  FADD.FTZ R206, R161, -R155 ;  /* 0x8000009ba1ce7221 */ /* 0x000fe20000010000 */
[----:B------:R-:W1:Y:S01]  /*2e30*/  MUFU.EX2 R159, R159 ;  /* 0x0000009f009f7308 */ /* 0x000e620000000800 */
[----:B------:R-:W-:Y:S01]  /*2e40*/  FFMA.FTZ R161, -R194, R194, 1 ;  /* 0x3f800000c2a17423 */ /* 0x000fe200000101c2 */
[--C-:B------:R-:W-:Y:S01]  /*2e50*/  FFMA.FTZ R163, R154, UR37, -R219.reuse ;  /* 0x000000259aa37c23 */ /* 0x100fe200080108db */
[----:B------:R-:W-:Y:S01]  /*2e60*/  FFMA.FTZ R219, R218, UR37, -R219 ;  /* 0x00000025dadb7c23 */ /* 0x000fe200080108db */
[----:B------:R-:W3:Y:S01]  /*2e70*/  LDS.64 R154, [R13+0x28260] ;  /* 0x028260000d9a7984 */ /* 0x000ee20000000a00 */
[----:B------:R-:W-:Y:S01]  /*2e80*/  FMUL.FTZ R218, R211, UR36 ;  /* 0x00000024d3da7c20 */ /* 0x000fe20008410000 */
[----:B------:R-:W-:Y:S01]  /*2e90*/  FFMA.FTZ R193, -R193, R193, 1 ;  /* 0x3f800000c1c17423 */ /* 0x000fe200000101c1 */
[----:B------:R-:W-:Y:S01]  /*2ea0*/  FFMA.FTZ R195, -R195, R195, 1 ;  /* 0x3f800000c3c37423 */ /* 0x000fe200000101c3 */
[----:B------:R-:W4:Y:S08]  /*2eb0*/  MUFU.EX2 R162, R223 ;  /* 0x000000df00a27308 */ /* 0x000f300000000800 */
[----:B------:R-:W5:Y:S01]  /*2ec0*/  MUFU.EX2 R163, R163 ;  /* 0x000000a300a37308 */ /* 0x000f620000000800 */
[----:B-1----:R-:W-:-:S04]  /*2ed0*/  FMUL.FTZ R211, R159, R222 ;  /* 0x000000de9fd37220 */ /* 0x002fc80000410000 */
[----:B------:R-:W-:-:S03]  /*2ee0*/  FMUL.FTZ R194, R192, R211 ;  /* 0x000000d3c0c27220 */ /* 0x000fc60000410000 */
[----:B------:R-:W-:Y:S01]  /*2ef0*/  MUFU.TANH R221, R221 ;  /* 0x000000dd00dd7308 */ /* 0x000fe20000002400 */
[----:B----4-:R-:W-:-:S04]  /*2f00*/  FMUL.FTZ R222, R162, R205 ;  /* 0x000000cda2de7220 */ /* 0x010fc80000410000 */
[----:B------:R-:W-:Y:S01]  /*2f10*/  FMUL.FTZ R192, R161, R222 ;  /* 0x000000dea1c07220 */ /* 0x000fe20000410000 */
[----:B------:R-:W-:Y:S02]  /*2f20*/  FSEL R161, R196, -INF , P2 ;  /* 0xff800000c4a17808 */ /* 0x000fe40001000000 */
[----:B------:R-:W1:Y:S01]  /*2f30*/  MUFU.EX2 R205, R219 ;  /* 0x000000db00cd7308 */ /* 0x000e620000000800 */
[----:B-----5:R-:W-:-:S04]  /*2f40*/  FMUL.FTZ R206, R163, R206 ;  /* 0x000000cea3ce7220 */ /* 0x020fc80000410000 */
[----:B------:R-:W-:Y:S01]  /*2f50*/  FMUL.FTZ R193, R193, R206 ;  /* 0x000000cec1c17220 */ /* 0x000fe20000410000 */
[----:B------:R-:W-:Y:S01]  /*2f60*/  FFMA.FTZ R206, R161, UR37, -R216 ;  /* 0x00000025a1ce7c23 */ /* 0x000fe200080108d8 */
[----:B------:R-:W-:Y:S01]  /*2f70*/  FSEL R161, R198, -INF , P1 ;  /* 0xff800000c6a17808 */ /* 0x000fe20000800000 */
[----:B------:R-:W-:Y:S02]  /*2f80*/  MUFU.TANH R218, R218 ;  /* 0x000000da00da7308 */ /* 0x000fe40000002400 */
[----:B------:R-:W-:Y:S01]  /*2f90*/  F2FP.BF16.F32.PACK_AB R188, R193, R194 ;  /* 0x000000c2c1bc723e */ /* 0x000fe200000010ff */
[--C-:B---3--:R-:W-:Y:S01]  /*2fa0*/  FADD.FTZ R211, R164, -R154.reuse ;  /* 0x8000009aa4d37221 */ /* 0x108fe20000010000 */
[----:B------:R-:W-:Y:S01]  /*2fb0*/  FADD.FTZ R223, R166, -R154 ;  /* 0x8000009aa6df7221 */ /* 0x000fe20000010000 */
[----:B------:R-:W-:Y:S01]  /*2fc0*/  FSEL R154, R197, -INF , P2 ;  /* 0xff800000c59a7808 */ /* 0x000fe20001000000 */
[----:B------:R-:W-:Y:S02]  /*2fd0*/  FFMA.FTZ R216, R161, UR37, -R216 ;  /* 0x00000025a1d87c23 */ /* 0x000fe400080108d8 */
[----:B------:R-:W3:Y:S01]  /*2fe0*/  MUFU.EX2 R206, R206 ;  /* 0x000000ce00ce7308 */ /* 0x000ee20000000800 */
[----:B-1----:R-:W-:Y:S01]  /*2ff0*/  FMUL.FTZ R160, R205, R160 ;  /* 0x000000a0cda07220 */ /* 0x002fe20000410000 */
[----:B------:R-:W-:Y:S01]  /*3000*/  FFMA.FTZ R197, -R197, R197, 1 ;  /* 0x3f800000c5c57423 */ /* 0x000fe200000101c5 */
[----:B------:R-:W-:Y:S01]  /*3010*/  FFMA.FTZ R166, R154, UR37, -R217 ;  /* 0x000000259aa67c23 */ /* 0x000fe200080108d9 */
[----:B------:R-:W-:Y:S01]  /*3020*/  FFMA.FTZ R154, -R196, R196, 1 ;  /* 0x3f800000c49a7423 */ /* 0x000fe200000101c4 */
[----:B------:R-:W-:Y:S01]  /*3030*/  FMUL.FTZ R195, R195, R160 ;  /* 0x000000a0c3c37220 */ /* 0x000fe20000410000 */
[----:B------:R-:W-:Y:S01]  /*3040*/  FSEL R160, R199, -INF , P1 ;  /* 0xff800000c7a07808 */ /* 0x000fe20000800000 */
[----:B------:R-:W-:Y:S01]  /*3050*/  FADD.FTZ R196, R167, -R155 ;  /* 0x8000009ba7c47221 */ /* 0x000fe20000010000 */
[----:B------:R-:W-:Y:S01]  /*3060*/  FSEL R167, R226, -INF , P2 ;  /* 0xff800000e2a77808 */ /* 0x000fe20001000000 */
[----:B------:R-:W1:Y:S01]  /*3070*/  MUFU.EX2 R166, R166 ;  /* 0x000000a600a67308 */ /* 0x000e620000000800 */
[----:B------:R-:W-:Y:S01]  /*3080*/  FFMA.FTZ R199, -R199, R199, 1 ;  /* 0x3f800000c7c77423 */ /* 0x000fe200000101c7 */
[----:B------:R-:W-:Y:S01]  /*3090*/  FFMA.FTZ R217, R160, UR37, -R217 ;  /* 0x00000025a0d97c23 */ /* 0x000fe200080108d9 */
[----:B------:R-:W-:Y:S01]  /*30a0*/  FFMA.FTZ R226, -R226, R226, 1 ;  /* 0x3f800000e2e27423 */ /* 0x000fe200000101e2 */
[----:B------:R-:W4:Y:S01]  /*30b0*/  LDS.64 R160, [R13+0x28280] ;  /* 0x028280000da07984 */ /* 0x000f220000000a00 */
[----:B------:R-:W-:Y:S01]  /*30c0*/  FFMA.FTZ R167, R167, UR37, -R22 ;  /* 0x00000025a7a77c23 */ /* 0x000fe20008010816 */
[----:B------:R-:W-:Y:S01]  /*30d0*/  F2FP.BF16.F32.PACK_AB R189, R195, R192 ;  /* 0x000000c0c3bd723e */ /* 0x000fe200000010ff */
[----:B---3--:R-:W-:Y:S01]  /*30e0*/  FMUL.FTZ R219, R206, R211 ;  /* 0x000000d3cedb7220 */ /* 0x008fe20000410000 */
[----:B------:R-:W-:Y:S01]  /*30f0*/  FADD.FTZ R211, R165, -R155 ;  /* 0x8000009ba5d37221 */ /* 0x000fe20000010000 */
[----:B------:R-:W-:Y:S01]  /*3100*/  FFMA.FTZ R155, -R198, R198, 1 ;  /* 0x3f800000c69b7423 */ /* 0x000fe200000101c6 */
[----:B------:R-:W-:Y:S01]  /*3110*/  FMUL.FTZ R198, R213, UR36 ;  /* 0x00000024d5c67c20 */ /* 0x000fe20008410000 */
[----:B------:R-:W-:Y:S01]  /*3120*/  FSEL R213, R202, -INF , P1 ;  /* 0xff800000cad57808 */ /* 0x000fe20000800000 */
[----:B------:R3:W5:Y:S01]  /*3130*/  MUFU.EX2 R165, R217 ;  /* 0x000000d900a57308 */ /* 0x0007620000000800 */
[----:B------:R-:W-:Y:S01]  /*3140*/  FMUL.FTZ R154, R154, R219 ;  /* 0x000000db9a9a7220 */ /* 0x000fe20000410000 */
[----:B------:R-:W-:-:S02]  /*3150*/  F2FP.BF16.F32.PACK_AB R205, R205, R162 ;  /* 0x000000a2cdcd723e */ /* 0x000fc400000010ff */
[----:B------:R-:W-:Y:S01]  /*3160*/  FFMA.FTZ R213, R213, UR37, -R22 ;  /* 0x00000025d5d57c23 */ /* 0x000fe20008010816 */
[C---:B-1----:R-:W-:Y:S01]  /*3170*/  FMUL.FTZ R22, R166.reuse, R211 ;  /* 0x000000d3a6167220 */ /* 0x042fe20000410000 */
[----:B------:R-:W-:Y:S02]  /*3180*/  F2FP.BF16.F32.PACK_AB R206, R166, R206 ;  /* 0x000000cea6ce723e */ /* 0x000fe400000010ff */
[----:B------:R-:W1:Y:S01]  /*3190*/  MUFU.EX2 R167, R167 ;  /* 0x000000a700a77308 */ /* 0x000e620000000800 */
[----:B------:R-:W-:Y:S01]  /*31a0*/  FMUL.FTZ R197, R197, R22 ;  /* 0x00000016c5c57220 */ /* 0x000fe20000410000 */
[----:B------:R-:W-:Y:S01]  /*31b0*/  FSEL R22, R227, -INF , P2 ;  /* 0xff800000e3167808 */ /* 0x000fe20001000000 */
[----:B---3--:R-:W-:Y:S01]  /*31c0*/  FMUL.FTZ R217, R215, UR36 ;  /* 0x00000024d7d97c20 */ /* 0x008fe20008410000 */
[----:B------:R-:W-:-:S04]  /*31d0*/  FFMA.FTZ R215, -R191, R191, 1 ;  /* 0x3f800000bfd77423 */ /* 0x000fc800000101bf */
[----:B------:R-:W3:Y:S01]  /*31e0*/  MUFU.EX2 R164, R216 ;  /* 0x000000d800a47308 */ /* 0x000ee20000000800 */
[----:B-----5:R-:W-:-:S04]  /*31f0*/  FMUL.FTZ R196, R165, R196 ;  /* 0x000000c4a5c47220 */ /* 0x020fc80000410000 */
[----:B------:R-:W-:Y:S01]  /*3200*/  FMUL.FTZ R196, R199, R196 ;  /* 0x000000c4c7c47220 */ /* 0x000fe20000410000 */
[----:B------:R-:W-:Y:S02]  /*3210*/  FFMA.FTZ R199, -R202, R202, 1 ;  /* 0x3f800000cac77423 */ /* 0x000fe400000101ca */
[----:B------:R5:W2:Y:S01]  /*3220*/  MUFU.EX2 R211, R213 ;  /* 0x000000d500d37308 */ /* 0x000aa20000000800 */
[--C-:B----4-:R-:W-:Y:S01]  /*3230*/  FADD.FTZ R168, R168, -R160.reuse ;  /* 0x800000a0a8a87221 */ /* 0x110fe20000010000 */
[----:B------:R-:W-:Y:S01]  /*3240*/  FADD.FTZ R222, R170, -R160 ;  /* 0x800000a0aade7221 */ /* 0x000fe20000010000 */
[----:B------:R-:W-:Y:S01]  /*3250*/  FFMA.FTZ R160, R22, UR37, -R23 ;  /* 0x0000002516a07c23 */ /* 0x000fe20008010817 */
[----:B------:R-:W-:Y:S01]  /*3260*/  FSEL R22, R190, -INF , P1 ;  /* 0xff800000be167808 */ /* 0x000fe20000800000 */
[--C-:B------:R-:W-:Y:S01]  /*3270*/  FADD.FTZ R219, R169, -R161.reuse ;  /* 0x800000a1a9db7221 */ /* 0x100fe20000010000 */
[----:B------:R-:W-:Y:S01]  /*3280*/  FADD.FTZ R170, R171, -R161 ;  /* 0x800000a1abaa7221 */ /* 0x000fe20000010000 */
[----:B-1----:R-:W-:Y:S01]  /*3290*/  FMUL.FTZ R169, R167, R168 ;  /* 0x000000a8a7a97220 */ /* 0x002fe20000410000 */
[----:B-----5:R-:W-:Y:S01]  /*32a0*/  FFMA.FTZ R213, -R227, R227, 1 ;  /* 0x3f800000e3d57423 */ /* 0x020fe200000101e3 */
[----:B------:R-:W1:Y:S01]  /*32b0*/  MUFU.EX2 R160, R160 ;  /* 0x000000a000a07308 */ /* 0x000e620000000800 */
[----:B------:R-:W-:Y:S01]  /*32c0*/  FFMA.FTZ R161, R22, UR37, -R23 ;  /* 0x0000002516a17c23 */ /* 0x000fe20008010817 */
[----:B------:R-:W-:Y:S01]  /*32d0*/  FMUL.FTZ R202, R226, R169 ;  /* 0x000000a9e2ca7220 */ /* 0x000fe20000410000 */
[----:B------:R-:W4:Y:S01]  /*32e0*/  LDS.64 R22, [R13+0x282a0] ;  /* 0x0282a0000d167984 */ /* 0x000f220000000a00 */
[----:B------:R-:W-:Y:S01]  /*32f0*/  FSEL R169, R191, -INF , P2 ;  /* 0xff800000bfa97808 */ /* 0x000fe20001000000 */
[----:B---3--:R-:W-:Y:S01]  /*3300*/  FMUL.FTZ R216, R164, R223 ;  /* 0x000000dfa4d87220 */ /* 0x008fe20000410000 */
[----:B--2---:R-:W-:Y:S01]  /*3310*/  FMUL.FTZ R222, R211, R222 ;  /* 0x000000ded3de7220 */ /* 0x004fe20000410000 */
[----:B------:R-:W-:Y:S01]  /*3320*/  F2FP.BF16.F32.PACK_AB R207, R165, R164 ;  /* 0x000000a4a5cf723e */ /* 0x000fe200000010ff */
[----:B------:R-:W2:Y:S01]  /*3330*/  MUFU.EX2 R161, R161 ;  /* 0x000000a100a17308 */ /* 0x000ea20000000800 */
[----:B------:R-:W-:Y:S01]  /*3340*/  FMUL.FTZ R155, R155, R216 ;  /* 0x000000d89b9b7220 */ /* 0x000fe20000410000 */
[----:B------:R-:W-:Y:S01]  /*3350*/  FMUL.FTZ R216, R214, UR36 ;  /* 0x00000024d6d87c20 */ /* 0x000fe20008410000 */
[----:B------:R-:W-:Y:S01]  /*3360*/  FFMA.FTZ R214, -R190, R190, 1 ;  /* 0x3f800000bed67423 */ /* 0x000fe200000101be */
[----:B------:R-:W-:Y:S01]  /*3370*/  FMUL.FTZ R199, R199, R222 ;  /* 0x000000dec7c77220 */ /* 0x000fe20000410000 */
[----:B------:R-:W-:-:S03]  /*3380*/  FFMA.FTZ R222, -R203, R203, 1 ;  /* 0x3f800000cbde7423 */ /* 0x000fc600000101cb */
[----:B------:R-:W-:Y:S01]  /*3390*/  MUFU.TANH R216, R216 ;  /* 0x000000d800d87308 */ /* 0x000fe20000002400 */
[C---:B-1----:R-:W-:Y:S01]  /*33a0*/  FMUL.FTZ R168, R160.reuse, R219 ;  /* 0x000000dba0a87220 */ /* 0x042fe20000410000 */
[----:B------:R-:W-:-:S03]  /*33b0*/  F2FP.BF16.F32.PACK_AB R160, R160, R167 ;  /* 0x000000a7a0a0723e */ /* 0x000fc600000010ff */
[----:B------:R-:W-:Y:S01]  /*33c0*/  FMUL.FTZ R213, R213, R168 ;  /* 0x000000a8d5d57220 */ /* 0x000fe20000410000 */
[--C-:B------:R-:W-:Y:S01]  /*33d0*/  FFMA.FTZ R168, R169, UR37, -R20.reuse ;  /* 0x00000025a9a87c23 */ /* 0x100fe20008010814 */
[C---:B------:R-:W-:Y:S01]  /*33e0*/  FSEL R169, R204.reuse, -INF , P1 ;  /* 0xff800000cca97808 */ /* 0x040fe20000800000 */
[----:B------:R-:W-:Y:S01]  /*33f0*/  MUFU.TANH R198, R198 ;  /* 0x000000c600c67308 */ /* 0x000fe20000002400 */
[----:B--2---:R-:W-:Y:S01]  /*3400*/  FMUL.FTZ R171, R161, R170 ;  /* 0x000000aaa1ab7220 */ /* 0x004fe20000410000 */
[----:B------:R-:W-:Y:S01]  /*3410*/  FFMA.FTZ R204, -R204, R204, 1 ;  /* 0x3f800000cccc7423 */ /* 0x000fe200000101cc */
[----:B------:R-:W-:Y:S01]  /*3420*/  F2FP.BF16.F32.PACK_AB R192, R213, R202 ;  /* 0x000000cad5c0723e */ /* 0x000fe200000010ff */
[----:B------:R-:W-:Y:S01]  /*3430*/  FFMA.FTZ R169, R169, UR37, -R20 ;  /* 0x00000025a9a97c23 */ /* 0x000fe20008010814 */
[----:B------:R-:W-:Y:S01]  /*3440*/  FSEL R20, R203, -INF , P2 ;  /* 0xff800000cb147808 */ /* 0x000fe20001000000 */
[----:B------:R-:W-:Y:S01]  /*3450*/  FMUL.FTZ R214, R214, R171 ;  /* 0x000000abd6d67220 */ /* 0x000fe20000410000 */
[----:B------:R-:W-:Y:S01]  /*3460*/  FFMA.FTZ R203, -R220, R220, 1 ;  /* 0x3f800000dccb7423 */ /* 0x000fe200000101dc */
[----:B------:R-:W1:Y:S01]  /*3470*/  MUFU.EX2 R168, R168 ;  /* 0x000000a800a87308 */ /* 0x000e620000000800 */
[----:B------:R-:W-:Y:S01]  /*3480*/  F2FP.BF16.F32.PACK_AB R161, R161, R211 ;  /* 0x000000d3a1a1723e */ /* 0x000fe200000010ff */
[----:B------:R-:W-:Y:S01]  /*3490*/  FFMA.FTZ R170, R20, UR37, -R21 ;  /* 0x0000002514aa7c23 */ /* 0x000fe20008010815 */
[----:B------:R-:W-:-:S02]  /*34a0*/  FSEL R20, R220, -INF , P1 ;  /* 0xff800000dc147808 */ /* 0x000fc40000800000 */
[----:B------:R-:W-:-:S03]  /*34b0*/  F2FP.BF16.F32.PACK_AB R193, R214, R199 ;  /* 0x000000c7d6c1723e */ /* 0x000fc600000010ff */
[----:B------:R-:W-:Y:S01]  /*34c0*/  FFMA.FTZ R190, R20, UR37, -R21 ;  /* 0x0000002514be7c23 */ /* 0x000fe20008010815 */
[----:B------:R-:W-:Y:S01]  /*34d0*/  FSEL R21, R221, -INF , P2 ;  /* 0xff800000dd157808 */ /* 0x000fe20001000000 */
[----:B------:R-:W2:Y:S01]  /*34e0*/  MUFU.EX2 R170, R170 ;  /* 0x000000aa00aa7308 */ /* 0x000ea20000000800 */
[----:B----4-:R-:W-:Y:S01]  /*34f0*/  FADD.FTZ R171, R172, -R22 ;  /* 0x80000016acab7221 */ /* 0x010fe20000010000 */
[--C-:B------:R-:W-:Y:S01]  /*3500*/  FADD.FTZ R173, R173, -R23.reuse ;  /* 0x80000017adad7221 */ /* 0x100fe20000010000 */
[----:B------:R-:W-:Y:S01]  /*3510*/  FADD.FTZ R175, R175, -R23 ;  /* 0x80000017afaf7221 */ /* 0x000fe20000010000 */
[----:B------:R-:W-:Y:S01]  /*3520*/  FFMA.FTZ R23, R21, UR37, -R18 ;  /* 0x0000002515177c23 */ /* 0x000fe20008010812 */
[----:B------:R-:W-:Y:S01]  /*3530*/  FADD.FTZ R174, R174, -R22 ;  /* 0x80000016aeae7221 */ /* 0x000fe20000010000 */
[----:B-1----:R-:W-:Y:S01]  /*3540*/  FMUL.FTZ R20, R168, R171 ;  /* 0x000000aba8147220 */ /* 0x002fe20000410000 */
[----:B------:R-:W-:Y:S01]  /*3550*/  FSEL R171, R210, -INF , P1 ;  /* 0xff800000d2ab7808 */ /* 0x000fe20000800000 */
[----:B------:R-:W1:Y:S02]  /*3560*/  MUFU.EX2 R169, R169 ;  /* 0x000000a900a97308 */ /* 0x000e640000000800 */
[----:B------:R-:W-:-:S02]  /*3570*/  FMUL.FTZ R215, R215, R20 ;  /* 0x00000014d7d77220 */ /* 0x000fc40000410000 */
[----:B------:R-:W-:Y:S01]  /*3580*/  FFMA.FTZ R171, R171, UR37, -R18 ;  /* 0x00000025abab7c23 */ /* 0x000fe20008010812 */
[----:B------:R-:W-:Y:S01]  /*3590*/  FSEL R18, R209, -INF , P2 ;  /* 0xff800000d1127808 */ /* 0x000fe20001000000 */
[----:B------:R-:W3:Y:S02]  /*35a0*/  LDS.64 R20, [R13+0x282c0] ;  /* 0x0282c0000d147984 */ /* 0x000ee40000000a00 */
[----:B------:R4:W5:Y:S01]  /*35b0*/  MUFU.EX2 R22, R190 ;  /* 0x000000be00167308 */ /* 0x0009620000000800 */
[----:B--2---:R-:W-:Y:S01]  /*35c0*/  F2FP.BF16.F32.PACK_AB R162, R170, R168 ;  /* 0x000000a8aaa2723e */ /* 0x004fe200000010ff */
[----:B------:R-:W-:Y:S01]  /*35d0*/  FFMA.FTZ R172, R18, UR37, -R19 ;  /* 0x0000002512ac7c23 */ /* 0x000fe20008010813 */
[----:B------:R-:W-:-:S05]  /*35e0*/  FSEL R18, R218, -INF , P1 ;  /* 0xff800000da127808 */ /* 0x000fca0000800000 */
[----:B------:R-:W2:Y:S01]  /*35f0*/  MUFU.TANH R217, R217 ;  /* 0x000000d900d97308 */ /* 0x000ea20000002400 */
[----:B----4-:R-:W-:Y:S01]  /*3600*/  FFMA.FTZ R190, R18, UR37, -R19 ;  /* 0x0000002512be7c23 */ /* 0x010fe20008010813 */
[----:B------:R-:W-:Y:S01]  /*3610*/  FMUL.FTZ R19, R170, R173 ;  /* 0x000000adaa137220 */ /* 0x000fe20000410000 */
[----:B-1----:R-:W-:-:S03]  /*3620*/  FMUL.FTZ R191, R169, R174 ;  /* 0x000000aea9bf7220 */ /* 0x002fc60000410000 */
[----:B------:R-:W-:Y:S01]  /*3630*/  FMUL.FTZ R222, R222, R19 ;  /* 0x00000013dede7220 */ /* 0x000fe20000410000 */
[----:B------:R-:W-:Y:S01]  /*3640*/  FMUL.FTZ R204, R204, R191 ;  /* 0x000000bfcccc7220 */ /* 0x000fe20000410000 */
[----:B------:R-:W-:Y:S01]  /*3650*/  FSEL R191, R212, -INF , P2 ;  /* 0xff800000d4bf7808 */ /* 0x000fe20001000000 */
[----:B------:R1:W4:Y:S01]  /*3660*/  LDS.64 R18, [R13+0x282e0] ;  /* 0x0282e0000d127984 */ /* 0x0003220000000a00 */
[----:B-----5:R-:W-:Y:S01]  /*3670*/  FMUL.FTZ R220, R22, R175 ;  /* 0x000000af16dc7220 */ /* 0x020fe20000410000 */
[----:B------:R-:W5:Y:S01]  /*3680*/  MUFU.EX2 R171, R171 ;  /* 0x000000ab00ab7308 */ /* 0x000f620000000800 */
[----:B------:R-:W-:Y:S01]  /*3690*/  FFMA.FTZ R212, -R212, R212, 1 ;  /* 0x3f800000d4d47423 */ /* 0x000fe200000101d4 */
[----:B------:R-:W-:Y:S01]  /*36a0*/  FFMA.FTZ R174, R191, UR37, -R14 ;  /* 0x00000025bfae7c23 */ /* 0x000fe2000801080e */
[C---:B------:R-:W-:Y:S01]  /*36b0*/  FSEL R191, R216.reuse, -INF , P1 ;  /* 0xff800000d8bf7808 */ /* 0x040fe20000800000 */
[----:B------:R-:W-:Y:S01]  /*36c0*/  FMUL.FTZ R203, R203, R220 ;  /* 0x000000dccbcb7220 */ /* 0x000fe20000410000 */
[----:B------:R-:W-:Y:S01]  /*36d0*/  FFMA.FTZ R216, -R216, R216, 1 ;  /* 0x3f800000d8d87423 */ /* 0x000fe200000101d8 */
[----:B------:R-:W-:-:S02]  /*36e0*/  F2FP.BF16.F32.PACK_AB R194, R222, R215 ;  /* 0x000000d7dec2723e */ /* 0x000fc400000010ff */
[----:B------:R-:W-:Y:S01]  /*36f0*/  FFMA.FTZ R175, R191, UR37, -R14 ;  /* 0x00000025bfaf7c23 */ /* 0x000fe2000801080e */
[C---:B------:R-:W-:Y:S01]  /*3700*/  FSEL R14, R198.reuse, -INF , P2 ;  /* 0xff800000c60e7808 */ /* 0x040fe20001000000 */
[----:B------:R-:W-:Y:S01]  /*3710*/  MUFU.EX2 R23, R23 ;  /* 0x0000001700177308 */ /* 0x000fe20000000800 */
[----:B------:R-:W-:Y:S01]  /*3720*/  FFMA.FTZ R198, -R198, R198, 1 ;  /* 0x3f800000c6c67423 */ /* 0x000fe200000101c6 */
[----:B------:R-:W-:Y:S02]  /*3730*/  F2FP.BF16.F32.PACK_AB R195, R203, R204 ;  /* 0x000000cccbc3723e */ /* 0x000fe400000010ff */
[--C-:B-1----:R-:W-:Y:S01]  /*3740*/  FFMA.FTZ R13, R14, UR37, -R15.reuse ;  /* 0x000000250e0d7c23 */ /* 0x102fe2000801080f */
[C---:B--2---:R-:W-:Y:S01]  /*3750*/  FSEL R14, R217.reuse, -INF , P1 ;  /* 0xff800000d90e7808 */ /* 0x044fe20000800000 */
[----:B------:R-:W-:Y:S01]  /*3760*/  FFMA.FTZ R217, -R217, R217, 1 ;  /* 0x3f800000d9d97423 */ /* 0x000fe200000101d9 */
[----:B------:R-:W-:Y:S01]  /*3770*/  F2FP.BF16.F32.PACK_AB R204, R163, R159 ;  /* 0x0000009fa3cc723e */ /* 0x000fe200000010ff */
[----:B------:R-:W1:Y:S01]  /*3780*/  MUFU.EX2 R172, R172 ;  /* 0x000000ac00ac7308 */ /* 0x000e620000000800 */
[----:B---3--:R-:W-:Y:S01]  /*3790*/  FADD.FTZ R178, R178, -R20 ;  /* 0x80000014b2b27221 */ /* 0x008fe20000010000 */
[----:B------:R-:W-:Y:S01]  /*37a0*/  FFMA.FTZ R14, R14, UR37, -R15 ;  /* 0x000000250e0e7c23 */ /* 0x000fe2000801080f */
[--C-:B------:R-:W-:Y:S01]  /*37b0*/  FADD.FTZ R191, R177, -R21.reuse ;  /* 0x80000015b1bf7221 */ /* 0x100fe20000010000 */
[----:B------:R-:W-:Y:S01]  /*37c0*/  FADD.FTZ R220, R179, -R21 ;  /* 0x80000015b3dc7221 */ /* 0x000fe20000010000 */
[----:B-----5:R-:W-:Y:S01]  /*37d0*/  FMUL.FTZ R177, R171, R178 ;  /* 0x000000b2abb17220 */ /* 0x020fe20000410000 */
[----:B------:R-:W-:Y:S01]  /*37e0*/  FFMA.FTZ R15, -R221, R221, 1 ;  /* 0x3f800000dd0f7423 */ /* 0x000fe200000101dd */
[----:B------:R-:W-:Y:S01]  /*37f0*/  FFMA.FTZ R21, -R218, R218, 1 ;  /* 0x3f800000da157423 */ /* 0x000fe200000101da */
[----:B------:R-:W-:Y:S01]  /*3800*/  MUFU.EX2 R175, R175 ;  /* 0x000000af00af7308 */ /* 0x000fe20000000800 */
[----:B------:R-:W-:-:S07]  /*3810*/  F2FP.BF16.F32.PACK_AB R163, R22, R169 ;  /* 0x000000a916a3723e */ /* 0x000fce00000010ff */
[----:B------:R2:W3:Y:S01]  /*3820*/  MUFU.EX2 R173, R190 ;  /* 0x000000be00ad7308 */ /* 0x0004e20000000800 */
[C---:B-1----:R-:W-:Y:S01]  /*3830*/  FMUL.FTZ R191, R172.reuse, R191 ;  /* 0x000000bfacbf7220 */ /* 0x042fe20000410000 */
[----:B------:R-:W-:Y:S01]  /*3840*/  F2FP.BF16.F32.PACK_AB R172, R172, R23 ;  /* 0x00000017acac723e */ /* 0x000fe200000010ff */
[--C-:B----4-:R-:W-:Y:S01]  /*3850*/  FADD.FTZ R178, R181, -R19.reuse ;  /* 0x80000013b5b27221 */ /* 0x110fe20000010000 */
[----:B------:R-:W-:-:S04]  /*3860*/  FADD.FTZ R183, R183, -R19 ;  /* 0x80000013b7b77221 */ /* 0x000fc80000010000 */
[----:B------:R-:W1:Y:S01]  /*3870*/  MUFU.EX2 R174, R174 ;  /* 0x000000ae00ae7308 */ /* 0x000e620000000800 */
[----:B--2---:R-:W-:Y:S01]  /*3880*/  FADD.FTZ R190, R176, -R20 ;  /* 0x80000014b0be7221 */ /* 0x004fe20000010000 */
[----:B------:R-:W-:Y:S01]  /*3890*/  FFMA.FTZ R20, -R210, R210, 1 ;  /* 0x3f800000d2147423 */ /* 0x000fe200000101d2 */
[----:B------:R-:W-:Y:S02]  /*38a0*/  FFMA.FTZ R176, -R209, R209, 1 ;  /* 0x3f800000d1b07423 */ /* 0x000fe400000101d1 */
[----:B------:R-:W-:Y:S01]  /*38b0*/  FMUL.FTZ R190, R23, R190 ;  /* 0x000000be17be7220 */ /* 0x000fe20000410000 */
[----:B------:R-:W-:Y:S01]  /*38c0*/  FMUL.FTZ R20, R20, R177 ;  /* 0x000000b114147220 */ /* 0x000fe20000410000 */
[--C-:B------:R-:W-:Y:S01]  /*38d0*/  FADD.FTZ R177, R180, -R18.reuse ;  /* 0x80000012b4b17221 */ /* 0x100fe20000010000 */
[----:B------:R-:W2:Y:S01]  /*38e0*/  MUFU.EX2 R13, R13 ;  /* 0x0000000d000d7308 */ /* 0x000ea20000000800 */
[----:B------:R-:W-:Y:S01]  /*38f0*/  FADD.FTZ R18, R182, -R18 ;  /* 0x80000012b6127221 */ /* 0x000fe20000010000 */
[----:B---3--:R-:W-:Y:S01]  /*3900*/  FMUL.FTZ R220, R173, R220 ;  /* 0x000000dcaddc7220 */ /* 0x008fe20000410000 */
[----:B------:R-:W-:Y:S01]  /*3910*/  FMUL.FTZ R15, R15, R190 ;  /* 0x000000be0f0f7220 */ /* 0x000fe20000410000 */
[----:B------:R-:W-:Y:S01]  /*3920*/  FMUL.FTZ R176, R176, R191 ;  /* 0x000000bfb0b07220 */ /* 0x000fe20000410000 */
[----:B------:R-:W-:Y:S01]  /*3930*/  FMUL.FTZ R19, R175, R18 ;  /* 0x00000012af137220 */ /* 0x000fe20000410000 */
[----:B------:R-:W-:Y:S01]  /*3940*/  F2FP.BF16.F32.PACK_AB R191, R196, R155 ;  /* 0x0000009bc4bf723e */ /* 0x000fe200000010ff */
[----:B------:R-:W-:Y:S01]  /*3950*/  IMAD R155, R4, 0x2000, R11 ;  /* 0x00002000049b7824 */ /* 0x000fe200078e020b */
[----:B------:R-:W3:Y:S01]  /*3960*/  MUFU.EX2 R14, R14 ;  /* 0x0000000e000e7308 */ /* 0x000ee20000000800 */
[----:B-1----:R-:W-:Y:S01]  /*3970*/  FMUL.FTZ R177, R174, R177 ;  /* 0x000000b1aeb17220 */ /* 0x002fe20000410000 */
[----:B------:R-:W-:Y:S01]  /*3980*/  FMUL.FTZ R21, R21, R220 ;  /* 0x000000dc15157220 */ /* 0x000fe20000410000 */
[----:B------:R-:W-:Y:S01]  /*3990*/  FMUL.FTZ R19, R216, R19 ;  /* 0x00000013d8137220 */ /* 0x000fe20000410000 */
[----:B------:R-:W-:Y:S01]  /*39a0*/  F2FP.BF16.F32.PACK_AB R196, R176, R15 ;  /* 0x0000000fb0c4723e */ /* 0x000fe200000010ff */
[----:B------:R-:W-:Y:S01]  /*39b0*/  FMUL.FTZ R177, R212, R177 ;  /* 0x000000b1d4b17220 */ /* 0x000fe20000410000 */
[----:B------:R-:W-:Y:S01]  /*39c0*/  IMAD R15, R155, 0x2, R16 ;  /* 0x000000029b0f7824 */ /* 0x000fe200078e0210 */
[----:B------:R-:W-:Y:S01]  /*39d0*/  F2FP.BF16.F32.PACK_AB R190, R197, R154 ;  /* 0x0000009ac5be723e */ /* 0x000fe200000010ff */
[----:B--2---:R-:W-:Y:S01]  /*39e0*/  FMUL.FTZ R179, R13, R178 ;  /* 0x000000b20db37220 */ /* 0x004fe20000410000 */
[----:B------:R-:W-:-:S02]  /*39f0*/  F2FP.BF16.F32.PACK_AB R197, R21, R20 ;  /* 0x0000001415c5723e */ /* 0x000fc400000010ff */
        /* <DEDUP_REMOVED lines=11> */
[----:B------:R-:W-:-:S04]  /*3ab0*/  F2FP.BF16.F32.PACK_AB R175, R14, R175 ;  /* 0x000000af0eaf723e */ /* 0x000fc800000010ff */
[----:B------:R-:W-:-:S05]  /*3ac0*/  F2FP.BF16.F32.PACK_AB R199, R18, R19 ;  /* 0x0000001312c7723e */ /* 0x000fca00000010ff */
[----:B------:R1:W-:Y:S01]  /*3ad0*/  STSM.16.MT88.4 [R15+0x2a000], R196 ;  /* 0x02a000c40f007844 */ /* 0x0003e20000004200 */
[----:B------:R-:W-:-:S06]  /*3ae0*/  WARPGROUP.ARRIVE ;  /* 0x00000000000079c5 */ /* 0x000fcc0000000000 */
[----:B------:R-:W-:Y:S01]  /*3af0*/  HGMMA.64x128x16.F32.BF16 R88, R152, gdesc[UR4].tnspB, R88, gsb0 ;  /* 0x41e0000498587df0 */ /* 0x000fe20008001858 */
[----:B------:R-:W-:Y:S01]  /*3b00*/  UIADD3 UR6, UR4, 0x80, URZ ;  /* 0x0000008004067890 */ /* 0x000fe2000fffe03f */
[----:B------:R-:W-:Y:S01]  /*3b10*/  UMOV UR7, 0x40000040 ;  /* 0x4000004000077882 */ /* 0x000fe20000000000 */
[----:B-1----:R-:W-:-:S04]  /*3b20*/  SHF.R.U32.HI R15, RZ, 0x4, R229 ;  /* 0x00000004ff0f7819 */ /* 0x002fc800000116e5 */
[----:B------:R-:W-:-:S04]  /*3b30*/  LOP3.LUT R15, R15, 0x3fff, RZ, 0xc0, !PT ;  /* 0x00003fff0f0f7812 */ /* 0x000fc800078ec0ff */
[----:B------:R-:W-:-:S05]  /*3b40*/  LOP3.LUT R15, R15, 0x10000, RZ, 0xfc, !PT ;  /* 0x000100000f0f7812 */ /* 0x000fca00078efcff */
[----:B------:R-:W-:-:S05]  /*3b50*/  IMAD R15, R4, 0x400, R15 ;  /* 0x00000400040f7824 */ /* 0x000fca00078e020f */
[----:B------:R-:W-:Y:S01]  /*3b60*/  R2UR UR8, R15 ;  /* 0x000000000f0872ca */ /* 0x000fe200000e0000 */
[----:B------:R-:W-:Y:S02]  /*3b70*/  WARPGROUP.DEPBAR.LE gsb0, 0x0 ;  /* 0x00008000000079c5 */ /* 0x000fe40000010000 */
[----:B------:R-:W-:-:S06]  /*3b80*/  WARPGROUP.ARRIVE ;  /* 0x00000000000079c5 */ /* 0x000fcc0000000000 */
        /* <DEDUP_REMOVED lines=76> */
.L_x_495:
        /* <DEDUP_REMOVED lines=49> */
.L_x_496:
        /* <DEDUP_REMOVED lines=11> */
[----:B------:R-:W-:Y:S01]  /*4410*/  ULDC UR4, c[0x0][0x740] ;  /* 0x0001d00000047ab9 */ /* 0x000fe20000000800 */
[----:B------:R-:W-:Y:S01]  /*4420*/  PLOP3.LUT P0, PT, PT, PT, PT, 0x8, 0x0 ;  /* 0x000000000000781c */ /* 0x000fe20003f0e170 */
        /* <DEDUP_REMOVED lines=63> */
[----:B------:R-:W-:-:S07]  /*4820*/  FMUL.FTZ R87, R87, UR4 ;  /* 0x0000000457577c20 */ /* 0x000fce0008410000 */
.L_x_479:
[----:B------:R-:W-:Y:S05]  /*4830*/  @P0 BRA `(.L_x_498) ;  /* 0x0000001c00ac0947 */ /* 0x000fea0003800000 */
[----:B------:R-:W2:Y:S01]  /*4840*/  S2R R16, SR_TID.X ;  /* 0x0000000000107919 */ /* 0x000ea20000002100 */
[----:B------:R-:W4:Y:S01]  /*4850*/  S2UR UR5, SR_CgaCtaId ;  /* 0x00000000000579c3 */ /* 0x000f220000008800 */
[----:B------:R-:W-:Y:S01]  /*4860*/  UMOV UR4, 0x400 ;  /* 0x0000040000047882 */ /* 0x000fe20000000000 */
[----:B------:R-:W-:-:S06]  /*4870*/  F2FP.BF16.F32.PACK_AB R88, R89, R88 ;  /* 0x000000585958723e */ /* 0x000fcc00000010ff */
[----:B------:R-:W-:Y:S01]  /*4880*/  BAR.SYNC.DEFER_BLOCKING 0x1, 0x100 ;  /* 0x0044000000007b1d */ /* 0x000fe20000010000 */
[----:B------:R-:W-:Y:S02]  /*4890*/  F2FP.BF16.F32.PACK_AB R89, R91, R90 ;  /* 0x0000005a5b59723e */ /* 0x000fe400000010ff */
[----:B------:R-:W-:Y:S02]  /*48a0*/  F2FP.BF16.F32.PACK_AB R96, R97, R96 ;  /* 0x000000606160723e */ /* 0x000fe400000010ff */
[----:B------:R-:W-:-:S03]  /*48b0*/  F2FP.BF16.F32.PACK_AB R90, R93, R92 ;  /* 0x0000005c5d5a723e */ /* 0x000fc600000010ff */
[----:B------:R-:W3:Y:S01]  /*48c0*/  LDC.64 R26, c[0x0][0x870] ;  /* 0x00021c00ff1a7b82 */ /* 0x000ee20000000a00 */
[----:B------:R-:W-:Y:S02]  /*48d0*/  F2FP.BF16.F32.PACK_AB R91, R95, R94 ;  /* 0x0000005e5f5b723e */ /* 0x000fe400000010ff */
[----:B------:R-:W-:Y:S02]  /*48e0*/  F2FP.BF16.F32.PACK_AB R97, R99, R98 ;  /* 0x000000626361723e */ /* 0x000fe400000010ff */
[----:B------:R-:W-:Y:S02]  /*48f0*/  F2FP.BF16.F32.PACK_AB R104, R105, R104 ;  /* 0x000000686968723e */ /* 0x000fe400000010ff */
[----:B------:R-:W-:Y:S01]  /*4900*/  F2FP.BF16.F32.PACK_AB R98, R101, R100 ;  /* 0x000000646562723e */ /* 0x000fe200000010ff */
[----:B------:R-:W3:Y:S01]  /*4910*/  LDC.64 R38, c[0x0][0x850] ;  /* 0x00021400ff267b82 */ /* 0x000ee20000000a00 */
[----:B------:R-:W-:Y:S02]  /*4920*/  F2FP.BF16.F32.PACK_AB R99, R103, R102 ;  /* 0x000000666763723e */ /* 0x000fe400000010ff */
[----:B------:R-:W-:-:S02]  /*4930*/  F2FP.BF16.F32.PACK_AB R105, R107, R106 ;  /* 0x0000006a6b69723e */ /* 0x000fc400000010ff */
[----:B------:R-:W-:Y:S01]  /*4940*/  F2FP.BF16.F32.PACK_AB R112, R113, R112 ;  /* 0x000000707170723e */ /* 0x000fe200000010ff */
[----:B----4-:R-:W-:Y:S01]  /*4950*/  ULEA UR4, UR5, UR4, 0x18 ;  /* 0x0000000405047291 */ /* 0x010fe2000f8ec03f */
[----:B------:R-:W-:Y:S02]  /*4960*/  F2FP.BF16.F32.PACK_AB R106, R109, R108 ;  /* 0x0000006c6d6a723e */ /* 0x000fe400000010ff */
[----:B------:R-:W-:Y:S02]  /*4970*/  F2FP.BF16.F32.PACK_AB R107, R111, R110 ;  /* 0x0000006e6f6b723e */ /* 0x000fe400000010ff */
[----:B------:R-:W-:Y:S02]  /*4980*/  F2FP.BF16.F32.PACK_AB R113, R115, R114 ;  /* 0x000000727371723e */ /* 0x000fe400000010ff */
[----:B--2---:R-:W-:Y:S02]  /*4990*/  IADD3 R16, R16, -0x80, RZ ;  /* 0xffffff8010107810 */ /* 0x004fe40007ffe0ff */
[----:B------:R-:W-:-:S02]  /*49a0*/  F2FP.BF16.F32.PACK_AB R120, R121, R120 ;  /* 0x000000787978723e */ /* 0x000fc400000010ff */
[----:B------:R-:W-:Y:S02]  /*49b0*/  SHF.R.S32.HI R15, RZ, 0x1f, R16 ;  /* 0x0000001fff0f7819 */ /* 0x000fe40000011410 */
[----:B------:R-:W-:Y:S02]  /*49c0*/  F2FP.BF16.F32.PACK_AB R114, R117, R116 ;  /* 0x000000747572723e */ /* 0x000fe400000010ff */
[CC--:B------:R-:W-:Y:S02]  /*49d0*/  LEA.HI R0, R15.reuse, R16.reuse, RZ, 0x4 ;  /* 0x000000100f007211 */ /* 0x0c0fe400078f20ff */
[----:B------:R-:W-:Y:S02]  /*49e0*/  LEA.HI R19, R15, R16, RZ, 0x5 ;  /* 0x000000100f137211 */ /* 0x000fe400078f28ff */
[----:B-1----:R-:W-:Y:S02]  /*49f0*/  LOP3.LUT R3, R0, 0xfffffff0, RZ, 0xc0, !PT ;  /* 0xfffffff000037812 */ /* 0x002fe400078ec0ff */
[----:B------:R-:W-:Y:S01]  /*4a00*/  SHF.R.S32.HI R0, RZ, 0x4, R0 ;  /* 0x00000004ff007819 */ /* 0x000fe20000011400 */
[----:B------:R-:W-:Y:S01]  /*4a10*/  IMAD.SHL.U32 R19, R19, 0x20, RZ ;  /* 0x0000002013137824 */ /* 0x000fe200078e00ff */
[----:B------:R-:W-:Y:S01]  /*4a20*/  F2FP.BF16.F32.PACK_AB R115, R119, R118 ;  /* 0x000000767773723e */ /* 0x000fe200000010ff */
[----:B---3--:R-:W-:Y:S01]  /*4a30*/  IMAD.IADD R2, R16, 0x1, -R3 ;  /* 0x0000000110027824 */ /* 0x008fe200078e0a03 */
[----:B------:R-:W-:Y:S01]  /*4a40*/  F2FP.BF16.F32.PACK_AB R121, R123, R122 ;  /* 0x0000007a7b79723e */ /* 0x000fe200000010ff */
[----:B------:R-:W-:Y:S01]  /*4a50*/  IMAD.SHL.U32 R18, R0, 0x8, RZ ;  /* 0x0000000800127824 */ /* 0x000fe200078e00ff */
[----:B------:R-:W-:Y:S01]  /*4a60*/  LOP3.LUT R20, R19, 0x7ffffc00, RZ, 0xc0, !PT ;  /* 0x7ffffc0013147812 */ /* 0x000fe200078ec0ff */
[----:B------:R-:W-:Y:S01]  /*4a70*/  IMAD.MOV.U32 R19, RZ, RZ, 0x40 ;  /* 0x00000040ff137424 */ /* 0x000fe200078e00ff */
[----:B------:R-:W-:-:S02]  /*4a80*/  SHF.R.S32.HI R3, RZ, 0x1f, R2 ;  /* 0x0000001fff037819 */ /* 0x000fc40000011402 */
[----:B------:R-:W-:Y:S02]  /*4a90*/  F2FP.BF16.F32.PACK_AB R128, R129, R128 ;  /* 0x000000808180723e */ /* 0x000fe400000010ff */
[----:B------:R-:W-:Y:S02]  /*4aa0*/  LEA.HI R13, R3, R2, RZ, 0x3 ;  /* 0x00000002030d7211 */ /* 0x000fe400078f18ff */
[----:B------:R-:W-:Y:S02]  /*4ab0*/  F2FP.BF16.F32.PACK_AB R122, R125, R124 ;  /* 0x0000007c7d7a723e */ /* 0x000fe400000010ff */
[----:B------:R-:W-:Y:S02]  /*4ac0*/  LOP3.LUT R3, R13, 0xfffffff8, RZ, 0xc0, !PT ;  /* 0xfffffff80d037812 */ /* 0x000fe400078ec0ff */
[----:B------:R-:W-:Y:S02]  /*4ad0*/  SHF.R.S32.HI R13, RZ, 0x3, R13 ;  /* 0x00000003ff0d7819 */ /* 0x000fe4000001140d */
[----:B------:R-:W-:Y:S01]  /*4ae0*/  F2FP.BF16.F32.PACK_AB R123, R127, R126 ;  /* 0x0000007e7f7b723e */ /* 0x000fe200000010ff */
[----:B------:R-:W-:Y:S01]  /*4af0*/  IMAD.IADD R3, R2, 0x1, -R3 ;  /* 0x0000000102037824 */ /* 0x000fe200078e0a03 */
[----:B------:R-:W-:Y:S01]  /*4b00*/  F2FP.BF16.F32.PACK_AB R129, R131, R130 ;  /* 0x000000828381723e */ /* 0x000fe200000010ff */
[----:B------:R-:W-:Y:S01]  /*4b10*/  IMAD R20, R13, 0x200, R20 ;  /* 0x000002000d147824 */ /* 0x000fe200078e0214 */
[----:B------:R-:W-:Y:S01]  /*4b20*/  F2FP.BF16.F32.PACK_AB R136, R137, R136 ;  /* 0x000000888988723e */ /* 0x000fe200000010ff */
[C---:B------:R-:W-:Y:S01]  /*4b30*/  IMAD.SHL.U32 R17, R3.reuse, 0x40, RZ ;  /* 0x0000004003117824 */ /* 0x040fe200078e00ff */
[----:B------:R-:W-:-:S02]  /*4b40*/  R2P PR, R3, 0x6 ;  /* 0x0000000603007804 */ /* 0x000fc40000000000 */
[----:B------:R-:W-:Y:S02]  /*4b50*/  F2FP.BF16.F32.PACK_AB R130, R133, R132 ;  /* 0x000000848582723e */ /* 0x000fe400000010ff */
[----:B------:R-:W-:Y:S02]  /*4b60*/  LOP3.LUT R17, R17, 0x1c0, RZ, 0xc0, !PT ;  /* 0x000001c011117812 */ /* 0x000fe400078ec0ff */
[----:B------:R-:W-:Y:S02]  /*4b70*/  SEL R19, R19, 0xffffffc0, !P2 ;  /* 0xffffffc013137807 */ /* 0x000fe40005000000 */
[----:B------:R-:W-:Y:S02]  /*4b80*/  LOP3.LUT R18, R17, 0x8, R18, 0xf8, !PT ;  /* 0x0000000811127812 */ /* 0x000fe400078ef812 */
[----:B------:R-:W-:Y:S02]  /*4b90*/  SHF.R.U32.HI R17, RZ, 0x3, R17 ;  /* 0x00000003ff117819 */ /* 0x000fe40000011611 */
[----:B------:R-:W-:-:S02]  /*4ba0*/  F2FP.BF16.F32.PACK_AB R131, R135, R134 ;  /* 0x000000868783723e */ /* 0x000fc400000010ff */
[----:B------:R-:W-:Y:S01]  /*4bb0*/  LOP3.LUT R17, R18, R17, RZ, 0x3c, !PT ;  /* 0x0000001112117212 */ /* 0x000fe200078e3cff */
[----:B------:R-:W-:Y:S01]  /*4bc0*/  IMAD.MOV.U32 R18, RZ, RZ, 0x20 ;  /* 0x00000020ff127424 */ /* 0x000fe200078e00ff */
[----:B------:R-:W-:Y:S02]  /*4bd0*/  F2FP.BF16.F32.PACK_AB R137, R139, R138 ;  /* 0x0000008a8b89723e */ /* 0x000fe400000010ff */
[----:B------:R-:W-:Y:S01]  /*4be0*/  F2FP.BF16.F32.PACK_AB R144, R145, R144 ;  /* 0x000000909190723e */ /* 0x000fe200000010ff */
[----:B------:R-:W-:Y:S01]  /*4bf0*/  IMAD.IADD R17, R17, 0x1, R20 ;  /* 0x0000000111117824 */ /* 0x000fe200078e0214 */
[----:B------:R-:W-:Y:S02]  /*4c00*/  SEL R18, R18, 0xffffffe0, !P1 ;  /* 0xffffffe012127807 */ /* 0x000fe40004800000 */
[----:B------:R-:W-:Y:S02]  /*4c10*/  F2FP.BF16.F32.PACK_AB R138, R141, R140 ;  /* 0x0000008c8d8a723e */ /* 0x000fe400000010ff */
[----:B------:R-:W-:-:S02]  /*4c20*/  LEA R17, R17, UR4, 0x1 ;  /* 0x0000000411117c11 */ /* 0x000fc4000f8e08ff */
[----:B------:R-:W-:Y:S02]  /*4c30*/  F2FP.BF16.F32.PACK_AB R139, R143, R142 ;  /* 0x0000008e8f8b723e */ /* 0x000fe400000010ff */
[--C-:B------:R-:W-:Y:S01]  /*4c40*/  IADD3 R20, R18, 0x8000, R17.reuse ;  /* 0x0000800012147810 */ /* 0x100fe20007ffe011 */
[----:B------:R-:W-:Y:S01]  /*4c50*/  STSM.16.M88.4 [R17+0x8000], R88 ;  /* 0x0080005811007844 */ /* 0x000fe20000000200 */
[----:B------:R-:W-:Y:S02]  /*4c60*/  IADD3 R21, R19, 0x8000, R17 ;  /* 0x0000800013157810 */ /* 0x000fe40007ffe011 */
[----:B------:R-:W-:Y:S01]  /*4c70*/  F2FP.BF16.F32.PACK_AB R145, R147, R146 ;  /* 0x000000929391723e */ /* 0x000fe200000010ff */
[----:B------:R-:W-:Y:S01]  /*4c80*/  IMAD.IADD R22, R20, 0x1, R19 ;  /* 0x0000000114167824 */ /* 0x000fe200078e0213 */
[----:B------:R-:W-:Y:S01]  /*4c90*/  STSM.16.M88.4 [R20], R96 ;  /* 0x0000006014007844 */ /* 0x000fe20000000200 */
[----:B------:R-:W-:Y:S01]  /*4ca0*/  F2FP.BF16.F32.PACK_AB R146, R149, R148 ;  /* 0x000000949592723e */ /* 0x000fe200000010ff */
[----:B------:R-:W1:Y:S01]  /*4cb0*/  LDC.64 R18, c[0x0][0x870] ;  /* 0x00021c00ff127b82 */ /* 0x000e620000000a00 */
[----:B------:R-:W-:Y:S01]  /*4cc0*/  F2FP.BF16.F32.PACK_AB R147, R151, R150 ;  /* 0x000000969793723e */ /* 0x000fe200000010ff */
[----:B------:R-:W-:Y:S01]  /*4cd0*/  STSM.16.M88.4 [R21], R104 ;  /* 0x0000006815007844 */ /* 0x000fe20000000200 */
[----:B------:R-:W-:-:S02]  /*4ce0*/  F2FP.BF16.F32.PACK_AB R4, R25, R4 ;  /* 0x000000041904723e */ /* 0x000fc400000010ff */
[----:B------:R-:W-:Y:S01]  /*4cf0*/  F2FP.BF16.F32.PACK_AB R5, R8, R5 ;  /* 0x000000050805723e */ /* 0x000fe200000010ff */
[----:B------:R-:W-:Y:S01]  /*4d00*/  STSM.16.M88.4 [R22], R112 ;  /* 0x0000007016007844 */ /* 0x000fe20000000200 */
[----:B------:R-:W-:Y:S02]  /*4d10*/  F2FP.BF16.F32.PACK_AB R6, R29, R6 ;  /* 0x000000061d06723e */ /* 0x000fe400000010ff */
[----:B------:R-:W-:Y:S01]  /*4d20*/  F2FP.BF16.F32.PACK_AB R7, R10, R7 ;  /* 0x000000070a07723e */ /* 0x000fe200000010ff */
[----:B------:R-:W-:Y:S01]  /*4d30*/  STSM.16.M88.4 [R17+0xc000], R120 ;  /* 0x00c0007811007844 */ /* 0x000fe20000000200 */
[----:B------:R-:W-:Y:S02]  /*4d40*/  F2FP.BF16.F32.PACK_AB R40, R41, R40 ;  /* 0x000000282928723e */ /* 0x000fe400000010ff */
[----:B------:R-:W-:Y:S01]  /*4d50*/  F2FP.BF16.F32.PACK_AB R8, R33, R32 ;  /* 0x000000202108723e */ /* 0x000fe200000010ff */
[----:B------:R-:W-:Y:S01]  /*4d60*/  STSM.16.M88.4 [R20+0x4000], R128 ;  /* 0x0040008014007844 */ /* 0x000fe20000000200 */
[----:B------:R-:W-:-:S02]  /*4d70*/  F2FP.BF16.F32.PACK_AB R9, R12, R9 ;  /* 0x000000090c09723e */ /* 0x000fc400000010ff */
[----:B------:R-:W-:Y:S01]  /*4d80*/  F2FP.BF16.F32.PACK_AB R10, R37, R36 ;  /* 0x00000024250a723e */ /* 0x000fe200000010ff */
[----:B------:R-:W-:Y:S01]  /*4d90*/  STSM.16.M88.4 [R21+0x4000], R136 ;  /* 0x0040008815007844 */ /* 0x000fe20000000200 */
[----:B------:R-:W-:Y:S02]  /*4da0*/  F2FP.BF16.F32.PACK_AB R11, R14, R11 ;  /* 0x0000000b0e0b723e */ /* 0x000fe400000010ff */
[----:B------:R-:W-:Y:S01]  /*4db0*/  F2FP.BF16.F32.PACK_AB R41, R43, R42 ;  /* 0x0000002a2b29723e */ /* 0x000fe200000010ff */
[----:B------:R-:W-:Y:S01]  /*4dc0*/  STSM.16.M88.4 [R22+0x4000], R144 ;  /* 0x0040009016007844 */ /* 0x000fe20000000200 */
[----:B------:R-:W-:Y:S01]  /*4dd0*/  F2FP.BF16.F32.PACK_AB R48, R49, R48 ;  /* 0x000000303130723e */ /* 0x000fe200000010ff */
[----:B-1----:R-:W-:Y:S01]  /*4de0*/  IMAD.WIDE R18, R228, 0x4, R18 ;  /* 0x00000004e4127825 */ /* 0x002fe200078e0212 */
[----:B------:R-:W-:Y:S01]  /*4df0*/  F2FP.BF16.F32.PACK_AB R42, R45, R44 ;  /* 0x0000002c2d2a723e */ /* 0x000fe200000010ff */
[----:B------:R1:W-:Y:S01]  /*4e00*/  STSM.16.M88.4 [R17], R4 ;  /* 0x0000000411007844 */ /* 0x0003e20000000200 */
        /* <DEDUP_REMOVED lines=8> */
[----:B------:R-:W-:Y:S01]  /*4e90*/  F2FP.BF16.F32.PACK_AB R64, R65, R64 ;  /* 0x000000404140723e */ /* 0x000fe200000010ff */
[----:B------:R4:W-:Y:S01]  /*4ea0*/  STSM.16.M88.4 [R22+-0x8000], R48 ;  /* 0xff80003016007844 */ /* 0x0009e20000000200 */
[----:B------:R-:W-:Y:S01]  /*4eb0*/  F2FP.BF16.F32.PACK_AB R58, R61, R60 ;  /* 0x0000003c3d3a723e */ /* 0x000fe200000010ff */
[----:B-1----:R-:W1:Y:S01]  /*4ec0*/  LDC.64 R4, c[0x0][0x878] ;  /* 0x00021e00ff047b82 */ /* 0x002e620000000a00 */
[----:B------:R-:W-:-:S02]  /*4ed0*/  F2FP.BF16.F32.PACK_AB R59, R63, R62 ;  /* 0x0000003e3f3b723e */ /* 0x000fc400000010ff */
[----:B------:R-:W-:Y:S02]  /*4ee0*/  F2FP.BF16.F32.PACK_AB R65, R67, R66 ;  /* 0x000000424341723e */ /* 0x000fe400000010ff */
        /* <DEDUP_REMOVED lines=13> */
[----:B------:R-:W-:-:S03]  /*4fc0*/  ISETP.NE.U32.AND P3, PT, R26, RZ, PT ;  /* 0x000000ff1a00720c */ /* 0x000fc60003f65070 */
[----:B------:R4:W-:Y:S01]  /*4fd0*/  STSM.16.M88.4 [R22+-0x4000], R80 ;  /* 0xffc0005016007844 */ /* 0x0009e20000000200 */
[----:B------:R-:W-:Y:S01]  /*4fe0*/  ISETP.NE.AND.EX P3, PT, R27, RZ, PT, P3 ;  /* 0x000000ff1b00720c */ /* 0x000fe20003f65330 */
[----:B------:R-:W-:-:S12]  /*4ff0*/  BAR.SYNC.DEFER_BLOCKING 0x1, 0x100 ;  /* 0x0044000000007b1d */ /* 0x000fd80000010000 */
[----:B------:R-:W4:Y:S01]  /*5000*/  @P3 LDG.E R7, desc[UR38][R18.64] ;  /* 0x0000002612073981 */ /* 0x000f22000c1e1900 */
[----:B-1----:R-:W-:Y:S01]  /*5010*/  ISETP.NE.U32.AND P0, PT, R4, RZ, PT ;  /* 0x000000ff0400720c */ /* 0x002fe20003f05070 */
[----:B------:R-:W-:Y:S01]  /*5020*/  ULDC UR5, c[0x0][0x808] ;  /* 0x0002020000057ab9 */ /* 0x000fe20000000800 */
[----:B--2---:R-:W-:Y:S01]  /*5030*/  LEA.HI R9, R15, R16, RZ, 0x7 ;  /* 0x000000100f097211 */ /* 0x004fe200078f38ff */
[----:B---3--:R-:W1:Y:S01]  /*5040*/  S2R R43, SR_CTAID.X ;  /* 0x00000000002b7919 */ /* 0x008e620000002500 */
[----:B------:R-:W-:Y:S01]  /*5050*/  ISETP.NE.AND.EX P0, PT, R5, RZ, PT, P0 ;  /* 0x000000ff0500720c */ /* 0x000fe20003f05300 */
[----:B------:R-:W-:Y:S02]  /*5060*/  IMAD.SHL.U32 R8, R0, 0x40, RZ ;  /* 0x0000004000087824 */ /* 0x000fe400078e00ff */
[----:B------:R-:W-:Y:S02]  /*5070*/  IMAD.SHL.U32 R3, R3, 0x8, RZ ;  /* 0x0000000803037824 */ /* 0x000fe400078e00ff */
[----:B------:R-:W-:-:S08]  /*5080*/  IMAD.U32 R6, RZ, RZ, UR5 ;  /* 0x00000005ff067e24 */ /* 0x000fd0000f8e00ff */
[----:B------:R-:W2:Y:S01]  /*5090*/  @P0 LDC.64 R4, c[0x0][0x878] ;  /* 0x00021e00ff040b82 */ /* 0x000ea20000000a00 */
[----:B------:R-:W-:Y:S01]  /*50a0*/  IMAD.SHL.U32 R9, R9, 0x4, RZ ;  /* 0x0000000409097824 */ /* 0x000fe200078e00ff */
[----:B------:R-:W-:-:S04]  /*50b0*/  LOP3.LUT R8, R8, 0x1c0, RZ, 0xc0, !PT ;  /* 0x000001c008087812 */ /* 0x000fc800078ec0ff */
[----:B------:R-:W-:Y:S02]  /*50c0*/  LOP3.LUT R3, R8, 0x38, R3, 0xf8, !PT ;  /* 0x0000003808037812 */ /* 0x000fe400078ef803 */
[----:B------:R-:W-:Y:S02]  /*50d0*/  LOP3.LUT R10, R9, 0x7ffffe00, RZ, 0xc0, !PT ;  /* 0x7ffffe00090a7812 */ /* 0x000fe400078ec0ff */
[----:B------:R-:W-:Y:S01]  /*50e0*/  SHF.R.U32.HI R8, RZ, 0x3, R8 ;  /* 0x00000003ff087819 */ /* 0x000fe20000011608 */
[----:B------:R-:W3:Y:S02]  /*50f0*/  S2UR UR5, SR_CTAID.Y ;  /* 0x00000000000579c3 */ /* 0x000ee40000002600 */
[----:B------:R-:W-:Y:S01]  /*5100*/  IMAD R10, R13, 0x2000, R10 ;  /* 0x000020000d0a7824 */ /* 0x000fe200078e020a */
[----:B------:R-:W-:Y:S02]  /*5110*/  LOP3.LUT R3, R3, R8, RZ, 0x3c, !PT ;  /* 0x0000000803037212 */ /* 0x000fe400078e3cff */
[----:B------:R-:W-:Y:S01]  /*5120*/  CS2R R28, SRZ ;  /* 0x00000000001c7805 */ /* 0x000fe2000001ff00 */
[----:B--2---:R-:W-:-:S04]  /*5130*/  @P0 IMAD.WIDE R4, R228, 0x4, R4 ;  /* 0x00000004e4040825 */ /* 0x004fc800078e0204 */
[----:B------:R-:W-:Y:S01]  /*5140*/  IMAD.IADD R3, R10, 0x1, R3 ;  /* 0x000000010a037824 */ /* 0x000fe200078e0203 */
[----:B------:R4:W5:Y:S02]  /*5150*/  @P0 LDG.E R6, desc[UR38][R4.64] ;  /* 0x0000002604060981 */ /* 0x000964000c1e1900 */
[----:B----4-:R-:W-:Y:S01]  /*5160*/  @P3 SHF.R.S32.HI R4, RZ, 0x1f, R7 ;  /* 0x0000001fff043819 */ /* 0x010fe20000011407 */
[----:B-1-3--:R-:W-:Y:S06]  /*5170*/  @P0 BRA `(.L_x_499) ;  /* 0x0000000000100947 */ /* 0x00afec0003800000 */
[----:B------:R-:W-:Y:S05]  /*5180*/  @!P3 BRA `(.L_x_499) ;  /* 0x00000000000cb947 */ /* 0x000fea0003800000 */
[----:B------:R-:W2:Y:S04]  /*5190*/  LDG.E R5, desc[UR38][R18.64] ;  /* 0x0000002612057981 */ /* 0x000ea8000c1e1900 */
[----:B-----5:R-:W2:Y:S02]  /*51a0*/  LDG.E R6, desc[UR38][R18.64+0x4] ;  /* 0x0000042612067981 */ /* 0x020ea4000c1e1900 */
[----:B--2---:R-:W-:-:S07]  /*51b0*/  IMAD.IADD R6, R6, 0x1, -R5 ;  /* 0x0000000106067824 */ /* 0x004fce00078e0a05 */
.L_x_499:
[----:B-----5:R-:W-:Y:S01]  /*51c0*/  IMAD R6, R43, -0x80, R6 ;  /* 0xffffff802b067824 */ /* 0x020fe200078e0206 */
[----:B------:R-:W-:Y:S01]  /*51d0*/  LEA R46, R3, UR4, 0x1 ;  /* 0x00000004032e7c11 */ /* 0x000fe2000f8e08ff */
[----:B------:R-:W-:Y:S01]  /*51e0*/  @P3 IMAD.MOV.U32 R28, RZ, RZ, R7 ;  /* 0x000000ffff1c3224 */ /* 0x000fe200078e0007 */
[----:B------:R-:W-:Y:S01]  /*51f0*/  USHF.R.S32.HI UR4, URZ, 0x1f, UR5 ;  /* 0x0000001f3f047899 */ /* 0x000fe20008011405 */
[----:B------:R-:W-:Y:S01]  /*5200*/  @P3 IMAD.MOV.U32 R29, RZ, RZ, R4 ;  /* 0x000000ffff1d3224 */ /* 0x000fe200078e0004 */
[----:B------:R-:W-:Y:S01]  /*5210*/  VIMNMX R51, R6, 0x80, PT ;  /* 0x0000008006337848 */ /* 0x000fe20003fe0100 */
[----:B------:R1:W2:Y:S01]  /*5220*/  LDS.128 R32, [R46+0x8800] ;  /* 0x008800002e207984 */ /* 0x0002a20000000c00 */
[C---:B------:R-:W-:Y:S01]  /*5230*/  VIADD R3, R0.reuse, 0x10 ;  /* 0x0000001000037836 */ /* 0x040fe20000000000 */
[----:B------:R-:W-:Y:S01]  /*5240*/  IADD3 R30, P0, R0, R28, RZ ;  /* 0x0000001c001e7210 */ /* 0x000fe20007f1e0ff */
[----:B------:R-:W-:Y:S01]  /*5250*/  IMAD.SHL.U32 R28, R2, 0x8, RZ ;  /* 0x00000008021c7824 */ /* 0x000fe200078e00ff */
[----:B------:R1:W3:Y:S01]  /*5260*/  LDS.128 R24, [R46+0x1000] ;  /* 0x001000002e187984 */ /* 0x0002e20000000c00 */
[----:B------:R-:W4:Y:S01]  /*5270*/  LDC.64 R48, c[0x0][0x820] ;  /* 0x00020800ff307b82 */ /* 0x000f220000000a00 */
[-C--:B------:R-:W-:Y:S01]  /*5280*/  ISETP.GE.AND P6, PT, R3, R51.reuse, PT ;  /* 0x000000330300720c */ /* 0x080fe20003fc6270 */
[----:B------:R-:W-:Y:S01]  /*5290*/  IMAD R36, R38, UR4, RZ ;  /* 0x0000000426247c24 */ /* 0x000fe2000f8e02ff */
[----:B------:R1:W1:Y:S01]  /*52a0*/  LDS.128 R20, [R46+0x1800] ;  /* 0x001800002e147984 */ /* 0x0002620000000c00 */
[C---:B------:R-:W-:Y:S01]  /*52b0*/  ISETP.GE.AND P2, PT, R0.reuse, R51, PT ;  /* 0x000000330000720c */ /* 0x040fe20003f46270 */
[C---:B------:R-:W-:Y:S01]  /*52c0*/  VIADD R2, R0.reuse, 0x20 ;  /* 0x0000002000027836 */ /* 0x040fe20000000000 */
[C---:B------:R-:W-:Y:S01]  /*52d0*/  LEA.HI.X.SX32 R31, R0.reuse, R29, 0x1, P0 ;  /* 0x0000001d001f7211 */ /* 0x040fe200000f0eff */
[----:B------:R1:W1:Y:S01]  /*52e0*/  LDS.128 R16, [R46+0x2000] ;  /* 0x002000002e107984 */ /* 0x0002620000000c00 */
[----:B------:R-:W-:Y:S01]  /*52f0*/  VIADD R3, R0, 0x30 ;  /* 0x0000003000037836 */ /* 0x000fe20000000000 */
[----:B------:R-:W-:Y:S01]  /*5300*/  SHF.R.S32.HI R29, RZ, 0x1f, R28 ;  /* 0x0000001fff1d7819 */ /* 0x000fe2000001141c */
[----:B------:R-:W-:Y:S01]  /*5310*/  ULDC UR8, c[0x0][0x83c] ;  /* 0x00020f0000087ab9 */ /* 0x000fe20000000800 */
[----:B------:R1:W1:Y:S01]  /*5320*/  LDS.128 R12, [R46+0x2800] ;  /* 0x002800002e0c7984 */ /* 0x0002620000000c00 */
[----:B------:R-:W-:Y:S01]  /*5330*/  SHF.R.S32.HI R37, RZ, 0x1f, R228 ;  /* 0x0000001fff257819 */ /* 0x000fe200000114e4 */
[----:B------:R-:W-:Y:S01]  /*5340*/  IMAD R39, R39, UR5, R36 ;  /* 0x0000000527277c24 */ /* 0x000fe2000f8e0224 */
[----:B------:R-:W-:Y:S01]  /*5350*/  ISETP.GE.OR P4, PT, R28, UR8, P2 ;  /* 0x000000081c007c0c */ /* 0x000fe20009786670 */
[----:B------:R1:W1:Y:S01]  /*5360*/  LDS.128 R8, [R46+0x3000] ;  /* 0x003000002e087984 */ /* 0x0002620000000c00 */
[----:B------:R-:W-:Y:S01]  /*5370*/  VIADD R36, R0, 0x40 ;  /* 0x0000004000247836 */ /* 0x000fe20000000000 */
[-C--:B------:R-:W-:Y:S01]  /*5380*/  ISETP.GE.AND P0, PT, R2, R51.reuse, PT ;  /* 0x000000330200720c */ /* 0x080fe20003f06270 */
[----:B------:R-:W-:Y:S01]  /*5390*/  ULDC.64 UR6, c[0x0][0x858] ;  /* 0x0002160000067ab9 */ /* 0x000fe20000000a00 */
[----:B------:R1:W1:Y:S01]  /*53a0*/  LDS.128 R4, [R46+0x3800] ;  /* 0x003800002e047984 */ /* 0x0002620000000c00 */
[-C--:B------:R-:W-:Y:S01]  /*53b0*/  ISETP.GE.AND P5, PT, R3, R51.reuse, PT ;  /* 0x000000330300720c */ /* 0x080fe20003fa6270 */
[----:B------:R-:W-:Y:S01]  /*53c0*/  IMAD.WIDE.U32 R2, R38, UR5, R28 ;  /* 0x0000000526027c25 */ /* 0x000fe2000f8e001c */
[----:B------:R-:W-:Y:S01]  /*53d0*/  SEL R50, R37, RZ, !P3 ;  /* 0x000000ff25327207 */ /* 0x000fe20005800000 */
[----:B------:R-:W-:Y:S01]  /*53e0*/  BSSY B0, `(.L_x_500) ;  /* 0x0000018000007945 */ /* 0x000fe20003800000 */
[----:B------:R-:W-:Y:S01]  /*53f0*/  ISETP.GE.AND P1, PT, R36, R51, PT ;  /* 0x000000332400720c */ /* 0x000fe20003f26270 */
[----:B------:R-:W-:Y:S01]  /*5400*/  IMAD.IADD R3, R3, 0x1, R39 ;  /* 0x0000000103037824 */ /* 0x000fe200078e0227 */
[----:B------:R-:W-:Y:S01]  /*5410*/  SEL R47, R228, RZ, !P3 ;  /* 0x000000ffe42f7207 */ /* 0x000fe20005800000 */
[----:B------:R-:W-:Y:S01]  /*5420*/  IMAD R36, R50, UR6, RZ ;  /* 0x0000000632247c24 */ /* 0x000fe2000f8e02ff */
[----:B------:R-:W-:-:S02]  /*5430*/  P2R R52, PR, RZ, 0x40 ;  /* 0x00000040ff347803 */ /* 0x000fc40000000000 */
[----:B------:R-:W-:Y:S01]  /*5440*/  P2R R53, PR, RZ, 0x20 ;  /* 0x00000020ff357803 */ /* 0x000fe20000000000 */
[C---:B------:R-:W-:Y:S01]  /*5450*/  IMAD R41, R47.reuse, UR7, R36 ;  /* 0x000000072f297c24 */ /* 0x040fe2000f8e0224 */
[----:B------:R-:W-:Y:S01]  /*5460*/  ISETP.GE.OR P3, PT, R28, UR8, P6 ;  /* 0x000000081c007c0c */ /* 0x000fe2000b766670 */
[----:B------:R-:W-:-:S04]  /*5470*/  IMAD.WIDE.U32 R44, R47, UR6, R2 ;  /* 0x000000062f2c7c25 */ /* 0x000fc8000f8e0002 */
[----:B------:R-:W-:-:S04]  /*5480*/  IMAD.WIDE R2, R43, 0x80, R30 ;  /* 0x000000802b027825 */ /* 0x000fc800078e021e */
[----:B------:R-:W-:Y:S01]  /*5490*/  IMAD.IADD R41, R45, 0x1, R41 ;  /* 0x000000012d297824 */ /* 0x000fe200078e0229 */
[----:B--23--:R-:W-:Y:S06]  /*54a0*/  @P4 BRA `(.L_x_501) ;  /* 0x00000000002c4947 */ /* 0x00cfec0003800000 */
[----:B------:R-:W2:Y:S01]  /*54b0*/  LDS.128 R36, [R46+0x8000] ;  /* 0x008000002e247984 */ /* 0x000ea20000000c00 */
[----:B------:R-:W-:Y:S01]  /*54c0*/  ULDC.64 UR6, c[0x0][0x848] ;  /* 0x0002120000067ab9 */ /* 0x000fe20000000a00 */
[----:B------:R-:W-:Y:S02]  /*54d0*/  IMAD.MOV.U32 R40, RZ, RZ, R44 ;  /* 0x000000ffff287224 */ /* 0x000fe400078e002c */
[----:B------:R-:W-:Y:S02]  /*54e0*/  IMAD R43, R3, UR6, RZ ;  /* 0x00000006032b7c24 */ /* 0x000fe4000f8e02ff */
[----:B------:R-:W-:-:S04]  /*54f0*/  IMAD.WIDE.U32 R30, R2, UR6, R40 ;  /* 0x00000006021e7c25 */ /* 0x000fc8000f8e0028 */
[----:B------:R-:W-:Y:S01]  /*5500*/  IMAD R43, R2, UR7, R43 ;  /* 0x00000007022b7c24 */ /* 0x000fe2000f8e022b */
[----:B------:R-:W-:Y:S02]  /*5510*/  ULDC.64 UR6, c[0x0][0x830] ;  /* 0x00020c0000067ab9 */ /* 0x000fe40000000a00 */
[----:B------:R-:W-:Y:S01]  /*5520*/  LEA R42, P4, R30, UR6, 0x1 ;  /* 0x000000061e2a7c11 */ /* 0x000fe2000f8808ff */
[----:B------:R-:W-:-:S05]  /*5530*/  IMAD.IADD R31, R31, 0x1, R43 ;  /* 0x000000011f1f7824 */ /* 0x000fca00078e022b */
[----:B------:R-:W-:-:S05]  /*5540*/  LEA.HI.X R43, R30, UR7, R31, 0x1, P4 ;  /* 0x000000071e2b7c11 */ /* 0x000fca000a0f0c1f */
[----:B--2---:R2:W-:Y:S02]  /*5550*/  STG.E.128 desc[UR38][R42.64], R36 ;  /* 0x000000242a007986 */ /* 0x0045e4000c101d26 */
.L_x_501:
[----:B------:R-:W-:Y:S05]  /*5560*/  BSYNC B0 ;  /* 0x0000000000007941 */ /* 0x000fea0003800000 */
.L_x_500:
[----:B------:R-:W-:Y:S04]  /*5570*/  BSSY B0, `(.L_x_502) ;  /* 0x000000f000007945 */ /* 0x000fe80003800000 */
[----:B------:R-:W-:Y:S05]  /*5580*/  @P3 BRA `(.L_x_503) ;  /* 0x0000000000343947 */ /* 0x000fea0003800000 */
[----:B--2---:R-:W-:Y:S01]  /*5590*/  IADD3 R37, P3, R2, 0x10, RZ ;  /* 0x0000001002257810 */ /* 0x004fe20007f7e0ff */
[----:B------:R-:W-:Y:S01]  /*55a0*/  ULDC.64 UR6, c[0x0][0x848] ;  /* 0x0002120000067ab9 */ /* 0x000fe20000000a00 */
[----:B------:R-:W-:-:S03]  /*55b0*/  IMAD.MOV.U32 R31, RZ, RZ, R41 ;  /* 0x000000ffff1f7224 */ /* 0x000fc600078e0029 */
[----:B------:R-:W-:-:S04]  /*55c0*/  IMAD.X R30, RZ, RZ, R3, P3 ;  /* 0x000000ffff1e7224 */ /* 0x000fc800018e0603 */
[----:B------:R-:W-:Y:S02]  /*55d0*/  IMAD R36, R30, UR6, RZ ;  /* 0x000000061e247c24 */ /* 0x000fe4000f8e02ff */
[----:B------:R-:W-:-:S04]  /*55e0*/  IMAD.MOV.U32 R30, RZ, RZ, R44 ;  /* 0x000000ffff1e7224 */ /* 0x000fc800078e002c */
[----:B------:R-:W-:-:S04]  /*55f0*/  IMAD.WIDE.U32 R30, R37, UR6, R30 ;  /* 0x00000006251e7c25 */ /* 0x000fc8000f8e001e */
[----:B------:R-:W-:Y:S01]  /*5600*/  IMAD R37, R37, UR7, R36 ;  /* 0x0000000725257c24 */ /* 0x000fe2000f8e0224 */
[----:B------:R-:W-:Y:S02]  /*5610*/  ULDC.64 UR6, c[0x0][0x830] ;  /* 0x00020c0000067ab9 */ /* 0x000fe40000000a00 */
[----:B------:R-:W-:Y:S01]  /*5620*/  LEA R36, P3, R30, UR6, 0x1 ;  /* 0x000000061e247c11 */ /* 0x000fe2000f8608ff */
[----:B------:R-:W-:-:S05]  /*5630*/  IMAD.IADD R31, R31, 0x1, R37 ;  /* 0x000000011f1f7824 */ /* 0x000fca00078e0225 */
[----:B------:R-:W-:-:S05]  /*5640*/  LEA.HI.X R37, R30, UR7, R31, 0x1, P3 ;  /* 0x000000071e257c11 */ /* 0x000fca00098f0c1f */
[----:B------:R3:W-:Y:S02]  /*5650*/  STG.E.128 desc[UR38][R36.64], R32 ;  /* 0x0000002024007986 */ /* 0x0007e4000c101d26 */
.L_x_503:
[----:B------:R-:W-:Y:S05]  /*5660*/  BSYNC B0 ;  /* 0x0000000000007941 */ /* 0x000fea0003800000 */
.L_x_502:
[----:B---3--:R3:W1:Y:S01]  /*5670*/  LDS.128 R32, [R46+0x9000] ;  /* 0x009000002e207984 */ /* 0x0086620000000c00 */
[C---:B------:R-:W-:Y:S01]  /*5680*/  ISETP.GE.OR P4, PT, R28.reuse, UR8, P0 ;  /* 0x000000081c007c0c */ /* 0x040fe20008786670 */
[----:B------:R-:W-:Y:S01]  /*5690*/  BSSY B0, `(.L_x_504) ;  /* 0x0000010000007945 */ /* 0x000fe20003800000 */
[----:B------:R-:W-:-:S11]  /*56a0*/  ISETP.GE.OR P3, PT, R28, UR8, P5 ;  /* 0x000000081c007c0c */ /* 0x000fd6000af66670 */
[----:B---3--:R-:W-:Y:S05]  /*56b0*/  @P4 BRA `(.L_x_505) ;  /* 0x0000000000344947 */ /* 0x008fea0003800000 */
        /* <DEDUP_REMOVED lines=12> */
[----:B-1----:R3:W-:Y:S02]  /*5780*/  STG.E.128 desc[UR38][R36.64], R32 ;  /* 0x0000002024007986 */ /* 0x0027e4000c101d26 */
.L_x_505:
[----:B------:R-:W-:Y:S05]  /*5790*/  BSYNC B0 ;  /* 0x0000000000007941 */ /* 0x000fea0003800000 */
.L_x_504:
[----:B-1-3--:R1:W3:Y:S01]  /*57a0*/  LDS.128 R32, [R46+0x9800] ;  /* 0x009800002e207984 */ /* 0x00a2e20000000c00 */
[----:B------:R-:W-:Y:S01]  /*57b0*/  BSSY B0, `(.L_x_506) ;  /* 0x0000010000007945 */ /* 0x000fe20003800000 */
[----:B--2---:R-:W-:-:S03]  /*57c0*/  VIADD R38, R0, 0x50 ;  /* 0x0000005000267836 */ /* 0x004fc60000000000 */
[----:B------:R-:W-:Y:S05]  /*57d0*/  @P3 BRA `(.L_x_507) ;  /* 0x0000000000343947 */ /* 0x000fea0003800000 */
[----:B------:R-:W-:Y:S01]  /*57e0*/  IADD3 R37, P3, R2, 0x30, RZ ;  /* 0x0000003002257810 */ /* 0x000fe20007f7e0ff */
        /* <DEDUP_REMOVED lines=11> */
[----:B---3--:R2:W-:Y:S02]  /*58a0*/  STG.E.128 desc[UR38][R36.64], R32 ;  /* 0x0000002024007986 */ /* 0x0085e4000c101d26 */
.L_x_507:
[----:B------:R-:W-:Y:S05]  /*58b0*/  BSYNC B0 ;  /* 0x0000000000007941 */ /* 0x000fea0003800000 */
.L_x_506:
[----:B--23--:R2:W3:Y:S01]  /*58c0*/  LDS.128 R32, [R46+0xa000] ;  /* 0x00a000002e207984 */ /* 0x00c4e20000000c00 */
[----:B------:R-:W-:Y:S01]  /*58d0*/  ISETP.GE.OR P4, PT, R28, UR8, P1 ;  /* 0x000000081c007c0c */ /* 0x000fe20008f86670 */
[----:B------:R-:W-:Y:S01]  /*58e0*/  BSSY B0, `(.L_x_508) ;  /* 0x0000010000007945 */ /* 0x000fe20003800000 */
[----:B------:R-:W-:-:S11]  /*58f0*/  ISETP.GE.AND P3, PT, R38, R51, PT ;  /* 0x000000332600720c */ /* 0x000fd60003f66270 */
[----:B--2---:R-:W-:Y:S05]  /*5900*/  @P4 BRA `(.L_x_509) ;  /* 0x0000000000344947 */ /* 0x004fea0003800000 */
        /* <DEDUP_REMOVED lines=13> */
.L_x_509:
[----:B------:R-:W-:Y:S05]  /*59e0*/  BSYNC B0 ;  /* 0x0000000000007941 */ /* 0x000fea0003800000 */
.L_x_508:
[----:B--23--:R2:W3:Y:S01]  /*59f0*/  LDS.128 R32, [R46+0xa800] ;  /* 0x00a800002e207984 */ /* 0x00c4e20000000c00 */
[----:B------:R-:W-:Y:S01]  /*5a00*/  ISETP.GE.OR P4, PT, R28, UR8, P3 ;  /* 0x000000081c007c0c */ /* 0x000fe20009f86670 */
[----:B------:R-:W-:Y:S01]  /*5a10*/  BSSY B0, `(.L_x_510) ;  /* 0x0000010000007945 */ /* 0x000fe20003800000 */
[----:B------:R-:W-:-:S11]  /*5a20*/  VIADD R38, R0, 0x60 ;  /* 0x0000006000267836 */ /* 0x000fd60000000000 */
        /* <DEDUP_REMOVED lines=14> */
.L_x_511:
[----:B------:R-:W-:Y:S05]  /*5b10*/  BSYNC B0 ;  /* 0x0000000000007941 */ /* 0x000fea0003800000 */
.L_x_510:
[----:B--23--:R2:W3:Y:S01]  /*5b20*/  LDS.128 R32, [R46+0xb000] ;  /* 0x00b000002e207984 */ /* 0x00c4e20000000c00 */
[----:B------:R-:W-:Y:S01]  /*5b30*/  ISETP.GE.AND P4, PT, R38, R51, PT ;  /* 0x000000332600720c */ /* 0x000fe20003f86270 */
[----:B------:R-:W-:Y:S01]  /*5b40*/  BSSY B0, `(.L_x_512) ;  /* 0x0000011000007945 */ /* 0x000fe20003800000 */
[----:B----4-:R-:W-:Y:S02]  /*5b50*/  IMAD R38, R48, UR4, RZ ;  /* 0x0000000430267c24 */ /* 0x010fe4000f8e02ff */
[----:B------:R-:W-:-:S13]  /*5b60*/  ISETP.GE.OR P5, PT, R28, UR8, P4 ;  /* 0x000000081c007c0c */ /* 0x000fda000a7a6670 */
        /* <DEDUP_REMOVED lines=14> */
.L_x_513:
[----:B------:R-:W-:Y:S05]  /*5c50*/  BSYNC B0 ;  /* 0x0000000000007941 */ /* 0x000fea0003800000 */
.L_x_512:
[----:B--23--:R2:W3:Y:S01]  /*5c60*/  LDS.128 R32, [R46+0xb800] ;  /* 0x00b800002e207984 */ /* 0x00c4e20000000c00 */
[----:B------:R-:W-:Y:S01]  /*5c70*/  VIADD R0, R0, 0x70 ;  /* 0x0000007000007836 */ /* 0x000fe20000000000 */
[----:B------:R-:W-:Y:S01]  /*5c80*/  BSSY B0, `(.L_x_514) ;  /* 0x0000013000007945 */ /* 0x000fe20003800000 */
[----:B------:R-:W-:Y:S02]  /*5c90*/  IMAD R43, R49, UR5, R38 ;  /* 0x00000005312b7c24 */ /* 0x000fe4000f8e0226 */
[----:B------:R-:W-:Y:S01]  /*5ca0*/  IMAD.WIDE.U32 R38, R48, UR5, R28 ;  /* 0x0000000530267c25 */ /* 0x000fe2000f8e001c */
[----:B------:R-:W-:-:S04]  /*5cb0*/  ISETP.GE.AND P5, PT, R0, R51, PT ;  /* 0x000000330000720c */ /* 0x000fc80003fa6270 */
[----:B------:R-:W-:-:S13]  /*5cc0*/  ISETP.GE.OR P6, PT, R28, UR8, P5 ;  /* 0x000000081c007c0c */ /* 0x000fda000afc6670 */
[----:B--2---:R-:W-:Y:S05]  /*5cd0*/  @P6 BRA `(.L_x_515) ;  /* 0x0000000000346947 */ /* 0x004fea0003800000 */
[----:B------:R-:W-:Y:S01]  /*5ce0*/  IADD3 R37, P6, R2, 0x70, RZ ;  /* 0x0000007002257810 */ /* 0x000fe20007fde0ff */
[----:B------:R-:W-:Y:S01]  /*5cf0*/  ULDC.64 UR6, c[0x0][0x848] ;  /* 0x0002120000067ab9 */ /* 0x000fe20000000a00 */
[----:B------:R-:W-:Y:S02]  /*5d00*/  IMAD.MOV.U32 R30, RZ, RZ, R44 ;  /* 0x000000ffff1e7224 */ /* 0x000fe400078e002c */
[----:B------:R-:W-:Y:S02]  /*5d10*/  IMAD.MOV.U32 R31, RZ, RZ, R41 ;  /* 0x000000ffff1f7224 */ /* 0x000fe400078e0029 */
[----:B------:R-:W-:Y:S02]  /*5d20*/  IMAD.X R0, RZ, RZ, R3, P6 ;  /* 0x000000ffff007224 */ /* 0x000fe400030e0603 */
[----:B------:R-:W-:-:S04]  /*5d30*/  IMAD.WIDE.U32 R30, R37, UR6, R30 ;  /* 0x00000006251e7c25 */ /* 0x000fc8000f8e001e */
[----:B------:R-:W-:-:S04]  /*5d40*/  IMAD R0, R0, UR6, RZ ;  /* 0x0000000600007c24 */ /* 0x000fc8000f8e02ff */
[----:B------:R-:W-:Y:S01]  /*5d50*/  IMAD R37, R37, UR7, R0 ;  /* 0x0000000725257c24 */ /* 0x000fe2000f8e0200 */
[----:B------:R-:W-:Y:S02]  /*5d60*/  ULDC.64 UR6, c[0x0][0x830] ;  /* 0x00020c0000067ab9 */ /* 0x000fe40000000a00 */
[----:B------:R-:W-:Y:S01]  /*5d70*/  LEA R36, P6, R30, UR6, 0x1 ;  /* 0x000000061e247c11 */ /* 0x000fe2000f8c08ff */
[----:B------:R-:W-:-:S05]  /*5d80*/  IMAD.IADD R31, R31, 0x1, R37 ;  /* 0x000000011f1f7824 */ /* 0x000fca00078e0225 */
[----:B------:R-:W-:-:S05]  /*5d90*/  LEA.HI.X R37, R30, UR7, R31, 0x1, P6 ;  /* 0x000000071e257c11 */ /* 0x000fca000b0f0c1f */
[----:B---3--:R2:W-:Y:S02]  /*5da0*/  STG.E.128 desc[UR38][R36.64], R32 ;  /* 0x0000002024007986 */ /* 0x0085e4000c101d26 */
.L_x_515:
[----:B------:R-:W-:Y:S05]  /*5db0*/  BSYNC B0 ;  /* 0x0000000000007941 */ /* 0x000fea0003800000 */
.L_x_514:
[----:B------:R-:W-:Y:S01]  /*5dc0*/  P2R R0, PR, RZ, 0x20 ;  /* 0x00000020ff007803 */ /* 0x000fe20000000000 */
[----:B------:R-:W-:Y:S01]  /*5dd0*/  ULDC UR6, c[0x0][0x80c] ;  /* 0x0002030000067ab9 */ /* 0x000fe20000000800 */
[----:B------:R-:W-:Y:S01]  /*5de0*/  ISETP.NE.AND P5, PT, R52, RZ, PT ;  /* 0x000000ff3400720c */ /* 0x000fe20003fa5270 */
[----:B------:R-:W-:Y:S01]  /*5df0*/  ULDC.64 UR4, c[0x0][0x828] ;  /* 0x00020a0000047ab9 */ /* 0x000fe20000000a00 */
[----:B------:R-:W-:Y:S01]  /*5e00*/  ISETP.NE.AND P6, PT, R53, RZ, PT ;  /* 0x000000ff3500720c */ /* 0x000fe20003fc5270 */
[----:B------:R-:W-:Y:S01]  /*5e10*/  IMAD.IADD R39, R39, 0x1, R43 ;  /* 0x0000000127277824 */ /* 0x000fe200078e022b */
[C---:B------:R-:W-:Y:S01]  /*5e20*/  ISETP.GE.OR P5, PT, R28.reuse, UR6, P5 ;  /* 0x000000061c007c0c */ /* 0x040fe2000afa6670 */
[----:B------:R-:W-:Y:S01]  /*5e30*/  BSSY B0, `(.L_x_516) ;  /* 0x000001a000007945 */ /* 0x000fe20003800000 */
[----:B------:R-:W-:Y:S01]  /*5e40*/  ISETP.GE.OR P2, PT, R28, UR6, P2 ;  /* 0x000000061c007c0c */ /* 0x000fe20009746670 */
[----:B------:R-:W-:Y:S01]  /*5e50*/  IMAD.WIDE.U32 R38, R47, UR4, R38 ;  /* 0x000000042f267c25 */ /* 0x000fe2000f8e0026 */
[----:B------:R-:W-:-:S02]  /*5e60*/  P2R R40, PR, RZ, 0x20 ;  /* 0x00000020ff287803 */ /* 0x000fc40000000000 */
[----:B------:R-:W-:Y:S01]  /*5e70*/  ISETP.NE.AND P5, PT, R0, RZ, PT ;  /* 0x000000ff0000720c */ /* 0x000fe20003fa5270 */
[----:B------:R-:W-:Y:S01]  /*5e80*/  IMAD R0, R50, UR4, RZ ;  /* 0x0000000432007c24 */ /* 0x000fe2000f8e02ff */
[C---:B------:R-:W-:Y:S02]  /*5e90*/  ISETP.GE.OR P0, PT, R28.reuse, UR6, P0 ;  /* 0x000000061c007c0c */ /* 0x040fe40008706670 */
[C---:B------:R-:W-:Y:S01]  /*5ea0*/  ISETP.GE.OR P6, PT, R28.reuse, UR6, P6 ;  /* 0x000000061c007c0c */ /* 0x040fe2000b7c6670 */
[----:B--23--:R-:W-:Y:S01]  /*5eb0*/  IMAD R35, R47, UR5, R0 ;  /* 0x000000052f237c24 */ /* 0x00cfe2000f8e0200 */
[C---:B------:R-:W-:Y:S02]  /*5ec0*/  ISETP.GE.OR P1, PT, R28.reuse, UR6, P1 ;  /* 0x000000061c007c0c */ /* 0x040fe40008f26670 */
[C---:B------:R-:W-:Y:S01]  /*5ed0*/  ISETP.GE.OR P3, PT, R28.reuse, UR6, P3 ;  /* 0x000000061c007c0c */ /* 0x040fe20009f66670 */
[----:B------:R-:W-:Y:S01]  /*5ee0*/  IMAD.IADD R35, R39, 0x1, R35 ;  /* 0x0000000127237824 */ /* 0x000fe200078e0223 */
[----:B------:R-:W-:-:S02]  /*5ef0*/  ISETP.GE.OR P4, PT, R28, UR6, P4 ;  /* 0x000000061c007c0c */ /* 0x000fc4000a786670 */
[----:B------:R-:W-:Y:S02]  /*5f00*/  ISETP.GE.OR P5, PT, R28, UR6, P5 ;  /* 0x000000061c007c0c */ /* 0x000fe4000afa6670 */
[----:B------:R2:W3:Y:S01]  /*5f10*/  LDS.128 R28, [R46] ;  /* 0x000000002e1c7984 */ /* 0x0004e20000000c00 */
[----:B------:R-:W-:Y:S10]  /*5f20*/  @P2 BRA `(.L_x_517) ;  /* 0x0000000000282947 */ /* 0x000ff40003800000 */
        /* <DEDUP_REMOVED lines=9> */
[----:B---3--:R4:W-:Y:S02]  /*5fc0*/  STG.E.128 desc[UR38][R36.64], R28 ;  /* 0x0000001c24007986 */ /* 0x0089e4000c101d26 */
.L_x_517:
[----:B------:R-:W-:Y:S05]  /*5fd0*/  BSYNC B0 ;  /* 0x0000000000007941 */ /* 0x000fea0003800000 */
.L_x_516:
[----:B---34-:R3:W4:Y:S01]  /*5fe0*/  LDS.128 R28, [R46+0x800] ;  /* 0x000800002e1c7984 */ /* 0x0187220000000c00 */
[----:B------:R-:W-:Y:S01]  /*5ff0*/  ISETP.NE.AND P2, PT, R40, RZ, PT ;  /* 0x000000ff2800720c */ /* 0x000fe20003f45270 */
[----:B------:R-:W-:-:S12]  /*6000*/  BSSY B0, `(.L_x_518) ;  /* 0x000000f000007945 */ /* 0x000fd80003800000 */
[----:B------:R-:W-:Y:S05]  /*6010*/  @P2 BRA `(.L_x_519) ;  /* 0x0000000000342947 */ /* 0x000fea0003800000 */
[----:B------:R-:W-:Y:S01]  /*6020*/  IADD3 R37, P2, R2, 0x10, RZ ;  /* 0x0000001002257810 */ /* 0x000fe20007f5e0ff */
[----:B------:R-:W-:Y:S01]  /*6030*/  ULDC.64 UR4, c[0x0][0x818] ;  /* 0x0002060000047ab9 */ /* 0x000fe20000000a00 */
[----:B------:R-:W-:Y:S01]  /*6040*/  MOV R32, R38 ;  /* 0x0000002600207202 */ /* 0x000fe20000000f00 */
        /* <DEDUP_REMOVED lines=9> */
[----:B----4-:R4:W-:Y:S02]  /*60e0*/  STG.E.128 desc[UR38][R36.64], R28 ;  /* 0x0000001c24007986 */ /* 0x0109e4000c101d26 */
.L_x_519:
[----:B------:R-:W-:Y:S05]  /*60f0*/  BSYNC B0 ;  /* 0x0000000000007941 */ /* 0x000fea0003800000 */
.L_x_518:
[----:B------:R-:W-:Y:S04]  /*6100*/  BSSY B0, `(.L_x_520) ;  /* 0x000000f000007945 */ /* 0x000fe80003800000 */
[----:B------:R-:W-:Y:S05]  /*6110*/  @P0 BRA `(.L_x_521) ;  /* 0x0000000000340947 */ /* 0x000fea0003800000 */
[----:B----4-:R-:W-:Y:S01]  /*6120*/  IADD3 R31, P0, R2, 0x20, RZ ;  /* 0x00000020021f7810 */ /* 0x010fe20007f1e0ff */
        /* <DEDUP_REMOVED lines=11> */
[----:B------:R4:W-:Y:S02]  /*61e0*/  STG.E.128 desc[UR38][R30.64], R24 ;  /* 0x000000181e007986 */ /* 0x0009e4000c101d26 */
.L_x_521:
[----:B------:R-:W-:Y:S05]  /*61f0*/  BSYNC B0 ;  /* 0x0000000000007941 */ /* 0x000fea0003800000 */
.L_x_520:
        /* <DEDUP_REMOVED lines=15> */
.L_x_523:
[----:B------:R-:W-:Y:S05]  /*62f0*/  BSYNC B0 ;  /* 0x0000000000007941 */ /* 0x000fea0003800000 */
.L_x_522:
        /* <DEDUP_REMOVED lines=15> */
.L_x_525:
[----:B------:R-:W-:Y:S05]  /*63f0*/  BSYNC B0 ;  /* 0x0000000000007941 */ /* 0x000fea0003800000 */
.L_x_524:
        /* <DEDUP_REMOVED lines=15> */
.L_x_527:
[----:B------:R-:W-:Y:S05]  /*64f0*/  BSYNC B0 ;  /* 0x0000000000007941 */ /* 0x000fea0003800000 */
.L_x_526:
        /* <DEDUP_REMOVED lines=15> */
.L_x_529:
[----:B------:R-:W-:Y:S05]  /*65f0*/  BSYNC B0 ;  /* 0x0000000000007941 */ /* 0x000fea0003800000 */
.L_x_528:
[----:B------:R-:W-:Y:S05]  /*6600*/  @P5 BRA `(.L_x_474) ;  /* 0x00000048003c5947 */ /* 0x000fea0003800000 */
[----:B----4-:R-:W-:Y:S01]  /*6610*/  IADD3 R9, P0, R2, 0x70, RZ ;  /* 0x0000007002097810 */ /* 0x010fe20007f1e0ff */
[----:B------:R-:W-:Y:S01]  /*6620*/  ULDC.64 UR4, c[0x0][0x818] ;  /* 0x0002060000047ab9 */ /* 0x000fe20000000a00 */
[----:B------:R-:W-:-:S03]  /*6630*/  IMAD.MOV.U32 R2, RZ, RZ, R38 ;  /* 0x000000ffff027224 */ /* 0x000fc600078e0026 */
[----:B------:R-:W-:Y:S02]  /*6640*/  IMAD.X R0, RZ, RZ, R3, P0 ;  /* 0x000000ffff007224 */ /* 0x000fe400000e0603 */
        /* <DEDUP_REMOVED lines=8> */
[----:B------:R4:W-:Y:S01]  /*66d0*/  STG.E.128 desc[UR38][R8.64], R4 ;  /* 0x0000000408007986 */ /* 0x0009e2000c101d26 */
[----:B------:R-:W-:Y:S05]  /*66e0*/  BRA `(.L_x_474) ;  /* 0x0000004800047947 */ /* 0x000fea0003800000 */
.L_x_498:
[----:B------:R-:W2:Y:S08]  /*66f0*/  LDC.64 R4, c[0x0][0x870] ;  /* 0x00021c00ff047b82 */ /* 0x000eb00000000a00 */
[----:B-1-3--:R-:W1:Y:S01]  /*6700*/  LDC.64 R2, c[0x0][0x870] ;  /* 0x00021c00ff027b82 */ /* 0x00ae620000000a00 */
[----:B------:R-:W-:Y:S01]  /*6710*/  ULDC UR4, c[0x0][0x808] ;  /* 0x0002020000047ab9 */ /* 0x000fe20000000800 */
[----:B------:R-:W3:Y:S06]  /*6720*/  S2R R13, SR_CTAID.X ;  /* 0x00000000000d7919 */ /* 0x000eec0000002500 */
[----:B------:R-:W4:Y:S01]  /*6730*/  LDC.64 R14, c[0x0][0x820] ;  /* 0x00020800ff0e7b82 */ /* 0x000f220000000a00 */
[----:B--2---:R-:W-:-:S04]  /*6740*/  ISETP.NE.U32.AND P3, PT, R4, RZ, PT ;  /* 0x000000ff0400720c */ /* 0x004fc80003f65070 */
[----:B------:R-:W-:Y:S01]  /*6750*/  ISETP.NE.AND.EX P3, PT, R5, RZ, PT, P3 ;  /* 0x000000ff0500720c */ /* 0x000fe20003f65330 */
[----:B-1----:R-:W-:Y:S02]  /*6760*/  IMAD.WIDE R4, R228, 0x4, R2 ;  /* 0x00000004e4047825 */ /* 0x002fe400078e0202 */
[----:B------:R-:W1:Y:S02]  /*6770*/  LDC.64 R2, c[0x0][0x878] ;  /* 0x00021e00ff027b82 */ /* 0x000e640000000a00 */
[----:B------:R-:W-:-:S08]  /*6780*/  IMAD.U32 R0, RZ, RZ, UR4 ;  /* 0x00000004ff007e24 */ /* 0x000fd0000f8e00ff */
[----:B------:R-:W2:Y:S01]  /*6790*/  @P3 LDG.E R9, desc[UR38][R4.64] ;  /* 0x0000002604093981 */ /* 0x000ea2000c1e1900 */
[----:B-1----:R-:W-:-:S04]  /*67a0*/  ISETP.NE.U32.AND P0, PT, R2, RZ, PT ;  /* 0x000000ff0200720c */ /* 0x002fc80003f05070 */
[----:B------:R-:W-:-:S13]  /*67b0*/  ISETP.NE.AND.EX P0, PT, R3, RZ, PT, P0 ;  /* 0x000000ff0300720c */ /* 0x000fda0003f05300 */
[----:B------:R-:W1:Y:S02]  /*67c0*/  @P0 LDC.64 R2, c[0x0][0x878] ;  /* 0x00021e00ff020b82 */ /* 0x000e640000000a00 */
[----:B-1----:R-:W-:-:S05]  /*67d0*/  @P0 IMAD.WIDE R6, R228, 0x4, R2 ;  /* 0x00000004e4060825 */ /* 0x002fca00078e0202 */
[----:B------:R1:W5:Y:S01]  /*67e0*/  @P0 LDG.E R0, desc[UR38][R6.64] ;  /* 0x0000002606000981 */ /* 0x000362000c1e1900 */
[----:B------:R-:W1:Y:S01]  /*67f0*/  S2UR UR4, SR_CTAID.Y ;  /* 0x00000000000479c3 */ /* 0x000e620000002600 */
[----:B------:R-:W3:Y:S02]  /*6800*/  S2R R2, SR_TID.X ;  /* 0x0000000000027919 */ /* 0x000ee40000002100 */
[----:B---3--:R-:W-:Y:S01]  /*6810*/  VIADD R11, R2, 0xffffff80 ;  /* 0xffffff80020b7836 */ /* 0x008fe20000000000 */
[----:B------:R-:W-:-:S04]  /*6820*/  CS2R R2, SRZ ;  /* 0x0000000000027805 */ /* 0x000fc8000001ff00 */
[----:B------:R-:W-:-:S04]  /*6830*/  SHF.R.S32.HI R8, RZ, 0x1f, R11 ;  /* 0x0000001fff087819 */ /* 0x000fc8000001140b */
[----:B------:R-:W-:-:S04]  /*6840*/  LEA.HI R8, R8, R11, RZ, 0x4 ;  /* 0x0000000b08087211 */ /* 0x000fc800078f20ff */
[----:B------:R-:W-:Y:S02]  /*6850*/  SHF.R.S32.HI R17, RZ, 0x4, R8 ;  /* 0x00000004ff117819 */ /* 0x000fe40000011408 */
[--C-:B--2---:R-:W-:Y:S01]  /*6860*/  @P3 SHF.R.S32.HI R3, RZ, 0x1f, R9.reuse ;  /* 0x0000001fff033819 */ /* 0x104fe20000011409 */
[----:B------:R-:W-:Y:S01]  /*6870*/  @P3 IMAD.MOV.U32 R2, RZ, RZ, R9 ;  /* 0x000000ffff023224 */ /* 0x000fe200078e0009 */
[----:B-1--4-:R-:W-:Y:S06]  /*6880*/  @P0 BRA `(.L_x_530) ;  /* 0x0000000000100947 */ /* 0x012fec0003800000 */
[----:B------:R-:W-:Y:S05]  /*6890*/  @!P3 BRA `(.L_x_530) ;  /* 0x00000000000cb947 */ /* 0x000fea0003800000 */
[----:B------:R-:W2:Y:S04]  /*68a0*/  LDG.E R7, desc[UR38][R4.64] ;  /* 0x0000002604077981 */ /* 0x000ea8000c1e1900 */
[----:B-----5:R-:W2:Y:S02]  /*68b0*/  LDG.E R0, desc[UR38][R4.64+0x4] ;  /* 0x0000042604007981 */ /* 0x020ea4000c1e1900 */
[----:B--2---:R-:W-:-:S07]  /*68c0*/  IMAD.IADD R0, R0, 0x1, -R7 ;  /* 0x0000000100007824 */ /* 0x004fce00078e0a07 */
.L_x_530:
[----:B------:R-:W-:Y:S01]  /*68d0*/  LOP3.LUT R4, R8, 0x1ffffff0, RZ, 0xc0, !PT ;  /* 0x1ffffff008047812 */ /* 0x000fe200078ec0ff */
[----:B------:R-:W-:Y:S01]  /*68e0*/  USHF.R.S32.HI UR5, URZ, 0x1f, UR4 ;  /* 0x0000001f3f057899 */ /* 0x000fe20008011404 */
[----:B-----5:R-:W-:Y:S01]  /*68f0*/  IMAD R12, R13, -0x80, R0 ;  /* 0xffffff800d0c7824 */ /* 0x020fe200078e0200 */
[----:B------:R-:W1:Y:S01]  /*6900*/  LDC.64 R20, c[0x0][0x850] ;  /* 0x00021400ff147b82 */ /* 0x000e620000000a00 */
[----:B------:R-:W-:Y:S01]  /*6910*/  VIADD R5, R17, 0x10 ;  /* 0x0000001011057836 */ /* 0x000fe20000000000 */
[----:B------:R-:W-:Y:S01]  /*6920*/  ULDC UR8, c[0x0][0x80c] ;  /* 0x0002030000087ab9 */ /* 0x000fe20000000800 */
[----:B------:R-:W-:Y:S01]  /*6930*/  IMAD.IADD R4, R11, 0x1, -R4 ;  /* 0x000000010b047824 */ /* 0x000fe200078e0a04 */
[-C--:B------:R-:W-:Y:S01]  /*6940*/  ISETP.GE.AND P2, PT, R17, R12.reuse, PT ;  /* 0x0000000c1100720c */ /* 0x080fe20003f46270 */
[----:B------:R-:W-:Y:S01]  /*6950*/  IMAD R0, R14, UR5, RZ ;  /* 0x000000050e007c24 */ /* 0x000fe2000f8e02ff */
[----:B------:R-:W-:Y:S01]  /*6960*/  ISETP.GE.AND P6, PT, R5, R12, PT ;  /* 0x0000000c0500720c */ /* 0x000fe20003fc6270 */
[----:B------:R-:W-:Y:S01]  /*6970*/  IMAD.SHL.U32 R6, R4, 0x8, RZ ;  /* 0x0000000804067824 */ /* 0x000fe200078e00ff */
[C---:B------:R-:W-:Y:S01]  /*6980*/  IADD3 R2, P0, R17.reuse, R2, RZ ;  /* 0x0000000211027210 */ /* 0x040fe20007f1e0ff */
[----:B------:R-:W-:Y:S01]  /*6990*/  VIADD R5, R17, 0x20 ;  /* 0x0000002011057836 */ /* 0x000fe20000000000 */
[----:B------:R-:W-:Y:S01]  /*69a0*/  ULDC.64 UR6, c[0x0][0x828] ;  /* 0x00020a0000067ab9 */ /* 0x000fe20000000a00 */
[----:B------:R-:W-:Y:S01]  /*69b0*/  IMAD R15, R15, UR4, R0 ;  /* 0x000000040f0f7c24 */ /* 0x000fe2000f8e0200 */
[----:B------:R-:W-:Y:S01]  /*69c0*/  SHF.R.S32.HI R7, RZ, 0x1f, R6 ;  /* 0x0000001fff077819 */ /* 0x000fe20000011406 */
[----:B------:R-:W-:Y:S01]  /*69d0*/  VIADD R9, R17, 0x30 ;  /* 0x0000003011097836 */ /* 0x000fe20000000000 */
[----:B------:R-:W-:Y:S01]  /*69e0*/  SHF.R.S32.HI R0, RZ, 0x1f, R228 ;  /* 0x0000001fff007819 */ /* 0x000fe200000114e4 */
[----:B------:R-:W-:Y:S01]  /*69f0*/  BSSY B0, `(.L_x_531) ;  /* 0x000001e000007945 */ /* 0x000fe20003800000 */
[----:B------:R-:W-:Y:S01]  /*6a00*/  ISETP.GE.AND P5, PT, R5, R12, PT ;  /* 0x0000000c0500720c */ /* 0x000fe20003fa6270 */
[----:B------:R-:W-:Y:S01]  /*6a10*/  IMAD.WIDE.U32 R4, R14, UR4, R6 ;  /* 0x000000040e047c25 */ /* 0x000fe2000f8e0006 */
[----:B------:R-:W-:-:S02]  /*6a20*/  ISETP.GE.OR P4, PT, R6, UR8, P2 ;  /* 0x0000000806007c0c */ /* 0x000fc40009786670 */
[----:B------:R-:W-:Y:S01]  /*6a30*/  SEL R14, R0, RZ, !P3 ;  /* 0x000000ff000e7207 */ /* 0x000fe20005800000 */
[----:B------:R-:W-:Y:S01]  /*6a40*/  IMAD.IADD R5, R15, 0x1, R5 ;  /* 0x000000010f057824 */ /* 0x000fe200078e0205 */
[----:B------:R-:W-:Y:S02]  /*6a50*/  LEA.HI.X.SX32 R3, R17, R3, 0x1, P0 ;  /* 0x0000000311037211 */ /* 0x000fe400000f0eff */
[-C--:B------:R-:W-:Y:S01]  /*6a60*/  ISETP.GE.AND P0, PT, R9, R12.reuse, PT ;  /* 0x0000000c0900720c */ /* 0x080fe20003f06270 */
[----:B------:R-:W-:Y:S01]  /*6a70*/  VIADD R9, R17, 0x40 ;  /* 0x0000004011097836 */ /* 0x000fe20000000000 */
[----:B------:R-:W-:Y:S01]  /*6a80*/  SEL R15, R228, RZ, !P3 ;  /* 0x000000ffe40f7207 */ /* 0x000fe20005800000 */
[----:B------:R-:W-:Y:S01]  /*6a90*/  IMAD R0, R14, UR6, RZ ;  /* 0x000000060e007c24 */ /* 0x000fe2000f8e02ff */
[----:B------:R-:W-:Y:S01]  /*6aa0*/  P2R R18, PR, RZ, 0x40 ;  /* 0x00000040ff127803 */ /* 0x000fe20000000000 */
[----:B------:R-:W-:Y:S01]  /*6ab0*/  IMAD.WIDE R2, R13, 0x80, R2 ;  /* 0x000000800d027825 */ /* 0x000fe200078e0202 */
[----:B------:R-:W-:-:S02]  /*6ac0*/  ISETP.GE.AND P1, PT, R9, R12, PT ;  /* 0x0000000c0900720c */ /* 0x000fc40003f26270 */
[----:B------:R-:W-:Y:S01]  /*6ad0*/  P2R R22, PR, RZ, 0x20 ;  /* 0x00000020ff167803 */ /* 0x000fe20000000000 */
[C---:B------:R-:W-:Y:S01]  /*6ae0*/  IMAD R9, R15.reuse, UR7, R0 ;  /* 0x000000070f097c24 */ /* 0x040fe2000f8e0200 */
[----:B------:R-:W-:Y:S01]  /*6af0*/  ISETP.GE.OR P3, PT, R6, UR8, P6 ;  /* 0x0000000806007c0c */ /* 0x000fe2000b766670 */
[----:B------:R-:W-:-:S04]  /*6b00*/  IMAD.WIDE.U32 R10, R15, UR6, R4 ;  /* 0x000000060f0a7c25 */ /* 0x000fc8000f8e0004 */
[----:B------:R-:W-:Y:S01]  /*6b10*/  IMAD.IADD R9, R11, 0x1, R9 ;  /* 0x000000010b097824 */ /* 0x000fe200078e0209 */
[----:B------:R-:W-:Y:S07]  /*6b20*/  @P4 BRA `(.L_x_532) ;  /* 0x0000000000284947 */ /* 0x000fee0003800000 */
        /* <DEDUP_REMOVED lines=9> */
[----:B------:R2:W-:Y:S02]  /*6bc0*/  STG.E.128 desc[UR38][R24.64], RZ ;  /* 0x000000ff18007986 */ /* 0x0005e4000c101d26 */
.L_x_532:
[----:B------:R-:W-:Y:S05]  /*6bd0*/  BSYNC B0 ;  /* 0x0000000000007941 */ /* 0x000fea0003800000 */
.L_x_531:
[----:B------:R-:W-:Y:S01]  /*6be0*/  BSSY B0, `(.L_x_533) ;  /* 0x0000010000007945 */ /* 0x000fe20003800000 */
[----:B------:R-:W-:-:S03]  /*6bf0*/  ISETP.GE.OR P4, PT, R6, UR8, P5 ;  /* 0x0000000806007c0c */ /* 0x000fc6000af86670 */
[----:B------:R-:W-:Y:S10]  /*6c00*/  @P3 BRA `(.L_x_534) ;  /* 0x0000000000343947 */ /* 0x000ff40003800000 */
        /* <DEDUP_REMOVED lines=9> */
[----:B--2---:R-:W-:Y:S01]  /*6ca0*/  LEA R24, P3, R4, UR6, 0x1 ;  /* 0x0000000604187c11 */ /* 0x004fe2000f8608ff */
[----:B------:R-:W-:-:S05]  /*6cb0*/  IMAD.IADD R5, R5, 0x1, R13 ;  /* 0x0000000105057824 */ /* 0x000fca00078e020d */
[----:B------:R-:W-:-:S05]  /*6cc0*/  LEA.HI.X R25, R4, UR7, R5, 0x1, P3 ;  /* 0x0000000704197c11 */ /* 0x000fca00098f0c05 */
[----:B------:R3:W-:Y:S02]  /*6cd0*/  STG.E.128 desc[UR38][R24.64], RZ ;  /* 0x000000ff18007986 */ /* 0x0007e4000c101d26 */
.L_x_534:
[----:B------:R-:W-:Y:S05]  /*6ce0*/  BSYNC B0 ;  /* 0x0000000000007941 */ /* 0x000fea0003800000 */
.L_x_533:
        /* <DEDUP_REMOVED lines=12> */
[----:B--23--:R-:W-:Y:S01]  /*6db0*/  LEA R24, P4, R4, UR6, 0x1 ;  /* 0x0000000604187c11 */ /* 0x00cfe2000f8808ff */
[----:B------:R-:W-:-:S05]  /*6dc0*/  IMAD.IADD R5, R5, 0x1, R13 ;  /* 0x0000000105057824 */ /* 0x000fca00078e020d */
[----:B------:R-:W-:-:S05]  /*6dd0*/  LEA.HI.X R25, R4, UR7, R5, 0x1, P4 ;  /* 0x0000000704197c11 */ /* 0x000fca000a0f0c05 */
[----:B------:R4:W-:Y:S02]  /*6de0*/  STG.E.128 desc[UR38][R24.64], RZ ;  /* 0x000000ff18007986 */ /* 0x0009e4000c101d26 */
.L_x_536:
[----:B------:R-:W-:Y:S05]  /*6df0*/  BSYNC B0 ;  /* 0x0000000000007941 */ /* 0x000fea0003800000 */
.L_x_535:
[----:B------:R-:W-:Y:S01]  /*6e00*/  BSSY B0, `(.L_x_537) ;  /* 0x0000011000007945 */ /* 0x000fe20003800000 */
[----:B------:R-:W-:Y:S01]  /*6e10*/  ISETP.GE.OR P4, PT, R6, UR8, P1 ;  /* 0x0000000806007c0c */ /* 0x000fe20008f86670 */
[----:B------:R-:W-:Y:S02]  /*6e20*/  VIADD R19, R17, 0x50 ;  /* 0x0000005011137836 */ /* 0x000fe40000000000 */
        /* <DEDUP_REMOVED lines=10> */
[----:B--234-:R-:W-:Y:S01]  /*6ed0*/  LEA R24, P3, R4, UR6, 0x1 ;  /* 0x0000000604187c11 */ /* 0x01cfe2000f8608ff */
[----:B------:R-:W-:-:S05]  /*6ee0*/  IMAD.IADD R5, R5, 0x1, R13 ;  /* 0x0000000105057824 */ /* 0x000fca00078e020d */
[----:B------:R-:W-:-:S05]  /*6ef0*/  LEA.HI.X R25, R4, UR7, R5, 0x1, P3 ;  /* 0x0000000704197c11 */ /* 0x000fca00098f0c05 */
[----:B------:R2:W-:Y:S02]  /*6f00*/  STG.E.128 desc[UR38][R24.64], RZ ;  /* 0x000000ff18007986 */ /* 0x0005e4000c101d26 */
.L_x_538:
[----:B------:R-:W-:Y:S05]  /*6f10*/  BSYNC B0 ;  /* 0x0000000000007941 */ /* 0x000fea0003800000 */
.L_x_537:
[----:B------:R-:W-:Y:S01]  /*6f20*/  BSSY B0, `(.L_x_539) ;  /* 0x0000010000007945 */ /* 0x000fe20003800000 */
[----:B------:R-:W-:-:S03]  /*6f30*/  ISETP.GE.AND P3, PT, R19, R12, PT ;  /* 0x0000000c1300720c */ /* 0x000fc60003f66270 */
        /* <DEDUP_REMOVED lines=14> */
.L_x_540:
[----:B------:R-:W-:Y:S05]  /*7020*/  BSYNC B0 ;  /* 0x0000000000007941 */ /* 0x000fea0003800000 */
.L_x_539:
[----:B------:R-:W-:Y:S01]  /*7030*/  ISETP.GE.OR P4, PT, R6, UR8, P3 ;  /* 0x0000000806007c0c */ /* 0x000fe20009f86670 */
[----:B------:R-:W-:Y:S01]  /*7040*/  BSSY B0, `(.L_x_541) ;  /* 0x0000011000007945 */ /* 0x000fe20003800000 */
[----:B-1----:R-:W-:Y:S02]  /*7050*/  IMAD R16, R20, UR5, RZ ;  /* 0x0000000514107c24 */ /* 0x002fe4000f8e02ff */
[----:B------:R-:W-:-:S09]  /*7060*/  VIADD R19, R17, 0x60 ;  /* 0x0000006011137836 */ /* 0x000fd20000000000 */
[----:B------:R-:W-:Y:S05]  /*7070*/  @P4 BRA `(.L_x_542) ;  /* 0x0000000000344947 */ /* 0x000fea0003800000 */
        /* <DEDUP_REMOVED lines=13> */
.L_x_542:
[----:B------:R-:W-:Y:S05]  /*7150*/  BSYNC B0 ;  /* 0x0000000000007941 */ /* 0x000fea0003800000 */
.L_x_541:
[----:B------:R-:W-:Y:S01]  /*7160*/  ISETP.GE.AND P4, PT, R19, R12, PT ;  /* 0x0000000c1300720c */ /* 0x000fe20003f86270 */
[----:B------:R-:W-:Y:S01]  /*7170*/  ULDC UR9, c[0x0][0x83c] ;  /* 0x00020f0000097ab9 */ /* 0x000fe20000000800 */
[----:B------:R-:W-:Y:S01]  /*7180*/  BSSY B0, `(.L_x_543) ;  /* 0x0000012000007945 */ /* 0x000fe20003800000 */
[----:B------:R-:W-:Y:S01]  /*7190*/  IMAD R21, R21, UR4, R16 ;  /* 0x0000000415157c24 */ /* 0x000fe2000f8e0210 */
[----:B------:R-:W-:Y:S01]  /*71a0*/  ISETP.GE.OR P5, PT, R6, UR8, P4 ;  /* 0x0000000806007c0c */ /* 0x000fe2000a7a6670 */
[----:B------:R-:W-:-:S12]  /*71b0*/  VIADD R17, R17, 0x70 ;  /* 0x0000007011117836 */ /* 0x000fd80000000000 */
        /* <DEDUP_REMOVED lines=10> */
[----:B-1234-:R-:W-:Y:S01]  /*7260*/  LEA R24, P5, R4, UR6, 0x1 ;  /* 0x0000000604187c11 */ /* 0x01efe2000f8a08ff */
[----:B------:R-:W-:-:S05]  /*7270*/  IMAD.IADD R5, R5, 0x1, R13 ;  /* 0x0000000105057824 */ /* 0x000fca00078e020d */
[----:B------:R-:W-:-:S05]  /*7280*/  LEA.HI.X R25, R4, UR7, R5, 0x1, P5 ;  /* 0x0000000704197c11 */ /* 0x000fca000a8f0c05 */
[----:B------:R1:W-:Y:S02]  /*7290*/  STG.E.128 desc[UR38][R24.64], RZ ;  /* 0x000000ff18007986 */ /* 0x0003e4000c101d26 */
.L_x_544:
[----:B------:R-:W-:Y:S05]  /*72a0*/  BSYNC B0 ;  /* 0x0000000000007941 */ /* 0x000fea0003800000 */
.L_x_543:
[----:B------:R-:W-:Y:S01]  /*72b0*/  ISETP.GE.AND P5, PT, R17, R12, PT ;  /* 0x0000000c1100720c */ /* 0x000fe20003fa6270 */
[----:B------:R-:W-:Y:S03]  /*72c0*/  BSSY B0, `(.L_x_545) ;  /* 0x0000010000007945 */ /* 0x000fe60003800000 */
[----:B------:R-:W-:-:S13]  /*72d0*/  ISETP.GE.OR P6, PT, R6, UR8, P5 ;  /* 0x0000000806007c0c */ /* 0x000fda000afc6670 */
        /* <DEDUP_REMOVED lines=13> */
[----:B------:R1:W-:Y:S02]  /*73b0*/  STG.E.128 desc[UR38][R8.64], RZ ;  /* 0x000000ff08007986 */ /* 0x0003e4000c101d26 */
.L_x_546:
[----:B------:R-:W-:Y:S05]  /*73c0*/  BSYNC B0 ;  /* 0x0000000000007941 */ /* 0x000fea0003800000 */
.L_x_545:
[----:B------:R-:W-:Y:S01]  /*73d0*/  P2R R0, PR, RZ, 0x20 ;  /* 0x00000020ff007803 */ /* 0x000fe20000000000 */
[----:B------:R-:W-:Y:S01]  /*73e0*/  IMAD.WIDE.U32 R4, R20, UR4, R6 ;  /* 0x0000000414047c25 */ /* 0x000fe2000f8e0006 */
[----:B------:R-:W-:Y:S01]  /*73f0*/  ISETP.NE.AND P5, PT, R18, RZ, PT ;  /* 0x000000ff1200720c */ /* 0x000fe20003fa5270 */
[----:B------:R-:W-:Y:S01]  /*7400*/  ULDC.64 UR4, c[0x0][0x858] ;  /* 0x0002160000047ab9 */ /* 0x000fe20000000a00 */
[C---:B------:R-:W-:Y:S01]  /*7410*/  ISETP.GE.OR P2, PT, R6.reuse, UR9, P2 ;  /* 0x0000000906007c0c */ /* 0x040fe20009746670 */
[----:B------:R-:W-:Y:S01]  /*7420*/  IMAD.IADD R5, R21, 0x1, R5 ;  /* 0x0000000115057824 */ /* 0x000fe200078e0205 */
[----:B------:R-:W-:Y:S01]  /*7430*/  ISETP.GE.OR P5, PT, R6, UR9, P5 ;  /* 0x0000000906007c0c */ /* 0x000fe2000afa6670 */
[----:B------:R-:W-:Y:S01]  /*7440*/  BSSY B0, `(.L_x_547) ;  /* 0x0000019000007945 */ /* 0x000fe20003800000 */
[----:B------:R-:W-:Y:S01]  /*7450*/  ISETP.NE.AND P6, PT, R22, RZ, PT ;  /* 0x000000ff1600720c */ /* 0x000fe20003fc5270 */
[----:B-1----:R-:W-:Y:S01]  /*7460*/  IMAD.WIDE.U32 R8, R15, UR4, R4 ;  /* 0x000000040f087c25 */ /* 0x002fe2000f8e0004 */
[----:B------:R-:W-:-:S02]  /*7470*/  P2R R10, PR, RZ, 0x20 ;  /* 0x00000020ff0a7803 */ /* 0x000fc40000000000 */
[----:B------:R-:W-:Y:S01]  /*7480*/  ISETP.NE.AND P5, PT, R0, RZ, PT ;  /* 0x000000ff0000720c */ /* 0x000fe20003fa5270 */
[----:B------:R-:W-:Y:S01]  /*7490*/  IMAD R0, R14, UR4, RZ ;  /* 0x000000040e007c24 */ /* 0x000fe2000f8e02ff */
[C---:B------:R-:W-:Y:S02]  /*74a0*/  ISETP.GE.OR P6, PT, R6.reuse, UR9, P6 ;  /* 0x0000000906007c0c */ /* 0x040fe4000b7c6670 */
[C---:B------:R-:W-:Y:S01]  /*74b0*/  ISETP.GE.OR P0, PT, R6.reuse, UR9, P0 ;  /* 0x0000000906007c0c */ /* 0x040fe20008706670 */
[----:B------:R-:W-:Y:S01]  /*74c0*/  IMAD R7, R15, UR5, R0 ;  /* 0x000000050f077c24 */ /* 0x000fe2000f8e0200 */
[C---:B------:R-:W-:Y:S02]  /*74d0*/  ISETP.GE.OR P1, PT, R6.reuse, UR9, P1 ;  /* 0x0000000906007c0c */ /* 0x040fe40008f26670 */
[C---:B------:R-:W-:Y:S01]  /*74e0*/  ISETP.GE.OR P3, PT, R6.reuse, UR9, P3 ;  /* 0x0000000906007c0c */ /* 0x040fe20009f66670 */
[----:B------:R-:W-:Y:S01]  /*74f0*/  IMAD.IADD R7, R9, 0x1, R7 ;  /* 0x0000000109077824 */ /* 0x000fe200078e0207 */
[----:B------:R-:W-:-:S02]  /*7500*/  ISETP.GE.OR P4, PT, R6, UR9, P4 ;  /* 0x0000000906007c0c */ /* 0x000fc4000a786670 */
[----:B------:R-:W-:Y:S01]  /*7510*/  ISETP.GE.OR P5, PT, R6, UR9, P5 ;  /* 0x0000000906007c0c */ /* 0x000fe2000afa6670 */
[----:B------:R-:W-:-:S12]  /*7520*/  @P2 BRA `(.L_x_548) ;  /* 0x0000000000282947 */ /* 0x000fd80003800000 */
        /* <DEDUP_REMOVED lines=10> */
.L_x_548:
[----:B------:R-:W-:Y:S05]  /*75d0*/  BSYNC B0 ;  /* 0x0000000000007941 */ /* 0x000fea0003800000 */
.L_x_547:
[----:B------:R-:W-:Y:S01]  /*75e0*/  ISETP.NE.AND P2, PT, R10, RZ, PT ;  /* 0x000000ff0a00720c */ /* 0x000fe20003f45270 */
[----:B------:R-:W-:-:S12]  /*75f0*/  BSSY B0, `(.L_x_549) ;  /* 0x000000f000007945 */ /* 0x000fd80003800000 */
        /* <DEDUP_REMOVED lines=14> */
.L_x_550:
[----:B------:R-:W-:Y:S05]  /*76e0*/  BSYNC B0 ;  /* 0x0000000000007941 */ /* 0x000fea0003800000 */
.L_x_549:
[----:B------:R-:W-:Y:S04]  /*76f0*/  BSSY B0, `(.L_x_551) ;  /* 0x000000f000007945 */ /* 0x000fe80003800000 */
[----:B------:R-:W-:Y:S05]  /*7700*/  @P6 BRA `(.L_x_552) ;  /* 0x0000000000346947 */ /* 0x000fea0003800000 */
[----:B-1----:R-:W-:Y:S01]  /*7710*/  IADD3 R11, P2, R2, 0x20, RZ ;  /* 0x00000020020b7810 */ /* 0x002fe20007f5e0ff */
        /* <DEDUP_REMOVED lines=12> */
.L_x_552:
[----:B------:R-:W-:Y:S05]  /*77e0*/  BSYNC B0 ;  /* 0x0000000000007941 */ /* 0x000fea0003800000 */
.L_x_551:
        /* <DEDUP_REMOVED lines=15> */
.L_x_554:
[----:B------:R-:W-:Y:S05]  /*78e0*/  BSYNC B0 ;  /* 0x0000000000007941 */ /* 0x000fea0003800000 */
.L_x_553:
        /* <DEDUP_REMOVED lines=15> */
.L_x_556:
[----:B------:R-:W-:Y:S05]  /*79e0*/  BSYNC B0 ;  /* 0x0000000000007941 */ /* 0x000fea0003800000 */
.L_x_555:
        /* <DEDUP_REMOVED lines=15> */
.L_x_558:
[----:B------:R-:W-:Y:S05]  /*7ae0*/  BSYNC B0 ;  /* 0x0000000000007941 */ /* 0x000fea0003800000 */
.L_x_557:
        /* <DEDUP_REMOVED lines=15> */
.L_x_560:
[----:B------:R-:W-:Y:S05]  /*7be0*/  BSYNC B0 ;  /* 0x0000000000007941 */ /* 0x000fea0003800000 */
.L_x_559:
[----:B------:R-:W-:Y:S05]  /*7bf0*/  @P5 BRA `(.L_x_474) ;  /* 0x0000003000c05947 */ /* 0x000fea0003800000 */
[----:B------:R-:W-:Y:S01]  /*7c00*/  IADD3 R5, P0, R2, 0x70, RZ ;  /* 0x0000007002057810 */ /* 0x000fe20007f1e0ff */
        /* <DEDUP_REMOVED lines=11> */
[----:B------:R1:W-:Y:S01]  /*7cc0*/  STG.E.128 desc[UR38][R4.64], RZ ;  /* 0x000000ff04007986 */ /* 0x0003e2000c101d26 */
[----:B------:R-:W-:Y:S05]  /*7cd0*/  BRA `(.L_x_474) ;  /* 0x0000003000887947 */ /* 0x000fea0003800000 */
.L_x_469:
[----:B------:R-:W-:-:S08]  /*7ce0*/  NOP ;  /* 0x0000000000007918 */ /* 0x000fd00000000000 */
[----:B---3--:R-:W1:-:S00]  /*7cf0*/  USETMAXREG.DEALLOC.CTAPOOL 0x18 ;  /* 0x00000018000079c8 */ /* 0x008e4000080e0500 */
[----:B-1----:R-:W-:-:S06]  /*7d00*/  LOP3.LUT R0, R0, 0x3, RZ, 0xc0, !PT ;  /* 0x0000000300007812 */ /* 0x002fcc00078ec0ff */
[----:B------:R-:W1:Y:S02]  /*7d10*/  SHFL.IDX PT, R0, R0, RZ, 0x1f ;  /* 0x00001fff00007589 */ /* 0x000e6400000e0000 */
[----:B-1----:R-:W-:-:S13]  /*7d20*/  ISETP.NE.AND P0, PT, R0, RZ, PT ;  /* 0x000000ff0000720c */ /* 0x002fda0003f05270 */
[----:B------:R-:W-:Y:S05]  /*7d30*/  @!P0 BRA `(.L_x_561) ;  /* 0x0000000c00d48947 */ /* 0x000fea0003800000 */
[----:B------:R-:W-:-:S13]  /*7d40*/  ISETP.NE.AND P0, PT, R0, 0x1, PT ;  /* 0x000000010000780c */ /* 0x000fda0003f05270 */
[----:B------:R-:W-:Y:S05]  /*7d50*/  @P0 BRA `(.L_x_474) ;  /* 0x0000003000680947 */ /* 0x000fea0003800000 */
[----:B------:R-:W-:Y:S01]  /*7d60*/  ULDC.64 UR4, c[0x0][0x8d8] ;  /* 0x0002360000047ab9 */ /* 0x000fe20000000a00 */
[----:B------:R-:W1:Y:S01]  /*7d70*/  S2UR UR12, SR_CTAID.Z ;  /* 0x00000000000c79c3 */ /* 0x000e620000002700 */
[----:B------:R-:W-:-:S04]  /*7d80*/  ISETP.NE.U32.AND P0, PT, RZ, UR4, PT ;  /* 0x00000004ff007c0c */ /* 0x000fc8000bf05070 */
[----:B------:R-:W-:-:S13]  /*7d90*/  ISETP.NE.AND.EX P0, PT, RZ, UR5, PT, P0 ;  /* 0x00000005ff007c0c */ /* 0x000fda000bf05300 */
[----:B------:R-:W-:Y:S05]  /*7da0*/  @!P0 BRA `(.L_x_562) ;  /* 0x00000000001c8947 */ /* 0x000fea0003800000 */
[----:B------:R-:W-:Y:S02]  /*7db0*/  ULDC.64 UR4, c[0x0][0x8d8] ;  /* 0x0002360000047ab9 */ /* 0x000fe40000000a00 */
[----:B-1----:R-:W-:-:S06]  /*7dc0*/  UIMAD.WIDE UR4, UR12, 0x4, UR4 ;  /* 0x000000040c0478a5 */ /* 0x002fcc000f8e0204 */
[----:B------:R-:W-:Y:S02]  /*7dd0*/  IMAD.U32 R2, RZ, RZ, UR4 ;  /* 0x00000004ff027e24 */ /* 0x000fe4000f8e00ff */
[----:B------:R-:W-:-:S05]  /*7de0*/  IMAD.U32 R3, RZ, RZ, UR5 ;  /* 0x00000005ff037e24 */ /* 0x000fca000f8e00ff */
[----:B------:R-:W2:Y:S02]  /*7df0*/  LDG.E R2, desc[UR38][R2.64] ;  /* 0x0000002602027981 */ /* 0x000ea4000c1e1900 */
[----:B--2---:R-:W-:Y:S01]  /*7e00*/  R2UR UR5, R2 ;  /* 0x00000000020572ca */ /* 0x004fe200000e0000 */
[----:B------:R-:W-:-:S14]  /*7e10*/  BRA `(.L_x_563) ;  /* 0x0000000000387947 */ /* 0x000fdc0003800000 */
.L_x_562:
[----:B------:R-:W-:Y:S02]  /*7e20*/  ULDC.64 UR4, c[0x0][0x8d0] ;  /* 0x0002340000047ab9 */ /* 0x000fe40000000a00 */
[----:B------:R-:W-:-:S04]  /*7e30*/  ISETP.NE.U32.AND P0, PT, RZ, UR4, PT ;  /* 0x00000004ff007c0c */ /* 0x000fc8000bf05070 */
[----:B------:R-:W-:-:S13]  /*7e40*/  ISETP.NE.AND.EX P0, PT, RZ, UR5, PT, P0 ;  /* 0x00000005ff007c0c */ /* 0x000fda000bf05300 */
[----:B------:R-:W-:Y:S05]  /*7e50*/  @!P0 BRA `(.L_x_564) ;  /* 0x0000000000248947 */ /* 0x000fea0003800000 */
[----:B------:R-:W-:Y:S02]  /*7e60*/  ULDC.64 UR4, c[0x0][0x8d0] ;  /* 0x0002340000047ab9 */ /* 0x000fe40000000a00 */
[----:B-1----:R-:W-:-:S06]  /*7e70*/  UIMAD.WIDE UR4, UR12, 0x4, UR4 ;  /* 0x000000040c0478a5 */ /* 0x002fcc000f8e0204 */
[----:B------:R-:W-:Y:S02]  /*7e80*/  IMAD.U32 R2, RZ, RZ, UR4 ;  /* 0x00000004ff027e24 */ /* 0x000fe4000f8e00ff */
[----:B------:R-:W-:-:S05]  /*7e90*/  IMAD.U32 R3, RZ, RZ, UR5 ;  /* 0x00000005ff037e24 */ /* 0x000fca000f8e00ff */
[----:B------:R-:W2:Y:S04]  /*7ea0*/  LDG.E R0, desc[UR38][R2.64] ;  /* 0x0000002602007981 */ /* 0x000ea8000c1e1900 */
[----:B------:R-:W2:Y:S02]  /*7eb0*/  LDG.E R5, desc[UR38][R2.64+0x4] ;  /* 0x0000042602057981 */ /* 0x000ea4000c1e1900 */
[----:B--2---:R-:W-:-:S05]  /*7ec0*/  IMAD.IADD R0, R5, 0x1, -R0 ;  /* 0x0000000105007824 */ /* 0x004fca00078e0a00 */
[----:B------:R-:W-:Y:S01]  /*7ed0*/  R2UR UR5, R0 ;  /* 0x00000000000572ca */ /* 0x000fe200000e0000 */
[----:B------:R-:W-:-:S14]  /*7ee0*/  BRA `(.L_x_563) ;  /* 0x0000000000047947 */ /* 0x000fdc0003800000 */
.L_x_564:
[----:B------:R-:W-:-:S05]  /*7ef0*/  ULDC UR5, c[0x0][0x8bc] ;  /* 0x00022f0000057ab9 */ /* 0x000fca0000000800 */
.L_x_563:
[----:B------:R-:W2:Y:S02]  /*7f00*/  S2UR UR4, SR_CTAID.X ;  /* 0x00000000000479c3 */ /* 0x000ea40000002500 */
[----:B--2---:R-:W-:-:S04]  /*7f10*/  USHF.L.U32 UR4, UR4, 0x7, URZ ;  /* 0x0000000704047899 */ /* 0x004fc8000800063f */
[----:B------:R-:W-:-:S04]  /*7f20*/  UISETP.GE.AND UP0, UPT, UR4, UR5, UPT ;  /* 0x000000050400728c */ /* 0x000fc8000bf06270 */
[----:B-1----:R-:W-:-:S06]  /*7f30*/  USEL UR12, UR12, 0xffffffff, !UP0 ;  /* 0xffffffff0c0c7887 */ /* 0x002fcc000c000000 */
[----:B------:R-:W-:-:S13]  /*7f40*/  ISETP.LE.AND P0, PT, RZ, UR12, PT ;  /* 0x0000000cff007c0c */ /* 0x000fda000bf03270 */
[----:B------:R-:W-:Y:S05]  /*7f50*/  @!P0 BRA `(.L_x_474) ;  /* 0x0000002c00e88947 */ /* 0x000fea0003800000 */
[----:B------:R-:W-:Y:S02]  /*7f60*/  ULDC.64 UR4, c[0x0][0x770] ;  /* 0x0001dc0000047ab9 */ /* 0x000fe40000000a00 */
[----:B------:R-:W-:-:S04]  /*7f70*/  UISETP.NE.U32.AND UP0, UPT, UR4, URZ, UPT ;  /* 0x0000003f0400728c */ /* 0x000fc8000bf05070 */
[----:B------:R-:W-:-:S03]  /*7f80*/  UISETP.NE.AND.EX UP0, UPT, UR5, URZ, UPT, UP0 ;  /* 0x0000003f0500728c */ /* 0x000fc6000bf05300 */
[----:B------:R-:W-:Y:S02]  /*7f90*/  ULDC.64 UR4, c[0x0][0x770] ;  /* 0x0001dc0000047ab9 */ /* 0x000fe40000000a00 */
[----:B------:R-:W-:Y:S01]  /*7fa0*/  UIMAD.WIDE UR4, UR12, 0x4, UR4 ;  /* 0x000000040c0478a5 */ /* 0x000fe2000f8e0204 */
[----:B------:R-:W-:-:S05]  /*7fb0*/  PLOP3.LUT P0, PT, PT, PT, UP0, 0x80, 0x0 ;  /* 0x000000000000781c */ /* 0x000fca0003f0f008 */
[----:B------:R-:W-:Y:S02]  /*7fc0*/  IMAD.U32 R2, RZ, RZ, UR4 ;  /* 0x00000004ff027e24 */ /* 0x000fe4000f8e00ff */
[----:B------:R-:W-:Y:S01]  /*7fd0*/  IMAD.U32 R3, RZ, RZ, UR5 ;  /* 0x00000005ff037e24 */ /* 0x000fe2000f8e00ff */
[----:B------:R-:W-:-:S05]  /*7fe0*/  ULDC.64 UR4, c[0x0][0x780] ;  /* 0x0001e00000047ab9 */ /* 0x000fca0000000a00 */
[----:B------:R-:W2:Y:S01]  /*7ff0*/  @P0 LDG.E R6, desc[UR38][R2.64] ;  /* 0x0000002602060981 */ /* 0x000ea2000c1e1900 */
[----:B------:R-:W-:Y:S01]  /*8000*/  UISETP.NE.U32.AND UP1, UPT, UR4, URZ, UPT ;  /* 0x0000003f0400728c */ /* 0x000fe2000bf25070 */
[----:B------:R-:W-:-:S03]  /*8010*/  ULDC UR6, c[0x0][0x280] ;  /* 0x0000a00000067ab9 */ /* 0x000fc60000000800 */
[----:B------:R-:W-:Y:S01]  /*8020*/  UISETP.NE.AND.EX UP1, UPT, UR5, URZ, UPT, UP1 ;  /* 0x0000003f0500728c */ /* 0x000fe2000bf25310 */
[----:B------:R-:W-:-:S05]  /*8030*/  IMAD.U32 R0, RZ, RZ, UR6 ;  /* 0x00000006ff007e24 */ /* 0x000fca000f8e00ff */
[----:B------:R-:W-:-:S05]  /*8040*/  PLOP3.LUT P1, PT, PT, PT, UP1, 0x80, 0x0 ;  /* 0x000000000000781c */ /* 0x000fca0003f2f018 */
[----:B------:R-:W-:Y:S02]  /*8050*/  @UP1 ULDC.64 UR4, c[0x0][0x780] ;  /* 0x0001e00000041ab9 */ /* 0x000fe40000000a00 */
[----:B------:R-:W-:-:S06]  /*8060*/  @UP1 UIMAD.WIDE UR4, UR12, 0x4, UR4 ;  /* 0x000000040c0418a5 */ /* 0x000fcc000f8e0204 */
[----:B------:R-:W-:Y:S02]  /*8070*/  IMAD.U32 R4, RZ, RZ, UR4 ;  /* 0x00000004ff047e24 */ /* 0x000fe4000f8e00ff */
[----:B------:R-:W-:-:S05]  /*8080*/  IMAD.U32 R5, RZ, RZ, UR5 ;  /* 0x00000005ff057e24 */ /* 0x000fca000f8e00ff */
[----:B------:R1:W5:Y:S01]  /*8090*/  @P1 LDG.E R0, desc[UR38][R4.64] ;  /* 0x0000002604001981 */ /* 0x000362000c1e1900 */
[----:B------:R-:W-:Y:S01]  /*80a0*/  PLOP3.LUT P2, PT, PT, PT, UP0, 0x80, 0x0 ;  /* 0x000000000000781c */ /* 0x000fe20003f4f008 */
[----:B------:R-:W3:Y:S02]  /*80b0*/  S2UR UR13, SR_CTAID.Y ;  /* 0x00000000000d79c3 */ /* 0x000ee40000002600 */
[----:B---3--:R-:W-:-:S10]  /*80c0*/  USHF.R.S32.HI UR7, URZ, 0x1f, UR13 ;  /* 0x0000001f3f077899 */ /* 0x008fd4000801140d */
[----:B--2---:R-:W-:-:S13]  /*80d0*/  @P2 R2UR UR4, R6 ;  /* 0x00000000060422ca */ /* 0x004fda00000e0000 */
[----:B------:R-:W-:-:S04]  /*80e0*/  @UP0 ULEA UR4, UR12, UR4, 0x6 ;  /* 0x000000040c040291 */ /* 0x000fc8000f8e303f */
[----:B------:R-:W-:-:S04]  /*80f0*/  @UP0 USHF.R.S32.HI UR5, URZ, 0x1f, UR4 ;  /* 0x0000001f3f050899 */ /* 0x000fc80008011404 */
[----:B------:R-:W-:-:S04]  /*8100*/  @UP0 ULEA.HI UR5, UR5, UR4, URZ, 0x6 ;  /* 0x0000000405050291 */ /* 0x000fc8000f8f303f */
[----:B------:R-:W-:-:S04]  /*8110*/  @UP0 USHF.L.U32 UR5, UR5, 0x7, URZ ;  /* 0x0000000705050899 */ /* 0x000fc8000800063f */
[----:B------:R-:W-:Y:S01]  /*8120*/  @UP0 ULOP3.LUT UR6, UR5, 0xffffe000, URZ, 0xc0, !UPT ;  /* 0xffffe00005060892 */ /* 0x000fe2000f8ec03f */
[----:B-1----:R-:W-:Y:S11]  /*8130*/  @P1 BRA `(.L_x_565) ;  /* 0x0000000000101947 */ /* 0x002ff60003800000 */
[----:B------:R-:W-:Y:S05]  /*8140*/  @!P0 BRA `(.L_x_565) ;  /* 0x00000000000c8947 */ /* 0x000fea0003800000 */
[----:B------:R-:W2:Y:S04]  /*8150*/  LDG.E R5, desc[UR38][R2.64] ;  /* 0x0000002602057981 */ /* 0x000ea8000c1e1900 */
[----:B-----5:R-:W2:Y:S02]  /*8160*/  LDG.E R0, desc[UR38][R2.64+0x4] ;  /* 0x0000042602007981 */ /* 0x020ea4000c1e1900 */
[----:B--2---:R-:W-:-:S07]  /*8170*/  IMAD.IADD R0, R0, 0x1, -R5 ;  /* 0x0000000100007824 */ /* 0x004fce00078e0a05 */
.L_x_565:
[----:B-----5:R-:W-:Y:S01]  /*8180*/  ISETP.GE.AND P0, PT, R0, 0x1, PT ;  /* 0x000000010000780c */ /* 0x020fe20003f06270 */
[----:B------:R-:W-:Y:S01]  /*8190*/  @UP0 USHF.R.S32.HI UR8, URZ, 0x1f, UR6 ;  /* 0x0000001f3f080899 */ /* 0x000fe20008011406 */
[----:B------:R-:W-:Y:S01]  /*81a0*/  UMOV UR4, URZ ;  /* 0x0000003f00047c82 */ /* 0x000fe20008000000 */
[----:B------:R-:W-:Y:S01]  /*81b0*/  UMOV UR5, URZ ;  /* 0x0000003f00057c82 */ /* 0x000fe20008000000 */
[----:B------:R-:W-:-:S04]  /*81c0*/  @UP0 UMOV UR4, UR6 ;  /* 0x0000000600040c82 */ /* 0x000fc80008000000 */
[----:B------:R-:W-:-:S05]  /*81d0*/  @UP0 UMOV UR5, UR8 ;  /* 0x0000000800050c82 */ /* 0x000fca0008000000 */
[----:B------:R-:W-:Y:S05]  /*81e0*/  @!P0 BRA `(.L_x_474) ;  /* 0x0000002c00448947 */ /* 0x000fea0003800000 */
[----:B------:R-:W-:Y:S01]  /*81f0*/  ULDC.64 UR8, c[0x0][0x2d8] ;  /* 0x0000b60000087ab9 */ /* 0x000fe20000000a00 */
[C---:B------:R-:W-:Y:S01]  /*8200*/  VIADD R2, R0.reuse, 0x3f ;  /* 0x0000003f00027836 */ /* 0x040fe20000000000 */
[----:B------:R-:W-:Y:S01]  /*8210*/  UIMAD UR7, UR7, UR8, URZ ;  /* 0x00000008070772a4 */ /* 0x000fe2000f8e023f */
[----:B------:R-:W-:Y:S01]  /*8220*/  ISETP.GE.AND P1, PT, R0, 0x41, PT ;  /* 0x000000410000780c */ /* 0x000fe20003f26270 */
[----:B------:R-:W-:Y:S02]  /*8230*/  USHF.R.S32.HI UR6, URZ, 0x1f, UR12 ;  /* 0x0000001f3f067899 */ /* 0x000fe4000801140c */
[----:B------:R-:W-:Y:S01]  /*8240*/  UIMAD.WIDE.U32 UR10, UR13, UR8, URZ ;  /* 0x000000080d0a72a5 */ /* 0x000fe2000f8e003f */
[----:B------:R-:W-:Y:S01]  /*8250*/  SHF.R.S32.HI R3, RZ, 0x1f, R2 ;  /* 0x0000001fff037819 */ /* 0x000fe20000011402 */
[----:B------:R-:W-:Y:S02]  /*8260*/  UIMAD UR7, UR13, UR9, UR7 ;  /* 0x000000090d0772a4 */ /* 0x000fe4000f8e0207 */
[----:B------:R-:W-:Y:S01]  /*8270*/  UIADD3 UR8, UP1, UR4, UR10, URZ ;  /* 0x0000000a04087290 */ /* 0x000fe2000ff3e03f */
[----:B------:R-:W-:Y:S01]  /*8280*/  LEA.HI R3, R3, R2, RZ, 0x6 ;  /* 0x0000000203037211 */ /* 0x000fe200078f30ff */
[----:B------:R-:W-:-:S02]  /*8290*/  UIADD3 UR7, UR11, UR7, URZ ;  /* 0x000000070b077290 */ /* 0x000fc4000fffe03f */
[----:B------:R-:W-:Y:S01]  /*82a0*/  USEL UR6, UR6, URZ, !UP0 ;  /* 0x0000003f06067287 */ /* 0x000fe2000c000000 */
[----:B------:R-:W-:Y:S01]  /*82b0*/  SHF.R.S32.HI R3, RZ, 0x6, R3 ;  /* 0x00000006ff037819 */ /* 0x000fe20000011403 */
[----:B------:R-:W-:Y:S01]  /*82c0*/  ULDC.64 UR14, c[0x0][0x2e0] ;  /* 0x0000b800000e7ab9 */ /* 0x000fe20000000a00 */
[----:B------:R-:W-:Y:S02]  /*82d0*/  USEL UR13, UR12, URZ, !UP0 ;  /* 0x0000003f0c0d7287 */ /* 0x000fe4000c000000 */
[----:B------:R-:W-:Y:S01]  /*82e0*/  UIADD3.X UR9, UR5, UR7, URZ, UP1, !UPT ;  /* 0x0000000705097290 */ /* 0x000fe20008ffe43f */
[----:B------:R-:W-:Y:S01]  /*82f0*/  VIMNMX R3, R3, 0x1, !PT ;  /* 0x0000000103037848 */ /* 0x000fe20007fe0100 */
[----:B------:R-:W-:Y:S02]  /*8300*/  UIMAD UR6, UR6, UR14, URZ ;  /* 0x0000000e060672a4 */ /* 0x000fe4000f8e023f */
[----:B------:R-:W-:Y:S01]  /*8310*/  UIMAD.WIDE.U32 UR8, UR13, UR14, UR8 ;  /* 0x0000000e0d0872a5 */ /* 0x000fe2000f8e0008 */
[----:B------:R-:W-:Y:S01]  /*8320*/  LOP3.LUT R2, R3, 0x1, RZ, 0xc0, !PT ;  /* 0x0000000103027812 */ /* 0x000fe200078ec0ff */
[----:B------:R-:W-:Y:S01]  /*8330*/  UIMAD UR12, UR13, UR15, UR6 ;  /* 0x0000000f0d0c72a4 */ /* 0x000fe2000f8e0206 */
[----:B------:R-:W-:-:S03]  /*8340*/  ELECT P0, URZ, PT ;  /* 0x00000000003f782f */ /* 0x000fc60003800000 */
[----:B------:R-:W-:Y:S01]  /*8350*/  UIADD3 UR19, UR9, UR12, URZ ;  /* 0x0000000c09137290 */ /* 0x000fe2000fffe03f */
[----:B------:R-:W-:Y:S01]  /*8360*/  UMOV UR6, URZ ;  /* 0x0000003f00067c82 */ /* 0x000fe20008000000 */
[----:B------:R-:W-:Y:S10]  /*8370*/  @!P1 BRA `(.L_x_566) ;  /* 0x0000000400889947 */ /* 0x000ff40003800000 */
[----:B------:R-:W-:Y:S01]  /*8380*/  UMOV UR6, UR10 ;  /* 0x0000000a00067c82 */ /* 0x000fe20008000000 */
[----:B------:R-:W-:Y:S01]  /*8390*/  ULDC.64 UR10, c[0x0][0x2c0] ;  /* 0x0000b000000a7ab9 */ /* 0x000fe20000000a00 */
[----:B------:R-:W-:Y:S01]  /*83a0*/  UIMAD.WIDE.U32 UR6, UR13, UR14, UR6 ;  /* 0x0000000e0d0672a5 */ /* 0x000fe2000f8e0006 */
[----:B------:R-:W-:Y:S01]  /*83b0*/  IMAD.IADD R0, R3, 0x1, -R2 ;  /* 0x0000000103007824 */ /* 0x000fe200078e0a02 */
[----:B------:R-:W-:Y:S02]  /*83c0*/  ULDC.64 UR20, c[0x0][0x2c0] ;  /* 0x0000b00000147ab9 */ /* 0x000fe40000000a00 */
[----:B------:R-:W-:-:S04]  /*83d0*/  UIADD3 UR15, UP0, UR4, UR6, URZ ;  /* 0x00000006040f7290 */ /* 0x000fc8000ff1e03f */
[----:B------:R-:W-:Y:S02]  /*83e0*/  UIADD3.X UR4, UR5, UR12, UR7, UP0, !UPT ;  /* 0x0000000c05047290 */ /* 0x000fe400087fe407 */
[----:B------:R-:W-:Y:S01]  /*83f0*/  ULEA UR14, UP0, UR15, UR10, 0x2 ;  /* 0x0000000a0f0e7291 */ /* 0x000fe2000f80103f */
[----:B------:R-:W-:-:S03]  /*8400*/  UMOV UR5, URZ ;  /* 0x0000003f00057c82 */ /* 0x000fc60008000000 */
[----:B------:R-:W-:Y:S02]  /*8410*/  ULEA.HI.X UR15, UR15, UR11, UR4, 0x2, UP0 ;  /* 0x0000000b0f0f7291 */ /* 0x000fe400080f1404 */
[----:B------:R-:W-:Y:S02]  /*8420*/  UIADD3 UR10, UP0, UR14, 0x4000, URZ ;  /* 0x000040000e0a7890 */ /* 0x000fe4000ff1e03f */
[----:B------:R-:W-:Y:S02]  /*8430*/  UIADD3 UR12, UP1, UR14, 0x8000, URZ ;  /* 0x000080000e0c7890 */ /* 0x000fe4000ff3e03f */
[----:B------:R-:W-:Y:S02]  /*8440*/  UIADD3 UR14, UP2, UR14, 0xc000, URZ ;  /* 0x0000c0000e0e7890 */ /* 0x000fe4000ff5e03f */
[----:B------:R-:W-:Y:S02]  /*8450*/  UIADD3.X UR11, URZ, UR15, URZ, UP0, !UPT ;  /* 0x0000000f3f0b7290 */ /* 0x000fe400087fe43f */
[----:B------:R-:W-:-:S02]  /*8460*/  UIADD3.X UR13, URZ, UR15, URZ, UP1, !UPT ;  /* 0x0000000f3f0d7290 */ /* 0x000fc40008ffe43f */
[----:B------:R-:W-:Y:S01]  /*8470*/  UIADD3.X UR15, URZ, UR15, URZ, UP2, !UPT ;  /* 0x0000000f3f0f7290 */ /* 0x000fe200097fe43f */
[----:B------:R-:W-:-:S11]  /*8480*/  UMOV UR4, URZ ;  /* 0x0000003f00047c82 */ /* 0x000fd60008000000 */
.L_x_579:
        /* <DEDUP_REMOVED lines=21> */
.L_x_568:
[----:B------:R-:W-:Y:S05]  /*85e0*/  BSYNC B0 ;  /* 0x0000000000007941 */ /* 0x000fea0003800000 */
.L_x_567:
        /* <DEDUP_REMOVED lines=13> */
.L_x_570:
[----:B------:R-:W-:Y:S05]  /*86c0*/  BSYNC B0 ;  /* 0x0000000000007941 */ /* 0x000fea0003800000 */
.L_x_569:
[----:B------:R-:W-:Y:S06]  /*86d0*/  BAR.ARV 0xa, 0xa0 ;  /* 0x0282800000007b1d */ /* 0x000fec0000002000 */
[----:B------:R-:W-:Y:S04]  /*86e0*/  BSSY B0, `(.L_x_571) ;  /* 0x0000003000007945 */ /* 0x000fe80003800000 */
[----:B------:R-:W-:Y:S05]  /*86f0*/  @!P0 BRA `(.L_x_572) ;  /* 0x0000000000048947 */ /* 0x000fea0003800000 */
[----:B------:R-:W-:-:S04]  /*8700*/  DEPBAR.LE SB0, 0x0 ;  /* 0x000080000000791a */ /* 0x000fc80000000000 */
.L_x_572:
[----:B------:R-:W-:Y:S05]  /*8710*/  BSYNC B0 ;  /* 0x0000000000007941 */ /* 0x000fea0003800000 */
.L_x_571:
        /* <DEDUP_REMOVED lines=13> */
.L_x_574:
[----:B------:R-:W-:Y:S05]  /*87f0*/  BSYNC B0 ;  /* 0x0000000000007941 */ /* 0x000fea0003800000 */
.L_x_573:
        /* <DEDUP_REMOVED lines=13> */
.L_x_576:
[----:B------:R-:W-:Y:S05]  /*88d0*/  BSYNC B0 ;  /* 0x0000000000007941 */ /* 0x000fea0003800000 */
.L_x_575:
[----:B------:R-:W-:Y:S01]  /*88e0*/  VIADD R0, R0, 0xfffffffe ;  /* 0xfffffffe00007836 */ /* 0x000fe20000000000 */
[----:B------:R-:W-:Y:S06]  /*88f0*/  BAR.ARV 0xa, 0xa0 ;  /* 0x0282800000007b1d */ /* 0x000fec0000002000 */
[----:B------:R-:W-:Y:S01]  /*8900*/  BSSY B0, `(.L_x_577) ;  /* 0x0000004000007945 */ /* 0x000fe20003800000 */
[----:B------:R-:W-:-:S03]  /*8910*/  ISETP.NE.AND P1, PT, R0, RZ, PT ;  /* 0x000000ff0000720c */ /* 0x000fc60003f25270 */
[----:B------:R-:W-:Y:S10]  /*8920*/  @!P0 BRA `(.L_x_578) ;  /* 0x0000000000048947 */ /* 0x000ff40003800000 */
[----:B------:R-:W-:-:S04]  /*8930*/  DEPBAR.LE SB0, 0x0 ;  /* 0x000080000000791a */ /* 0x000fc80000000000 */
.L_x_578:
[----:B------:R-:W-:Y:S05]  /*8940*/  BSYNC B0 ;  /* 0x0000000000007941 */ /* 0x000fea0003800000 */
.L_x_577:
[----:B------:R-:W-:Y:S06]  /*8950*/  BAR.ARV 0xb, 0xa0 ;  /* 0x02c2800000007b1d */ /* 0x000fec0000002000 */
[----:B------:R-:W-:Y:S02]  /*8960*/  UIADD3 UR5, UR5, 0x2, URZ ;  /* 0x0000000205057890 */ /* 0x000fe4000fffe03f */
[----:B------:R-:W-:Y:S01]  /*8970*/  UIADD3 UR4, UR4, 0x1, URZ ;  /* 0x0000000104047890 */ /* 0x000fe2000fffe03f */
[----:B------:R-:W-:Y:S11]  /*8980*/  @P1 BRA `(.L_x_579) ;  /* 0xfffffff800c01947 */ /* 0x000ff6000383ffff */
[----:B------:R-:W-:-:S12]  /*8990*/  USHF.L.U32 UR6, UR5, 0xd, URZ ;  /* 0x0000000d05067899 */ /* 0x000fd8000800063f */
.L_x_566:
        /* <DEDUP_REMOVED lines=10> */
[----:B------:R-:W-:Y:S01]  /*8a40*/  ULEA UR4, UP0, UR11, UR4, 0x2 ;  /* 0x000000040b047291 */ /* 0x000fe2000f80103f */
[----:B------:R-:W-:-:S03]  /*8a50*/  UMOV UR13, 0x14f00000 ;  /* 0x14f00000000d7882 */ /* 0x000fc60000000000 */
[----:B------:R-:W-:-:S03]  /*8a60*/  ULEA.HI.X UR5, UR11, UR5, UR12, 0x2, UP0 ;  /* 0x000000050b057291 */ /* 0x000fc600080f140c */
[----:B------:R-:W-:Y:S01]  /*8a70*/  UMOV UR12, 0x0 ;  /* 0x00000000000c7882 */ /* 0x000fe20000000000 */
[----:B-1----:R-:W-:-:S03]  /*8a80*/  ULEA UR7, UR10, UR7, 0x18 ;  /* 0x000000070a077291 */ /* 0x002fc6000f8ec03f */
[----:B------:R-:W-:Y:S01]  /*8a90*/  UMOV UR10, 0x400 ;  /* 0x00000400000a7882 */ /* 0x000fe20000000000 */
[----:B------:R-:W-:-:S09]  /*8aa0*/  UIADD3 UR7, UR7, 0x10000, URZ ;  /* 0x0001000007077890 */ /* 0x000fd2000fffe03f */
[----:B------:R1:W-:Y:S02]  /*8ab0*/  UBLKRED.G.S.ADD.F32.RN [UR4], [UR7], UR10, desc[UR12] ;  /* 0x00000c04070073bb */ /* 0x0003e400080a140a */
[----:B-1----:R0:W-:Y:S02]  /*8ac0*/  UTMACMDFLUSH ;  /* 0x00000000000079b7 */ /* 0x0021e40000000000 */
.L_x_581:
[----:B------:R-:W-:Y:S05]  /*8ad0*/  BSYNC B0 ;  /* 0x0000000000007941 */ /* 0x000fea0003800000 */
.L_x_580:
[----:B------:R-:W-:Y:S06]  /*8ae0*/  BAR.SYNC.DEFER_BLOCKING 0xe, 0xa0 ;  /* 0x0382800000007b1d */ /* 0x000fec0000010000 */
[----:B------:R-:W-:Y:S04]  /*8af0*/  BSSY B0, `(.L_x_582) ;  /* 0x0000012000007945 */ /* 0x000fe80003800000 */
[----:B------:R-:W-:Y:S05]  /*8b00*/  @!P0 BRA `(.L_x_583) ;  /* 0x0000000000408947 */ /* 0x000fea0003800000 */
[----:B------:R-:W1:Y:S01]  /*8b10*/  S2UR UR7, SR_CgaCtaId ;  /* 0x00000000000779c3 */ /* 0x000e620000008800 */
[----:B------:R-:W-:Y:S01]  /*8b20*/  UIADD3 UR4, UR6, 0x1000, URZ ;  /* 0x0000100006047890 */ /* 0x000fe2000fffe03f */
[----:B------:R-:W-:Y:S01]  /*8b30*/  UMOV UR5, 0x400 ;  /* 0x0000040000057882 */ /* 0x000fe20000000000 */
[----:B------:R-:W-:Y:S02]  /*8b40*/  ULDC.64 UR10, c[0x0][0x2c0] ;  /* 0x0000b000000a7ab9 */ /* 0x000fe40000000a00 */
[----:B------:R-:W-:Y:S01]  /*8b50*/  UIADD3 UR12, UP0, UR4, UR8, URZ ;  /* 0x00000008040c7290 */ /* 0x000fe2000ff1e03f */
[----:B------:R-:W-:Y:S01]  /*8b60*/  UMOV UR13, 0x14f00000 ;  /* 0x14f00000000d7882 */ /* 0x000fe20000000000 */
[----:B-1----:R-:W-:Y:S02]  /*8b70*/  ULEA UR7, UR7, UR5, 0x18 ;  /* 0x0000000507077291 */ /* 0x002fe4000f8ec03f */
[----:B------:R-:W-:Y:S02]  /*8b80*/  ULEA.HI.X.SX32 UR5, UR4, UR19, 0x1, UP0 ;  /* 0x0000001304057291 */ /* 0x000fe400080f0e3f */
[----:B------:R-:W-:-:S02]  /*8b90*/  ULEA UR4, UP0, UR12, UR10, 0x2 ;  /* 0x0000000a0c047291 */ /* 0x000fc4000f80103f */
[----:B------:R-:W-:Y:S02]  /*8ba0*/  UIADD3 UR7, UR7, 0x14000, URZ ;  /* 0x0001400007077890 */ /* 0x000fe4000fffe03f */
[----:B------:R-:W-:Y:S01]  /*8bb0*/  ULEA.HI.X UR5, UR12, UR11, UR5, 0x2, UP0 ;  /* 0x0000000b0c057291 */ /* 0x000fe200080f1405 */
[----:B------:R-:W-:Y:S02]  /*8bc0*/  UMOV UR10, 0x400 ;  /* 0x00000400000a7882 */ /* 0x000fe40000000000 */
[----:B------:R-:W-:-:S06]  /*8bd0*/  UMOV UR12, 0x0 ;  /* 0x00000000000c7882 */ /* 0x000fcc0000000000 */
[----:B------:R1:W-:Y:S01]  /*8be0*/  UBLKRED.G.S.ADD.F32.RN [UR4], [UR7], UR10, desc[UR12] ;  /* 0x00000c04070073bb */ /* 0x0003e200080a140a */
[----:B------:R0:W-:Y:S01]  /*8bf0*/  UTMACMDFLUSH ;  /* 0x00000000000079b7 */ /* 0x0001e20000000000 */
[----:B-1----:R-:W-:-:S04]  /*8c00*/  DEPBAR.LE SB0, 0x1 ;  /* 0x000080400000791a */ /* 0x002fc80000000000 */
.L_x_583:
[----:B------:R-:W-:Y:S05]  /*8c10*/  BSYNC B0 ;  /* 0x0000000000007941 */ /* 0x000fea0003800000 */
.L_x_582:
[----:B------:R-:W-:Y:S06]  /*8c20*/  BAR.ARV 0xa, 0xa0 ;  /* 0x0282800000007b1d */ /* 0x000fec0000002000 */
[----:B------:R-:W-:Y:S04]  /*8c30*/  BSSY B0, `(.L_x_584) ;  /* 0x0000003000007945 */ /* 0x000fe80003800000 */
[----:B------:R-:W-:Y:S05]  /*8c40*/  @!P0 BRA `(.L_x_585) ;  /* 0x0000000000048947 */ /* 0x000fea0003800000 */
[----:B------:R-:W-:-:S04]  /*8c50*/  DEPBAR.LE SB0, 0x0 ;  /* 0x000080000000791a */ /* 0x000fc80000000000 */
.L_x_585:
[----:B------:R-:W-:Y:S05]  /*8c60*/  BSYNC B0 ;  /* 0x0000000000007941 */ /* 0x000fea0003800000 */
.L_x_584:
[----:B------:R-:W-:Y:S06]  /*8c70*/  BAR.ARV 0xb, 0xa0 ;  /* 0x02c2800000007b1d */ /* 0x000fec0000002000 */
[----:B------:R-:W-:Y:S05]  /*8c80*/  BRA `(.L_x_474) ;  /* 0x00000020009c7947 */ /* 0x000fea0003800000 */
.L_x_561:
[----:B------:R-:W-:Y:S01]  /*8c90*/  ULDC.64 UR4, c[0x0][0x8d8] ;  /* 0x0002360000047ab9 */ /* 0x000fe20000000a00 */
[----:B------:R-:W1:Y:S01]  /*8ca0*/  S2R R7, SR_CTAID.Z ;  /* 0x0000000000077919 */ /* 0x000e620000002700 */
[----:B------:R-:W-:Y:S01]  /*8cb0*/  ISETP.NE.U32.AND P0, PT, RZ, UR4, PT ;  /* 0x00000004ff007c0c */ /* 0x000fe2000bf05070 */
[----:B------:R-:W2:Y:S03]  /*8cc0*/  S2UR UR20, SR_CTAID.Y ;  /* 0x00000000001479c3 */ /* 0x000ea60000002600 */
[----:B------:R-:W-:-:S13]  /*8cd0*/  ISETP.NE.AND.EX P0, PT, RZ, UR5, PT, P0 ;  /* 0x00000005ff007c0c */ /* 0x000fda000bf05300 */
[----:B------:R-:W-:Y:S05]  /*8ce0*/  @!P0 BRA `(.L_x_586) ;  /* 0x0000000000108947 */ /* 0x000fea0003800000 */
[----:B------:R-:W1:Y:S02]  /*8cf0*/  LDC.64 R2, c[0x0][0x8d8] ;  /* 0x00023600ff027b82 */ /* 0x000e640000000a00 */
[----:B-1----:R-:W-:-:S05]  /*8d00*/  IMAD.WIDE R2, R7, 0x4, R2 ;  /* 0x0000000407027825 */ /* 0x002fca00078e0202 */
[----:B------:R1:W5:Y:S01]  /*8d10*/  LDG.E R5, desc[UR38][R2.64] ;  /* 0x0000002602057981 */ /* 0x000362000c1e1900 */
[----:B------:R-:W-:Y:S05]  /*8d20*/  BRA `(.L_x_587) ;  /* 0x00000000002c7947 */ /* 0x000fea0003800000 */
.L_x_586:
[----:B------:R-:W-:Y:S02]  /*8d30*/  ULDC.64 UR4, c[0x0][0x8d0] ;  /* 0x0002340000047ab9 */ /* 0x000fe40000000a00 */
[----:B------:R-:W-:-:S04]  /*8d40*/  ISETP.NE.U32.AND P0, PT, RZ, UR4, PT ;  /* 0x00000004ff007c0c */ /* 0x000fc8000bf05070 */
[----:B------:R-:W-:-:S13]  /*8d50*/  ISETP.NE.AND.EX P0, PT, RZ, UR5, PT, P0 ;  /* 0x00000005ff007c0c */ /* 0x000fda000bf05300 */
[----:B------:R-:W-:Y:S05]  /*8d60*/  @!P0 BRA `(.L_x_588) ;  /* 0x0000000000188947 */ /* 0x000fea0003800000 */
[----:B------:R-:W1:Y:S02]  /*8d70*/  LDC.64 R2, c[0x0][0x8d0] ;  /* 0x00023400ff027b82 */ /* 0x000e640000000a00 */
[----:B-1----:R-:W-:-:S05]  /*8d80*/  IMAD.WIDE R2, R7, 0x4, R2 ;  /* 0x0000000407027825 */ /* 0x002fca00078e0202 */
[----:B------:R-:W3:Y:S04]  /*8d90*/  LDG.E R5, desc[UR38][R2.64] ;  /* 0x0000002602057981 */ /* 0x000ee8000c1e1900 */
[----:B------:R-:W3:Y:S02]  /*8da0*/  LDG.E R0, desc[UR38][R2.64+0x4] ;  /* 0x0000042602007981 */ /* 0x000ee4000c1e1900 */
[----:B---3--:R-:W-:Y:S01]  /*8db0*/  IMAD.IADD R5, R0, 0x1, -R5 ;  /* 0x0000000100057824 */ /* 0x008fe200078e0a05 */
[----:B------:R-:W-:Y:S06]  /*8dc0*/  BRA `(.L_x_587) ;  /* 0x0000000000047947 */ /* 0x000fec0003800000 */
.L_x_588:
[----:B------:R-:W3:Y:S02]  /*8dd0*/  LDC R5, c[0x0][0x8bc] ;  /* 0x00022f00ff057b82 */ /* 0x000ee40000000800 */
.L_x_587:
[----:B------:R-:W4:Y:S01]  /*8de0*/  S2R R14, SR_CTAID.X ;  /* 0x00000000000e7919 */ /* 0x000f220000002500 */
[----:B------:R-:W-:Y:S02]  /*8df0*/  IMAD.MOV.U32 R0, RZ, RZ, 0x1 ;  /* 0x00000001ff007424 */ /* 0x000fe400078e00ff */
[----:B------:R-:W-:Y:S02]  /*8e00*/  IMAD.MOV.U32 R9, RZ, RZ, RZ ;  /* 0x000000ffff097224 */ /* 0x000fe400078e00ff */
[----:B----4-:R-:W-:-:S05]  /*8e10*/  IMAD.SHL.U32 R14, R14, 0x80, RZ ;  /* 0x000000800e0e7824 */ /* 0x010fca00078e00ff */
[----:B---3-5:R-:W-:-:S04]  /*8e20*/  ISETP.GE.AND P0, PT, R14, R5, PT ;  /* 0x000000050e00720c */ /* 0x028fc80003f06270 */
[----:B-1----:R-:W-:-:S04]  /*8e30*/  SEL R8, R7, 0xffffffff, !P0 ;  /* 0xffffffff07087807 */ /* 0x002fc80004000000 */
[----:B------:R-:W-:-:S13]  /*8e40*/  ISETP.GE.AND P0, PT, R8, RZ, PT ;  /* 0x000000ff0800720c */ /* 0x000fda0003f06270 */
[----:B------:R-:W-:Y:S05]  /*8e50*/  @!P0 BRA `(.L_x_589) ;  /* 0x0000001c00948947 */ /* 0x000fea0003800000 */
[----:B------:R-:W1:Y:S08]  /*8e60*/  LDC.64 R10, c[0x0][0x770] ;  /* 0x0001dc00ff0a7b82 */ /* 0x000e700000000a00 */
[----:B------:R-:W3:Y:S08]  /*8e70*/  LDC.64 R6, c[0x0][0x770] ;  /* 0x0001dc00ff067b82 */ /* 0x000ef00000000a00 */
[----:B------:R-:W4:Y:S01]  /*8e80*/  LDC.64 R4, c[0x0][0x778] ;  /* 0x0001de00ff047b82 */ /* 0x000f220000000a00 */
[----:B-1----:R-:W-:-:S07]  /*8e90*/  ISETP.NE.U32.AND P1, PT, R10, RZ, PT ;  /* 0x000000ff0a00720c */ /* 0x002fce0003f25070 */
[----:B------:R-:W1:Y:S01]  /*8ea0*/  LDC.64 R2, c[0x0][0x780] ;  /* 0x0001e000ff027b82 */ /* 0x000e620000000a00 */
[----:B------:R-:W-:Y:S01]  /*8eb0*/  ISETP.NE.AND.EX P1, PT, R11, RZ, PT, P1 ;  /* 0x000000ff0b00720c */ /* 0x000fe20003f25310 */
[----:B---3--:R-:W-:Y:S01]  /*8ec0*/  IMAD.WIDE R6, R8, 0x4, R6 ;  /* 0x0000000408067825 */ /* 0x008fe200078e0206 */
[----:B----4-:R-:W-:-:S11]  /*8ed0*/  ISETP.NE.U32.AND P0, PT, R4, RZ, PT ;  /* 0x000000ff0400720c */ /* 0x010fd60003f05070 */
[----:B------:R-:W3:Y:S01]  /*8ee0*/  @P1 LDG.E R9, desc[UR38][R6.64] ;  /* 0x0000002606091981 */ /* 0x000ee2000c1e1900 */
[----:B------:R-:W-:-:S03]  /*8ef0*/  ISETP.NE.AND.EX P0, PT, R5, RZ, PT, P0 ;  /* 0x000000ff0500720c */ /* 0x000fc60003f05300 */
[----:B------:R-:W4:Y:S01]  /*8f00*/  @P1 LDG.E R15, desc[UR38][R6.64] ;  /* 0x00000026060f1981 */ /* 0x000f22000c1e1900 */
[----:B-1----:R-:W-:-:S04]  /*8f10*/  ISETP.NE.U32.AND P2, PT, R2, RZ, PT ;  /* 0x000000ff0200720c */ /* 0x002fc80003f45070 */
[----:B------:R-:W-:-:S05]  /*8f20*/  ISETP.NE.AND.EX P2, PT, R3, RZ, PT, P2 ;  /* 0x000000ff0300720c */ /* 0x000fca0003f45320 */
[----:B------:R-:W1:Y:S08]  /*8f30*/  @P0 LDC.64 R2, c[0x0][0x778] ;  /* 0x0001de00ff020b82 */ /* 0x000e700000000a00 */
[----:B------:R-:W2:Y:S01]  /*8f40*/  @P2 LDC.64 R12, c[0x0][0x780] ;  /* 0x0001e000ff0c2b82 */ /* 0x000ea20000000a00 */
[----:B------:R-:W-:Y:S01]  /*8f50*/  IMAD.MOV.U32 R5, RZ, RZ, RZ ;  /* 0x000000ffff057224 */ /* 0x000fe200078e00ff */
[----:B------:R-:W-:Y:S01]  /*8f60*/  ULDC UR4, c[0x0][0x280] ;  /* 0x0000a00000047ab9 */ /* 0x000fe20000000800 */
[----:B-1----:R-:W-:-:S05]  /*8f70*/  @P0 IMAD.WIDE R2, R8, 0x4, R2 ;  /* 0x0000000408020825 */ /* 0x002fca00078e0202 */
[----:B------:R2:W5:Y:S01]  /*8f80*/  @P0 LDG.E R5, desc[UR38][R2.64] ;  /* 0x0000002602050981 */ /* 0x000562000c1e1900 */
[----:B------:R-:W-:Y:S02]  /*8f90*/  IMAD.U32 R4, RZ, RZ, UR4 ;  /* 0x00000004ff047e24 */ /* 0x000fe4000f8e00ff */
[----:B--2---:R-:W-:Y:S01]  /*8fa0*/  @P2 IMAD.WIDE R2, R8, 0x4, R12 ;  /* 0x0000000408022825 */ /* 0x004fe200078e020c */
[----:B------:R-:W-:-:S04]  /*8fb0*/  VOTEU.ANY UP0, P1 ;  /* 0x00000000003f7886 */ /* 0x000fc80000800100 */
[----:B------:R1:W5:Y:S02]  /*8fc0*/  @P2 LDG.E R4, desc[UR38][R2.64] ;  /* 0x0000002602042981 */ /* 0x000364000c1e1900 */
[----:B-1----:R-:W-:Y:S01]  /*8fd0*/  CS2R R2, SRZ ;  /* 0x0000000000027805 */ /* 0x002fe2000001ff00 */
[----:B---3--:R-:W-:-:S05]  /*8fe0*/  @P1 IMAD R9, R8, 0x40, R9 ;  /* 0x0000004008091824 */ /* 0x008fca00078e0209 */
[----:B------:R-:W-:-:S04]  /*8ff0*/  @P1 SHF.R.S32.HI R12, RZ, 0x1f, R9 ;  /* 0x0000001fff0c1819 */ /* 0x000fc80000011409 */
[----:B------:R-:W-:-:S04]  /*9000*/  @P1 LEA.HI R12, R12, R9, RZ, 0x6 ;  /* 0x000000090c0c1211 */ /* 0x000fc800078f30ff */
[----:B------:R-:W-:Y:S02]  /*9010*/  @P1 LOP3.LUT R12, R12, 0xffffffc0, RZ, 0xc0, !PT ;  /* 0xffffffc00c0c1812 */ /* 0x000fe400078ec0ff */
[----:B----4-:R-:W-:Y:S02]  /*9020*/  @P1 R2UR UR4, R15 ;  /* 0x000000000f0412ca */ /* 0x010fe400000e0000 */
[--C-:B------:R-:W-:Y:S01]  /*9030*/  @P1 SHF.R.S32.HI R9, RZ, 0x1f, R12.reuse ;  /* 0x0000001fff091819 */ /* 0x100fe2000001140c */
[----:B------:R-:W-:-:S04]  /*9040*/  @P1 IMAD.MOV.U32 R2, RZ, RZ, R12 ;  /* 0x000000ffff021224 */ /* 0x000fc800078e000c */
[----:B------:R-:W-:Y:S01]  /*9050*/  @P1 IMAD.MOV.U32 R3, RZ, RZ, R9 ;  /* 0x000000ffff031224 */ /* 0x000fe200078e0009 */
[----:B------:R-:W-:Y:S07]  /*9060*/  @P2 BRA `(.L_x_590) ;  /* 0x0000000000102947 */ /* 0x000fee0003800000 */
[----:B------:R-:W-:Y:S05]  /*9070*/  @!P1 BRA `(.L_x_590) ;  /* 0x00000000000c9947 */ /* 0x000fea0003800000 */
[----:B------:R-:W2:Y:S04]  /*9080*/  LDG.E R9, desc[UR38][R6.64] ;  /* 0x0000002606097981 */ /* 0x000ea8000c1e1900 */
[----:B-----5:R-:W2:Y:S02]  /*9090*/  LDG.E R4, desc[UR38][R6.64+0x4] ;  /* 0x0000042606047981 */ /* 0x020ea4000c1e1900 */
[----:B--2---:R-:W-:-:S07]  /*90a0*/  IMAD.IADD R4, R4, 0x1, -R9 ;  /* 0x0000000104047824 */ /* 0x004fce00078e0a09 */
.L_x_590:
[----:B-----5:R-:W-:Y:S01]  /*90b0*/  ISETP.GE.AND P1, PT, R4, 0x1, PT ;  /* 0x000000010400780c */ /* 0x020fe20003f26270 */
[----:B------:R-:W-:Y:S01]  /*90c0*/  UMOV UR35, URZ ;  /* 0x0000003f00237c82 */ /* 0x000fe20008000000 */
[----:B------:R-:W-:Y:S01]  /*90d0*/  @UP0 UMOV UR35, UR4 ;  /* 0x0000000400230c82 */ /* 0x000fe20008000000 */
[----:B------:R-:W-:-:S10]  /*90e0*/  IMAD.MOV.U32 R9, RZ, RZ, RZ ;  /* 0x000000ffff097224 */ /* 0x000fd400078e00ff */
[----:B------:R-:W-:Y:S05]  /*90f0*/  @!P1 BRA `(.L_x_589) ;  /* 0x0000001800ec9947 */ /* 0x000fea0003800000 */
[----:B------:R-:W1:Y:S01]  /*9100*/  S2R R9, SR_CTAID.Y ;  /* 0x0000000000097919 */ /* 0x000e620000002600 */
[----:B------:R-:W2:Y:S01]  /*9110*/  LDC.64 R12, c[0x0][0x718] ;  /* 0x0001c600ff0c7b82 */ /* 0x000ea20000000a00 */
[----:B------:R-:W-:Y:S01]  /*9120*/  ISETP.NE.U32.AND P1, PT, R10, RZ, PT ;  /* 0x000000ff0a00720c */ /* 0x000fe20003f25070 */
[----:B------:R-:W-:Y:S01]  /*9130*/  ULDC UR4, c[0x0][0x2e8] ;  /* 0x0000ba0000047ab9 */ /* 0x000fe20000000800 */
[----:B------:R-:W-:Y:S01]  /*9140*/  R2UR UR13, R8 ;  /* 0x00000000080d72ca */ /* 0x000fe200000e0000 */
[----:B------:R-:W-:Y:S01]  /*9150*/  VOTEU.ANY UP1, P0 ;  /* 0x00000000003f7886 */ /* 0x000fe20000020100 */
[----:B------:R-:W-:Y:S02]  /*9160*/  ISETP.NE.AND.EX P1, PT, R11, RZ, PT, P1 ;  /* 0x000000ff0b00720c */ /* 0x000fe40003f25310 */
[----:B------:R-:W-:Y:S02]  /*9170*/  ELECT P0, URZ, PT ;  /* 0x00000000003f782f */ /* 0x000fe40003800000 */
[----:B------:R-:W-:Y:S01]  /*9180*/  SHF.R.S32.HI R8, RZ, 0x1f, R8 ;  /* 0x0000001fff087819 */ /* 0x000fe20000011408 */
[----:B------:R-:W3:Y:S01]  /*9190*/  LDC.64 R10, c[0x0][0x720] ;  /* 0x0001c800ff0a7b82 */ /* 0x000ee20000000a00 */
[----:B------:R-:W-:Y:S01]  /*91a0*/  MOV R7, R3 ;  /* 0x0000000300077202 */ /* 0x000fe20000000f00 */
[----:B------:R-:W-:Y:S01]  /*91b0*/  UMOV UR12, UR20 ;  /* 0x00000014000c7c82 */ /* 0x000fe20008000000 */
[----:B------:R-:W-:Y:S01]  /*91c0*/  SEL R8, R8, RZ, !P1 ;  /* 0x000000ff08087207 */ /* 0x000fe20004800000 */
[----:B------:R-:W-:Y:S01]  /*91d0*/  BSSY B0, `(.L_x_589) ;  /* 0x00001ad000007945 */ /* 0x000fe20003800000 */
[----:B------:R-:W-:-:S02]  /*91e0*/  R2UR UR11, R14 ;  /* 0x000000000e0b72ca */ /* 0x000fc400000e0000 */
[----:B------:R-:W-:Y:S01]  /*91f0*/  R2UR UR8, R5 ;  /* 0x00000000050872ca */ /* 0x000fe200000e0000 */
[----:B------:R-:W-:Y:S01]  /*9200*/  VOTEU.ANY UP0, P1 ;  /* 0x00000000003f7886 */ /* 0x000fe20000800100 */
[----:B------:R-:W-:Y:S02]  /*9210*/  USEL UR21, UR13, URZ, !UP0 ;  /* 0x0000003f0d157287 */ /* 0x000fe4000c000000 */
[----:B------:R-:W-:Y:S02]  /*9220*/  UISETP.NE.AND UP0, UPT, UR4, 0x1, UPT ;  /* 0x000000010400788c */ /* 0x000fe4000bf05270 */
[----:B------:R-:W-:-:S07]  /*9230*/  USEL UR13, UR13, URZ, !UP1 ;  /* 0x0000003f0d0d7287 */ /* 0x000fce000c800000 */
[----:B------:R-:W-:Y:S01]  /*9240*/  UIADD3 UR11, UR11, UR8, URZ ;  /* 0x000000080b0b7290 */ /* 0x000fe2000fffe03f */
[----:B-1----:R-:W-:Y:S01]  /*9250*/  SHF.R.S32.HI R9, RZ, 0x1f, R9 ;  /* 0x0000001fff097819 */ /* 0x002fe20000011409 */
[----:B------:R-:W-:Y:S01]  /*9260*/  @UP0 ULDC UR6, c[0x0][0x2ec] ;  /* 0x0000bb0000060ab9 */ /* 0x000fe20000000800 */
[----:B------:R-:W-:Y:S01]  /*9270*/  @UP0 ULDC UR8, c[0x0][0x2f0] ;  /* 0x0000bc0000080ab9 */ /* 0x000fe20000000800 */
[----:B------:R-:W-:Y:S02]  /*9280*/  UIMAD.WIDE.U32 UR6, UR20, UR6, URZ ;  /* 0x00000006140672a5 */ /* 0x000fe4000f8e003f */
[----:B--2---:R-:W-:Y:S02]  /*9290*/  IMAD R6, R9, R12, RZ ;  /* 0x0000000c09067224 */ /* 0x004fe400078e02ff */
[----:B------:R-:W-:Y:S02]  /*92a0*/  @UP0 USHF.R.U32.HI UR12, URZ, UR8, UR7 ;  /* 0x000000083f0c0299 */ /* 0x000fe40008011607 */
[----:B------:R-:W-:-:S02]  /*92b0*/  IMAD R13, R13, UR20, R6 ;  /* 0x000000140d0d7c24 */ /* 0x000fc4000f8e0206 */
[----:B------:R-:W-:-:S04]  /*92c0*/  IMAD.MOV.U32 R6, RZ, RZ, R2 ;  /* 0x000000ffff067224 */ /* 0x000fc800078e0002 */
[----:B------:R-:W-:-:S04]  /*92d0*/  IMAD.WIDE.U32 R2, R12, UR20, R6 ;  /* 0x000000140c027c25 */ /* 0x000fc8000f8e0006 */
[----:B---3--:R-:W-:Y:S02]  /*92e0*/  IMAD R12, R8, R10, RZ ;  /* 0x0000000a080c7224 */ /* 0x008fe400078e02ff */
[----:B------:R-:W-:Y:S02]  /*92f0*/  IMAD.IADD R3, R3, 0x1, R13 ;  /* 0x0000000103037824 */ /* 0x000fe400078e020d */
[----:B------:R-:W-:Y:S02]  /*9300*/  IMAD R15, R11, UR21, R12 ;  /* 0x000000150b0f7c24 */ /* 0x000fe4000f8e020c */
[----:B------:R-:W1:Y:S01]  /*9310*/  LDC.64 R12, c[0x0][0x700] ;  /* 0x0001c000ff0c7b82 */ /* 0x000e620000000a00 */
[----:B------:R-:W-:-:S04]  /*9320*/  IMAD.WIDE.U32 R2, R10, UR21, R2 ;  /* 0x000000150a027c25 */ /* 0x000fc8000f8e0002 */
[----:B------:R-:W-:-:S03]  /*9330*/  IMAD.IADD R3, R3, 0x1, R15 ;  /* 0x0000000103037824 */ /* 0x000fc600078e020f */
[----:B------:R-:W2:Y:S01]  /*9340*/  LDC.64 R10, c[0x0][0x730] ;  /* 0x0001cc00ff0a7b82 */ /* 0x000ea20000000a00 */
[----:B-1----:R-:W-:-:S04]  /*9350*/  LEA R12, P1, R2, R12, 0x2 ;  /* 0x0000000c020c7211 */ /* 0x002fc800078210ff */
[----:B------:R-:W-:Y:S02]  /*9360*/  LEA.HI.X R13, R2, R13, R3, 0x2, P1 ;  /* 0x0000000d020d7211 */ /* 0x000fe400008f1403 */
[----:B------:R-:W-:Y:S01]  /*9370*/  R2UR UR4, R12 ;  /* 0x000000000c0472ca */ /* 0x000fe200000e0000 */
[----:B--2---:R-:W-:Y:S01]  /*9380*/  IMAD R2, R9, R10, RZ ;  /* 0x0000000a09027224 */ /* 0x004fe200078e02ff */
[----:B------:R-:W-:Y:S01]  /*9390*/  R2UR UR5, R13 ;  /* 0x000000000d0572ca */ /* 0x000fe200000e0000 */
[----:B------:R-:W-:-:S04]  /*93a0*/  IMAD.WIDE.U32 R6, R10, UR20, R6 ;  /* 0x000000140a067c25 */ /* 0x000fc8000f8e0006 */
[----:B------:R-:W-:Y:S02]  /*93b0*/  IMAD R11, R11, UR20, R2 ;  /* 0x000000140b0b7c24 */ /* 0x000fe4000f8e0202 */
[----:B------:R-:W1:Y:S01]  /*93c0*/  LDC.64 R2, c[0x0][0x738] ;  /* 0x0001ce00ff027b82 */ /* 0x000e620000000a00 */
[----:B------:R-:W-:Y:S02]  /*93d0*/  IMAD.MOV.U32 R9, RZ, RZ, RZ ;  /* 0x000000ffff097224 */ /* 0x000fe400078e00ff */
[----:B------:R-:W-:Y:S02]  /*93e0*/  IMAD.IADD R7, R7, 0x1, R11 ;  /* 0x0000000107077824 */ /* 0x000fe400078e020b */
[----:B-1----:R-:W-:Y:S02]  /*93f0*/  IMAD R8, R8, R2, RZ ;  /* 0x0000000208087224 */ /* 0x002fe400078e02ff */
[----:B------:R-:W-:-:S04]  /*9400*/  IMAD.WIDE.U32 R6, R2, UR21, R6 ;  /* 0x0000001502067c25 */ /* 0x000fc8000f8e0006 */
[----:B------:R-:W-:Y:S01]  /*9410*/  IMAD R11, R3, UR21, R8 ;  /* 0x00000015030b7c24 */ /* 0x000fe2000f8e0208 */
[----:B------:R-:W-:Y:S06]  /*9420*/  @!P0 BRA `(.L_x_591) ;  /* 0x00000018001c8947 */ /* 0x000fec0003800000 */
[----:B------:R-:W1:Y:S01]  /*9430*/  S2R R3, SR_CgaCtaId ;  /* 0x0000000000037919 */ /* 0x000e620000008800 */
[----:B------:R-:W-:Y:S01]  /*9440*/  MOV R12, 0x400 ;  /* 0x00000400000c7802 */ /* 0x000fe20000000f00 */
[----:B------:R-:W2:Y:S03]  /*9450*/  S2R R16, SR_TID.X ;  /* 0x0000000000107919 */ /* 0x000ea60000002100 */
[----:B-1----:R-:W-:Y:S01]  /*9460*/  LEA R12, R3, R12, 0x18 ;  /* 0x0000000c030c7211 */ /* 0x002fe200078ec0ff */
[----:B------:R-:W-:Y:S01]  /*9470*/  IMAD.MOV.U32 R3, RZ, RZ, 0x1 ;  /* 0x00000001ff037424 */ /* 0x000fe200078e00ff */
[----:B--2---:R-:W-:-:S04]  /*9480*/  LOP3.LUT R16, R16, 0x7f, RZ, 0xc0, !PT ;  /* 0x0000007f10107812 */ /* 0x004fc800078ec0ff */
[----:B------:R-:W-:Y:S02]  /*9490*/  SHF.L.U32 R3, R3, 0x1f, RZ ;  /* 0x0000001f03037819 */ /* 0x000fe400000006ff */
[----:B------:R-:W-:Y:S02]  /*94a0*/  ISETP.NE.AND P0, PT, R16, RZ, PT ;  /* 0x000000ff1000720c */ /* 0x000fe40003f05270 */
[----:B------:R-:W1:Y:S02]  /*94b0*/  SYNCS.PHASECHK.TRANS64.TRYWAIT P1, [R12+URZ+0x30820], R3 ;  /* 0x030820030c0075a7 */ /* 0x000e64000802017f */
[----:B-1----:R-:W-:Y:S09]  /*94c0*/  @!P1 BRA `(.L_x_592) ;  /* 0x0000001800ec9947 */ /* 0x002ff20003800000 */
.L_x_620:
[----:B------:R-:W-:Y:S02]  /*94d0*/  IMAD.IADD R11, R7, 0x1, R11 ;  /* 0x00000001070b7824 */ /* 0x000fe400078e020b */
        /* <DEDUP_REMOVED lines=8> */
.L_x_593:
[----:B-1----:R-:W1:Y:S01]  /*9560*/  LDC.64 R2, c[0x0][0x198] ;  /* 0x00006600ff027b82 */ /* 0x002e620000000a00 */
[----:B------:R-:W-:Y:S01]  /*9570*/  R2UR UR8, R12 ;  /* 0x000000000c0872ca */ /* 0x000fe200000e0000 */
[----:B------:R-:W-:Y:S01]  /*9580*/  UMOV UR22, 0x0 ;  /* 0x0000000000167882 */ /* 0x000fe20000000000 */
[----:B------:R-:W-:Y:S01]  /*9590*/  UMOV UR23, 0x14f00000 ;  /* 0x14f0000000177882 */ /* 0x000fe20000000000 */
[----:B------:R-:W-:Y:S01]  /*95a0*/  UMOV UR34, URZ ;  /* 0x0000003f00227c82 */ /* 0x000fe20008000000 */
[----:B------:R-:W-:Y:S01]  /*95b0*/  UMOV UR36, UR20 ;  /* 0x0000001400247c82 */ /* 0x000fe20008000000 */
[----:B------:R-:W-:Y:S01]  /*95c0*/  UMOV UR37, UR21 ;  /* 0x0000001500257c82 */ /* 0x000fe20008000000 */
[----:B------:R-:W-:Y:S01]  /*95d0*/  UMOV UR18, 0x40 ;  /* 0x0000004000127882 */ /* 0x000fe20000000000 */
[----:B------:R-:W-:Y:S01]  /*95e0*/  UMOV UR19, UR35 ;  /* 0x0000002300137c82 */ /* 0x000fe20008000000 */
[----:B------:R-:W-:Y:S01]  /*95f0*/  UMOV UR10, 0x10 ;  /* 0x00000010000a7882 */ /* 0x000fe20000000000 */
[----:B------:R-:W-:Y:S01]  /*9600*/  IMAD.MOV.U32 R5, RZ, RZ, 0x10000 ;  /* 0x00010000ff057424 */ /* 0x000fe200078e00ff */
[----:B------:R-:W-:Y:S01]  /*9610*/  UMOV UR30, 0x0 ;  /* 0x00000000001e7882 */ /* 0x000fe20000000000 */
[----:B------:R-:W-:Y:S01]  /*9620*/  UMOV UR31, 0x10000000 ;  /* 0x10000000001f7882 */ /* 0x000fe20000000000 */
[----:B------:R-:W-:Y:S01]  /*9630*/  UMOV UR50, 0x40 ;  /* 0x0000004000327882 */ /* 0x000fe20000000000 */
[----:B------:R-:W-:-:S02]  /*9640*/  UIADD3 UR32, UR8, 0x18000, URZ ;  /* 0x0001800008207890 */ /* 0x000fc4000fffe03f */
[----:B------:R-:W-:Y:S02]  /*9650*/  UIADD3 UR33, UR8, 0x30810, URZ ;  /* 0x0003081008217890 */ /* 0x000fe4000fffe03f */
[----:B------:R-:W-:Y:S02]  /*9660*/  UIADD3 UR16, UR8, 0x1a000, URZ ;  /* 0x0001a00008107890 */ /* 0x000fe4000fffe03f */
[----:B------:R-:W-:Y:S02]  /*9670*/  UIADD3 UR24, UR8, 0x28000, URZ ;  /* 0x0002800008187890 */ /* 0x000fe4000fffe03f */
[----:B------:R-:W-:Y:S01]  /*9680*/  UIADD3 UR9, UR8, 0x30800, URZ ;  /* 0x0003080008097890 */ /* 0x000fe2000fffe03f */
[----:B-1----:R-:W-:Y:S01]  /*9690*/  IMAD.MOV.U32 R9, RZ, RZ, R2 ;  /* 0x000000ffff097224 */ /* 0x002fe200078e0002 */
[----:B------:R-:W-:Y:S01]  /*96a0*/  UMOV UR17, UR33 ;  /* 0x0000002100117c82 */ /* 0x000fe20008000000 */
[----:B------:R-:W-:Y:S01]  /*96b0*/  IMAD.MOV.U32 R8, RZ, RZ, R3 ;  /* 0x000000ffff087224 */ /* 0x000fe200078e0003 */
[----:B------:R-:W-:Y:S01]  /*96c0*/  UMOV UR25, UR33 ;  /* 0x0000002100197c82 */ /* 0x000fe20008000000 */
[----:B------:R-:W-:Y:S01]  /*96d0*/  UIADD3 UR48, UR8, 0x4000, URZ ;  /* 0x0000400008307890 */ /* 0x000fe2000fffe03f */
[----:B------:R-:W-:Y:S01]  /*96e0*/  IADD3 R0, P1, R9, 0x2f0, RZ ;  /* 0x000002f009007810 */ /* 0x000fe20007f3e0ff */
[----:B------:R-:W-:Y:S01]  /*96f0*/  UIADD3 UR40, UR8, 0x8000, URZ ;  /* 0x0000800008287890 */ /* 0x000fe2000fffe03f */
[----:B------:R-:W-:-:S02]  /*9700*/  UMOV UR51, UR11 ;  /* 0x0000000b00337c82 */ /* 0x000fc40008000000 */
[----:B------:R-:W-:Y:S01]  /*9710*/  R2UR UR6, R0 ;  /* 0x00000000000672ca */ /* 0x000fe200000e0000 */
[----:B------:R-:W-:Y:S01]  /*9720*/  UMOV UR52, UR12 ;  /* 0x0000000c00347c82 */ /* 0x000fe20008000000 */
[C---:B------:R-:W-:Y:S01]  /*9730*/  IADD3 R0, P2, R9.reuse, 0x3f0, RZ ;  /* 0x000003f009007810 */ /* 0x040fe20007f5e0ff */
[----:B------:R-:W-:Y:S01]  /*9740*/  UMOV UR53, UR13 ;  /* 0x0000000d00357c82 */ /* 0x000fe20008000000 */
[----:B------:R-:W-:Y:S01]  /*9750*/  UMOV UR49, UR9 ;  /* 0x0000000900317c82 */ /* 0x000fe20008000000 */
[----:B------:R-:W-:Y:S01]  /*9760*/  UMOV UR43, UR11 ;  /* 0x0000000b002b7c82 */ /* 0x000fe20008000000 */
[----:B------:R-:W-:Y:S01]  /*9770*/  R2UR UR46, R0 ;  /* 0x00000000002e72ca */ /* 0x000fe200000e0000 */
[--C-:B------:R-:W-:Y:S01]  /*9780*/  IMAD.X R0, RZ, RZ, R8.reuse, P1 ;  /* 0x000000ffff007224 */ /* 0x100fe200008e0608 */
[----:B------:R-:W-:Y:S01]  /*9790*/  IADD3 R2, P1, R9, 0xf0, RZ ;  /* 0x000000f009027810 */ /* 0x000fe20007f3e0ff */
[----:B------:R-:W-:Y:S01]  /*97a0*/  UMOV UR44, UR12 ;  /* 0x0000000c002c7c82 */ /* 0x000fe20008000000 */
[----:B------:R-:W-:Y:S01]  /*97b0*/  UMOV UR45, UR13 ;  /* 0x0000000d002d7c82 */ /* 0x000fe20008000000 */
[----:B------:R-:W-:Y:S01]  /*97c0*/  UMOV UR42, UR34 ;  /* 0x00000022002a7c82 */ /* 0x000fe20008000000 */
[----:B------:R-:W-:Y:S01]  /*97d0*/  R2UR UR14, R2 ;  /* 0x00000000020e72ca */ /* 0x000fe200000e0000 */
[--C-:B------:R-:W-:Y:S01]  /*97e0*/  IMAD.X R3, RZ, RZ, R8.reuse, P1 ;  /* 0x000000ffff037224 */ /* 0x100fe200008e0608 */
[----:B------:R-:W-:Y:S01]  /*97f0*/  R2UR UR7, R0 ;  /* 0x00000000000772ca */ /* 0x000fe200000e0000 */
[----:B------:R-:W-:Y:S01]  /*9800*/  IMAD.X R0, RZ, RZ, R8, P2 ;  /* 0x000000ffff007224 */ /* 0x000fe200010e0608 */
[----:B------:R-:W-:Y:S01]  /*9810*/  ISETP.GE.AND P1, PT, R4, 0x41, PT ;  /* 0x000000410400780c */ /* 0x000fe20003f26270 */
[----:B------:R-:W-:Y:S01]  /*9820*/  UMOV UR41, UR9 ;  /* 0x0000000900297c82 */ /* 0x000fe20008000000 */
[----:B------:R-:W-:Y:S01]  /*9830*/  R2UR UR15, R3 ;  /* 0x00000000030f72ca */ /* 0x000fe200000e0000 */
[----:B------:R-:W-:Y:S01]  /*9840*/  UMOV UR26, 0x40 ;  /* 0x00000040001a7882 */ /* 0x000fe20000000000 */
[----:B------:R-:W-:Y:S01]  /*9850*/  R2UR UR47, R0 ;  /* 0x00000000002f72ca */ /* 0x000fe200000e0000 */
[----:B------:R-:W-:Y:S01]  /*9860*/  UMOV UR27, UR11 ;  /* 0x0000000b001b7c82 */ /* 0x000fe20008000000 */
[----:B------:R-:W-:Y:S01]  /*9870*/  UMOV UR28, UR12 ;  /* 0x0000000c001c7c82 */ /* 0x000fe20008000000 */
[----:B------:R-:W-:Y:S01]  /*9880*/  UMOV UR29, UR13 ;  /* 0x0000000d001d7c82 */ /* 0x000fe20008000000 */
[----:B------:R-:W-:-:S07]  /*9890*/  IMAD.MOV.U32 R0, RZ, RZ, RZ ;  /* 0x000000ffff007224 */ /* 0x000fce00078e00ff */
[----:B------:R-:W-:Y:S01]  /*98a0*/  UTMALDG.4D [UR32], [UR14], desc[UR22] ;  /* 0x000016200e0075b4 */ /* 0x000fe20008019000 */
[----:B------:R-:W-:Y:S01]  /*98b0*/  UTMALDG.4D [UR16], [UR14], desc[UR22] ;  /* 0x000016100e0075b4 */ /* 0x000fe20008019000 */
[----:B------:R1:W-:Y:S01]  /*98c0*/  UBLKCP.S.G [UR24], [UR4], UR10 ;  /* 0x00000018040073ba */ /* 0x0003e2000800020a */
[----:B------:R2:W-:Y:S02]  /*98d0*/  SYNCS.ARRIVE.TRANS64 RZ, [R12+URZ+0x30800], R5 ;  /* 0x030800050cff79a7 */ /* 0x0005e4000800003f */
[----:B--2---:R-:W-:Y:S01]  /*98e0*/  IMAD.MOV.U32 R5, RZ, RZ, RZ ;  /* 0x000000ffff057224 */ /* 0x004fe200078e00ff */
[----:B-1----:R-:W-:Y:S01]  /*98f0*/  UIADD3 UR24, UR8, 0xc000, URZ ;  /* 0x0000c00008187890 */ /* 0x002fe2000fffe03f */
[----:B------:R-:W-:Y:S01]  /*9900*/  UMOV UR10, UR34 ;  /* 0x00000022000a7c82 */ /* 0x000fe20008000000 */
[----:B------:R-:W-:Y:S01]  /*9910*/  UMOV UR25, UR9 ;  /* 0x0000000900197c82 */ /* 0x000fe20008000000 */
[----:B------:R1:W-:Y:S01]  /*9920*/  UTMALDG.4D [UR8], [UR6], desc[UR30] ;  /* 0x00001e08060075b4 */ /* 0x0003e20008019000 */
[----:B------:R1:W-:Y:S01]  /*9930*/  UTMALDG.4D [UR48], [UR6], desc[UR30] ;  /* 0x00001e30060075b4 */ /* 0x0003e20008019000 */
[----:B------:R1:W-:Y:S04]  /*9940*/  UTMALDG.4D [UR40], [UR46], desc[UR30] ;  /* 0x00001e282e0075b4 */ /* 0x0003e80008019000 */
[----:B------:R1:W-:Y:S02]  /*9950*/  UTMALDG.4D [UR24], [UR46], desc[UR30] ;  /* 0x00001e182e0075b4 */ /* 0x0003e40008019000 */
[----:B-1----:R-:W-:Y:S05]  /*9960*/  @!P1 BRA `(.L_x_594) ;  /* 0x0000000c00f09947 */ /* 0x002fea0003800000 */
[----:B------:R-:W1:Y:S01]  /*9970*/  S2R R13, SR_TID.X ;  /* 0x00000000000d7919 */ /* 0x000e620000002100 */
[C---:B------:R-:W-:Y:S01]  /*9980*/  VIADD R0, R4.reuse, 0x3f ;  /* 0x0000003f04007836 */ /* 0x040fe20000000000 */
[----:B------:R-:W-:Y:S01]  /*9990*/  ISETP.GE.AND P1, PT, R4, 0x81, PT ;  /* 0x000000810400780c */ /* 0x000fe20003f26270 */
[----:B------:R-:W-:Y:S02]  /*99a0*/  IMAD.MOV.U32 R10, RZ, RZ, 0x1 ;  /* 0x00000001ff0a7424 */ /* 0x000fe400078e00ff */
[----:B------:R-:W-:Y:S01]  /*99b0*/  IMAD.MOV.U32 R19, RZ, RZ, RZ ;  /* 0x000000ffff137224 */ /* 0x000fe200078e00ff */
[----:B------:R-:W-:-:S04]  /*99c0*/  SHF.R.S32.HI R5, RZ, 0x1f, R0 ;  /* 0x0000001fff057819 */ /* 0x000fc80000011400 */
[----:B------:R-:W-:Y:S01]  /*99d0*/  LEA.HI R5, R5, R0, RZ, 0x6 ;  /* 0x0000000005057211 */ /* 0x000fe200078f30ff */
[----:B------:R-:W-:-:S03]  /*99e0*/  IMAD.MOV.U32 R0, RZ, RZ, RZ ;  /* 0x000000ffff007224 */ /* 0x000fc600078e00ff */
[----:B------:R-:W-:-:S04]  /*99f0*/  LEA.HI.SX32 R5, R5, 0xffffffff, 0x1a ;  /* 0xffffffff05057811 */ /* 0x000fc800078fd2ff */
[----:B------:R-:W-:Y:S01]  /*9a00*/  VIMNMX R17, R5, 0x1, !PT ;  /* 0x0000000105117848 */ /* 0x000fe20007fe0100 */
[----:B------:R-:W-:-:S03]  /*9a10*/  IMAD.MOV.U32 R5, RZ, RZ, RZ ;  /* 0x000000ffff057224 */ /* 0x000fc600078e00ff */
[----:B------:R-:W-:Y:S02]  /*9a20*/  LOP3.LUT R18, R17, 0x1, RZ, 0xc0, !PT ;  /* 0x0000000111127812 */ /* 0x000fe400078ec0ff */
[----:B-1----:R-:W-:Y:S01]  /*9a30*/  LOP3.LUT R20, R13, 0x1f, RZ, 0xc0, !PT ;  /* 0x0000001f0d147812 */ /* 0x002fe200078ec0ff */
[----:B------:R-:W-:Y:S06]  /*9a40*/  @!P1 BRA `(.L_x_595) ;  /* 0x0000000800809947 */ /* 0x000fec0003800000 */
[----:B------:R-:W-:Y:S02]  /*9a50*/  IMAD.IADD R17, R17, 0x1, -R18 ;  /* 0x0000000111117824 */ /* 0x000fe400078e0a12 */
[----:B------:R-:W-:Y:S02]  /*9a60*/  IMAD.MOV.U32 R19, RZ, RZ, RZ ;  /* 0x000000ffff137224 */ /* 0x000fe400078e00ff */
[----:B------:R-:W-:-:S07]  /*9a70*/  IMAD.MOV.U32 R10, RZ, RZ, 0x1 ;  /* 0x00000001ff0a7424 */ /* 0x000fce00078e00ff */
.L_x_604:
[----:B------:R-:W-:-:S04]  /*9a80*/  SHF.L.U32 R21, R10, 0x1f, RZ ;  /* 0x0000001f0a157819 */ /* 0x000fc800000006ff */
[----:B-1----:R-:W1:Y:S02]  /*9a90*/  SYNCS.PHASECHK.TRANS64.TRYWAIT P1, [R12+URZ+0x30840], R21 ;  /* 0x030840150c0075a7 */ /* 0x002e64000802017f */
[----:B-12--5:R-:W-:Y:S05]  /*9aa0*/  @!P1 BRA `(.L_x_596) ;  /* 0x0000001400889947 */ /* 0x026fea0003800000 */
.L_x_621:
[----:B------:R-:W-:Y:S05]  /*9ab0*/  @P0 BRA `(.L_x_597) ;  /* 0x0000000000140947 */ /* 0x000fea0003800000 */
[----:B------:R-:W-:Y:S01]  /*9ac0*/  ISETP.NE.AND P1, PT, R20, RZ, PT ;  /* 0x000000ff1400720c */ /* 0x000fe20003f25270 */
[----:B------:R-:W-:-:S04]  /*9ad0*/  IMAD.MOV.U32 R3, RZ, RZ, 0x4100 ;  /* 0x00004100ff037424 */ /* 0x000fc800078e00ff */
[----:B------:R2:W-:Y:S08]  /*9ae0*/  SYNCS.ARRIVE.TRANS64 RZ, [R12+URZ+0x30830], R3 ;  /* 0x030830030cff79a7 */ /* 0x0005f0000800003f */
[----:B------:R-:W-:Y:S05]  /*9af0*/  @!P1 BRA `(.L_x_597) ;  /* 0x0000000000049947 */ /* 0x000fea0003800000 */
[----:B------:R-:W-:Y:S01]  /*9b00*/  BPT.TRAP 0x1 ;  /* 0x000000040000795c */ /* 0x000fe20000300000 */
.L_x_597:
[----:B------:R-:W2:Y:S01]  /*9b10*/  LDC.64 R14, c[0x0][0x728] ;  /* 0x0001ca00ff0e7b82 */ /* 0x000ea20000000a00 */
[----:B------:R-:W-:Y:S01]  /*9b20*/  IMAD.SHL.U32 R16, R19, 0x40, RZ ;  /* 0x0000004013107824 */ /* 0x000fe200078e00ff */
[----:B------:R-:W-:Y:S01]  /*9b30*/  R2UR UR14, R12 ;  /* 0x000000000c0e72ca */ /* 0x000fe200000e0000 */
[----:B------:R-:W-:Y:S01]  /*9b40*/  UMOV UR8, 0x0 ;  /* 0x0000000000087882 */ /* 0x000fe20000000000 */
[----:B------:R-:W-:Y:S01]  /*9b50*/  UMOV UR9, 0x14f00000 ;  /* 0x14f0000000097882 */ /* 0x000fe20000000000 */
[----:B------:R-:W-:Y:S01]  /*9b60*/  UMOV UR18, URZ ;  /* 0x0000003f00127c82 */ /* 0x000fe20008000000 */
[C---:B------:R-:W-:Y:S01]  /*9b70*/  IADD3 R2, P1, R16.reuse, R6, RZ ;  /* 0x0000000610027210 */ /* 0x040fe20007f3e0ff */
[----:B------:R-:W-:Y:S01]  /*9b80*/  UMOV UR26, 0x40 ;  /* 0x00000040001a7882 */ /* 0x000fe20000000000 */
[----:B------:R-:W3:Y:S01]  /*9b90*/  LDC.64 R4, c[0x0][0x198] ;  /* 0x00006600ff047b82 */ /* 0x000ee20000000a00 */
[----:B------:R-:W-:Y:S01]  /*9ba0*/  R2UR UR19, R16 ;  /* 0x00000000101372ca */ /* 0x000fe200000e0000 */
[----:B------:R-:W-:Y:S01]  /*9bb0*/  UMOV UR28, UR20 ;  /* 0x00000014001c7c82 */ /* 0x000fe20008000000 */
[----:B------:R-:W-:Y:S01]  /*9bc0*/  UMOV UR29, UR21 ;  /* 0x00000015001d7c82 */ /* 0x000fe20008000000 */
[----:B------:R-:W-:-:S03]  /*9bd0*/  UMOV UR10, 0x10 ;  /* 0x00000010000a7882 */ /* 0x000fc60000000000 */
[----:B------:R-:W-:Y:S02]  /*9be0*/  UIADD3 UR16, UR14, 0x20000, URZ ;  /* 0x000200000e107890 */ /* 0x000fe4000fffe03f */
[----:B------:R-:W-:Y:S02]  /*9bf0*/  UIADD3 UR17, UR14, 0x30830, URZ ;  /* 0x000308300e117890 */ /* 0x000fe4000fffe03f */
[----:B------:R-:W-:Y:S02]  /*9c00*/  UIADD3 UR24, UR14, 0x22000, URZ ;  /* 0x000220000e187890 */ /* 0x000fe4000fffe03f */
[----:B------:R-:W-:Y:S02]  /*9c10*/  UIADD3 UR14, UR14, 0x28200, URZ ;  /* 0x000282000e0e7890 */ /* 0x000fe4000fffe03f */
[----:B------:R-:W-:Y:S01]  /*9c20*/  UIADD3 UR19, UR19, UR35, URZ ;  /* 0x0000002313137290 */ /* 0x000fe2000fffe03f */
[----:B--2---:R-:W-:Y:S01]  /*9c30*/  LEA R3, P2, R2, R14, 0x2 ;  /* 0x0000000e02037211 */ /* 0x004fe200078410ff */
[----:B------:R-:W-:Y:S01]  /*9c40*/  UMOV UR25, UR17 ;  /* 0x0000001100197c82 */ /* 0x000fe20008000000 */
[----:B------:R-:W-:-:S02]  /*9c50*/  UMOV UR15, UR17 ;  /* 0x00000011000f7c82 */ /* 0x000fc40008000000 */
[----:B------:R-:W-:Y:S02]  /*9c60*/  R2UR UR22, R3 ;  /* 0x00000000031672ca */ /* 0x000fe400000e0000 */
[----:B------:R-:W-:Y:S01]  /*9c70*/  LEA.HI.X.SX32 R3, R16, R11, 0x1, P1 ;  /* 0x0000000b10037211 */ /* 0x000fe200008f0eff */
[----:B------:R-:W-:Y:S01]  /*9c80*/  UMOV UR27, UR19 ;  /* 0x00000013001b7c82 */ /* 0x000fe20008000000 */
[----:B---3--:R-:W-:Y:S02]  /*9c90*/  IMAD.MOV.U32 R9, RZ, RZ, R4 ;  /* 0x000000ffff097224 */ /* 0x008fe400078e0004 */
[----:B------:R-:W-:Y:S01]  /*9ca0*/  IMAD.MOV.U32 R8, RZ, RZ, R5 ;  /* 0x000000ffff087224 */ /* 0x000fe200078e0005 */
[----:B------:R-:W-:Y:S02]  /*9cb0*/  LEA.HI.X R2, R2, R15, R3, 0x2, P2 ;  /* 0x0000000f02027211 */ /* 0x000fe400010f1403 */
[----:B------:R-:W-:Y:S02]  /*9cc0*/  IADD3 R4, P1, R9, 0x1f0, RZ ;  /* 0x000001f009047810 */ /* 0x000fe40007f3e0ff */
[----:B------:R-:W-:-:S02]  /*9cd0*/  R2UR UR23, R2 ;  /* 0x00000000021772ca */ /* 0x000fc400000e0000 */
[----:B------:R-:W-:Y:S01]  /*9ce0*/  R2UR UR6, R4 ;  /* 0x00000000040672ca */ /* 0x000fe200000e0000 */
[----:B------:R-:W-:-:S05]  /*9cf0*/  IMAD.X R5, RZ, RZ, R8, P1 ;  /* 0x000000ffff057224 */ /* 0x000fca00008e0608 */
[----:B------:R-:W-:-:S13]  /*9d00*/  R2UR UR7, R5 ;  /* 0x00000000050772ca */ /* 0x000fda00000e0000 */
[----:B------:R2:W-:Y:S01]  /*9d10*/  UTMALDG.4D [UR16], [UR6], desc[UR8] ;  /* 0x00000810060075b4 */ /* 0x0005e20008019000 */
[----:B------:R2:W-:Y:S01]  /*9d20*/  UTMALDG.4D [UR24], [UR6], desc[UR8] ;  /* 0x00000818060075b4 */ /* 0x0005e20008019000 */
[----:B------:R2:W-:Y:S01]  /*9d30*/  UBLKCP.S.G [UR14], [UR22], UR10 ;  /* 0x0000000e160073ba */ /* 0x0005e2000800020a */
[----:B------:R-:W3:Y:S02]  /*9d40*/  SYNCS.PHASECHK.TRANS64.TRYWAIT P1, [R12+URZ+0x30828], R21 ;  /* 0x030828150c0075a7 */ /* 0x000ee4000802017f */
[----:B--23--:R-:W-:Y:S05]  /*9d50*/  @!P1 BRA `(.L_x_598) ;  /* 0x0000001000f09947 */ /* 0x00cfea0003800000 */
.L_x_622:
[----:B------:R-:W-:Y:S05]  /*9d60*/  @P0 BRA `(.L_x_599) ;  /* 0x0000000000140947 */ /* 0x000fea0003800000 */
[----:B------:R-:W-:Y:S01]  /*9d70*/  ISETP.NE.AND P1, PT, R20, RZ, PT ;  /* 0x000000ff1400720c */ /* 0x000fe20003f25270 */
[----:B------:R-:W-:-:S04]  /*9d80*/  IMAD.MOV.U32 R2, RZ, RZ, 0x4100 ;  /* 0x00004100ff027424 */ /* 0x000fc800078e00ff */
[----:B------:R3:W-:Y:S08]  /*9d90*/  SYNCS.ARRIVE.TRANS64 RZ, [R12+URZ+0x30818], R2 ;  /* 0x030818020cff79a7 */ /* 0x0007f0000800003f */
[----:B------:R-:W-:Y:S05]  /*9da0*/  @!P1 BRA `(.L_x_599) ;  /* 0x0000000000049947 */ /* 0x000fea0003800000 */
[----:B------:R-:W-:Y:S01]  /*9db0*/  BPT.TRAP 0x1 ;  /* 0x000000040000795c */ /* 0x000fe20000300000 */
.L_x_599:
[----:B------:R-:W-:Y:S01]  /*9dc0*/  VIADD R16, R16, 0x40 ;  /* 0x0000004010107836 */ /* 0x000fe20000000000 */
[----:B---3--:R-:W-:Y:S01]  /*9dd0*/  IADD3 R2, P1, R9, 0xf0, RZ ;  /* 0x000000f009027810 */ /* 0x008fe20007f3e0ff */
[----:B------:R-:W-:Y:S01]  /*9de0*/  UMOV UR14, 0x0 ;  /* 0x00000000000e7882 */ /* 0x000fe20000000000 */
[----:B------:R-:W-:Y:S01]  /*9df0*/  R2UR UR16, R12 ;  /* 0x000000000c1072ca */ /* 0x000fe200000e0000 */
[C---:B------:R-:W-:Y:S01]  /*9e00*/  VIADD R13, R16.reuse, UR35 ;  /* 0x00000023100d7c36 */ /* 0x040fe20008000000 */
[----:B------:R-:W-:Y:S01]  /*9e10*/  R2UR UR6, R16 ;  /* 0x00000000100672ca */ /* 0x000fe200000e0000 */
[----:B------:R-:W-:Y:S01]  /*9e20*/  IMAD.X R3, RZ, RZ, R8, P1 ;  /* 0x000000ffff037224 */ /* 0x000fe200008e0608 */
        /* <DEDUP_REMOVED lines=9> */
[----:B------:R-:W-:-:S02]  /*9ec0*/  UIADD3 UR24, UR16, 0x1c000, URZ ;  /* 0x0001c00010187890 */ /* 0x000fc4000fffe03f */
        /* <DEDUP_REMOVED lines=12> */
.L_x_623:
[----:B-123--:R-:W-:Y:S01]  /*9f90*/  SHF.R.S32.HI R21, RZ, 0x1f, R16 ;  /* 0x0000001fff157819 */ /* 0x00efe20000011410 */
[----:B------:R-:W-:Y:S06]  /*9fa0*/  @P0 BRA `(.L_x_601) ;  /* 0x00000000001c0947 */ /* 0x000fec0003800000 */
[----:B------:R1:W-:Y:S02]  /*9fb0*/  STL [R1+0x4], R0 ;  /* 0x0000040001007387 */ /* 0x0003e40000100800 */
[----:B-1----:R-:W-:-:S04]  /*9fc0*/  IMAD.MOV.U32 R0, RZ, RZ, 0x4100 ;  /* 0x00004100ff007424 */ /* 0x002fc800078e00ff */
[----:B------:R1:W-:Y:S02]  /*9fd0*/  SYNCS.ARRIVE.TRANS64 RZ, [R12+URZ+0x30838], R0 ;  /* 0x030838000cff79a7 */ /* 0x0003e4000800003f */
[----:B-1----:R1:W5:Y:S01]  /*9fe0*/  LDL.LU R0, [R1+0x4] ;  /* 0x0000040001007983 */ /* 0x0023620000300800 */
[----:B------:R-:W-:-:S13]  /*9ff0*/  ISETP.NE.AND P1, PT, R20, RZ, PT ;  /* 0x000000ff1400720c */ /* 0x000fda0003f25270 */
[----:B-1----:R-:W-:Y:S05]  /*a000*/  @!P1 BRA `(.L_x_601) ;  /* 0x0000000000049947 */ /* 0x002fea0003800000 */
[----:B------:R-:W-:Y:S01]  /*a010*/  BPT.TRAP 0x1 ;  /* 0x000000040000795c */ /* 0x000fe20000300000 */
.L_x_601:
[----:B------:R-:W-:Y:S01]  /*a020*/  IADD3 R16, P1, R16, R6, RZ ;  /* 0x0000000610107210 */ /* 0x000fe20007f3e0ff */
[----:B------:R-:W-:Y:S01]  /*a030*/  UMOV UR8, 0x0 ;  /* 0x0000000000087882 */ /* 0x000fe20000000000 */
[----:B------:R-:W-:Y:S01]  /*a040*/  R2UR UR14, R12 ;  /* 0x000000000c0e72ca */ /* 0x000fe200000e0000 */
[----:B------:R-:W-:Y:S01]  /*a050*/  UMOV UR9, 0x14f00000 ;  /* 0x14f0000000097882 */ /* 0x000fe20000000000 */
[----:B------:R-:W-:Y:S01]  /*a060*/  R2UR UR27, R13 ;  /* 0x000000000d1b72ca */ /* 0x000fe200000e0000 */
[----:B------:R-:W-:Y:S01]  /*a070*/  IMAD.X R21, R21, 0x1, R11, P1 ;  /* 0x0000000115157824 */ /* 0x000fe200008e060b */
[----:B------:R-:W-:Y:S01]  /*a080*/  LEA R14, P1, R16, R14, 0x2 ;  /* 0x0000000e100e7211 */ /* 0x000fe200078210ff */
[----:B------:R-:W-:Y:S01]  /*a090*/  UMOV UR26, URZ ;  /* 0x0000003f001a7c82 */ /* 0x000fe20008000000 */
[----:B------:R-:W-:Y:S01]  /*a0a0*/  R2UR UR6, R4 ;  /* 0x00000000040672ca */ /* 0x000fe200000e0000 */
[----:B------:R-:W-:Y:S01]  /*a0b0*/  UMOV UR28, UR20 ;  /* 0x00000014001c7c82 */ /* 0x000fe20008000000 */
[----:B------:R-:W-:Y:S01]  /*a0c0*/  LEA.HI.X R21, R16, R15, R21, 0x2, P1 ;  /* 0x0000000f10157211 */ /* 0x000fe200008f1415 */
[----:B------:R-:W-:Y:S01]  /*a0d0*/  UMOV UR29, UR21 ;  /* 0x00000015001d7c82 */ /* 0x000fe20008000000 */
[----:B------:R-:W-:Y:S01]  /*a0e0*/  R2UR UR7, R5 ;  /* 0x00000000050772ca */ /* 0x000fe200000e0000 */
[----:B------:R-:W-:Y:S01]  /*a0f0*/  UMOV UR18, 0x40 ;  /* 0x0000004000127882 */ /* 0x000fe20000000000 */
[----:B------:R-:W-:Y:S01]  /*a100*/  R2UR UR22, R14 ;  /* 0x000000000e1672ca */ /* 0x000fe200000e0000 */
[----:B------:R-:W-:Y:S01]  /*a110*/  UIADD3 UR24, UR14, 0x24000, URZ ;  /* 0x000240000e187890 */ /* 0x000fe2000fffe03f */
[----:B------:R-:W-:Y:S01]  /*a120*/  R2UR UR23, R21 ;  /* 0x00000000151772ca */ /* 0x000fe200000e0000 */
[----:B------:R-:W-:Y:S01]  /*a130*/  UIADD3 UR25, UR14, 0x30838, URZ ;  /* 0x000308380e197890 */ /* 0x000fe2000fffe03f */
[----:B------:R-:W-:Y:S01]  /*a140*/  LOP3.LUT R10, R10, 0x1, RZ, 0x3c, !PT ;  /* 0x000000010a0a7812 */ /* 0x000fe200078e3cff */
[----:B------:R-:W-:-:S02]  /*a150*/  UIADD3 UR16, UR14, 0x26000, URZ ;  /* 0x000260000e107890 */ /* 0x000fc4000fffe03f */
[----:B------:R-:W-:Y:S01]  /*a160*/  UIADD3 UR14, UR14, 0x28300, URZ ;  /* 0x000283000e0e7890 */ /* 0x000fe2000fffe03f */
[----:B------:R-:W-:Y:S01]  /*a170*/  SHF.L.U32 R5, R10, 0x1f, RZ ;  /* 0x0000001f0a057819 */ /* 0x000fe200000006ff */
[----:B------:R-:W-:Y:S01]  /*a180*/  UMOV UR19, UR27 ;  /* 0x0000001b00137c82 */ /* 0x000fe20008000000 */
[----:B------:R-:W-:Y:S01]  /*a190*/  UMOV UR17, UR25 ;  /* 0x0000001900117c82 */ /* 0x000fe20008000000 */
[----:B------:R-:W-:Y:S01]  /*a1a0*/  UMOV UR15, UR25 ;  /* 0x00000019000f7c82 */ /* 0x000fe20008000000 */
[----:B------:R1:W-:Y:S01]  /*a1b0*/  UTMALDG.4D [UR24], [UR6], desc[UR8] ;  /* 0x00000818060075b4 */ /* 0x0003e20008019000 */
[----:B------:R-:W-:Y:S01]  /*a1c0*/  UMOV UR10, 0x10 ;  /* 0x00000010000a7882 */ /* 0x000fe20000000000 */
[----:B------:R1:W-:Y:S02]  /*a1d0*/  UTMALDG.4D [UR16], [UR6], desc[UR8] ;  /* 0x00000810060075b4 */ /* 0x0003e40008019000 */
[----:B------:R1:W-:Y:S01]  /*a1e0*/  UBLKCP.S.G [UR14], [UR22], UR10 ;  /* 0x0000000e160073ba */ /* 0x0003e2000800020a */
[----:B------:R-:W2:Y:S02]  /*a1f0*/  SYNCS.PHASECHK.TRANS64.TRYWAIT P1, [R12+URZ+0x30820], R5 ;  /* 0x030820050c0075a7 */ /* 0x000ea4000802017f */
[----:B-12---:R-:W-:Y:S05]  /*a200*/  @!P1 BRA `(.L_x_602) ;  /* 0x0000000c00ec9947 */ /* 0x006fea0003800000 */
.L_x_625:
[----:B------:R-:W-:Y:S05]  /*a210*/  @P0 BRA `(.L_x_603) ;  /* 0x0000000000140947 */ /* 0x000fea0003800000 */
[----:B------:R-:W-:Y:S01]  /*a220*/  ISETP.NE.AND P1, PT, R20, RZ, PT ;  /* 0x000000ff1400720c */ /* 0x000fe20003f25270 */
[----:B-1----:R-:W-:-:S04]  /*a230*/  IMAD.MOV.U32 R5, RZ, RZ, 0x4100 ;  /* 0x00004100ff057424 */ /* 0x002fc800078e00ff */
[----:B------:R2:W-:Y:S08]  /*a240*/  SYNCS.ARRIVE.TRANS64 RZ, [R12+URZ+0x30810], R5 ;  /* 0x030810050cff79a7 */ /* 0x0005f0000800003f */
[----:B------:R-:W-:Y:S05]  /*a250*/  @!P1 BRA `(.L_x_603) ;  /* 0x0000000000049947 */ /* 0x000fea0003800000 */
[----:B------:R-:W-:Y:S01]  /*a260*/  BPT.TRAP 0x1 ;  /* 0x000000040000795c */ /* 0x000fe20000300000 */
.L_x_603:
        /* <DEDUP_REMOVED lines=18> */
[----:B------:R-:W-:Y:S02]  /*a390*/  UIADD3 UR27, UR15, UR35, URZ ;  /* 0x000000230f1b7290 */ /* 0x000fe4000fffe03f */
[----:B------:R-:W-:Y:S02]  /*a3a0*/  UIADD3 UR30, UR16, 0x28000, URZ ;  /* 0x00028000101e7890 */ /* 0x000fe4000fffe03f */
[----:B------:R-:W-:-:S02]  /*a3b0*/  UIADD3 UR16, UR16, 0x1a000, URZ ;  /* 0x0001a00010107890 */ /* 0x000fc4000fffe03f */
[----:B------:R-:W-:Y:S01]  /*a3c0*/  UIMAD.WIDE UR22, UR15, 0x4, UR4 ;  /* 0x000000040f1678a5 */ /* 0x000fe2000f8e0204 */
[----:B------:R-:W-:Y:S01]  /*a3d0*/  UMOV UR17, UR25 ;  /* 0x0000001900117c82 */ /* 0x000fe20008000000 */
[----:B------:R-:W-:Y:S01]  /*a3e0*/  UMOV UR19, UR27 ;  /* 0x0000001b00137c82 */ /* 0x000fe20008000000 */
[----:B------:R-:W-:Y:S01]  /*a3f0*/  UMOV UR31, UR25 ;  /* 0x00000019001f7c82 */ /* 0x000fe20008000000 */
[----:B------:R3:W-:Y:S03]  /*a400*/  UTMALDG.4D [UR24], [UR6], desc[UR8] ;  /* 0x00000818060075b4 */ /* 0x0007e60008019000 */
[----:B------:R3:W-:Y:S02]  /*a410*/  UTMALDG.4D [UR16], [UR6], desc[UR8] ;  /* 0x00000810060075b4 */ /* 0x0007e40008019000 */
[----:B------:R3:W-:Y:S02]  /*a420*/  UBLKCP.S.G [UR30], [UR22], UR14 ;  /* 0x0000001e160073ba */ /* 0x0007e4000800020e */
[----:B---3--:R-:W-:Y:S05]  /*a430*/  @P1 BRA `(.L_x_604) ;  /* 0xfffffff400901947 */ /* 0x008fea000383ffff */
[----:B-12---:R-:W-:-:S07]  /*a440*/  IMAD.U32 R5, RZ, RZ, UR15 ;  /* 0x0000000fff057e24 */ /* 0x006fce000f8e00ff */
.L_x_595:
[----:B------:R-:W-:-:S13]  /*a450*/  ISETP.NE.AND P1, PT, R18, RZ, PT ;  /* 0x000000ff1200720c */ /* 0x000fda0003f25270 */
[----:B------:R-:W-:Y:S05]  /*a460*/  @!P1 BRA `(.L_x_594) ;  /* 0x0000000400309947 */ /* 0x000fea0003800000 */
[----:B------:R-:W-:-:S04]  /*a470*/  SHF.L.U32 R13, R10, 0x1f, RZ ;  /* 0x0000001f0a0d7819 */ /* 0x000fc800000006ff */
[----:B------:R-:W1:Y:S02]  /*a480*/  SYNCS.PHASECHK.TRANS64.TRYWAIT P1, [R12+URZ+0x30840], R13 ;  /* 0x0308400d0c0075a7 */ /* 0x000e64000802017f */
[----:B-1----:R-:W-:Y:S05]  /*a490*/  @!P1 BRA `(.L_x_605) ;  /* 0x0000000c00609947 */ /* 0x002fea0003800000 */
.L_x_626:
[----:B------:R-:W-:Y:S05]  /*a4a0*/  @P0 BRA `(.L_x_606) ;  /* 0x0000000000140947 */ /* 0x000fea0003800000 */
[----:B------:R-:W-:Y:S01]  /*a4b0*/  ISETP.NE.AND P1, PT, R20, RZ, PT ;  /* 0x000000ff1400720c */ /* 0x000fe20003f25270 */
[----:B------:R-:W-:-:S04]  /*a4c0*/  IMAD.MOV.U32 R5, RZ, RZ, 0x4100 ;  /* 0x00004100ff057424 */ /* 0x000fc800078e00ff */
[----:B------:R2:W-:Y:S08]  /*a4d0*/  SYNCS.ARRIVE.TRANS64 RZ, [R12+URZ+0x30830], R5 ;  /* 0x030830050cff79a7 */ /* 0x0005f0000800003f */
[----:B------:R-:W-:Y:S05]  /*a4e0*/  @!P1 BRA `(.L_x_606) ;  /* 0x0000000000049947 */ /* 0x000fea0003800000 */
[----:B------:R-:W-:Y:S01]  /*a4f0*/  BPT.TRAP 0x1 ;  /* 0x000000040000795c */ /* 0x000fe20000300000 */
.L_x_606:
[----:B--2---:R-:W2:Y:S01]  /*a500*/  LDC.64 R4, c[0x0][0x728] ;  /* 0x0001ca00ff047b82 */ /* 0x004ea20000000a00 */
[----:B------:R-:W-:Y:S01]  /*a510*/  IMAD.SHL.U32 R19, R19, 0x40, RZ ;  /* 0x0000004013137824 */ /* 0x000fe200078e00ff */
[----:B------:R-:W-:Y:S01]  /*a520*/  R2UR UR14, R12 ;  /* 0x000000000c0e72ca */ /* 0x000fe200000e0000 */
[----:B------:R-:W-:Y:S01]  /*a530*/  UMOV UR8, 0x0 ;  /* 0x0000000000087882 */ /* 0x000fe20000000000 */
[----:B------:R-:W-:Y:S01]  /*a540*/  UMOV UR9, 0x14f00000 ;  /* 0x14f0000000097882 */ /* 0x000fe20000000000 */
[----:B------:R-:W-:Y:S01]  /*a550*/  UMOV UR26, URZ ;  /* 0x0000003f001a7c82 */ /* 0x000fe20008000000 */
[C---:B-----5:R-:W-:Y:S01]  /*a560*/  IADD3 R0, P1, R19.reuse, R6, RZ ;  /* 0x0000000613007210 */ /* 0x060fe20007f3e0ff */
        /* <DEDUP_REMOVED lines=8> */
[----:B------:R-:W-:Y:S02]  /*a5f0*/  UIADD3 UR27, UR27, UR35, URZ ;  /* 0x000000231b1b7290 */ /* 0x000fe4000fffe03f */
[----:B------:R-:W-:Y:S01]  /*a600*/  UIADD3 UR14, UR14, 0x28200, URZ ;  /* 0x000282000e0e7890 */ /* 0x000fe2000fffe03f */
[----:B--2---:R-:W-:Y:S01]  /*a610*/  LEA R4, P2, R0, R4, 0x2 ;  /* 0x0000000400047211 */ /* 0x004fe200078410ff */
[----:B------:R-:W-:Y:S01]  /*a620*/  UMOV UR17, UR25 ;  /* 0x0000001900117c82 */ /* 0x000fe20008000000 */
[----:B------:R-:W-:-:S02]  /*a630*/  UMOV UR15, UR25 ;  /* 0x00000019000f7c82 */ /* 0x000fc40008000000 */
[----:B------:R-:W-:Y:S01]  /*a640*/  R2UR UR22, R4 ;  /* 0x00000000041672ca */ /* 0x000fe200000e0000 */
[----:B------:R-:W-:Y:S01]  /*a650*/  UMOV UR19, UR27 ;  /* 0x0000001b00137c82 */ /* 0x000fe20008000000 */
        /* <DEDUP_REMOVED lines=12> */
.L_x_627:
[----:B------:R-:W-:Y:S05]  /*a720*/  @P0 BRA `(.L_x_608) ;  /* 0x0000000000140947 */ /* 0x000fea0003800000 */
[----:B------:R-:W-:Y:S01]  /*a730*/  ISETP.NE.AND P0, PT, R20, RZ, PT ;  /* 0x000000ff1400720c */ /* 0x000fe20003f05270 */
[----:B------:R-:W-:-:S04]  /*a740*/  IMAD.MOV.U32 R5, RZ, RZ, 0x4100 ;  /* 0x00004100ff057424 */ /* 0x000fc800078e00ff */
[----:B------:R3:W-:Y:S08]  /*a750*/  SYNCS.ARRIVE.TRANS64 RZ, [R12+URZ+0x30818], R5 ;  /* 0x030818050cff79a7 */ /* 0x0007f0000800003f */
[----:B------:R-:W-:Y:S05]  /*a760*/  @!P0 BRA `(.L_x_608) ;  /* 0x0000000000048947 */ /* 0x000fea0003800000 */
[----:B------:R-:W-:Y:S01]  /*a770*/  BPT.TRAP 0x1 ;  /* 0x000000040000795c */ /* 0x000fe20000300000 */
.L_x_608:
        /* <DEDUP_REMOVED lines=15> */
[----:B------:R-:W-:Y:S02]  /*a870*/  UIADD3 UR27, UR10, UR35, URZ ;  /* 0x000000230a1b7290 */ /* 0x000fe4000fffe03f */
[----:B---3--:R-:W-:Y:S01]  /*a880*/  IMAD.U32 R5, RZ, RZ, UR10 ;  /* 0x0000000aff057e24 */ /* 0x008fe2000f8e00ff */
        /* <DEDUP_REMOVED lines=9> */
[----:B---3--:R-:W-:Y:S01]  /*a920*/  NOP ;  /* 0x0000000000007918 */ /* 0x008fe20000000000 */
.L_x_594:
[----:B-----5:R-:W-:Y:S01]  /*a930*/  IMAD R4, R0, 0x8, R12 ;  /* 0x0000000800047824 */ /* 0x020fe200078e020c */
[----:B------:R-:W-:Y:S01]  /*a940*/  SHF.L.U32 R3, R10, 0x1f, RZ ;  /* 0x0000001f0a037819 */ /* 0x000fe200000006ff */
[----:B------:R-:W3:Y:S03]  /*a950*/  S2R R2, SR_TID.X ;  /* 0x0000000000027919 */ /* 0x000ee60000002100 */
[----:B------:R-:W4:Y:S01]  /*a960*/  SYNCS.PHASECHK.TRANS64.TRYWAIT P0, [R4+URZ+0x30840], R3 ;  /* 0x03084003040075a7 */ /* 0x000f22000800017f */
[----:B---3--:R-:W-:-:S04]  /*a970*/  LOP3.LUT R2, R2, 0x7f, RZ, 0xc0, !PT ;  /* 0x0000007f02027812 */ /* 0x008fc800078ec0ff */
[----:B------:R-:W-:Y:S01]  /*a980*/  ISETP.NE.AND P1, PT, R2, RZ, PT ;  /* 0x000000ff0200720c */ /* 0x000fe20003f25270 */
[----:B----4-:R-:W-:-:S12]  /*a990*/  @!P0 BRA `(.L_x_609) ;  /* 0x0000000800488947 */ /* 0x010fd80003800000 */
.L_x_628:
[----:B------:R-:W-:Y:S05]  /*a9a0*/  @P1 BRA `(.L_x_610) ;  /* 0x0000000000181947 */ /* 0x000fea0003800000 */
[----:B------:R-:W4:Y:S01]  /*a9b0*/  S2R R2, SR_TID.X ;  /* 0x0000000000027919 */ /* 0x000f220000002100 */
[----:B---3--:R-:W-:-:S04]  /*a9c0*/  IMAD.MOV.U32 R3, RZ, RZ, 0x4100 ;  /* 0x00004100ff037424 */ /* 0x008fc800078e00ff */
[----:B------:R3:W-:Y:S01]  /*a9d0*/  SYNCS.ARRIVE.TRANS64 RZ, [R4+URZ+0x30830], R3 ;  /* 0x0308300304ff79a7 */ /* 0x0007e2000800003f */
[----:B----4-:R-:W-:-:S13]  /*a9e0*/  LOP3.LUT P0, RZ, R2, 0x1f, RZ, 0xc0, !PT ;  /* 0x0000001f02ff7812 */ /* 0x010fda000780c0ff */
[----:B---3--:R-:W-:Y:S05]  /*a9f0*/  @!P0 BRA `(.L_x_610) ;  /* 0x0000000000048947 */ /* 0x008fea0003800000 */
[----:B------:R-:W-:Y:S01]  /*aa00*/  BPT.TRAP 0x1 ;  /* 0x000000040000795c */ /* 0x000fe20000300000 */
.L_x_610:
[----:B---3--:R-:W3:Y:S01]  /*aa10*/  LDC.64 R2, c[0x0][0x728] ;  /* 0x0001ca00ff027b82 */ /* 0x008ee20000000a00 */
[C---:B------:R-:W-:Y:S01]  /*aa20*/  IADD3 R6, P0, R5.reuse, R6, RZ ;  /* 0x0000000605067210 */ /* 0x040fe20007f1e0ff */
[----:B------:R-:W-:Y:S01]  /*aa30*/  UMOV UR8, 0x0 ;  /* 0x0000000000087882 */ /* 0x000fe20000000000 */
[----:B------:R-:W-:Y:S01]  /*aa40*/  R2UR UR25, R4 ;  /* 0x00000000041972ca */ /* 0x000fe200000e0000 */
[C-C-:B------:R-:W-:Y:S01]  /*aa50*/  IMAD R4, R0.reuse, 0x4000, R12.reuse ;  /* 0x0000400000047824 */ /* 0x140fe200078e020c */
[C---:B------:R-:W-:Y:S01]  /*aa60*/  LEA.HI.X.SX32 R11, R5.reuse, R11, 0x1, P0 ;  /* 0x0000000b050b7211 */ /* 0x040fe200000f0eff */
[----:B-12---:R-:W-:Y:S01]  /*aa70*/  IMAD R12, R0, 0x100, R12 ;  /* 0x00000100000c7824 */ /* 0x006fe200078e020c */
[----:B------:R-:W-:Y:S01]  /*aa80*/  R2UR UR27, R5 ;  /* 0x00000000051b72ca */ /* 0x000fe200000e0000 */
[----:B------:R-:W-:Y:S01]  /*aa90*/  UMOV UR9, 0x14f00000 ;  /* 0x14f0000000097882 */ /* 0x000fe20000000000 */
[----:B------:R-:W-:Y:S01]  /*aaa0*/  R2UR UR16, R4 ;  /* 0x00000000041072ca */ /* 0x000fe200000e0000 */
[----:B------:R-:W-:Y:S01]  /*aab0*/  UMOV UR26, URZ ;  /* 0x0000003f001a7c82 */ /* 0x000fe20008000000 */
[----:B------:R-:W-:Y:S01]  /*aac0*/  R2UR UR10, R12 ;  /* 0x000000000c0a72ca */ /* 0x000fe200000e0000 */
[----:B------:R-:W-:Y:S01]  /*aad0*/  UMOV UR28, UR20 ;  /* 0x00000014001c7c82 */ /* 0x000fe20008000000 */
[----:B------:R-:W-:Y:S01]  /*aae0*/  UMOV UR29, UR21 ;  /* 0x00000015001d7c82 */ /* 0x000fe20008000000 */
[----:B------:R-:W-:-:S02]  /*aaf0*/  UMOV UR18, 0x40 ;  /* 0x0000004000127882 */ /* 0x000fc40000000000 */
[----:B------:R-:W-:-:S04]  /*ab00*/  UIADD3 UR25, UR25, 0x30830, URZ ;  /* 0x0003083019197890 */ /* 0x000fc8000fffe03f */
[----:B------:R-:W-:Y:S02]  /*ab10*/  UIADD3 UR27, UR27, UR35, URZ ;  /* 0x000000231b1b7290 */ /* 0x000fe4000fffe03f */
[----:B------:R-:W-:Y:S01]  /*ab20*/  UIADD3 UR24, UR16, 0x20000, URZ ;  /* 0x0002000010187890 */ /* 0x000fe2000fffe03f */
[C---:B---3--:R-:W-:Y:S01]  /*ab30*/  LEA R2, P0, R6.reuse, R2, 0x2 ;  /* 0x0000000206027211 */ /* 0x048fe200078010ff */
[----:B------:R-:W-:Y:S02]  /*ab40*/  UIADD3 UR16, UR16, 0x22000, URZ ;  /* 0x0002200010107890 */ /* 0x000fe4000fffe03f */
[----:B------:R-:W-:Y:S01]  /*ab50*/  UIADD3 UR14, UR10, 0x28200, URZ ;  /* 0x000282000a0e7890 */ /* 0x000fe2000fffe03f */
[----:B------:R-:W-:Y:S01]  /*ab60*/  LEA.HI.X R3, R6, R3, R11, 0x2, P0 ;  /* 0x0000000306037211 */ /* 0x000fe200000f140b */
[----:B------:R-:W-:Y:S01]  /*ab70*/  UMOV UR17, UR25 ;  /* 0x0000001900117c82 */ /* 0x000fe20008000000 */
[----:B------:R-:W-:Y:S01]  /*ab80*/  IADD3 R9, P0, R9, 0x1f0, RZ ;  /* 0x000001f009097810 */ /* 0x000fe20007f1e0ff */
[----:B------:R-:W-:Y:S01]  /*ab90*/  UMOV UR19, UR27 ;  /* 0x0000001b00137c82 */ /* 0x000fe20008000000 */
[----:B------:R-:W-:Y:S01]  /*aba0*/  R2UR UR22, R2 ;  /* 0x00000000021672ca */ /* 0x000fe200000e0000 */
[----:B------:R-:W-:Y:S01]  /*abb0*/  UMOV UR15, UR25 ;  /* 0x00000019000f7c82 */ /* 0x000fe20008000000 */
[----:B------:R-:W-:Y:S01]  /*abc0*/  R2UR UR6, R9 ;  /* 0x00000000090672ca */ /* 0x000fe200000e0000 */
[----:B------:R-:W-:Y:S01]  /*abd0*/  IMAD.X R8, RZ, RZ, R8, P0 ;  /* 0x000000ffff087224 */ /* 0x000fe200000e0608 */
[----:B------:R-:W-:Y:S01]  /*abe0*/  R2UR UR23, R3 ;  /* 0x00000000031772ca */ /* 0x000fe200000e0000 */
[----:B------:R-:W-:Y:S01]  /*abf0*/  UMOV UR10, 0x10 ;  /* 0x00000010000a7882 */ /* 0x000fe20000000000 */
[----:B------:R-:W-:-:S02]  /*ac00*/  VIADD R9, R0, 0x1 ;  /* 0x0000000100097836 */ /* 0x000fc40000000000 */
[----:B------:R-:W-:-:S03]  /*ac10*/  R2UR UR7, R8 ;  /* 0x00000000080772ca */ /* 0x000fc600000e0000 */
[----:B------:R-:W-:-:S04]  /*ac20*/  ISETP.NE.AND P0, PT, R9, 0x2, PT ;  /* 0x000000020900780c */ /* 0x000fc80003f05270 */
[----:B------:R-:W-:Y:S02]  /*ac30*/  SEL R3, RZ, 0x1, P0 ;  /* 0x00000001ff037807 */ /* 0x000fe40000000000 */
[----:B------:R-:W-:Y:S02]  /*ac40*/  SEL R9, R9, RZ, P0 ;  /* 0x000000ff09097207 */ /* 0x000fe40000000000 */
[----:B------:R-:W-:Y:S02]  /*ac50*/  LOP3.LUT R0, R10, R3, RZ, 0x3c, !PT ;  /* 0x000000030a007212 */ /* 0x000fe400078e3cff */
[----:B------:R1:W-:Y:S01]  /*ac60*/  UTMALDG.4D [UR24], [UR6], desc[UR8] ;  /* 0x00000818060075b4 */ /* 0x0003e20008019000 */
[----:B------:R1:W-:Y:S01]  /*ac70*/  UTMALDG.4D [UR16], [UR6], desc[UR8] ;  /* 0x00000810060075b4 */ /* 0x0003e20008019000 */
[----:B------:R1:W-:Y:S02]  /*ac80*/  UBLKCP.S.G [UR14], [UR22], UR10 ;  /* 0x0000000e160073ba */ /* 0x0003e4000800020a */
[----:B-1----:R-:W-:Y:S01]  /*ac90*/  NOP ;  /* 0x0000000000007918 */ /* 0x002fe20000000000 */
.L_x_591:
[----:B------:R-:W-:Y:S05]  /*aca0*/  BSYNC B0 ;  /* 0x0000000000007941 */ /* 0x000fea0003800000 */
.L_x_589:
[----:B------:R-:W-:-:S03]  /*acb0*/  UMOV UR6, 0xffffffff ;  /* 0xffffffff00067882 */ /* 0x000fc60000000000 */
[----:B------:R-:W-:Y:S05]  /*acc0*/  BRA.DIV UR6, `(.L_x_611) ;  /* 0x0000000606907947 */ /* 0x000fea000b800000 */
[----:B------:R-:W-:-:S13]  /*acd0*/  ELECT P6, URZ, PT ;  /* 0x00000000003f782f */ /* 0x000fda00038c0000 */
.L_x_631:
[----:B------:R-:W-:Y:S05]  /*ace0*/  @!P6 BRA `(.L_x_474) ;  /* 0x000000000084e947 */ /* 0x000fea0003800000 */
[----:B------:R-:W3:Y:S02]  /*acf0*/  LDL.LU R2, [R1] ;  /* 0x0000000001027983 */ /* 0x000ee40000300800 */
[----:B---3--:R-:W-:-:S04]  /*ad00*/  LOP3.LUT R2, R2, 0x2, RZ, 0xfc, !PT ;  /* 0x0000000202027812 */ /* 0x008fc800078efcff */
[----:B------:R-:W-:-:S13]  /*ad10*/  ISETP.NE.AND P2, PT, R2, 0x3, PT ;  /* 0x000000030200780c */ /* 0x000fda0003f45270 */
[----:B------:R-:W-:Y:S05]  /*ad20*/  @!P2 BRA `(.L_x_612) ;  /* 0x000000000004a947 */ /* 0x000fea0003800000 */
[----:B--2---:R-:W-:Y:S01]  /*ad30*/  BPT.TRAP 0x1 ;  /* 0x000000040000795c */ /* 0x004fe20000300000 */
.L_x_612:
        /* <DEDUP_REMOVED lines=8> */
[----:B------:R-:W-:Y:S02]  /*adc0*/  SEL R5, RZ, 0x1, P1 ;  /* 0x00000001ff057807 */ /* 0x000fe40000800000 */
[----:B------:R-:W-:Y:S01]  /*add0*/  SEL R3, R3, RZ, P1 ;  /* 0x000000ff03037207 */ /* 0x000fe20000800000 */
[----:B------:R-:W1:Y:S01]  /*ade0*/  SYNCS.PHASECHK.TRANS64.TRYWAIT P0, [R7+URZ], R4 ;  /* 0x00000004070075a7 */ /* 0x000e62000800017f */
[----:B------:R-:W-:-:S03]  /*adf0*/  LOP3.LUT R5, R0, R5, RZ, 0x3c, !PT ;  /* 0x0000000500057212 */ /* 0x000fc600078e3cff */
[----:B------:R-:W-:Y:S01]  /*ae00*/  IMAD R11, R3, 0x8, R2 ;  /* 0x00000008030b7824 */ /* 0x000fe200078e0202 */
[----:B------:R-:W-:Y:S01]  /*ae10*/  SHF.L.U32 R2, R5, 0x1f, RZ ;  /* 0x0000001f05027819 */ /* 0x000fe200000006ff */
[----:B-1----:R-:W-:Y:S06]  /*ae20*/  @!P0 BRA `(.L_x_613) ;  /* 0x0000000400588947 */ /* 0x002fec0003800000 */
.L_x_632:
[----:B------:R-:W3:Y:S02]  /*ae30*/  SYNCS.PHASECHK.TRANS64.TRYWAIT P0, [R11+URZ], R2 ;  /* 0x000000020b0075a7 */ /* 0x000ee4000800017f */
[----:B---3--:R-:W-:Y:S05]  /*ae40*/  @!P0 BRA `(.L_x_614) ;  /* 0x0000000400648947 */ /* 0x008fea0003800000 */
.L_x_633:
[----:B------:R-:W-:Y:S05]  /*ae50*/  @!P2 BRA `(.L_x_615) ;  /* 0x000000000004a947 */ /* 0x000fea0003800000 */
[----:B--2---:R-:W-:Y:S01]  /*ae60*/  BPT.TRAP 0x1 ;  /* 0x000000040000795c */ /* 0x004fe20000300000 */
.L_x_615:
[----:B------:R-:W-:-:S04]  /*ae70*/  VIADD R0, R6, 0x30840 ;  /* 0x0003084006007836 */ /* 0x000fc80000000000 */
[----:B------:R-:W-:-:S04]  /*ae80*/  IMAD R9, R9, 0x8, R0 ;  /* 0x0000000809097824 */ /* 0x000fc800078e0200 */
[----:B------:R-:W4:Y:S02]  /*ae90*/  SYNCS.PHASECHK.TRANS64.TRYWAIT P0, [R9+URZ], R4 ;  /* 0x00000004090075a7 */ /* 0x000f24000800017f */
[----:B----4-:R-:W-:Y:S05]  /*aea0*/  @!P0 BRA `(.L_x_616) ;  /* 0x0000000400608947 */ /* 0x010fea0003800000 */
.L_x_634:
[----:B------:R-:W-:-:S07]  /*aeb0*/  IMAD R3, R3, 0x8, R0 ;  /* 0x0000000803037824 */ /* 0x000fce00078e0200 */
.L_x_617:
[----:B------:R1:W1:Y:S02]  /*aec0*/  SYNCS.PHASECHK.TRANS64.TRYWAIT P0, [R3+URZ], R2 ;  /* 0x00000002030075a7 */ /* 0x000264000800017f */
[----:B-1----:R-:W-:Y:S05]  /*aed0*/  @!P0 NANOSLEEP.SYNCS 0x989680 ;  /* 0x009896800000895d */ /* 0x002fea0003900000 */
[----:B------:R-:W1:Y:S02]  /*aee0*/  @!P0 SYNCS.PHASECHK.TRANS64 P0, [R3+URZ], R2 ;  /* 0x00000002030085a7 */ /* 0x000e64000800007f */
[----:B-1----:R-:W-:Y:S05]  /*aef0*/  @!P0 BRA `(.L_x_617) ;  /* 0xfffffffc00f08947 */ /* 0x002fea000383ffff */
.L_x_474:
[----:B--2---:R-:W-:Y:S05]  /*af00*/  BSYNC B6 ;  /* 0x0000000000067941 */ /* 0x004fea0003800000 */
.L_x_468:
[----:B------:R-:W-:Y:S05]  /*af10*/  EXIT ;  /* 0x000000000000794d */ /* 0x000fea0003800000 */
.L_x_484:
[----:B------:R-:W-:Y:S02]  /*af20*/  IMAD.MOV.U32 R12, RZ, RZ, RZ ;  /* 0x000000ffff0c7224 */ /* 0x000fe400078e00ff */
[----:B------:R-:W-:Y:S02]  /*af30*/  IMAD.MOV.U32 R11, RZ, RZ, 0x1f ;  /* 0x0000001fff0b7424 */ /* 0x000fe400078e00ff */
[----:B------:R-:W-:-:S07]  /*af40*/  IMAD.MOV.U32 R15, RZ, RZ, -0x1 ;  /* 0xffffffffff0f7424 */ /* 0x000fce00078e00ff */
[----:B------:R-:W-:Y:S05]  /*af50*/  WARPSYNC.COLLECTIVE R15, `(.L_x_618) ;  /* 0x000000000f087348 */ /* 0x000fea0003c00000 */
[----:B------:R1:W2:Y:S02]  /*af60*/  SHFL.IDX P6, R14, R13, R12, R11 ;  /* 0x0000000c0d0e7389 */ /* 0x0002a400000c000b */
[----:B-12---:R-:W-:Y:S01]  /*af70*/  ENDCOLLECTIVE ;  /* 0x000000000000791b */ /* 0x006fe20003800000 */
.L_x_618:
[----:B------:R-:W-:Y:S05]  /*af80*/  BRA `(.L_x_619) ;  /* 0xffffff6400007947 */ /* 0x000fea000383ffff */
.L_x_486:
[----:B--2---:R2:W3:Y:S02]  /*af90*/  SYNCS.PHASECHK.TRANS64.TRYWAIT P0, [R16+URZ+0x30800], R21 ;  /* 0x03080015100075a7 */ /* 0x0044e4000800017f */
[----:B---3--:R-:W-:Y:S05]  /*afa0*/  @!P0 NANOSLEEP.SYNCS 0x989680 ;  /* 0x009896800000895d */ /* 0x008fea0003900000 */
[----:B------:R-:W3:Y:S02]  /*afb0*/  @!P0 SYNCS.PHASECHK.TRANS64 P0, [R16+URZ+0x30800], R21 ;  /* 0x03080015100085a7 */ /* 0x000ee4000800007f */
[----:B---3--:R-:W-:Y:S05]  /*afc0*/  @!P0 BRA `(.L_x_486) ;  /* 0xfffffffc00f08947 */ /* 0x008fea000383ffff */
[----:B------:R-:W-:Y:S05]  /*afd0*/  BRA `(.L_x_485) ;  /* 0xffffff6400a07947 */ /* 0x000fea000383ffff */
.L_x_490:
[----:B----4-:R4:W1:Y:S02]  /*afe0*/  SYNCS.PHASECHK.TRANS64.TRYWAIT P1, [R2+URZ+0x30810], R153 ;  /* 0x03081099020075a7 */ /* 0x010864000802017f */
[----:B-1----:R-:W-:Y:S05]  /*aff0*/  @!P1 NANOSLEEP.SYNCS 0x989680 ;  /* 0x009896800000995d */ /* 0x002fea0003900000 */
[----:B------:R-:W1:Y:S02]  /*b000*/  @!P1 SYNCS.PHASECHK.TRANS64 P1, [R2+URZ+0x30810], R153 ;  /* 0x03081099020095a7 */ /* 0x000e64000802007f */
[----:B-1----:R-:W-:Y:S05]  /*b010*/  @!P1 BRA `(.L_x_490) ;  /* 0xfffffffc00f09947 */ /* 0x002fea000383ffff */
[----:B------:R-:W-:Y:S05]  /*b020*/  BRA `(.L_x_489) ;  /* 0xffffff6800e07947 */ /* 0x000fea000383ffff */
.L_x_494:
[----:B------:R1:W1:Y:S02]  /*b030*/  SYNCS.PHASECHK.TRANS64.TRYWAIT P1, [R2+URZ+0x30830], R153 ;  /* 0x03083099020075a7 */ /* 0x000264000802017f */
[----:B-1----:R-:W-:Y:S05]  /*b040*/  @!P1 NANOSLEEP.SYNCS 0x989680 ;  /* 0x009896800000995d */ /* 0x002fea0003900000 */
[----:B------:R-:W1:Y:S02]  /*b050*/  @!P1 SYNCS.PHASECHK.TRANS64 P1, [R2+URZ+0x30830], R153 ;  /* 0x03083099020095a7 */ /* 0x000e64000802007f */
[----:B-1----:R-:W-:Y:S05]  /*b060*/  @!P1 BRA `(.L_x_494) ;  /* 0xfffffffc00f09947 */ /* 0x002fea000383ffff */
[----:B------:R-:W-:Y:S05]  /*b070*/  BRA `(.L_x_493) ;  /* 0xffffff7000387947 */ /* 0x000fea000383ffff */
.L_x_592:
[----:B-1----:R1:W2:Y:S02]  /*b080*/  SYNCS.PHASECHK.TRANS64.TRYWAIT P1, [R12+URZ+0x30820], R3 ;  /* 0x030820030c0075a7 */ /* 0x0022a4000802017f */
[----:B--2---:R-:W-:Y:S05]  /*b090*/  @!P1 NANOSLEEP.SYNCS 0x989680 ;  /* 0x009896800000995d */ /* 0x004fea0003900000 */
[----:B------:R-:W2:Y:S02]  /*b0a0*/  @!P1 SYNCS.PHASECHK.TRANS64 P1, [R12+URZ+0x30820], R3 ;  /* 0x030820030c0095a7 */ /* 0x000ea4000802007f */
[----:B--2---:R-:W-:Y:S05]  /*b0b0*/  @!P1 BRA `(.L_x_592) ;  /* 0xfffffffc00f09947 */ /* 0x004fea000383ffff */
[----:B------:R-:W-:Y:S05]  /*b0c0*/  BRA `(.L_x_620) ;  /* 0xffffffe400007947 */ /* 0x000fea000383ffff */
.L_x_596:
[----:B-1----:R1:W2:Y:S02]  /*b0d0*/  SYNCS.PHASECHK.TRANS64.TRYWAIT P1, [R12+URZ+0x30840], R21 ;  /* 0x030840150c0075a7 */ /* 0x0022a4000802017f */
[----:B--2---:R-:W-:Y:S05]  /*b0e0*/  @!P1 NANOSLEEP.SYNCS 0x989680 ;  /* 0x009896800000995d */ /* 0x004fea0003900000 */
[----:B------:R-:W2:Y:S02]  /*b0f0*/  @!P1 SYNCS.PHASECHK.TRANS64 P1, [R12+URZ+0x30840], R21 ;  /* 0x030840150c0095a7 */ /* 0x000ea4000802007f */
[----:B--2---:R-:W-:Y:S05]  /*b100*/  @!P1 BRA `(.L_x_596) ;  /* 0xfffffffc00f09947 */ /* 0x004fea000383ffff */
[----:B------:R-:W-:Y:S05]  /*b110*/  BRA `(.L_x_621) ;  /* 0xffffffe800647947 */ /* 0x000fea000383ffff */
.L_x_598:
[----:B--2---:R2:W3:Y:S02]  /*b120*/  SYNCS.PHASECHK.TRANS64.TRYWAIT P1, [R12+URZ+0x30828], R21 ;  /* 0x030828150c0075a7 */ /* 0x0044e4000802017f */
[----:B---3--:R-:W-:Y:S05]  /*b130*/  @!P1 NANOSLEEP.SYNCS 0x989680 ;  /* 0x009896800000995d */ /* 0x008fea0003900000 */
[----:B------:R-:W3:Y:S02]  /*b140*/  @!P1 SYNCS.PHASECHK.TRANS64 P1, [R12+URZ+0x30828], R21 ;  /* 0x030828150c0095a7 */ /* 0x000ee4000802007f */
[----:B---3--:R-:W-:Y:S05]  /*b150*/  @!P1 BRA `(.L_x_598) ;  /* 0xfffffffc00f09947 */ /* 0x008fea000383ffff */
[----:B------:R-:W-:Y:S05]  /*b160*/  BRA `(.L_x_622) ;  /* 0xffffffe800fc7947 */ /* 0x000fea000383ffff */
.L_x_600:
[----:B---3--:R3:W4:Y:S02]  /*b170*/  SYNCS.PHASECHK.TRANS64.TRYWAIT P1, [R12+URZ+0x30848], R21 ;  /* 0x030848150c0075a7 */ /* 0x008724000802017f */
[----:B----4-:R-:W-:Y:S05]  /*b180*/  @!P1 NANOSLEEP.SYNCS 0x989680 ;  /* 0x009896800000995d */ /* 0x010fea0003900000 */
[----:B------:R-:W4:Y:S02]  /*b190*/  @!P1 SYNCS.PHASECHK.TRANS64 P1, [R12+URZ+0x30848], R21 ;  /* 0x030848150c0095a7 */ /* 0x000f24000802007f */
[----:B----4-:R-:W-:Y:S05]  /*b1a0*/  @!P1 BRA `(.L_x_600) ;  /* 0xfffffffc00f09947 */ /* 0x010fea000383ffff */
[----:B------:R-:W-:Y:S05]  /*b1b0*/  BRA `(.L_x_623) ;  /* 0xffffffec00747947 */ /* 0x000fea000383ffff */
.L_x_602:
[----:B------:R-:W-:-:S07]  /*b1c0*/  SHF.L.U32 R5, R10, 0x1f, RZ ;  /* 0x0000001f0a057819 */ /* 0x000fce00000006ff */
.L_x_624:
[----:B-1----:R1:W2:Y:S02]  /*b1d0*/  SYNCS.PHASECHK.TRANS64.TRYWAIT P1, [R12+URZ+0x30820], R5 ;  /* 0x030820050c0075a7 */ /* 0x0022a4000802017f */
[----:B--2---:R-:W-:Y:S05]  /*b1e0*/  @!P1 NANOSLEEP.SYNCS 0x989680 ;  /* 0x009896800000995d */ /* 0x004fea0003900000 */
[----:B------:R-:W2:Y:S02]  /*b1f0*/  @!P1 SYNCS.PHASECHK.TRANS64 P1, [R12+URZ+0x30820], R5 ;  /* 0x030820050c0095a7 */ /* 0x000ea4000802007f */
[----:B--2---:R-:W-:Y:S05]  /*b200*/  @!P1 BRA `(.L_x_624) ;  /* 0xfffffffc00f09947 */ /* 0x004fea000383ffff */
[----:B------:R-:W-:Y:S05]  /*b210*/  BRA `(.L_x_625) ;  /* 0xffffffec00fc7947 */ /* 0x000fea000383ffff */
.L_x_605:
[----:B-1----:R1:W2:Y:S02]  /*b220*/  SYNCS.PHASECHK.TRANS64.TRYWAIT P1, [R12+URZ+0x30840], R13 ;  /* 0x0308400d0c0075a7 */ /* 0x0022a4000802017f */
[----:B--2---:R-:W-:Y:S05]  /*b230*/  @!P1 NANOSLEEP.SYNCS 0x989680 ;  /* 0x009896800000995d */ /* 0x004fea0003900000 */
[----:B------:R-:W2:Y:S02]  /*b240*/  @!P1 SYNCS.PHASECHK.TRANS64 P1, [R12+URZ+0x30840], R13 ;  /* 0x0308400d0c0095a7 */ /* 0x000ea4000802007f */
[----:B--2---:R-:W-:Y:S05]  /*b250*/  @!P1 BRA `(.L_x_605) ;  /* 0xfffffffc00f09947 */ /* 0x004fea000383ffff */
[----:B------:R-:W-:Y:S05]  /*b260*/  BRA `(.L_x_626) ;  /* 0xfffffff0008c7947 */ /* 0x000fea000383ffff */
.L_x_607:
[----:B--2---:R2:W3:Y:S02]  /*b270*/  SYNCS.PHASECHK.TRANS64.TRYWAIT P1, [R12+URZ+0x30828], R13 ;  /* 0x0308280d0c0075a7 */ /* 0x0044e4000802017f */
[----:B---3--:R-:W-:Y:S05]  /*b280*/  @!P1 NANOSLEEP.SYNCS 0x989680 ;  /* 0x009896800000995d */ /* 0x008fea0003900000 */
[----:B------:R-:W3:Y:S02]  /*b290*/  @!P1 SYNCS.PHASECHK.TRANS64 P1, [R12+URZ+0x30828], R13 ;  /* 0x0308280d0c0095a7 */ /* 0x000ee4000802007f */
[----:B---3--:R-:W-:Y:S05]  /*b2a0*/  @!P1 BRA `(.L_x_607) ;  /* 0xfffffffc00f09947 */ /* 0x008fea000383ffff */
[----:B------:R-:W-:Y:S05]  /*b2b0*/  BRA `(.L_x_627) ;  /* 0xfffffff400187947 */ /* 0x000fea000383ffff */
.L_x_609:
[----:B---3--:R3:W4:Y:S02]  /*b2c0*/  SYNCS.PHASECHK.TRANS64.TRYWAIT P0, [R4+URZ+0x30840], R3 ;  /* 0x03084003040075a7 */ /* 0x008724000800017f */
[----:B----4-:R-:W-:Y:S05]  /*b2d0*/  @!P0 NANOSLEEP.SYNCS 0x989680 ;  /* 0x009896800000895d */ /* 0x010fea0003900000 */
[----:B------:R-:W4:Y:S02]  /*b2e0*/  @!P0 SYNCS.PHASECHK.TRANS64 P0, [R4+URZ+0x30840], R3 ;  /* 0x03084003040085a7 */ /* 0x000f24000800007f */
[----:B----4-:R-:W-:Y:S05]  /*b2f0*/  @!P0 BRA `(.L_x_609) ;  /* 0xfffffffc00f08947 */ /* 0x010fea000383ffff */
[----:B------:R-:W-:Y:S05]  /*b300*/  BRA `(.L_x_628) ;  /* 0xfffffff400a47947 */ /* 0x000fea000383ffff */
.L_x_611:
[----:B------:R-:W-:Y:S01]  /*b310*/  BSSY B0, `(.L_x_629) ;  /* 0x0000006000007945 */ /* 0x000fe20003800000 */
[----:B------:R-:W-:-:S07]  /*b320*/  IMAD.MOV.U32 R15, RZ, RZ, -0x1 ;  /* 0xffffffffff0f7424 */ /* 0x000fce00078e00ff */
[----:B--2---:R-:W-:Y:S05]  /*b330*/  WARPSYNC.COLLECTIVE R15, `(.L_x_630) ;  /* 0x000000000f0c7348 */ /* 0x004fea0003c00000 */
[----:B------:R-:W-:Y:S02]  /*b340*/  ELECT P6, UR62, PT ;  /* 0x00000000003e782f */ /* 0x000fe400038c0000 */
[----:B------:R-:W-:Y:S01]  /*b350*/  MOV R14, UR62 ;  /* 0x0000003e000e7c02 */ /* 0x000fe20008000f00 */
[----:B--2---:R-:W-:Y:S10]  /*b360*/  ENDCOLLECTIVE ;  /* 0x000000000000791b */ /* 0x004ff40003800000 */
.L_x_630:
[----:B------:R-:W-:Y:S05]  /*b370*/  BSYNC B0 ;  /* 0x0000000000007941 */ /* 0x000fea0003800000 */
.L_x_629:
[----:B------:R-:W-:Y:S05]  /*b380*/  BRA `(.L_x_631) ;  /* 0xfffffff800547947 */ /* 0x000fea000383ffff */
.L_x_613:
[----:B-1----:R1:W3:Y:S02]  /*b390*/  SYNCS.PHASECHK.TRANS64.TRYWAIT P0, [R7+URZ], R4 ;  /* 0x00000004070075a7 */ /* 0x0022e4000800017f */
[----:B---3--:R-:W-:Y:S05]  /*b3a0*/  @!P0 NANOSLEEP.SYNCS 0x989680 ;  /* 0x009896800000895d */ /* 0x008fea0003900000 */
[----:B------:R-:W3:Y:S02]  /*b3b0*/  @!P0 SYNCS.PHASECHK.TRANS64 P0, [R7+URZ], R4 ;  /* 0x00000004070085a7 */ /* 0x000ee4000800007f */
[----:B---3--:R-:W-:Y:S05]  /*b3c0*/  @!P0 BRA `(.L_x_613) ;  /* 0xfffffffc00f08947 */ /* 0x008fea000383ffff */
[----:B------:R-:W-:Y:S05]  /*b3d0*/  BRA `(.L_x_632) ;  /* 0xfffffff800947947 */ /* 0x000fea000383ffff */
.L_x_614:
[----:B---3--:R3:W4:Y:S02]  /*b3e0*/  SYNCS.PHASECHK.TRANS64.TRYWAIT P0, [R11+URZ], R2 ;  /* 0x000000020b0075a7 */ /* 0x008724000800017f */
[----:B----4-:R-:W-:Y:S05]  /*b3f0*/  @!P0 NANOSLEEP.SYNCS 0x989680 ;  /* 0x009896800000895d */ /* 0x010fea0003900000 */
[----:B------:R-:W4:Y:S02]  /*b400*/  @!P0 SYNCS.PHASECHK.TRANS64 P0, [R11+URZ], R2 ;  /* 0x000000020b0085a7 */ /* 0x000f24000800007f */
[----:B----4-:R-:W-:Y:S05]  /*b410*/  @!P0 BRA `(.L_x_614) ;  /* 0xfffffffc00f08947 */ /* 0x010fea000383ffff */
[----:B------:R-:W-:Y:S05]  /*b420*/  BRA `(.L_x_633) ;  /* 0xfffffff800887947 */ /* 0x000fea000383ffff */
.L_x_616:
[----:B----4-:R4:W1:Y:S02]  /*b430*/  SYNCS.PHASECHK.TRANS64.TRYWAIT P0, [R9+URZ], R4 ;  /* 0x00000004090075a7 */ /* 0x010864000800017f */
[----:B-1----:R-:W-:Y:S05]  /*b440*/  @!P0 NANOSLEEP.SYNCS 0x989680 ;  /* 0x009896800000895d */ /* 0x002fea0003900000 */
[----:B------:R-:W1:Y:S02]  /*b450*/  @!P0 SYNCS.PHASECHK.TRANS64 P0, [R9+URZ], R4 ;  /* 0x00000004090085a7 */ /* 0x000e64000800007f */
[----:B-1----:R-:W-:Y:S05]  /*b460*/  @!P0 BRA `(.L_x_616) ;  /* 0xfffffffc00f08947 */ /* 0x002fea000383ffff */
[----:B------:R-:W-:Y:S05]  /*b470*/  BRA `(.L_x_634) ;  /* 0xfffffff8008c7947 */ /* 0x000fea000383ffff */
.L_x_635:
        /* <DEDUP_REMOVED lines=16> */
.L_x_7294:


//--------------------- .text._ZN7cutlass13device_kernelIN5flash11enable_sm90INS1_16FlashAttnBwdSm90INS1_25CollectiveMainloopBwdSm90ILi2ELi2ELi2EN4cute5tupleIJNS5_1CILi1EEES8_S8_EEENS6_IJNS7_ILi64EEENS7_ILi128EEESB_EEENS_10bfloat16_tEfNS_4arch4Sm90ELb0ELb0ELb1ELb1ELb1ELb1ELb0ELb0ELi2ELi1ELi2ELi1ELb0EEENS1_21CollectiveEpilogueBwdISC_SD_SF_Li256ELb1ELb0ELi1EEENS1_19SingleTileSchedulerILb1ELb0ELb0ELi128EEEEEEEEEvNT_6ParamsE --------------------------
	.section	.text._ZN7cutlass13device_kernelIN5flash11enable_sm90INS1_16FlashAttnBwdSm90INS1_25CollectiveMainloopBwdSm90ILi2ELi2ELi2EN4cute5tupleIJNS5_1CILi1EEES8_S8_EEENS6_IJNS7_ILi64EEENS7_ILi128EEESB_EEENS_10bfloat16_tEfNS_4arch4Sm90ELb0ELb0ELb1ELb1ELb1ELb1ELb0ELb0ELi2ELi1ELi2ELi1ELb0EEENS1_21CollectiveEpilogueBwdISC_SD_SF_Li256ELb1ELb0ELi1EEENS1_19SingleTileSchedulerILb1ELb0ELb0ELi128EEEEEEEEEvNT_6ParamsE,"ax",@progbits
	.align	128
.text._ZN7cutlass13device_kernelIN5flash11enable_sm90INS1_16FlashAttnBwdSm90INS1_25CollectiveMainloopBwdSm90ILi2ELi2ELi2EN4cute5tupleIJNS5_1CILi1EEES8_S8_EEENS6_IJNS7_ILi64EEENS7_ILi128EEESB_EEENS_10bfloat16_tEfNS_4arch4Sm90ELb0ELb0ELb1ELb1ELb1ELb1ELb0ELb0ELi2ELi1ELi2ELi1ELb0EEENS1_21CollectiveEpilogueBwdISC_SD_SF_Li256ELb1ELb0ELi1EEENS1_19SingleTileSchedulerILb1ELb0ELb0ELi128EEEEEEEEEvNT_6ParamsE:
        .type           _ZN7cutlass13device_kernelIN5flash11enable_sm90INS1_16FlashAttnBwdSm90INS1_25CollectiveMainloopBwdSm90ILi2ELi2ELi2EN4cute5tupleIJNS5_1CILi1EEES8_S8_EEENS6_IJNS7_ILi64EEENS7_ILi128EEESB_EEENS_10bfloat16_tEfNS_4arch4Sm90ELb0ELb0ELb1ELb1ELb1ELb1ELb0ELb0ELi2ELi1ELi2ELi1ELb0EEENS1_21CollectiveEpilogueBwdISC_SD_SF_Li256ELb1ELb0ELi1EEENS1_19SingleTileSchedulerILb1ELb0ELb0ELi128EEEEEEEEEvNT_6ParamsE,@function
        .size           _ZN7cutlass13device_kernelIN5flash11enable_sm90INS1_16FlashAttnBwdSm90INS1_25CollectiveMainloopBwdSm90ILi2ELi2ELi2EN4cute5tupleIJNS5_1CILi1EEES8_S8_EEENS6_IJNS7_ILi64EEENS7_ILi128EEESB_EEENS_10bfloat16_tEfNS_4arch4Sm90ELb0ELb0ELb1ELb1ELb1ELb1ELb0ELb0ELi2ELi1ELi2ELi1ELb0EEENS1_21CollectiveEpilogueBwdISC_SD_SF_Li256ELb1ELb0ELi1EEENS1_19SingleTileSchedulerILb1ELb0ELb0ELi128EEEEEEEEEvNT_6ParamsE,(.L_x_7295 - _ZN7cutlass13device_kernelIN5flash11enable_sm90INS1_16FlashAttnBwdSm90INS1_25CollectiveMainloopBwdSm90ILi2ELi2ELi2EN4cute5tupleIJNS5_1CILi1EEES8_S8_EEENS6_IJNS7_ILi64EEENS7_ILi128EEESB_EEENS_10bfloat16_tEfNS_4arch4Sm90ELb0ELb0ELb1ELb1ELb1ELb1ELb0ELb0ELi2ELi1ELi2ELi1ELb0EEENS1_21CollectiveEpilogueBwdISC_SD_SF_Li256ELb1ELb0ELi1EEENS1_19SingleTileSchedulerILb1ELb0ELb0ELi128EEEEEEEEEvNT_6ParamsE)
        .other          _ZN7cutlass13device_kernelIN5flash11enable_sm90INS1_16FlashAttnBwdSm90INS1_25CollectiveMainloopBwdSm90ILi2ELi2ELi2EN4cute5tupleIJNS5_1CILi1EEES8_S8_EEENS6_IJNS7_ILi64EEENS7_ILi128EEESB_EEENS_10bfloat16_tEfNS_4arch4Sm90ELb0ELb0ELb1ELb1ELb1ELb1ELb0ELb0ELi2ELi1ELi2ELi1ELb0EEENS1_21CollectiveEpilogueBwdISC_SD_SF_Li256ELb1ELb0ELi1EEENS1_19SingleTileSchedulerILb1ELb0ELb0ELi128EEEEEEEEEvNT_6ParamsE,@"STO_CUDA_ENTRY STV_DEFAULT"
_ZN7cutlass13device_kernelIN5flash11enable_sm90INS1_16FlashAttnBwdSm90INS1_25CollectiveMainloopBwdSm90ILi2ELi2ELi2EN4cute5tupleIJNS5_1CILi1EEES8_S8_EEENS6_IJNS7_ILi64EEENS7_ILi128EEESB_EEENS_10bfloat16_tEfNS_4arch4Sm90ELb0ELb0ELb1ELb1ELb1ELb1ELb0ELb0ELi2ELi1ELi2ELi1ELb0EEENS1_21CollectiveEpilogueBwdISC_SD_SF_Li256ELb1ELb0ELi1EEENS1_19SingleTileSchedulerILb1ELb0ELb0ELi128EEEEEEEEEvNT_6ParamsE:
        /* <DEDUP_REMOVED lines=23> */
.L_x_637:
[----:B------:R-:W-:Y:S05]  /*0170*/  BSYNC B0 ;  /* 0x0000000000007941 */ /* 0x000fea0003800000 */
.L_x_636:
        /* <DEDUP_REMOVED lines=34> */
.L_x_638:
        /* <DEDUP_REMOVED lines=22> */
.L_x_639:
        /* <DEDUP_REMOVED lines=9> */
.L_x_642:
        /* <DEDUP_REMOVED lines=20> */
.L_x_643:
        /* <DEDUP_REMOVED lines=10> */
.L_x_645:
[----:B------:R-:W2:Y:S02]  /*0770*/  LDC R0, c[0x0][0x8bc] ;  /* 0x00022f00ff007b82 */ /* 0x000ea40000000800 */
.L_x_644:
        /* <DEDUP_REMOVED lines=16> */
.L_x_647:
        /* <DEDUP_REMOVED lines=10> */
.L_x_648:
        /* <DEDUP_REMOVED lines=8> */
.L_x_649:
        /* <DEDUP_REMOVED lines=9> */
.L_x_650:
        /* <DEDUP_REMOVED lines=90> */
.L_x_653:
        /* <DEDUP_REMOVED lines=15> */
.L_x_652:
        /* <DEDUP_REMOVED lines=22> */
.L_x_655:
        /* <DEDUP_REMOVED lines=15> */
.L_x_654:
        /* <DEDUP_REMOVED lines=8> */
.L_x_807:
        /* <DEDUP_REMOVED lines=45> */
.L_x_657:
        /* <DEDUP_REMOVED lines=74> */
.L_x_669:
[----:B------:R-:W-:-:S13]  /*1b00*/  ISETP.NE.AND P0, PT, R7, 0x3, PT ;  /* 0x000000030700780c */ /* 0x000fda0003f05270 */
[----:B---3--:R-:W-:Y:S05]  /*1b10*/  @!P0 BRA `(.L_x_659) ;  /* 0x0000000000048947 */ /* 0x008fea0003800000 */
[----:B------:R-:W-:Y:S01]  /*1b20*/  BPT.TRAP 0x1 ;  /* 0x000000040000795c */ /* 0x000fe20000300000 */
.L_x_659:
[----:B------:R-:W-:Y:S01]  /*1b30*/  IMAD R2, R4, 0x8, R16 ;  /* 0x0000000804027824 */ /* 0x000fe200078e0210 */
[----:B------:R-:W-:-:S04]  /*1b40*/  SHF.L.U32 R153, R5, 0x1f, RZ ;  /* 0x0000001f05997819 */ /* 0x000fc800000006ff */
[----:B------:R3:W4:Y:S01]  /*1b50*/  SYNCS.PHASECHK.TRANS64.TRYWAIT P1, [R2+URZ+0x30810], R153 ;  /* 0x03081099020075a7 */ /* 0x000722000802017f */
[----:B------:R-:W-:Y:S05]  /*1b60*/  @!P0 BRA `(.L_x_660) ;  /* 0x0000000000048947 */ /* 0x000fea0003800000 */
[----:B------:R-:W-:Y:S01]  /*1b70*/  BPT.TRAP 0x1 ;  /* 0x000000040000795c */ /* 0x000fe20000300000 */
.L_x_660:
[----:B----4-:R-:W-:Y:S05]  /*1b80*/  @P1 BRA `(.L_x_661) ;  /* 0x0000000000081947 */ /* 0x010fea0003800000 */
[----:B------:R-:W4:Y:S02]  /*1b90*/  SYNCS.PHASECHK.TRANS64.TRYWAIT P1, [R2+URZ+0x30810], R153 ;  /* 0x03081099020075a7 */ /* 0x000f24000802017f */
[----:B----4-:R-:W-:Y:S05]  /*1ba0*/  @!P1 BRA `(.L_x_662) ;  /* 0x0000009c000c9947 */ /* 0x010fea0003800000 */
.L_x_661:
        /* <DEDUP_REMOVED lines=81> */
.L_x_663:
[----:B------:R1:W1:Y:S01]  /*20c0*/  SYNCS.PHASECHK.TRANS64.TRYWAIT P1, [R2+URZ+0x30830], R153 ;  /* 0x03083099020075a7 */ /* 0x000262000802017f */
[----:B------:R-:W-:Y:S05]  /*20d0*/  @!P0 BRA `(.L_x_664) ;  /* 0x0000000000048947 */ /* 0x000fea0003800000 */
[----:B------:R-:W-:Y:S01]  /*20e0*/  BPT.TRAP 0x1 ;  /* 0x000000040000795c */ /* 0x000fe20000300000 */
.L_x_664:
[----:B------:R-:W-:-:S05]  /*20f0*/  VIADD R17, R16, 0x20000 ;  /* 0x0002000010117836 */ /* 0x000fca0000000000 */
[----:B------:R-:W-:-:S04]  /*2100*/  SHF.R.U32.HI R17, RZ, 0x4, R17 ;  /* 0x00000004ff117819 */ /* 0x000fc80000011611 */
[----:B------:R-:W-:-:S04]  /*2110*/  LOP3.LUT R17, R17, 0x3fff, RZ, 0xc0, !PT ;  /* 0x00003fff11117812 */ /* 0x000fc800078ec0ff */
[----:B------:R-:W-:Y:S01]  /*2120*/  LOP3.LUT R155, R17, 0x10000, RZ, 0xfc, !PT ;  /* 0x00010000119b7812 */ /* 0x000fe200078efcff */
[----:B-1----:R-:W-:Y:S06]  /*2130*/  @P1 BRA `(.L_x_665) ;  /* 0x0000000000081947 */ /* 0x002fec0003800000 */
[----:B------:R-:W1:Y:S02]  /*2140*/  SYNCS.PHASECHK.TRANS64.TRYWAIT P1, [R2+URZ+0x30830], R153 ;  /* 0x03083099020075a7 */ /* 0x000e64000802017f */
[----:B-1----:R-:W-:Y:S05]  /*2150*/  @!P1 BRA `(.L_x_666) ;  /* 0x0000009400b49947 */ /* 0x002fea0003800000 */
.L_x_665:
        /* <DEDUP_REMOVED lines=495> */
.L_x_667:
        /* <DEDUP_REMOVED lines=49> */
.L_x_668:
        /* <DEDUP_REMOVED lines=77> */
.L_x_651:
        /* <DEDUP_REMOVED lines=21> */
[----:B------:R-:W-:Y:S01]  /*4980*/  F2FP.BF16.F32.PACK_AB R113, R115, R114 ;  /* 0x000000727371723e */ /* 0x000fe200000010ff */
[----:B--2---:R-:W-:Y:S01]  /*4990*/  VIADD R16, R16, 0xffffff80 ;  /* 0xffffff8010107836 */ /* 0x004fe20000000000 */
[----:B------:R-:W-:Y:S02]  /*49a0*/  F2FP.BF16.F32.PACK_AB R120, R121, R120 ;  /* 0x000000787978723e */ /* 0x000fe400000010ff */
        /* <DEDUP_REMOVED lines=78> */
[----:B------:R-:W-:Y:S01]  /*4e90*/  F2FP.BF16.F32.PACK_AB R64, R65, R64 ;  /* 0x000000404140723e */ /* 0x000fe200000010ff */
[----:B------:R4:W-:Y:S01]  /*4ea0*/  STSM.16.M88.4 [R22+-0x8000], R48 ;  /* 0xff80003016007844 */ /* 0x0009e20000000200 */
[----:B------:R-:W-:-:S02]  /*4eb0*/  F2FP.BF16.F32.PACK_AB R58, R61, R60 ;  /* 0x0000003c3d3a723e */ /* 0x000fc400000010ff */
[----:B------:R-:W-:Y:S01]  /*4ec0*/  F2FP.BF16.F32.PACK_AB R59, R63, R62 ;  /* 0x0000003e3f3b723e */ /* 0x000fe200000010ff */
[----:B-1----:R-:W1:Y:S01]  /*4ed0*/  LDC.64 R4, c[0x0][0x878] ;  /* 0x00021e00ff047b82 */ /* 0x002e620000000a00 */
[----:B------:R-:W-:Y:S02]  /*4ee0*/  F2FP.BF16.F32.PACK_AB R65, R67, R66 ;  /* 0x000000424341723e */ /* 0x000fe400000010ff */
[----:B------:R-:W-:Y:S01]  /*4ef0*/  F2FP.BF16.F32.PACK_AB R72, R73, R72 ;  /* 0x000000484948723e */ /* 0x000fe200000010ff */
[----:B------:R4:W-:Y:S01]  /*4f00*/  STSM.16.M88.4 [R17+0x4000], R56 ;  /* 0x0040003811007844 */ /* 0x0009e20000000200 */
[----:B------:R-:W-:Y:S02]  /*4f10*/  F2FP.BF16.F32.PACK_AB R66, R69, R68 ;  /* 0x000000444542723e */ /* 0x000fe400000010ff */
[----:B------:R-:W-:Y:S02]  /*4f20*/  F2FP.BF16.F32.PACK_AB R67, R71, R70 ;  /* 0x000000464743723e */ /* 0x000fe400000010ff */
[----:B------:R-:W-:-:S02]  /*4f30*/  F2FP.BF16.F32.PACK_AB R73, R75, R74 ;  /* 0x0000004a4b49723e */ /* 0x000fc400000010ff */
[----:B------:R-:W-:Y:S01]  /*4f40*/  F2FP.BF16.F32.PACK_AB R80, R81, R80 ;  /* 0x000000505150723e */ /* 0x000fe200000010ff */
[----:B------:R4:W-:Y:S01]  /*4f50*/  STSM.16.M88.4 [R20+-0x4000], R64 ;  /* 0xffc0004014007844 */ /* 0x0009e20000000200 */
[----:B------:R-:W-:Y:S02]  /*4f60*/  F2FP.BF16.F32.PACK_AB R74, R77, R76 ;  /* 0x0000004c4d4a723e */ /* 0x000fe400000010ff */
[----:B------:R-:W-:Y:S02]  /*4f70*/  F2FP.BF16.F32.PACK_AB R75, R79, R78 ;  /* 0x0000004e4f4b723e */ /* 0x000fe400000010ff */
[----:B------:R-:W-:Y:S02]  /*4f80*/  F2FP.BF16.F32.PACK_AB R81, R83, R82 ;  /* 0x000000525351723e */ /* 0x000fe400000010ff */
[----:B------:R-:W-:Y:S01]  /*4f90*/  F2FP.BF16.F32.PACK_AB R82, R85, R84 ;  /* 0x000000545552723e */ /* 0x000fe200000010ff */
[----:B------:R4:W-:Y:S01]  /*4fa0*/  STSM.16.M88.4 [R21+-0x4000], R72 ;  /* 0xffc0004815007844 */ /* 0x0009e20000000200 */
[----:B------:R-:W-:-:S02]  /*4fb0*/  F2FP.BF16.F32.PACK_AB R83, R87, R86 ;  /* 0x000000565753723e */ /* 0x000fc400000010ff */
        /* <DEDUP_REMOVED lines=32> */
.L_x_671:
        /* <DEDUP_REMOVED lines=58> */
.L_x_673:
[----:B------:R-:W-:Y:S05]  /*5560*/  BSYNC B0 ;  /* 0x0000000000007941 */ /* 0x000fea0003800000 */
.L_x_672:
        /* <DEDUP_REMOVED lines=15> */
.L_x_675:
[----:B------:R-:W-:Y:S05]  /*5660*/  BSYNC B0 ;  /* 0x0000000000007941 */ /* 0x000fea0003800000 */
.L_x_674:
        /* <DEDUP_REMOVED lines=18> */
.L_x_677:
[----:B------:R-:W-:Y:S05]  /*5790*/  BSYNC B0 ;  /* 0x0000000000007941 */ /* 0x000fea0003800000 */
.L_x_676:
        /* <DEDUP_REMOVED lines=17> */
.L_x_679:
[----:B------:R-:W-:Y:S05]  /*58b0*/  BSYNC B0 ;  /* 0x0000000000007941 */ /* 0x000fea0003800000 */
.L_x_678:
        /* <DEDUP_REMOVED lines=18> */
.L_x_681:
[----:B------:R-:W-:Y:S05]  /*59e0*/  BSYNC B0 ;  /* 0x0000000000007941 */ /* 0x000fea0003800000 */
.L_x_680:
        /* <DEDUP_REMOVED lines=18> */
.L_x_683:
[----:B------:R-:W-:Y:S05]  /*5b10*/  BSYNC B0 ;  /* 0x0000000000007941 */ /* 0x000fea0003800000 */
.L_x_682:
        /* <DEDUP_REMOVED lines=19> */
.L_x_685:
[----:B------:R-:W-:Y:S05]  /*5c50*/  BSYNC B0 ;  /* 0x0000000000007941 */ /* 0x000fea0003800000 */
.L_x_684:
        /* <DEDUP_REMOVED lines=21> */
.L_x_687:
[----:B------:R-:W-:Y:S05]  /*5db0*/  BSYNC B0 ;  /* 0x0000000000007941 */ /* 0x000fea0003800000 */
.L_x_686:
        /* <DEDUP_REMOVED lines=33> */
.L_x_689:
[----:B------:R-:W-:Y:S05]  /*5fd0*/  BSYNC B0 ;  /* 0x0000000000007941 */ /* 0x000fea0003800000 */
.L_x_688:
[----:B---34-:R3:W4:Y:S01]  /*5fe0*/  LDS.128 R28, [R46+0x800] ;  /* 0x000800002e1c7984 */ /* 0x0187220000000c00 */
        /* <DEDUP_REMOVED lines=16> */
.L_x_691:
[----:B------:R-:W-:Y:S05]  /*60f0*/  BSYNC B0 ;  /* 0x0000000000007941 */ /* 0x000fea0003800000 */
.L_x_690:
        /* <DEDUP_REMOVED lines=15> */
.L_x_693:
[----:B------:R-:W-:Y:S05]  /*61f0*/  BSYNC B0 ;  /* 0x0000000000007941 */ /* 0x000fea0003800000 */
.L_x_692:
        /* <DEDUP_REMOVED lines=15> */
.L_x_695:
[----:B------:R-:W-:Y:S05]  /*62f0*/  BSYNC B0 ;  /* 0x0000000000007941 */ /* 0x000fea0003800000 */
.L_x_694:
        /* <DEDUP_REMOVED lines=15> */
.L_x_697:
[----:B------:R-:W-:Y:S05]  /*63f0*/  BSYNC B0 ;  /* 0x0000000000007941 */ /* 0x000fea0003800000 */
.L_x_696:
        /* <DEDUP_REMOVED lines=15> */
.L_x_699:
[----:B------:R-:W-:Y:S05]  /*64f0*/  BSYNC B0 ;  /* 0x0000000000007941 */ /* 0x000fea0003800000 */
.L_x_698:
        /* <DEDUP_REMOVED lines=15> */
.L_x_701:
[----:B------:R-:W-:Y:S05]  /*65f0*/  BSYNC B0 ;  /* 0x0000000000007941 */ /* 0x000fea0003800000 */
.L_x_700:
        /* <DEDUP_REMOVED lines=15> */
.L_x_670:
        /* <DEDUP_REMOVED lines=30> */
.L_x_702:
        /* <DEDUP_REMOVED lines=48> */
.L_x_704:
[----:B------:R-:W-:Y:S05]  /*6bd0*/  BSYNC B0 ;  /* 0x0000000000007941 */ /* 0x000fea0003800000 */
.L_x_703:
        /* <DEDUP_REMOVED lines=16> */
.L_x_706:
[----:B------:R-:W-:Y:S05]  /*6ce0*/  BSYNC B0 ;  /* 0x0000000000007941 */ /* 0x000fea0003800000 */
.L_x_705:
        /* <DEDUP_REMOVED lines=16> */
.L_x_708:
[----:B------:R-:W-:Y:S05]  /*6df0*/  BSYNC B0 ;  /* 0x0000000000007941 */ /* 0x000fea0003800000 */
.L_x_707:
        /* <DEDUP_REMOVED lines=17> */
.L_x_710:
[----:B------:R-:W-:Y:S05]  /*6f10*/  BSYNC B0 ;  /* 0x0000000000007941 */ /* 0x000fea0003800000 */
.L_x_709:
        /* <DEDUP_REMOVED lines=16> */
.L_x_712:
[----:B------:R-:W-:Y:S05]  /*7020*/  BSYNC B0 ;  /* 0x0000000000007941 */ /* 0x000fea0003800000 */
.L_x_711:
        /* <DEDUP_REMOVED lines=18> */
.L_x_714:
[----:B------:R-:W-:Y:S05]  /*7150*/  BSYNC B0 ;  /* 0x0000000000007941 */ /* 0x000fea0003800000 */
.L_x_713:
        /* <DEDUP_REMOVED lines=20> */
.L_x_716:
[----:B------:R-:W-:Y:S05]  /*72a0*/  BSYNC B0 ;  /* 0x0000000000007941 */ /* 0x000fea0003800000 */
.L_x_715:
        /* <DEDUP_REMOVED lines=17> */
.L_x_718:
[----:B------:R-:W-:Y:S05]  /*73c0*/  BSYNC B0 ;  /* 0x0000000000007941 */ /* 0x000fea0003800000 */
.L_x_717:
        /* <DEDUP_REMOVED lines=32> */
.L_x_720:
[----:B------:R-:W-:Y:S05]  /*75d0*/  BSYNC B0 ;  /* 0x0000000000007941 */ /* 0x000fea0003800000 */
.L_x_719:
        /* <DEDUP_REMOVED lines=16> */
.L_x_722:
[----:B------:R-:W-:Y:S05]  /*76e0*/  BSYNC B0 ;  /* 0x0000000000007941 */ /* 0x000fea0003800000 */
.L_x_721:
        /* <DEDUP_REMOVED lines=15> */
.L_x_724:
[----:B------:R-:W-:Y:S05]  /*77e0*/  BSYNC B0 ;  /* 0x0000000000007941 */ /* 0x000fea0003800000 */
.L_x_723:
        /* <DEDUP_REMOVED lines=15> */
.L_x_726:
[----:B------:R-:W-:Y:S05]  /*78e0*/  BSYNC B0 ;  /* 0x0000000000007941 */ /* 0x000fea0003800000 */
.L_x_725:
        /* <DEDUP_REMOVED lines=15> */
.L_x_728:
[----:B------:R-:W-:Y:S05]  /*79e0*/  BSYNC B0 ;  /* 0x0000000000007941 */ /* 0x000fea0003800000 */
.L_x_727:
        /* <DEDUP_REMOVED lines=15> */
.L_x_730:
[----:B------:R-:W-:Y:S05]  /*7ae0*/  BSYNC B0 ;  /* 0x0000000000007941 */ /* 0x000fea0003800000 */
.L_x_729:
        /* <DEDUP_REMOVED lines=15> */
.L_x_732:
[----:B------:R-:W-:Y:S05]  /*7be0*/  BSYNC B0 ;  /* 0x0000000000007941 */ /* 0x000fea0003800000 */
.L_x_731:
        /* <DEDUP_REMOVED lines=15> */
.L_x_641:
        /* <DEDUP_REMOVED lines=9> */
[----:B------:R-:W1:Y:S01]  /*7d70*/  S2UR UR24, SR_CTAID.X ;  /* 0x00000000001879c3 */ /* 0x000e620000002500 */
[----:B------:R-:W-:-:S04]  /*7d80*/  ISETP.NE.U32.AND P0, PT, RZ, UR4, PT ;  /* 0x00000004ff007c0c */ /* 0x000fc8000bf05070 */
[----:B------:R-:W-:-:S03]  /*7d90*/  ISETP.NE.AND.EX P0, PT, RZ, UR5, PT, P0 ;  /* 0x00000005ff007c0c */ /* 0x000fc6000bf05300 */
[----:B------:R-:W2:Y:S10]  /*7da0*/  S2UR UR12, SR_CTAID.Z ;  /* 0x00000000000c79c3 */ /* 0x000eb40000002700 */
[----:B------:R-:W-:Y:S05]  /*7db0*/  @!P0 BRA `(.L_x_734) ;  /* 0x00000000001c8947 */ /* 0x000fea0003800000 */
[----:B------:R-:W-:Y:S02]  /*7dc0*/  ULDC.64 UR4, c[0x0][0x8d8] ;  /* 0x0002360000047ab9 */ /* 0x000fe40000000a00 */
[----:B--2---:R-:W-:-:S06]  /*7dd0*/  UIMAD.WIDE UR4, UR12, 0x4, UR4 ;  /* 0x000000040c0478a5 */ /* 0x004fcc000f8e0204 */
[----:B------:R-:W-:Y:S02]  /*7de0*/  IMAD.U32 R2, RZ, RZ, UR4 ;  /* 0x00000004ff027e24 */ /* 0x000fe4000f8e00ff */
[----:B------:R-:W-:-:S05]  /*7df0*/  IMAD.U32 R3, RZ, RZ, UR5 ;  /* 0x00000005ff037e24 */ /* 0x000fca000f8e00ff */
[----:B------:R-:W2:Y:S02]  /*7e00*/  LDG.E R2, desc[UR38][R2.64] ;  /* 0x0000002602027981 */ /* 0x000ea4000c1e1900 */
[----:B--2---:R-:W-:Y:S01]  /*7e10*/  R2UR UR4, R2 ;  /* 0x00000000020472ca */ /* 0x004fe200000e0000 */
[----:B------:R-:W-:-:S14]  /*7e20*/  BRA `(.L_x_735) ;  /* 0x0000000000387947 */ /* 0x000fdc0003800000 */
.L_x_734:
[----:B------:R-:W-:Y:S02]  /*7e30*/  ULDC.64 UR4, c[0x0][0x8d0] ;  /* 0x0002340000047ab9 */ /* 0x000fe40000000a00 */
[----:B------:R-:W-:-:S04]  /*7e40*/  ISETP.NE.U32.AND P0, PT, RZ, UR4, PT ;  /* 0x00000004ff007c0c */ /* 0x000fc8000bf05070 */
[----:B------:R-:W-:-:S13]  /*7e50*/  ISETP.NE.AND.EX P0, PT, RZ, UR5, PT, P0 ;  /* 0x00000005ff007c0c */ /* 0x000fda000bf05300 */
[----:B------:R-:W-:Y:S05]  /*7e60*/  @!P0 BRA `(.L_x_736) ;  /* 0x0000000000248947 */ /* 0x000fea0003800000 */
[----:B------:R-:W-:Y:S02]  /*7e70*/  ULDC.64 UR4, c[0x0][0x8d0] ;  /* 0x0002340000047ab9 */ /* 0x000fe40000000a00 */
[----:B--2---:R-:W-:-:S06]  /*7e80*/  UIMAD.WIDE UR4, UR12, 0x4, UR4 ;  /* 0x000000040c0478a5 */ /* 0x004fcc000f8e0204 */
[----:B------:R-:W-:Y:S02]  /*7e90*/  IMAD.U32 R2, RZ, RZ, UR4 ;  /* 0x00000004ff027e24 */ /* 0x000fe4000f8e00ff */
[----:B------:R-:W-:-:S05]  /*7ea0*/  IMAD.U32 R3, RZ, RZ, UR5 ;  /* 0x00000005ff037e24 */ /* 0x000fca000f8e00ff */
[----:B------:R-:W2:Y:S04]  /*7eb0*/  LDG.E R0, desc[UR38][R2.64] ;  /* 0x0000002602007981 */ /* 0x000ea8000c1e1900 */
[----:B------:R-:W2:Y:S02]  /*7ec0*/  LDG.E R5, desc[UR38][R2.64+0x4] ;  /* 0x0000042602057981 */ /* 0x000ea4000c1e1900 */
[----:B--2---:R-:W-:-:S05]  /*7ed0*/  IMAD.IADD R0, R5, 0x1, -R0 ;  /* 0x0000000105007824 */ /* 0x004fca00078e0a00 */
[----:B------:R-:W-:Y:S01]  /*7ee0*/  R2UR UR4, R0 ;  /* 0x00000000000472ca */ /* 0x000fe200000e0000 */
[----:B------:R-:W-:-:S14]  /*7ef0*/  BRA `(.L_x_735) ;  /* 0x0000000000047947 */ /* 0x000fdc0003800000 */
.L_x_736:
[----:B------:R-:W-:-:S05]  /*7f00*/  ULDC UR4, c[0x0][0x8bc] ;  /* 0x00022f0000047ab9 */ /* 0x000fca0000000800 */
.L_x_735:
[----:B-1----:R-:W-:-:S04]  /*7f10*/  USHF.L.U32 UR5, UR24, 0x7, URZ ;  /* 0x0000000718057899 */ /* 0x002fc8000800063f */
[----:B------:R-:W-:-:S04]  /*7f20*/  UISETP.GE.AND UP0, UPT, UR5, UR4, UPT ;  /* 0x000000040500728c */ /* 0x000fc8000bf06270 */
[----:B--2---:R-:W-:-:S06]  /*7f30*/  USEL UR12, UR12, 0xffffffff, !UP0 ;  /* 0xffffffff0c0c7887 */ /* 0x004fcc000c000000 */
        /* <DEDUP_REMOVED lines=23> */
[----:B------:R-:W3:-:S12]  /*80b0*/  S2UR UR11, SR_CTAID.Y ;  /* 0x00000000000b79c3 */ /* 0x000ed80000002600 */
[----:B--2---:R-:W-:-:S13]  /*80c0*/  @P2 R2UR UR4, R6 ;  /* 0x00000000060422ca */ /* 0x004fda00000e0000 */
[----:B------:R-:W-:-:S04]  /*80d0*/  @UP0 ULEA UR4, UR12, UR4, 0x6 ;  /* 0x000000040c040291 */ /* 0x000fc8000f8e303f */
[----:B------:R-:W-:-:S04]  /*80e0*/  @UP0 USHF.R.S32.HI UR5, URZ, 0x1f, UR4 ;  /* 0x0000001f3f050899 */ /* 0x000fc80008011404 */
[----:B------:R-:W-:-:S04]  /*80f0*/  @UP0 ULEA.HI UR5, UR5, UR4, URZ, 0x6 ;  /* 0x0000000405050291 */ /* 0x000fc8000f8f303f */
[----:B------:R-:W-:Y:S01]  /*8100*/  @UP0 USHF.L.U32 UR5, UR5, 0x7, URZ ;  /* 0x0000000705050899 */ /* 0x000fe2000800063f */
[----:B-1-3--:R-:W-:Y:S11]  /*8110*/  @P1 BRA `(.L_x_737) ;  /* 0x0000000000101947 */ /* 0x00aff60003800000 */
[----:B------:R-:W-:Y:S05]  /*8120*/  @!P0 BRA `(.L_x_737) ;  /* 0x00000000000c8947 */ /* 0x000fea0003800000 */
[----:B------:R-:W2:Y:S04]  /*8130*/  LDG.E R5, desc[UR38][R2.64] ;  /* 0x0000002602057981 */ /* 0x000ea8000c1e1900 */
[----:B-----5:R-:W2:Y:S02]  /*8140*/  LDG.E R0, desc[UR38][R2.64+0x4] ;  /* 0x0000042602007981 */ /* 0x020ea4000c1e1900 */
[----:B--2---:R-:W-:-:S07]  /*8150*/  IMAD.IADD R0, R0, 0x1, -R5 ;  /* 0x0000000100007824 */ /* 0x004fce00078e0a05 */
.L_x_737:
[----:B-----5:R-:W-:Y:S01]  /*8160*/  ISETP.GE.AND P0, PT, R0, 0x1, PT ;  /* 0x000000010000780c */ /* 0x020fe20003f06270 */
[----:B------:R-:W-:Y:S01]  /*8170*/  @UP0 ULOP3.LUT UR5, UR5, 0xffffe000, URZ, 0xc0, !UPT ;  /* 0xffffe00005050892 */ /* 0x000fe2000f8ec03f */
[----:B------:R-:W-:Y:S01]  /*8180*/  UMOV UR6, URZ ;  /* 0x0000003f00067c82 */ /* 0x000fe20008000000 */
[----:B------:R-:W-:Y:S02]  /*8190*/  UMOV UR7, URZ ;  /* 0x0000003f00077c82 */ /* 0x000fe40008000000 */
[----:B------:R-:W-:Y:S02]  /*81a0*/  @UP0 USHF.R.S32.HI UR4, URZ, 0x1f, UR5 ;  /* 0x0000001f3f040899 */ /* 0x000fe40008011405 */
[----:B------:R-:W-:Y:S01]  /*81b0*/  USHF.R.S32.HI UR19, URZ, 0x1f, UR11 ;  /* 0x0000001f3f137899 */ /* 0x000fe2000801140b */
[----:B------:R-:W-:-:S04]  /*81c0*/  @UP0 UMOV UR6, UR5 ;  /* 0x0000000500060c82 */ /* 0x000fc80008000000 */
[----:B------:R-:W-:Y:S01]  /*81d0*/  @UP0 UMOV UR7, UR4 ;  /* 0x0000000400070c82 */ /* 0x000fe20008000000 */
[----:B------:R-:W-:Y:S06]  /*81e0*/  @!P0 BRA `(.L_x_646) ;  /* 0x0000003400448947 */ /* 0x000fec0003800000 */
[----:B------:R-:W1:Y:S01]  /*81f0*/  S2R R4, SR_TID.X ;  /* 0x0000000000047919 */ /* 0x000e620000002100 */
        /* <DEDUP_REMOVED lines=8> */
[----:B------:R-:W-:Y:S01]  /*8280*/  USEL UR18, UR12, URZ, !UP0 ;  /* 0x0000003f0c127287 */ /* 0x000fe2000c000000 */
[----:B------:R-:W-:Y:S01]  /*8290*/  LEA.HI R3, R3, R2, RZ, 0x6 ;  /* 0x0000000203037211 */ /* 0x000fe200078f30ff */
[----:B------:R-:W-:Y:S01]  /*82a0*/  USEL UR4, UR4, URZ, !UP0 ;  /* 0x0000003f04047287 */ /* 0x000fe2000c000000 */
[----:B------:R-:W-:Y:S01]  /*82b0*/  ULDC UR10, c[0x0][0x288] ;  /* 0x0000a200000a7ab9 */ /* 0x000fe20000000800 */
[----:B------:R-:W-:Y:S01]  /*82c0*/  UIADD3 UR8, UP0, UR6, UR14, URZ ;  /* 0x0000000e06087290 */ /* 0x000fe2000ff1e03f */
[----:B------:R-:W-:Y:S01]  /*82d0*/  SHF.R.S32.HI R3, RZ, 0x6, R3 ;  /* 0x00000006ff037819 */ /* 0x000fe20000011403 */
[----:B------:R-:W-:Y:S01]  /*82e0*/  UIADD3 UR5, UR15, UR5, URZ ;  /* 0x000000050f057290 */ /* 0x000fe2000fffe03f */
[----:B------:R-:W-:Y:S01]  /*82f0*/  ULDC UR9, c[0x0][0x760] ;  /* 0x0001d80000097ab9 */ /* 0x000fe20000000800 */
[----:B------:R-:W-:Y:S01]  /*8300*/  ULDC.64 UR16, c[0x0][0x2e0] ;  /* 0x0000b80000107ab9 */ /* 0x000fe20000000a00 */
[----:B------:R-:W-:Y:S01]  /*8310*/  UIMAD UR12, UR12, UR10, URZ ;  /* 0x0000000a0c0c72a4 */ /* 0x000fe2000f8e023f */
[----:B------:R-:W-:Y:S01]  /*8320*/  VIMNMX R3, R3, 0x1, !PT ;  /* 0x0000000103037848 */ /* 0x000fe20007fe0100 */
[----:B------:R-:W-:-:S02]  /*8330*/  UIMAD UR10, UR10, UR9, URZ ;  /* 0x000000090a0a72a4 */ /* 0x000fc4000f8e023f */
[----:B------:R-:W-:Y:S01]  /*8340*/  UIADD3.X UR9, UR7, UR5, URZ, UP0, !UPT ;  /* 0x0000000507097290 */ /* 0x000fe200087fe43f */
[----:B------:R-:W-:Y:S01]  /*8350*/  LOP3.LUT R6, R3, 0x1, RZ, 0xc0, !PT ;  /* 0x0000000103067812 */ /* 0x000fe200078ec0ff */
[----:B------:R-:W-:Y:S02]  /*8360*/  UIMAD UR4, UR4, UR16, URZ ;  /* 0x00000010040472a4 */ /* 0x000fe4000f8e023f */
[----:B------:R-:W-:Y:S02]  /*8370*/  UIADD3 UR11, UP0, UR12, UR11, URZ ;  /* 0x0000000b0c0b7290 */ /* 0x000fe4000ff1e03f */
[----:B------:R-:W-:Y:S01]  /*8380*/  UIMAD UR13, UR18, UR17, UR4 ;  /* 0x00000011120d72a4 */ /* 0x000fe2000f8e0204 */
[----:B-1----:R-:W-:Y:S01]  /*8390*/  LOP3.LUT R0, R4, 0x1f, RZ, 0xc0, !PT ;  /* 0x0000001f04007812 */ /* 0x002fe200078ec0ff */
[----:B------:R-:W-:Y:S01]  /*83a0*/  UIMAD.WIDE.U32 UR8, UR18, UR16, UR8 ;  /* 0x00000010120872a5 */ /* 0x000fe2000f8e0008 */
[----:B------:R-:W-:Y:S01]  /*83b0*/  ELECT P0, URZ, PT ;  /* 0x00000000003f782f */ /* 0x000fe20003800000 */
[----:B------:R-:W-:-:S02]  /*83c0*/  ULEA.HI.X.SX32 UR12, UR12, UR19, 0x1, UP0 ;  /* 0x000000130c0c7291 */ /* 0x000fc400080f0e3f */
[----:B------:R-:W-:Y:S01]  /*83d0*/  UIADD3 UR25, UR9, UR13, URZ ;  /* 0x0000000d09197290 */ /* 0x000fe2000fffe03f */
[----:B------:R-:W-:Y:S01]  /*83e0*/  UMOV UR4, URZ ;  /* 0x0000003f00047c82 */ /* 0x000fe20008000000 */
[----:B------:R-:W-:Y:S10]  /*83f0*/  @!P1 BRA `(.L_x_738) ;  /* 0x0000000800bc9947 */ /* 0x000ff40003800000 */
[----:B------:R-:W-:Y:S01]  /*8400*/  UMOV UR4, UR14 ;  /* 0x0000000e00047c82 */ /* 0x000fe20008000000 */
[----:B------:R-:W-:Y:S01]  /*8410*/  ULDC.64 UR14, c[0x0][0x2c0] ;  /* 0x0000b000000e7ab9 */ /* 0x000fe20000000a00 */
[----:B------:R-:W-:Y:S01]  /*8420*/  UIMAD.WIDE.U32 UR4, UR18, UR16, UR4 ;  /* 0x00000010120472a5 */ /* 0x000fe2000f8e0004 */
[----:B------:R-:W-:-:S03]  /*8430*/  IMAD.IADD R4, R3, 0x1, -R6 ;  /* 0x0000000103047824 */ /* 0x000fc600078e0a06 */
        /* <DEDUP_REMOVED lines=12> */
.L_x_763:
        /* <DEDUP_REMOVED lines=17> */
.L_x_741:
[----:B------:R-:W2:Y:S04]  /*8610*/  LDG.E.STRONG.GPU R5, desc[UR38][R2.64] ;  /* 0x0000002602057981 */ /* 0x000ea8000c1ef900 */
[----:B--2---:R-:W-:Y:S01]  /*8620*/  CCTL.IVALL ;  /* 0x00000000ff00798f */ /* 0x004fe20002000000 */
[----:B------:R-:W-:Y:S05]  /*8630*/  YIELD ;  /* 0x0000000000007946 */ /* 0x000fea0003800000 */
[----:B------:R-:W-:-:S13]  /*8640*/  ISETP.NE.AND P1, PT, R5, UR24, PT ;  /* 0x0000001805007c0c */ /* 0x000fda000bf25270 */
[----:B------:R-:W-:Y:S05]  /*8650*/  @P1 BRA `(.L_x_741) ;  /* 0xfffffffc00ec1947 */ /* 0x000fea000383ffff */
.L_x_740:
[----:B------:R-:W-:Y:S05]  /*8660*/  BSYNC B0 ;  /* 0x0000000000007941 */ /* 0x000fea0003800000 */
.L_x_739:
[----:B------:R-:W-:-:S03]  /*8670*/  UMOV UR22, 0xffffffff ;  /* 0xffffffff00167882 */ /* 0x000fc60000000000 */
[----:B------:R-:W-:Y:S05]  /*8680*/  BRA.DIV UR22, `(.L_x_742) ;  /* 0x00000032167c7947 */ /* 0x000fea000b800000 */
[----:B------:R-:W-:Y:S01]  /*8690*/  NOP ;  /* 0x0000000000007918 */ /* 0x000fe20000000000 */
.L_x_810:
        /* <DEDUP_REMOVED lines=8> */
[----:B------:R-:W-:Y:S02]  /*8720*/  UIADD3 UR33, UP0, UR22, UR8, URZ ;  /* 0x0000000816217290 */ /* 0x000fe4000ff1e03f */
[----:B-1----:R-:W-:Y:S02]  /*8730*/  ULEA UR32, UR32, UR23, 0x18 ;  /* 0x0000001720207291 */ /* 0x002fe4000f8ec03f */
[----:B------:R-:W-:Y:S02]  /*8740*/  ULEA.HI.X.SX32 UR23, UR22, UR25, 0x1, UP0 ;  /* 0x0000001916177291 */ /* 0x000fe400080f0e3f */
[----:B------:R-:W-:-:S02]  /*8750*/  ULEA UR22, UP0, UR33, UR28, 0x2 ;  /* 0x0000001c21167291 */ /* 0x000fc4000f80103f */
[----:B------:R-:W-:Y:S02]  /*8760*/  UIADD3 UR28, UR32, 0x10000, URZ ;  /* 0x00010000201c7890 */ /* 0x000fe4000fffe03f */
[----:B------:R-:W-:Y:S01]  /*8770*/  ULEA.HI.X UR23, UR33, UR29, UR23, 0x2, UP0 ;  /* 0x0000001d21177291 */ /* 0x000fe200080f1417 */
[----:B------:R-:W-:Y:S02]  /*8780*/  UMOV UR32, 0x0 ;  /* 0x0000000000207882 */ /* 0x000fe40000000000 */
[----:B------:R-:W-:Y:S01]  /*8790*/  UMOV UR29, 0x400 ;  /* 0x00000400001d7882 */ /* 0x000fe20000000000 */
[----:B------:R-:W-:-:S05]  /*87a0*/  UMOV UR33, 0x14f00000 ;  /* 0x14f0000000217882 */ /* 0x000fca0000000000 */
[----:B------:R1:W-:Y:S02]  /*87b0*/  UBLKRED.G.S.ADD.F32.RN [UR22], [UR28], UR29, desc[UR32] ;  /* 0x000020161c0073bb */ /* 0x0003e400080a141d */
[----:B-1----:R0:W-:Y:S02]  /*87c0*/  UTMACMDFLUSH ;  /* 0x00000000000079b7 */ /* 0x0021e40000000000 */
.L_x_744:
[----:B------:R-:W-:Y:S05]  /*87d0*/  BSYNC B0 ;  /* 0x0000000000007941 */ /* 0x000fea0003800000 */
.L_x_743:
        /* <DEDUP_REMOVED lines=13> */
.L_x_746:
[----:B------:R-:W-:Y:S05]  /*88b0*/  BSYNC B0 ;  /* 0x0000000000007941 */ /* 0x000fea0003800000 */
.L_x_745:
[----:B------:R-:W-:Y:S06]  /*88c0*/  BAR.ARV 0xa, 0xa0 ;  /* 0x0282800000007b1d */ /* 0x000fec0000002000 */
[----:B------:R-:W-:Y:S04]  /*88d0*/  BSSY B0, `(.L_x_747) ;  /* 0x0000003000007945 */ /* 0x000fe80003800000 */
[----:B------:R-:W-:Y:S05]  /*88e0*/  @!P0 BRA `(.L_x_748) ;  /* 0x0000000000048947 */ /* 0x000fea0003800000 */
[----:B------:R-:W-:-:S04]  /*88f0*/  DEPBAR.LE SB0, 0x0 ;  /* 0x000080000000791a */ /* 0x000fc80000000000 */
.L_x_748:
[----:B------:R-:W-:Y:S05]  /*8900*/  BSYNC B0 ;  /* 0x0000000000007941 */ /* 0x000fea0003800000 */
.L_x_747:
        /* <DEDUP_REMOVED lines=15> */
[----:B------:R-:W-:-:S06]  /*8a00*/  UFLO.U32 UR23, UR22 ;  /* 0x00000016001772bd */ /* 0x000fcc00080e0000 */
[----:B-1----:R-:W-:Y:S02]  /*8a10*/  ISETP.EQ.U32.AND P1, PT, R5, UR23, PT ;  /* 0x0000001705007c0c */ /* 0x002fe4000bf22070 */
[----:B------:R-:W1:Y:S11]  /*8a20*/  POPC R5, UR22 ;  /* 0x0000001600057d09 */ /* 0x000e760008000000 */
[----:B-1----:R1:W-:Y:S02]  /*8a30*/  @P1 REDG.E.ADD.S32.STRONG.GPU desc[UR38][R2.64], R5 ;  /* 0x000000050200198e */ /* 0x0023e4000c10e3a6 */
.L_x_750:
[----:B------:R-:W-:Y:S05]  /*8a40*/  BSYNC B0 ;  /* 0x0000000000007941 */ /* 0x000fea0003800000 */
.L_x_749:
        /* <DEDUP_REMOVED lines=9> */
.L_x_753:
[----:B------:R-:W2:Y:S04]  /*8ae0*/  LDG.E.STRONG.GPU R5, desc[UR38][R2.64] ;  /* 0x0000002602057981 */ /* 0x000ea8000c1ef900 */
[----:B--2---:R-:W-:Y:S01]  /*8af0*/  CCTL.IVALL ;  /* 0x00000000ff00798f */ /* 0x004fe20002000000 */
[----:B------:R-:W-:Y:S05]  /*8b00*/  YIELD ;  /* 0x0000000000007946 */ /* 0x000fea0003800000 */
[----:B------:R-:W-:-:S13]  /*8b10*/  ISETP.NE.AND P1, PT, R5, UR24, PT ;  /* 0x0000001805007c0c */ /* 0x000fda000bf25270 */
[----:B------:R-:W-:Y:S05]  /*8b20*/  @P1 BRA `(.L_x_753) ;  /* 0xfffffffc00ec1947 */ /* 0x000fea000383ffff */
.L_x_752:
[----:B------:R-:W-:Y:S05]  /*8b30*/  BSYNC B0 ;  /* 0x0000000000007941 */ /* 0x000fea0003800000 */
.L_x_751:
[----:B------:R-:W-:-:S03]  /*8b40*/  UMOV UR6, 0xffffffff ;  /* 0xffffffff00067882 */ /* 0x000fc60000000000 */
[----:B------:R-:W-:Y:S05]  /*8b50*/  BRA.DIV UR6, `(.L_x_754) ;  /* 0x0000002e06647947 */ /* 0x000fea000b800000 */
[----:B------:R-:W-:Y:S01]  /*8b60*/  NOP ;  /* 0x0000000000007918 */ /* 0x000fe20000000000 */
.L_x_813:
        /* <DEDUP_REMOVED lines=13> */
.L_x_756:
[----:B------:R-:W-:Y:S05]  /*8c40*/  BSYNC B0 ;  /* 0x0000000000007941 */ /* 0x000fea0003800000 */
.L_x_755:
        /* <DEDUP_REMOVED lines=13> */
.L_x_758:
[----:B------:R-:W-:Y:S05]  /*8d20*/  BSYNC B0 ;  /* 0x0000000000007941 */ /* 0x000fea0003800000 */
.L_x_757:
[----:B------:R-:W-:Y:S06]  /*8d30*/  BAR.ARV 0xa, 0xa0 ;  /* 0x0282800000007b1d */ /* 0x000fec0000002000 */
[----:B------:R-:W-:Y:S04]  /*8d40*/  BSSY B0, `(.L_x_759) ;  /* 0x0000003000007945 */ /* 0x000fe80003800000 */
[----:B------:R-:W-:Y:S05]  /*8d50*/  @!P0 BRA `(.L_x_760) ;  /* 0x0000000000048947 */ /* 0x000fea0003800000 */
[----:B------:R-:W-:-:S04]  /*8d60*/  DEPBAR.LE SB0, 0x0 ;  /* 0x000080000000791a */ /* 0x000fc80000000000 */
.L_x_760:
[----:B------:R-:W-:Y:S05]  /*8d70*/  BSYNC B0 ;  /* 0x0000000000007941 */ /* 0x000fea0003800000 */
.L_x_759:
        /* <DEDUP_REMOVED lines=15> */
[----:B------:R-:W-:-:S06]  /*8e70*/  UFLO.U32 UR7, UR6 ;  /* 0x00000006000772bd */ /* 0x000fcc00080e0000 */
[----:B-1----:R-:W-:Y:S02]  /*8e80*/  ISETP.EQ.U32.AND P1, PT, R5, UR7, PT ;  /* 0x0000000705007c0c */ /* 0x002fe4000bf22070 */
[----:B------:R-:W1:Y:S11]  /*8e90*/  POPC R5, UR6 ;  /* 0x0000000600057d09 */ /* 0x000e760008000000 */
[----:B-1----:R1:W-:Y:S02]  /*8ea0*/  @P1 REDG.E.ADD.S32.STRONG.GPU desc[UR38][R2.64], R5 ;  /* 0x000000050200198e */ /* 0x0023e4000c10e3a6 */
.L_x_762:
[----:B------:R-:W-:Y:S05]  /*8eb0*/  BSYNC B0 ;  /* 0x0000000000007941 */ /* 0x000fea0003800000 */
.L_x_761:
[----:B------:R-:W-:Y:S02]  /*8ec0*/  UIADD3 UR4, UR4, 0x2, URZ ;  /* 0x0000000204047890 */ /* 0x000fe4000fffe03f */
[----:B------:R-:W-:Y:S01]  /*8ed0*/  UIADD3 UR5, UR5, 0x1, URZ ;  /* 0x0000000105057890 */ /* 0x000fe2000fffe03f */
[----:B------:R-:W-:Y:S11]  /*8ee0*/  @P3 BRA `(.L_x_763) ;  /* 0xfffffff400843947 */ /* 0x000ff6000383ffff */
.L_x_738:
        /* <DEDUP_REMOVED lines=13> */
.L_x_766:
[----:B------:R-:W2:Y:S04]  /*8fc0*/  LDG.E.STRONG.GPU R0, desc[UR38][R2.64] ;  /* 0x0000002602007981 */ /* 0x000ea8000c1ef900 */
[----:B--2---:R-:W-:Y:S01]  /*8fd0*/  CCTL.IVALL ;  /* 0x00000000ff00798f */ /* 0x004fe20002000000 */
[----:B------:R-:W-:Y:S05]  /*8fe0*/  YIELD ;  /* 0x0000000000007946 */ /* 0x000fea0003800000 */
[----:B------:R-:W-:-:S13]  /*8ff0*/  ISETP.NE.AND P1, PT, R0, UR24, PT ;  /* 0x0000001800007c0c */ /* 0x000fda000bf25270 */
[----:B------:R-:W-:Y:S05]  /*9000*/  @P1 BRA `(.L_x_766) ;  /* 0xfffffffc00ec1947 */ /* 0x000fea000383ffff */
.L_x_765:
[----:B------:R-:W-:Y:S05]  /*9010*/  BSYNC B0 ;  /* 0x0000000000007941 */ /* 0x000fea0003800000 */
.L_x_764:
[----:B------:R-:W-:-:S03]  /*9020*/  UMOV UR5, 0xffffffff ;  /* 0xffffffff00057882 */ /* 0x000fc60000000000 */
[----:B------:R-:W-:Y:S05]  /*9030*/  BRA.DIV UR5, `(.L_x_767) ;  /* 0x0000002a05487947 */ /* 0x000fea000b800000 */
[----:B------:R-:W-:Y:S01]  /*9040*/  NOP ;  /* 0x0000000000007918 */ /* 0x000fe20000000000 */
.L_x_816:
        /* <DEDUP_REMOVED lines=22> */
.L_x_769:
[----:B------:R-:W-:Y:S05]  /*91b0*/  BSYNC B0 ;  /* 0x0000000000007941 */ /* 0x000fea0003800000 */
.L_x_768:
[----:B------:R-:W-:Y:S06]  /*91c0*/  BAR.SYNC.DEFER_BLOCKING 0xe, 0xa0 ;  /* 0x0382800000007b1d */ /* 0x000fec0000010000 */
[----:B------:R-:W-:Y:S04]  /*91d0*/  BSSY B0, `(.L_x_770) ;  /* 0x0000013000007945 */ /* 0x000fe80003800000 */
[----:B------:R-:W-:Y:S05]  /*91e0*/  @!P0 BRA `(.L_x_771) ;  /* 0x0000000000448947 */ /* 0x000fea0003800000 */
[----:B------:R-:W1:Y:S01]  /*91f0*/  S2UR UR14, SR_CgaCtaId ;  /* 0x00000000000e79c3 */ /* 0x000e620000008800 */
[----:B------:R-:W-:Y:S01]  /*9200*/  R2UR UR5, R6 ;  /* 0x00000000060572ca */ /* 0x000fe200000e0000 */
[----:B------:R-:W-:Y:S01]  /*9210*/  UMOV UR13, 0x400 ;  /* 0x00000400000d7882 */ /* 0x000fe20000000000 */
[----:B------:R-:W-:-:S11]  /*9220*/  ULDC.64 UR6, c[0x0][0x2c0] ;  /* 0x0000b00000067ab9 */ /* 0x000fd60000000a00 */
[----:B------:R-:W-:-:S04]  /*9230*/  UIADD3 UR5, UR5, 0x1000, URZ ;  /* 0x0000100005057890 */ /* 0x000fc8000fffe03f */
[----:B------:R-:W-:-:S04]  /*9240*/  UIADD3 UR15, UP0, UR5, UR8, URZ ;  /* 0x00000008050f7290 */ /* 0x000fc8000ff1e03f */
[----:B------:R-:W-:Y:S02]  /*9250*/  ULEA.HI.X.SX32 UR5, UR5, UR25, 0x1, UP0 ;  /* 0x0000001905057291 */ /* 0x000fe400080f0e3f */
[----:B-1----:R-:W-:Y:S02]  /*9260*/  ULEA UR13, UR14, UR13, 0x18 ;  /* 0x0000000d0e0d7291 */ /* 0x002fe4000f8ec03f */
[----:B------:R-:W-:Y:S02]  /*9270*/  ULEA UR6, UP0, UR15, UR6, 0x2 ;  /* 0x000000060f067291 */ /* 0x000fe4000f80103f */
[----:B------:R-:W-:Y:S02]  /*9280*/  UIADD3 UR13, UR13, 0x14000, URZ ;  /* 0x000140000d0d7890 */ /* 0x000fe4000fffe03f */
[----:B------:R-:W-:Y:S01]  /*9290*/  ULEA.HI.X UR7, UR15, UR7, UR5, 0x2, UP0 ;  /* 0x000000070f077291 */ /* 0x000fe200080f1405 */
[----:B------:R-:W-:Y:S02]  /*92a0*/  UMOV UR14, 0x0 ;  /* 0x00000000000e7882 */ /* 0x000fe40000000000 */
[----:B------:R-:W-:Y:S01]  /*92b0*/  UMOV UR5, 0x400 ;  /* 0x0000040000057882 */ /* 0x000fe20000000000 */
[----:B------:R-:W-:-:S05]  /*92c0*/  UMOV UR15, 0x14f00000 ;  /* 0x14f00000000f7882 */ /* 0x000fca0000000000 */
[----:B------:R1:W-:Y:S01]  /*92d0*/  UBLKRED.G.S.ADD.F32.RN [UR6], [UR13], UR5, desc[UR14] ;  /* 0x00000e060d0073bb */ /* 0x0003e200080a1405 */
[----:B------:R0:W-:Y:S01]  /*92e0*/  UTMACMDFLUSH ;  /* 0x00000000000079b7 */ /* 0x0001e20000000000 */
[----:B-1----:R-:W-:-:S04]  /*92f0*/  DEPBAR.LE SB0, 0x1 ;  /* 0x000080400000791a */ /* 0x002fc80000000000 */
.L_x_771:
[----:B------:R-:W-:Y:S05]  /*9300*/  BSYNC B0 ;  /* 0x0000000000007941 */ /* 0x000fea0003800000 */
.L_x_770:
[----:B------:R-:W-:Y:S06]  /*9310*/  BAR.ARV 0xa, 0xa0 ;  /* 0x0282800000007b1d */ /* 0x000fec0000002000 */
[----:B------:R-:W-:Y:S04]  /*9320*/  BSSY B0, `(.L_x_772) ;  /* 0x0000003000007945 */ /* 0x000fe80003800000 */
[----:B------:R-:W-:Y:S05]  /*9330*/  @!P0 BRA `(.L_x_773) ;  /* 0x0000000000048947 */ /* 0x000fea0003800000 */
[----:B------:R-:W-:-:S04]  /*9340*/  DEPBAR.LE SB0, 0x0 ;  /* 0x000080000000791a */ /* 0x000fc80000000000 */
.L_x_773:
[----:B------:R-:W-:Y:S05]  /*9350*/  BSYNC B0 ;  /* 0x0000000000007941 */ /* 0x000fea0003800000 */
.L_x_772:
        /* <DEDUP_REMOVED lines=19> */
.L_x_733:
        /* <DEDUP_REMOVED lines=10> */
.L_x_774:
        /* <DEDUP_REMOVED lines=10> */
.L_x_776:
[----:B------:R-:W3:Y:S02]  /*95d0*/  LDC R5, c[0x0][0x8bc] ;  /* 0x00022f00ff057b82 */ /* 0x000ee40000000800 */
.L_x_775:
[----:B------:R-:W1:Y:S01]  /*95e0*/  S2R R14, SR_CTAID.X ;  /* 0x00000000000e7919 */ /* 0x000e620000002500 */
[----:B------:R-:W-:Y:S02]  /*95f0*/  IMAD.MOV.U32 R0, RZ, RZ, 0x1 ;  /* 0x00000001ff007424 */ /* 0x000fe400078e00ff */
[----:B------:R-:W-:Y:S02]  /*9600*/  IMAD.MOV.U32 R9, RZ, RZ, RZ ;  /* 0x000000ffff097224 */ /* 0x000fe400078e00ff */
[----:B-1----:R-:W-:-:S05]  /*9610*/  IMAD.SHL.U32 R14, R14, 0x80, RZ ;  /* 0x000000800e0e7824 */ /* 0x002fca00078e00ff */
[----:B---3-5:R-:W-:-:S04]  /*9620*/  ISETP.GE.AND P0, PT, R14, R5, PT ;  /* 0x000000050e00720c */ /* 0x028fc80003f06270 */
[----:B------:R-:W-:-:S04]  /*9630*/  SEL R8, R7, 0xffffffff, !P0 ;  /* 0xffffffff07087807 */ /* 0x000fc80004000000 */
[----:B------:R-:W-:-:S13]  /*9640*/  ISETP.GE.AND P0, PT, R8, RZ, PT ;  /* 0x000000ff0800720c */ /* 0x000fda0003f06270 */
[----:B------:R-:W-:Y:S05]  /*9650*/  @!P0 BRA `(.L_x_777) ;  /* 0x0000001c00948947 */ /* 0x000fea0003800000 */
[----:B------:R-:W1:Y:S08]  /*9660*/  LDC.64 R10, c[0x0][0x770] ;  /* 0x0001dc00ff0a7b82 */ /* 0x000e700000000a00 */
[----:B------:R-:W3:Y:S08]  /*9670*/  LDC.64 R6, c[0x0][0x770] ;  /* 0x0001dc00ff067b82 */ /* 0x000ef00000000a00 */
[----:B------:R-:W2:Y:S01]  /*9680*/  LDC.64 R4, c[0x0][0x778] ;  /* 0x0001de00ff047b82 */ /* 0x000ea20000000a00 */
[----:B-1----:R-:W-:-:S07]  /*9690*/  ISETP.NE.U32.AND P1, PT, R10, RZ, PT ;  /* 0x000000ff0a00720c */ /* 0x002fce0003f25070 */
[----:B----4-:R-:W1:Y:S01]  /*96a0*/  LDC.64 R2, c[0x0][0x780] ;  /* 0x0001e000ff027b82 */ /* 0x010e620000000a00 */
[----:B------:R-:W-:Y:S01]  /*96b0*/  ISETP.NE.AND.EX P1, PT, R11, RZ, PT, P1 ;  /* 0x000000ff0b00720c */ /* 0x000fe20003f25310 */
[----:B---3--:R-:W-:Y:S01]  /*96c0*/  IMAD.WIDE R6, R8, 0x4, R6 ;  /* 0x0000000408067825 */ /* 0x008fe200078e0206 */
[----:B--2---:R-:W-:-:S11]  /*96d0*/  ISETP.NE.U32.AND P0, PT, R4, RZ, PT ;  /* 0x000000ff0400720c */ /* 0x004fd60003f05070 */
[----:B------:R-:W2:Y:S01]  /*96e0*/  @P1 LDG.E R9, desc[UR38][R6.64] ;  /* 0x0000002606091981 */ /* 0x000ea2000c1e1900 */
[----:B------:R-:W-:-:S03]  /*96f0*/  ISETP.NE.AND.EX P0, PT, R5, RZ, PT, P0 ;  /* 0x000000ff0500720c */ /* 0x000fc60003f05300 */
[----:B------:R-:W3:Y:S01]  /*9700*/  @P1 LDG.E R15, desc[UR38][R6.64] ;  /* 0x00000026060f1981 */ /* 0x000ee2000c1e1900 */
[----:B-1----:R-:W-:-:S04]  /*9710*/  ISETP.NE.U32.AND P2, PT, R2, RZ, PT ;  /* 0x000000ff0200720c */ /* 0x002fc80003f45070 */
[----:B------:R-:W-:-:S05]  /*9720*/  ISETP.NE.AND.EX P2, PT, R3, RZ, PT, P2 ;  /* 0x000000ff0300720c */ /* 0x000fca0003f45320 */
[----:B------:R-:W1:Y:S08]  /*9730*/  @P0 LDC.64 R2, c[0x0][0x778] ;  /* 0x0001de00ff020b82 */ /* 0x000e700000000a00 */
[----:B------:R-:W4:Y:S01]  /*9740*/  @P2 LDC.64 R12, c[0x0][0x780] ;  /* 0x0001e000ff0c2b82 */ /* 0x000f220000000a00 */
[----:B------:R-:W-:Y:S01]  /*9750*/  IMAD.MOV.U32 R5, RZ, RZ, RZ ;  /* 0x000000ffff057224 */ /* 0x000fe200078e00ff */
[----:B------:R-:W-:Y:S01]  /*9760*/  ULDC UR4, c[0x0][0x280] ;  /* 0x0000a00000047ab9 */ /* 0x000fe20000000800 */
[----:B-1----:R-:W-:-:S05]  /*9770*/  @P0 IMAD.WIDE R2, R8, 0x4, R2 ;  /* 0x0000000408020825 */ /* 0x002fca00078e0202 */
[----:B------:R4:W5:Y:S01]  /*9780*/  @P0 LDG.E R5, desc[UR38][R2.64] ;  /* 0x0000002602050981 */ /* 0x000962000c1e1900 */
[----:B------:R-:W-:Y:S02]  /*9790*/  IMAD.U32 R4, RZ, RZ, UR4 ;  /* 0x00000004ff047e24 */ /* 0x000fe4000f8e00ff */
[----:B----4-:R-:W-:Y:S01]  /*97a0*/  @P2 IMAD.WIDE R2, R8, 0x4, R12 ;  /* 0x0000000408022825 */ /* 0x010fe200078e020c */
[----:B------:R-:W-:-:S04]  /*97b0*/  VOTEU.ANY UP0, P1 ;  /* 0x00000000003f7886 */ /* 0x000fc80000800100 */
[----:B------:R1:W5:Y:S02]  /*97c0*/  @P2 LDG.E R4, desc[UR38][R2.64] ;  /* 0x0000002602042981 */ /* 0x000364000c1e1900 */
[----:B-1----:R-:W-:Y:S01]  /*97d0*/  CS2R R2, SRZ ;  /* 0x0000000000027805 */ /* 0x002fe2000001ff00 */
[----:B--2---:R-:W-:-:S05]  /*97e0*/  @P1 IMAD R9, R8, 0x40, R9 ;  /* 0x0000004008091824 */ /* 0x004fca00078e0209 */
[----:B------:R-:W-:-:S04]  /*97f0*/  @P1 SHF.R.S32.HI R12, RZ, 0x1f, R9 ;  /* 0x0000001fff0c1819 */ /* 0x000fc80000011409 */
[----:B------:R-:W-:-:S04]  /*9800*/  @P1 LEA.HI R12, R12, R9, RZ, 0x6 ;  /* 0x000000090c0c1211 */ /* 0x000fc800078f30ff */
[----:B------:R-:W-:Y:S02]  /*9810*/  @P1 LOP3.LUT R12, R12, 0xffffffc0, RZ, 0xc0, !PT ;  /* 0xffffffc00c0c1812 */ /* 0x000fe400078ec0ff */
[----:B---3--:R-:W-:Y:S02]  /*9820*/  @P1 R2UR UR4, R15 ;  /* 0x000000000f0412ca */ /* 0x008fe400000e0000 */
        /* <DEDUP_REMOVED lines=8> */
.L_x_778:
        /* <DEDUP_REMOVED lines=8> */
[----:B------:R-:W-:Y:S01]  /*9930*/  IMAD.MOV.U32 R7, RZ, RZ, R3 ;  /* 0x000000ffff077224 */ /* 0x000fe200078e0003 */
[----:B------:R-:W-:Y:S01]  /*9940*/  R2UR UR13, R8 ;  /* 0x00000000080d72ca */ /* 0x000fe200000e0000 */
[----:B------:R-:W-:Y:S01]  /*9950*/  ULDC UR4, c[0x0][0x2e8] ;  /* 0x0000ba0000047ab9 */ /* 0x000fe20000000800 */
[----:B------:R-:W-:Y:S01]  /*9960*/  ISETP.NE.AND.EX P1, PT, R11, RZ, PT, P1 ;  /* 0x000000ff0b00720c */ /* 0x000fe20003f25310 */
[----:B------:R-:W-:Y:S01]  /*9970*/  VOTEU.ANY UP1, P0 ;  /* 0x00000000003f7886 */ /* 0x000fe20000020100 */
[----:B------:R-:W-:Y:S01]  /*9980*/  SHF.R.S32.HI R8, RZ, 0x1f, R8 ;  /* 0x0000001fff087819 */ /* 0x000fe20000011408 */
[----:B------:R-:W3:Y:S01]  /*9990*/  LDC.64 R10, c[0x0][0x720] ;  /* 0x0001c800ff0a7b82 */ /* 0x000ee20000000a00 */
[----:B------:R-:W-:-:S02]  /*99a0*/  R2UR UR11, R14 ;  /* 0x000000000e0b72ca */ /* 0x000fc400000e0000 */
[----:B------:R-:W-:Y:S02]  /*99b0*/  ELECT P0, URZ, PT ;  /* 0x00000000003f782f */ /* 0x000fe40003800000 */
[----:B------:R-:W-:Y:S01]  /*99c0*/  SEL R8, R8, RZ, !P1 ;  /* 0x000000ff08087207 */ /* 0x000fe20004800000 */
[----:B------:R-:W-:Y:S01]  /*99d0*/  UMOV UR12, UR20 ;  /* 0x00000014000c7c82 */ /* 0x000fe20008000000 */
[----:B------:R-:W-:Y:S01]  /*99e0*/  R2UR UR8, R5 ;  /* 0x00000000050872ca */ /* 0x000fe200000e0000 */
[----:B------:R-:W-:Y:S02]  /*99f0*/  BSSY B0, `(.L_x_777) ;  /* 0x00001ab000007945 */ /* 0x000fe40003800000 */
[----:B------:R-:W-:Y:S01]  /*9a00*/  VOTEU.ANY UP0, P1 ;  /* 0x00000000003f7886 */ /* 0x000fe20000800100 */
[----:B------:R-:W-:Y:S02]  /*9a10*/  USEL UR21, UR13, URZ, !UP0 ;  /* 0x0000003f0d157287 */ /* 0x000fe4000c000000 */
[----:B------:R-:W-:-:S02]  /*9a20*/  UISETP.NE.AND UP0, UPT, UR4, 0x1, UPT ;  /* 0x000000010400788c */ /* 0x000fc4000bf05270 */
[----:B------:R-:W-:-:S05]  /*9a30*/  USEL UR13, UR13, URZ, !UP1 ;  /* 0x0000003f0d0d7287 */ /* 0x000fca000c800000 */
[----:B------:R-:W-:Y:S01]  /*9a40*/  UIADD3 UR11, UR11, UR8, URZ ;  /* 0x000000080b0b7290 */ /* 0x000fe2000fffe03f */
[----:B-1----:R-:W-:-:S03]  /*9a50*/  SHF.R.S32.HI R9, RZ, 0x1f, R9 ;  /* 0x0000001fff097819 */ /* 0x002fc60000011409 */
[----:B------:R-:W-:Y:S01]  /*9a60*/  @UP0 ULDC UR6, c[0x0][0x2ec] ;  /* 0x0000bb0000060ab9 */ /* 0x000fe20000000800 */
[----:B------:R-:W-:Y:S01]  /*9a70*/  @UP0 ULDC UR8, c[0x0][0x2f0] ;  /* 0x0000bc0000080ab9 */ /* 0x000fe20000000800 */
[----:B------:R-:W-:Y:S01]  /*9a80*/  UIMAD.WIDE.U32 UR6, UR20, UR6, URZ ;  /* 0x00000006140672a5 */ /* 0x000fe2000f8e003f */
[----:B--2---:R-:W-:-:S03]  /*9a90*/  IMAD R6, R9, R12, RZ ;  /* 0x0000000c09067224 */ /* 0x004fc600078e02ff */
[----:B------:R-:W-:Y:S01]  /*9aa0*/  @UP0 USHF.R.U32.HI UR12, URZ, UR8, UR7 ;  /* 0x000000083f0c0299 */ /* 0x000fe20008011607 */
[----:B------:R-:W-:Y:S02]  /*9ab0*/  IMAD R13, R13, UR20, R6 ;  /* 0x000000140d0d7c24 */ /* 0x000fe4000f8e0206 */
        /* <DEDUP_REMOVED lines=33> */
.L_x_817:
        /* <DEDUP_REMOVED lines=9> */
.L_x_781:
        /* <DEDUP_REMOVED lines=82> */
.L_x_792:
[----:B------:R-:W-:-:S04]  /*a280*/  SHF.L.U32 R21, R10, 0x1f, RZ ;  /* 0x0000001f0a157819 */ /* 0x000fc800000006ff */
[----:B-1----:R-:W1:Y:S02]  /*a290*/  SYNCS.PHASECHK.TRANS64.TRYWAIT P1, [R12+URZ+0x30840], R21 ;  /* 0x030840150c0075a7 */ /* 0x002e64000802017f */
[----:B-12--5:R-:W-:Y:S05]  /*a2a0*/  @!P1 BRA `(.L_x_784) ;  /* 0x0000001400dc9947 */ /* 0x026fea0003800000 */
.L_x_818:
[----:B------:R-:W-:Y:S05]  /*a2b0*/  @P0 BRA `(.L_x_785) ;  /* 0x0000000000140947 */ /* 0x000fea0003800000 */
[----:B------:R-:W-:Y:S01]  /*a2c0*/  ISETP.NE.AND P1, PT, R20, RZ, PT ;  /* 0x000000ff1400720c */ /* 0x000fe20003f25270 */
[----:B------:R-:W-:-:S04]  /*a2d0*/  IMAD.MOV.U32 R3, RZ, RZ, 0x4100 ;  /* 0x00004100ff037424 */ /* 0x000fc800078e00ff */
[----:B------:R2:W-:Y:S08]  /*a2e0*/  SYNCS.ARRIVE.TRANS64 RZ, [R12+URZ+0x30830], R3 ;  /* 0x030830030cff79a7 */ /* 0x0005f0000800003f */
[----:B------:R-:W-:Y:S05]  /*a2f0*/  @!P1 BRA `(.L_x_785) ;  /* 0x0000000000049947 */ /* 0x000fea0003800000 */
[----:B------:R-:W-:Y:S01]  /*a300*/  BPT.TRAP 0x1 ;  /* 0x000000040000795c */ /* 0x000fe20000300000 */
.L_x_785:
        /* <DEDUP_REMOVED lines=37> */
.L_x_819:
[----:B------:R-:W-:Y:S05]  /*a560*/  @P0 BRA `(.L_x_787) ;  /* 0x0000000000140947 */ /* 0x000fea0003800000 */
[----:B------:R-:W-:Y:S01]  /*a570*/  ISETP.NE.AND P1, PT, R20, RZ, PT ;  /* 0x000000ff1400720c */ /* 0x000fe20003f25270 */
[----:B------:R-:W-:-:S04]  /*a580*/  IMAD.MOV.U32 R2, RZ, RZ, 0x4100 ;  /* 0x00004100ff027424 */ /* 0x000fc800078e00ff */
[----:B------:R3:W-:Y:S08]  /*a590*/  SYNCS.ARRIVE.TRANS64 RZ, [R12+URZ+0x30818], R2 ;  /* 0x030818020cff79a7 */ /* 0x0007f0000800003f */
[----:B------:R-:W-:Y:S05]  /*a5a0*/  @!P1 BRA `(.L_x_787) ;  /* 0x0000000000049947 */ /* 0x000fea0003800000 */
[----:B------:R-:W-:Y:S01]  /*a5b0*/  BPT.TRAP 0x1 ;  /* 0x000000040000795c */ /* 0x000fe20000300000 */
.L_x_787:
        /* <DEDUP_REMOVED lines=29> */
.L_x_820:
        /* <DEDUP_REMOVED lines=9> */
.L_x_789:
        /* <DEDUP_REMOVED lines=31> */
.L_x_822:
[----:B------:R-:W-:Y:S05]  /*aa10*/  @P0 BRA `(.L_x_791) ;  /* 0x0000000000140947 */ /* 0x000fea0003800000 */
[----:B------:R-:W-:Y:S01]  /*aa20*/  ISETP.NE.AND P1, PT, R20, RZ, PT ;  /* 0x000000ff1400720c */ /* 0x000fe20003f25270 */
[----:B-1----:R-:W-:-:S04]  /*aa30*/  IMAD.MOV.U32 R5, RZ, RZ, 0x4100 ;  /* 0x00004100ff057424 */ /* 0x002fc800078e00ff */
[----:B------:R2:W-:Y:S08]  /*aa40*/  SYNCS.ARRIVE.TRANS64 RZ, [R12+URZ+0x30810], R5 ;  /* 0x030810050cff79a7 */ /* 0x0005f0000800003f */
[----:B------:R-:W-:Y:S05]  /*aa50*/  @!P1 BRA `(.L_x_791) ;  /* 0x0000000000049947 */ /* 0x000fea0003800000 */
[----:B------:R-:W-:Y:S01]  /*aa60*/  BPT.TRAP 0x1 ;  /* 0x000000040000795c */ /* 0x000fe20000300000 */
.L_x_791:
        /* <DEDUP_REMOVED lines=30> */
.L_x_783:
[----:B------:R-:W-:-:S13]  /*ac50*/  ISETP.NE.AND P1, PT, R18, RZ, PT ;  /* 0x000000ff1200720c */ /* 0x000fda0003f25270 */
[----:B------:R-:W-:Y:S05]  /*ac60*/  @!P1 BRA `(.L_x_782) ;  /* 0x0000000400309947 */ /* 0x000fea0003800000 */
[----:B------:R-:W-:-:S04]  /*ac70*/  SHF.L.U32 R13, R10, 0x1f, RZ ;  /* 0x0000001f0a0d7819 */ /* 0x000fc800000006ff */
[----:B------:R-:W1:Y:S02]  /*ac80*/  SYNCS.PHASECHK.TRANS64.TRYWAIT P1, [R12+URZ+0x30840], R13 ;  /* 0x0308400d0c0075a7 */ /* 0x000e64000802017f */
[----:B-1----:R-:W-:Y:S05]  /*ac90*/  @!P1 BRA `(.L_x_793) ;  /* 0x0000000c00b49947 */ /* 0x002fea0003800000 */
.L_x_823:
[----:B------:R-:W-:Y:S05]  /*aca0*/  @P0 BRA `(.L_x_794) ;  /* 0x0000000000140947 */ /* 0x000fea0003800000 */
[----:B------:R-:W-:Y:S01]  /*acb0*/  ISETP.NE.AND P1, PT, R20, RZ, PT ;  /* 0x000000ff1400720c */ /* 0x000fe20003f25270 */
[----:B------:R-:W-:-:S04]  /*acc0*/  IMAD.MOV.U32 R5, RZ, RZ, 0x4100 ;  /* 0x00004100ff057424 */ /* 0x000fc800078e00ff */
[----:B------:R2:W-:Y:S08]  /*acd0*/  SYNCS.ARRIVE.TRANS64 RZ, [R12+URZ+0x30830], R5 ;  /* 0x030830050cff79a7 */ /* 0x0005f0000800003f */
[----:B------:R-:W-:Y:S05]  /*ace0*/  @!P1 BRA `(.L_x_794) ;  /* 0x0000000000049947 */ /* 0x000fea0003800000 */
[----:B------:R-:W-:Y:S01]  /*acf0*/  BPT.TRAP 0x1 ;  /* 0x000000040000795c */ /* 0x000fe20000300000 */
.L_x_794:
        /* <DEDUP_REMOVED lines=34> */
.L_x_824:
[----:B------:R-:W-:Y:S05]  /*af20*/  @P0 BRA `(.L_x_796) ;  /* 0x0000000000140947 */ /* 0x000fea0003800000 */
[----:B------:R-:W-:Y:S01]  /*af30*/  ISETP.NE.AND P0, PT, R20, RZ, PT ;  /* 0x000000ff1400720c */ /* 0x000fe20003f05270 */
[----:B------:R-:W-:-:S04]  /*af40*/  IMAD.MOV.U32 R5, RZ, RZ, 0x4100 ;  /* 0x00004100ff057424 */ /* 0x000fc800078e00ff */
[----:B------:R3:W-:Y:S08]  /*af50*/  SYNCS.ARRIVE.TRANS64 RZ, [R12+URZ+0x30818], R5 ;  /* 0x030818050cff79a7 */ /* 0x0007f0000800003f */
[----:B------:R-:W-:Y:S05]  /*af60*/  @!P0 BRA `(.L_x_796) ;  /* 0x0000000000048947 */ /* 0x000fea0003800000 */
[----:B------:R-:W-:Y:S01]  /*af70*/  BPT.TRAP 0x1 ;  /* 0x000000040000795c */ /* 0x000fe20000300000 */
.L_x_796:
        /* <DEDUP_REMOVED lines=27> */
.L_x_782:
[----:B-----5:R-:W-:Y:S01]  /*b130*/  IMAD R4, R0, 0x8, R12 ;  /* 0x0000000800047824 */ /* 0x020fe200078e020c */
[----:B------:R-:W-:Y:S01]  /*b140*/  SHF.L.U32 R3, R10, 0x1f, RZ ;  /* 0x0000001f0a037819 */ /* 0x000fe200000006ff */
[----:B------:R-:W3:Y:S03]  /*b150*/  S2R R2, SR_TID.X ;  /* 0x0000000000027919 */ /* 0x000ee60000002100 */
[----:B------:R-:W4:Y:S01]  /*b160*/  SYNCS.PHASECHK.TRANS64.TRYWAIT P0, [R4+URZ+0x30840], R3 ;  /* 0x03084003040075a7 */ /* 0x000f22000800017f */
[----:B---3--:R-:W-:-:S04]  /*b170*/  LOP3.LUT R2, R2, 0x7f, RZ, 0xc0, !PT ;  /* 0x0000007f02027812 */ /* 0x008fc800078ec0ff */
[----:B------:R-:W-:Y:S01]  /*b180*/  ISETP.NE.AND P1, PT, R2, RZ, PT ;  /* 0x000000ff0200720c */ /* 0x000fe20003f25270 */
[----:B----4-:R-:W-:-:S12]  /*b190*/  @!P0 BRA `(.L_x_797) ;  /* 0x00000008009c8947 */ /* 0x010fd80003800000 */
.L_x_825:
[----:B------:R-:W-:Y:S05]  /*b1a0*/  @P1 BRA `(.L_x_798) ;  /* 0x0000000000181947 */ /* 0x000fea0003800000 */
[----:B------:R-:W4:Y:S01]  /*b1b0*/  S2R R2, SR_TID.X ;  /* 0x0000000000027919 */ /* 0x000f220000002100 */
[----:B---3--:R-:W-:-:S04]  /*b1c0*/  IMAD.MOV.U32 R3, RZ, RZ, 0x4100 ;  /* 0x00004100ff037424 */ /* 0x008fc800078e00ff */
[----:B------:R3:W-:Y:S01]  /*b1d0*/  SYNCS.ARRIVE.TRANS64 RZ, [R4+URZ+0x30830], R3 ;  /* 0x0308300304ff79a7 */ /* 0x0007e2000800003f */
[----:B----4-:R-:W-:-:S13]  /*b1e0*/  LOP3.LUT P0, RZ, R2, 0x1f, RZ, 0xc0, !PT ;  /* 0x0000001f02ff7812 */ /* 0x010fda000780c0ff */
[----:B---3--:R-:W-:Y:S05]  /*b1f0*/  @!P0 BRA `(.L_x_798) ;  /* 0x0000000000048947 */ /* 0x008fea0003800000 */
[----:B------:R-:W-:Y:S01]  /*b200*/  BPT.TRAP 0x1 ;  /* 0x000000040000795c */ /* 0x000fe20000300000 */
.L_x_798:
        /* <DEDUP_REMOVED lines=41> */
.L_x_779:
[----:B------:R-:W-:Y:S05]  /*b4a0*/  BSYNC B0 ;  /* 0x0000000000007941 */ /* 0x000fea0003800000 */
.L_x_777:
[----:B------:R-:W-:-:S03]  /*b4b0*/  UMOV UR6, 0xffffffff ;  /* 0xffffffff00067882 */ /* 0x000fc60000000000 */
[----:B------:R-:W-:Y:S05]  /*b4c0*/  BRA.DIV UR6, `(.L_x_799) ;  /* 0x0000000606e47947 */ /* 0x000fea000b800000 */
[----:B------:R-:W-:-:S13]  /*b4d0*/  ELECT P6, URZ, PT ;  /* 0x00000000003f782f */ /* 0x000fda00038c0000 */
.L_x_828:
[----:B------:R-:W-:Y:S05]  /*b4e0*/  @!P6 BRA `(.L_x_646) ;  /* 0x000000000084e947 */ /* 0x000fea0003800000 */
[----:B----4-:R-:W3:Y:S02]  /*b4f0*/  LDL.LU R2, [R1] ;  /* 0x0000000001027983 */ /* 0x010ee40000300800 */
[----:B---3--:R-:W-:-:S04]  /*b500*/  LOP3.LUT R2, R2, 0x2, RZ, 0xfc, !PT ;  /* 0x0000000202027812 */ /* 0x008fc800078efcff */
[----:B------:R-:W-:-:S13]  /*b510*/  ISETP.NE.AND P2, PT, R2, 0x3, PT ;  /* 0x000000030200780c */ /* 0x000fda0003f45270 */
[----:B------:R-:W-:Y:S05]  /*b520*/  @!P2 BRA `(.L_x_800) ;  /* 0x000000000004a947 */ /* 0x000fea0003800000 */
[----:B--2---:R-:W-:Y:S01]  /*b530*/  BPT.TRAP 0x1 ;  /* 0x000000040000795c */ /* 0x004fe20000300000 */
.L_x_800:
        /* <DEDUP_REMOVED lines=15> */
.L_x_829:
[----:B------:R-:W3:Y:S02]  /*b630*/  SYNCS.PHASECHK.TRANS64.TRYWAIT P0, [R11+URZ], R2 ;  /* 0x000000020b0075a7 */ /* 0x000ee4000800017f */
[----:B---3--:R-:W-:Y:S05]  /*b640*/  @!P0 BRA `(.L_x_802) ;  /* 0x0000000400b88947 */ /* 0x008fea0003800000 */
.L_x_830:
[----:B------:R-:W-:Y:S05]  /*b650*/  @!P2 BRA `(.L_x_803) ;  /* 0x000000000004a947 */ /* 0x000fea0003800000 */
[----:B--2---:R-:W-:Y:S01]  /*b660*/  BPT.TRAP 0x1 ;  /* 0x000000040000795c */ /* 0x004fe20000300000 */
.L_x_803:
[----:B------:R-:W-:-:S04]  /*b670*/  VIADD R0, R6, 0x30840 ;  /* 0x0003084006007836 */ /* 0x000fc80000000000 */
[----:B------:R-:W-:-:S04]  /*b680*/  IMAD R9, R9, 0x8, R0 ;  /* 0x0000000809097824 */ /* 0x000fc800078e0200 */
[----:B------:R-:W4:Y:S02]  /*b690*/  SYNCS.PHASECHK.TRANS64.TRYWAIT P0, [R9+URZ], R4 ;  /* 0x00000004090075a7 */ /* 0x000f24000800017f */
[----:B----4-:R-:W-:Y:S05]  /*b6a0*/  @!P0 BRA `(.L_x_804) ;  /* 0x0000000400b48947 */ /* 0x010fea0003800000 */
.L_x_831:
[----:B------:R-:W-:-:S07]  /*b6b0*/  IMAD R3, R3, 0x8, R0 ;  /* 0x0000000803037824 */ /* 0x000fce00078e0200 */
.L_x_805:
[----:B------:R1:W1:Y:S02]  /*b6c0*/  SYNCS.PHASECHK.TRANS64.TRYWAIT P0, [R3+URZ], R2 ;  /* 0x00000002030075a7 */ /* 0x000264000800017f */
[----:B-1----:R-:W-:Y:S05]  /*b6d0*/  @!P0 NANOSLEEP.SYNCS 0x989680 ;  /* 0x009896800000895d */ /* 0x002fea0003900000 */
[----:B------:R-:W1:Y:S02]  /*b6e0*/  @!P0 SYNCS.PHASECHK.TRANS64 P0, [R3+URZ], R2 ;  /* 0x00000002030085a7 */ /* 0x000e64000800007f */
[----:B-1----:R-:W-:Y:S05]  /*b6f0*/  @!P0 BRA `(.L_x_805) ;  /* 0xfffffffc00f08947 */ /* 0x002fea000383ffff */
.L_x_646:
[----:B--2---:R-:W-:Y:S05]  /*b700*/  BSYNC B6 ;  /* 0x0000000000067941 */ /* 0x004fea0003800000 */
.L_x_640:
[----:B------:R-:W-:Y:S05]  /*b710*/  EXIT ;  /* 0x000000000000794d */ /* 0x000fea0003800000 */
.L_x_656:
[----:B------:R-:W-:Y:S02]  /*b720*/  IMAD.MOV.U32 R12, RZ, RZ, RZ ;  /* 0x000000ffff0c7224 */ /* 0x000fe400078e00ff */
[----:B------:R-:W-:Y:S02]  /*b730*/  IMAD.MOV.U32 R11, RZ, RZ, 0x1f ;  /* 0x0000001fff0b7424 */ /* 0x000fe400078e00ff */
[----:B------:R-:W-:-:S07]  /*b740*/  IMAD.MOV.U32 R15, RZ, RZ, -0x1 ;  /* 0xffffffffff0f7424 */ /* 0x000fce00078e00ff */
[----:B------:R-:W-:Y:S05]  /*b750*/  WARPSYNC.COLLECTIVE R15, `(.L_x_806) ;  /* 0x000000000f087348 */ /* 0x000fea0003c00000 */
[----:B------:R1:W2:Y:S02]  /*b760*/  SHFL.IDX P6, R14, R13, R12, R11 ;  /* 0x0000000c0d0e7389 */ /* 0x0002a400000c000b */
[----:B-12---:R-:W-:Y:S01]  /*b770*/  ENDCOLLECTIVE ;  /* 0x000000000000791b */ /* 0x006fe20003800000 */
.L_x_806:
[----:B------:R-:W-:Y:S05]  /*b780*/  BRA `(.L_x_807) ;  /* 0xffffff5c00007947 */ /* 0x000fea000383ffff */
.L_x_658:
[----:B--2---:R2:W3:Y:S02]  /*b790*/  SYNCS.PHASECHK.TRANS64.TRYWAIT P0, [R16+URZ+0x30800], R21 ;  /* 0x03080015100075a7 */ /* 0x0044e4000800017f */
[----:B---3--:R-:W-:Y:S05]  /*b7a0*/  @!P0 NANOSLEEP.SYNCS 0x989680 ;  /* 0x009896800000895d */ /* 0x008fea0003900000 */
[----:B------:R-:W3:Y:S02]  /*b7b0*/  @!P0 SYNCS.PHASECHK.TRANS64 P0, [R16+URZ+0x30800], R21 ;  /* 0x03080015100085a7 */ /* 0x000ee4000800007f */
[----:B---3--:R-:W-:Y:S05]  /*b7c0*/  @!P0 BRA `(.L_x_658) ;  /* 0xfffffffc00f08947 */ /* 0x008fea000383ffff */
[----:B------:R-:W-:Y:S05]  /*b7d0*/  BRA `(.L_x_657) ;  /* 0xffffff5c00a07947 */ /* 0x000fea000383ffff */
.L_x_662:
[----:B----4-:R4:W1:Y:S02]  /*b7e0*/  SYNCS.PHASECHK.TRANS64.TRYWAIT P1, [R2+URZ+0x30810], R153 ;  /* 0x03081099020075a7 */ /* 0x010864000802017f */
[----:B-1----:R-:W-:Y:S05]  /*b7f0*/  @!P1 NANOSLEEP.SYNCS 0x989680 ;  /* 0x009896800000995d */ /* 0x002fea0003900000 */
[----:B------:R-:W1:Y:S02]  /*b800*/  @!P1 SYNCS.PHASECHK.TRANS64 P1, [R2+URZ+0x30810], R153 ;  /* 0x03081099020095a7 */ /* 0x000e64000802007f */
[----:B-1----:R-:W-:Y:S05]  /*b810*/  @!P1 BRA `(.L_x_662) ;  /* 0xfffffffc00f09947 */ /* 0x002fea000383ffff */
[----:B------:R-:W-:Y:S05]  /*b820*/  BRA `(.L_x_661) ;  /* 0xffffff6000e07947 */ /* 0x000fea000383ffff */
.L_x_666:
[----:B------:R1:W1:Y:S02]  /*b830*/  SYNCS.PHASECHK.TRANS64.TRYWAIT P1, [R2+URZ+0x30830], R153 ;  /* 0x03083099020075a7 */ /* 0x000264000802017f */
[----:B-1----:R-:W-:Y:S05]  /*b840*/  @!P1 NANOSLEEP.SYNCS 0x989680 ;  /* 0x009896800000995d */ /* 0x002fea0003900000 */
[----:B------:R-:W1:Y:S02]  /*b850*/  @!P1 SYNCS.PHASECHK.TRANS64 P1, [R2+URZ+0x30830], R153 ;  /* 0x03083099020095a7 */ /* 0x000e64000802007f */
[----:B-1----:R-:W-:Y:S05]  /*b860*/  @!P1 BRA `(.L_x_666) ;  /* 0xfffffffc00f09947 */ /* 0x002fea000383ffff */
[----:B------:R-:W-:Y:S05]  /*b870*/  BRA `(.L_x_665) ;  /* 0xffffff6800387947 */ /* 0x000fea000383ffff */
.L_x_742:
[----:B------:R-:W-:Y:S01]  /*b880*/  BSSY B0, `(.L_x_808) ;  /* 0x0000005000007945 */ /* 0x000fe20003800000 */
[----:B------:R-:W-:-:S07]  /*b890*/  IMAD.MOV.U32 R15, RZ, RZ, -0x1 ;  /* 0xffffffffff0f7424 */ /* 0x000fce00078e00ff */
[----:B------:R-:W-:Y:S05]  /*b8a0*/  WARPSYNC.COLLECTIVE R15, `(.L_x_809) ;  /* 0x000000000f087348 */ /* 0x000fea0003c00000 */
[----:B------:R-:W-:Y:S01]  /*b8b0*/  NOP ;  /* 0x0000000000007918 */ /* 0x000fe20000000000 */
[----:B------:R-:W-:Y:S01]  /*b8c0*/  ENDCOLLECTIVE ;  /* 0x000000000000791b */ /* 0x000fe20003800000 */
.L_x_809:
[----:B------:R-:W-:Y:S05]  /*b8d0*/  BSYNC B0 ;  /* 0x0000000000007941 */ /* 0x000fea0003800000 */
.L_x_808:
[----:B------:R-:W-:Y:S05]  /*b8e0*/  BRA `(.L_x_810) ;  /* 0xffffffcc006c7947 */ /* 0x000fea000383ffff */
.L_x_754:
[----:B------:R-:W-:Y:S01]  /*b8f0*/  BSSY B0, `(.L_x_811) ;  /* 0x0000005000007945 */ /* 0x000fe20003800000 */
[----:B------:R-:W-:-:S07]  /*b900*/  IMAD.MOV.U32 R15, RZ, RZ, -0x1 ;  /* 0xffffffffff0f7424 */ /* 0x000fce00078e00ff */
[----:B------:R-:W-:Y:S05]  /*b910*/  WARPSYNC.COLLECTIVE R15, `(.L_x_812) ;  /* 0x000000000f087348 */ /* 0x000fea0003c00000 */
[----:B------:R-:W-:Y:S01]  /*b920*/  NOP ;  /* 0x0000000000007918 */ /* 0x000fe20000000000 */
[----:B------:R-:W-:Y:S01]  /*b930*/  ENDCOLLECTIVE ;  /* 0x000000000000791b */ /* 0x000fe20003800000 */
.L_x_812:
[----:B------:R-:W-:Y:S05]  /*b940*/  BSYNC B0 ;  /* 0x0000000000007941 */ /* 0x000fea0003800000 */
.L_x_811:
[----:B------:R-:W-:Y:S05]  /*b950*/  BRA `(.L_x_813) ;  /* 0xffffffd000847947 */ /* 0x000fea000383ffff */
.L_x_767:
[----:B------:R-:W-:Y:S01]  /*b960*/  BSSY B0, `(.L_x_814) ;  /* 0x0000005000007945 */ /* 0x000fe20003800000 */
[----:B------:R-:W-:-:S07]  /*b970*/  IMAD.MOV.U32 R15, RZ, RZ, -0x1 ;  /* 0xffffffffff0f7424 */ /* 0x000fce00078e00ff */
[----:B------:R-:W-:Y:S05]  /*b980*/  WARPSYNC.COLLECTIVE R15, `(.L_x_815) ;  /* 0x000000000f087348 */ /* 0x000fea0003c00000 */
[----:B------:R-:W-:Y:S01]  /*b990*/  NOP ;  /* 0x0000000000007918 */ /* 0x000fe20000000000 */
[----:B------:R-:W-:Y:S01]  /*b9a0*/  ENDCOLLECTIVE ;  /* 0x000000000000791b */ /* 0x000fe20003800000 */
.L_x_815:
[----:B------:R-:W-:Y:S05]  /*b9b0*/  BSYNC B0 ;  /* 0x0000000000007941 */ /* 0x000fea0003800000 */
.L_x_814:
[----:B------:R-:W-:Y:S05]  /*b9c0*/  BRA `(.L_x_816) ;  /* 0xffffffd400a07947 */ /* 0x000fea000383ffff */
.L_x_780:
[----:B-1----:R1:W2:Y:S02]  /*b9d0*/  SYNCS.PHASECHK.TRANS64.TRYWAIT P1, [R12+URZ+0x30820], R3 ;  /* 0x030820030c0075a7 */ /* 0x0022a4000802017f */
[----:B--2---:R-:W-:Y:S05]  /*b9e0*/  @!P1 NANOSLEEP.SYNCS 0x989680 ;  /* 0x009896800000995d */ /* 0x004fea0003900000 */
[----:B------:R-:W2:Y:S02]  /*b9f0*/  @!P1 SYNCS.PHASECHK.TRANS64 P1, [R12+URZ+0x30820], R3 ;  /* 0x030820030c0095a7 */ /* 0x000ea4000802007f */
[----:B--2---:R-:W-:Y:S05]  /*ba00*/  @!P1 BRA `(.L_x_780) ;  /* 0xfffffffc00f09947 */ /* 0x004fea000383ffff */
[----:B------:R-:W-:Y:S05]  /*ba10*/  BRA `(.L_x_817) ;  /* 0xffffffe000ac7947 */ /* 0x000fea000383ffff */
.L_x_784:
[----:B-1----:R1:W2:Y:S02]  /*ba20*/  SYNCS.PHASECHK.TRANS64.TRYWAIT P1, [R12+URZ+0x30840], R21 ;  /* 0x030840150c0075a7 */ /* 0x0022a4000802017f */
[----:B--2---:R-:W-:Y:S05]  /*ba30*/  @!P1 NANOSLEEP.SYNCS 0x989680 ;  /* 0x009896800000995d */ /* 0x004fea0003900000 */
[----:B------:R-:W2:Y:S02]  /*ba40*/  @!P1 SYNCS.PHASECHK.TRANS64 P1, [R12+URZ+0x30840], R21 ;  /* 0x030840150c0095a7 */ /* 0x000ea4000802007f */
[----:B--2---:R-:W-:Y:S05]  /*ba50*/  @!P1 BRA `(.L_x_784) ;  /* 0xfffffffc00f09947 */ /* 0x004fea000383ffff */
[----:B------:R-:W-:Y:S05]  /*ba60*/  BRA `(.L_x_818) ;  /* 0xffffffe800107947 */ /* 0x000fea000383ffff */
.L_x_786:
[----:B--2---:R2:W3:Y:S02]  /*ba70*/  SYNCS.PHASECHK.TRANS64.TRYWAIT P1, [R12+URZ+0x30828], R21 ;  /* 0x030828150c0075a7 */ /* 0x0044e4000802017f */
[----:B---3--:R-:W-:Y:S05]  /*ba80*/  @!P1 NANOSLEEP.SYNCS 0x989680 ;  /* 0x009896800000995d */ /* 0x008fea0003900000 */
[----:B------:R-:W3:Y:S02]  /*ba90*/  @!P1 SYNCS.PHASECHK.TRANS64 P1, [R12+URZ+0x30828], R21 ;  /* 0x030828150c0095a7 */ /* 0x000ee4000802007f */
[----:B---3--:R-:W-:Y:S05]  /*baa0*/  @!P1 BRA `(.L_x_786) ;  /* 0xfffffffc00f09947 */ /* 0x008fea000383ffff */
[----:B------:R-:W-:Y:S05]  /*bab0*/  BRA `(.L_x_819) ;  /* 0xffffffe800a87947 */ /* 0x000fea000383ffff */
.L_x_788:
[----:B---3--:R3:W4:Y:S02]  /*bac0*/  SYNCS.PHASECHK.TRANS64.TRYWAIT P1, [R12+URZ+0x30848], R21 ;  /* 0x030848150c0075a7 */ /* 0x008724000802017f */
[----:B----4-:R-:W-:Y:S05]  /*bad0*/  @!P1 NANOSLEEP.SYNCS 0x989680 ;  /* 0x009896800000995d */ /* 0x010fea0003900000 */
[----:B------:R-:W4:Y:S02]  /*bae0*/  @!P1 SYNCS.PHASECHK.TRANS64 P1, [R12+URZ+0x30848], R21 ;  /* 0x030848150c0095a7 */ /* 0x000f24000802007f */
[----:B----4-:R-:W-:Y:S05]  /*baf0*/  @!P1 BRA `(.L_x_788) ;  /* 0xfffffffc00f09947 */ /* 0x010fea000383ffff */
[----:B------:R-:W-:Y:S05]  /*bb00*/  BRA `(.L_x_820) ;  /* 0xffffffec00207947 */ /* 0x000fea000383ffff */
.L_x_790:
[----:B------:R-:W-:-:S07]  /*bb10*/  SHF.L.U32 R5, R10, 0x1f, RZ ;  /* 0x0000001f0a057819 */ /* 0x000fce00000006ff */
.L_x_821:
[----:B-1----:R1:W2:Y:S02]  /*bb20*/  SYNCS.PHASECHK.TRANS64.TRYWAIT P1, [R12+URZ+0x30820], R5 ;  /* 0x030820050c0075a7 */ /* 0x0022a4000802017f */
[----:B--2---:R-:W-:Y:S05]  /*bb30*/  @!P1 NANOSLEEP.SYNCS 0x989680 ;  /* 0x009896800000995d */ /* 0x004fea0003900000 */
[----:B------:R-:W2:Y:S02]  /*bb40*/  @!P1 SYNCS.PHASECHK.TRANS64 P1, [R12+URZ+0x30820], R5 ;  /* 0x030820050c0095a7 */ /* 0x000ea4000802007f */
[----:B--2---:R-:W-:Y:S05]  /*bb50*/  @!P1 BRA `(.L_x_821) ;  /* 0xfffffffc00f09947 */ /* 0x004fea000383ffff */
[----:B------:R-:W-:Y:S05]  /*bb60*/  BRA `(.L_x_822) ;  /* 0xffffffec00a87947 */ /* 0x000fea000383ffff */
.L_x_793:
[----:B-1----:R1:W2:Y:S02]  /*bb70*/  SYNCS.PHASECHK.TRANS64.TRYWAIT P1, [R12+URZ+0x30840], R13 ;  /* 0x0308400d0c0075a7 */ /* 0x0022a4000802017f */
[----:B--2---:R-:W-:Y:S05]  /*bb80*/  @!P1 NANOSLEEP.SYNCS 0x989680 ;  /* 0x009896800000995d */ /* 0x004fea0003900000 */
[----:B------:R-:W2:Y:S02]  /*bb90*/  @!P1 SYNCS.PHASECHK.TRANS64 P1, [R12+URZ+0x30840], R13 ;  /* 0x0308400d0c0095a7 */ /* 0x000ea4000802007f */
[----:B--2---:R-:W-:Y:S05]  /*bba0*/  @!P1 BRA `(.L_x_793) ;  /* 0xfffffffc00f09947 */ /* 0x004fea000383ffff */
[----:B------:R-:W-:Y:S05]  /*bbb0*/  BRA `(.L_x_823) ;  /* 0xfffffff000387947 */ /* 0x000fea000383ffff */
.L_x_795:
[----:B--2---:R2:W3:Y:S02]  /*bbc0*/  SYNCS.PHASECHK.TRANS64.TRYWAIT P1, [R12+URZ+0x30828], R13 ;  /* 0x0308280d0c0075a7 */ /* 0x0044e4000802017f */
[----:B---3--:R-:W-:Y:S05]  /*bbd0*/  @!P1 NANOSLEEP.SYNCS 0x989680 ;  /* 0x009896800000995d */ /* 0x008fea0003900000 */
[----:B------:R-:W3:Y:S02]  /*bbe0*/  @!P1 SYNCS.PHASECHK.TRANS64 P1, [R12+URZ+0x30828], R13 ;  /* 0x0308280d0c0095a7 */ /* 0x000ee4000802007f */
[----:B---3--:R-:W-:Y:S05]  /*bbf0*/  @!P1 BRA `(.L_x_795) ;  /* 0xfffffffc00f09947 */ /* 0x008fea000383ffff */
[----:B------:R-:W-:Y:S05]  /*bc00*/  BRA `(.L_x_824) ;  /* 0xfffffff000c47947 */ /* 0x000fea000383ffff */
.L_x_797:
[----:B---3--:R3:W4:Y:S02]  /*bc10*/  SYNCS.PHASECHK.TRANS64.TRYWAIT P0, [R4+URZ+0x30840], R3 ;  /* 0x03084003040075a7 */ /* 0x008724000800017f */
[----:B----4-:R-:W-:Y:S05]  /*bc20*/  @!P0 NANOSLEEP.SYNCS 0x989680 ;  /* 0x009896800000895d */ /* 0x010fea0003900000 */
[----:B------:R-:W4:Y:S02]  /*bc30*/  @!P0 SYNCS.PHASECHK.TRANS64 P0, [R4+URZ+0x30840], R3 ;  /* 0x03084003040085a7 */ /* 0x000f24000800007f */
[----:B----4-:R-:W-:Y:S05]  /*bc40*/  @!P0 BRA `(.L_x_797) ;  /* 0xfffffffc00f08947 */ /* 0x010fea000383ffff */
[----:B------:R-:W-:Y:S05]  /*bc50*/  BRA `(.L_x_825) ;  /* 0xfffffff400507947 */ /* 0x000fea000383ffff */
.L_x_799:
[----:B------:R-:W-:Y:S01]  /*bc60*/  BSSY B0, `(.L_x_826) ;  /* 0x0000006000007945 */ /* 0x000fe20003800000 */
[----:B------:R-:W-:-:S07]  /*bc70*/  IMAD.MOV.U32 R15, RZ, RZ, -0x1 ;  /* 0xffffffffff0f7424 */ /* 0x000fce00078e00ff */
[----:B--2-4-:R-:W-:Y:S05]  /*bc80*/  WARPSYNC.COLLECTIVE R15, `(.L_x_827) ;  /* 0x000000000f0c7348 */ /* 0x014fea0003c00000 */
[----:B------:R-:W-:Y:S02]  /*bc90*/  ELECT P6, UR62, PT ;  /* 0x00000000003e782f */ /* 0x000fe400038c0000 */
[----:B------:R-:W-:Y:S01]  /*bca0*/  MOV R14, UR62 ;  /* 0x0000003e000e7c02 */ /* 0x000fe20008000f00 */
[----:B--2-4-:R-:W-:Y:S10]  /*bcb0*/  ENDCOLLECTIVE ;  /* 0x000000000000791b */ /* 0x014ff40003800000 */
.L_x_827:
[----:B------:R-:W-:Y:S05]  /*bcc0*/  BSYNC B0 ;  /* 0x0000000000007941 */ /* 0x000fea0003800000 */
.L_x_826:
[----:B------:R-:W-:Y:S05]  /*bcd0*/  BRA `(.L_x_828) ;  /* 0xfffffff800007947 */ /* 0x000fea000383ffff */
.L_x_801:
[----:B-1----:R1:W3:Y:S02]  /*bce0*/  SYNCS.PHASECHK.TRANS64.TRYWAIT P0, [R7+URZ], R4 ;  /* 0x00000004070075a7 */ /* 0x0022e4000800017f */
[----:B---3--:R-:W-:Y:S05]  /*bcf0*/  @!P0 NANOSLEEP.SYNCS 0x989680 ;  /* 0x009896800000895d */ /* 0x008fea0003900000 */
[----:B------:R-:W3:Y:S02]  /*bd00*/  @!P0 SYNCS.PHASECHK.TRANS64 P0, [R7+URZ], R4 ;  /* 0x00000004070085a7 */ /* 0x000ee4000800007f */
[----:B---3--:R-:W-:Y:S05]  /*bd10*/  @!P0 BRA `(.L_x_801) ;  /* 0xfffffffc00f08947 */ /* 0x008fea000383ffff */
[----:B------:R-:W-:Y:S05]  /*bd20*/  BRA `(.L_x_829) ;  /* 0xfffffff800407947 */ /* 0x000fea000383ffff */
.L_x_802:
[----:B---3--:R3:W4:Y:S02]  /*bd30*/  SYNCS.PHASECHK.TRANS64.TRYWAIT P0, [R11+URZ], R2 ;  /* 0x000000020b0075a7 */ /* 0x008724000800017f */
[----:B----4-:R-:W-:Y:S05]  /*bd40*/  @!P0 NANOSLEEP.SYNCS 0x989680 ;  /* 0x009896800000895d */ /* 0x010fea0003900000 */
[----:B------:R-:W4:Y:S02]  /*bd50*/  @!P0 SYNCS.PHASECHK.TRANS64 P0, [R11+URZ], R2 ;  /* 0x000000020b0085a7 */ /* 0x000f24000800007f */
[----:B----4-:R-:W-:Y:S05]  /*bd60*/  @!P0 BRA `(.L_x_802) ;  /* 0xfffffffc00f08947 */ /* 0x010fea000383ffff */
[----:B------:R-:W-:Y:S05]  /*bd70*/  BRA `(.L_x_830) ;  /* 0xfffffff800347947 */ /* 0x000fea000383ffff */
.L_x_804:
[----:B----4-:R4:W1:Y:S02]  /*bd80*/  SYNCS.PHASECHK.TRANS64.TRYWAIT P0, [R9+URZ], R4 ;  /* 0x00000004090075a7 */ /* 0x010864000800017f */
[----:B-1----:R-:W-:Y:S05]  /*bd90*/  @!P0 NANOSLEEP.SYNCS 0x989680 ;  /* 0x009896800000895d */ /* 0x002fea0003900000 */
[----:B------:R-:W1:Y:S02]  /*bda0*/  @!P0 SYNCS.PHASECHK.TRANS64 P0, [R9+URZ], R4 ;  /* 0x00000004090085a7 */ /* 0x000e64000800007f */
[----:B-1----:R-:W-:Y:S05]  /*bdb0*/  @!P0 BRA `(.L_x_804) ;  /* 0xfffffffc00f08947 */ /* 0x002fea000383ffff */
[----:B------:R-:W-:Y:S05]  /*bdc0*/  BRA `(.L_x_831) ;  /* 0xfffffff800387947 */ /* 0x000fea000383ffff */
.L_x_832:
        /* <DEDUP_REMOVED lines=11> */
.L_x_7295:


//--------------------- .text._ZN7cutlass13device_kernelIN5flash11enable_sm90INS1_16FlashAttnBwdSm90INS1_25CollectiveMainloopBwdSm90ILi2ELi2ELi2EN4cute5tupleIJNS5_1CILi1EEES8_S8_EEENS6_IJNS7_ILi64EEENS7_ILi128EEESB_EEENS_10bfloat16_tEfNS_4arch4Sm90ELb0ELb0ELb1ELb1ELb0ELb1ELb0ELb0ELi2ELi1ELi2ELi1ELb0EEENS1_24CollectiveEpilogueBwdGQAISC_fSF_Li256ELb1ELb0EEENS1_19SingleTileSchedulerILb1ELb0ELb0ELi128EEEEEEEEEvNT_6ParamsE --------------------------
	.section	.text._ZN7cutlass13device_kernelIN5flash11enable_sm90INS1_16FlashAttnBwdSm90INS1_25CollectiveMainloopBwdSm90ILi2ELi2ELi2EN4cute5tupleIJNS5_1CILi1EEES8_S8_EEENS6_IJNS7_ILi64EEENS7_ILi128EEESB_EEENS_10bfloat16_tEfNS_4arch4Sm90ELb0ELb0ELb1ELb1ELb0ELb1ELb0ELb0ELi2ELi1ELi2ELi1ELb0EEENS1_24CollectiveEpilogueBwdGQAISC_fSF_Li256ELb1ELb0EEENS1_19SingleTileSchedulerILb1ELb0ELb0ELi128EEEEEEEEEvNT_6ParamsE,"ax",@progbits
	.align	128
.text._ZN7cutlass13device_kernelIN5flash11enable_sm90INS1_16FlashAttnBwdSm90INS1_25CollectiveMainloopBwdSm90ILi2ELi2ELi2EN4cute5tupleIJNS5_1CILi1EEES8_S8_EEENS6_IJNS7_ILi64EEENS7_ILi128EEESB_EEENS_10bfloat16_tEfNS_4arch4Sm90ELb0ELb0ELb1ELb1ELb0ELb1ELb0ELb0ELi2ELi1ELi2ELi1ELb0EEENS1_24CollectiveEpilogueBwdGQAISC_fSF_Li256ELb1ELb0EEENS1_19SingleTileSchedulerILb1ELb0ELb0ELi128EEEEEEEEEvNT_6ParamsE:
        .type           _ZN7cutlass13device_kernelIN5flash11enable_sm90INS1_16FlashAttnBwdSm90INS1_25CollectiveMainloopBwdSm90ILi2ELi2ELi2EN4cute5tupleIJNS5_1CILi1EEES8_S8_EEENS6_IJNS7_ILi64EEENS7_ILi128EEESB_EEENS_10bfloat16_tEfNS_4arch4Sm90ELb0ELb0ELb1ELb1ELb0ELb1ELb0ELb0ELi2ELi1ELi2ELi1ELb0EEENS1_24CollectiveEpilogueBwdGQAISC_fSF_Li256ELb1ELb0EEENS1_19SingleTileSchedulerILb1ELb0ELb0ELi128EEEEEEEEEvNT_6ParamsE,@function
        .size           _ZN7cutlass13device_kernelIN5flash11enable_sm90INS1_16FlashAttnBwdSm90INS1_25CollectiveMainloopBwdSm90ILi2ELi2ELi2EN4cute5tupleIJNS5_1CILi1EEES8_S8_EEENS6_IJNS7_ILi64EEENS7_ILi128EEESB_EEENS_10bfloat16_tEfNS_4arch4Sm90ELb0ELb0ELb1ELb1ELb0ELb1ELb0ELb0ELi2ELi1ELi2ELi1ELb0EEENS1_24CollectiveEpilogueBwdGQAISC_fSF_Li256ELb1ELb0EEENS1_19SingleTileSchedulerILb1ELb0ELb0ELi128EEEEEEEEEvNT_6ParamsE,(.L_x_7296 - _ZN7cutlass13device_kernelIN5flash11enable_sm90INS1_16FlashAttnBwdSm90INS1_25CollectiveMainloopBwdSm90ILi2ELi2ELi2EN4cute5tupleIJNS5_1CILi1EEES8_S8_EEENS6_IJNS7_ILi64EEENS7_ILi128EEESB_EEENS_10bfloat16_tEfNS_4arch4Sm90ELb0ELb0ELb1ELb1ELb0ELb1ELb0ELb0ELi2ELi1ELi2ELi1ELb0EEENS1_24CollectiveEpilogueBwdGQAISC_fSF_Li256ELb1ELb0EEENS1_19SingleTileSchedulerILb1ELb0ELb0ELi128EEEEEEEEEvNT_6ParamsE)
        .other          _ZN7cutlass13device_kernelIN5flash11enable_sm90INS1_16FlashAttnBwdSm90INS1_25CollectiveMainloopBwdSm90ILi2ELi2ELi2EN4cute5tupleIJNS5_1CILi1EEES8_S8_EEENS6_IJNS7_ILi64EEENS7_ILi128EEESB_EEENS_10bfloat16_tEfNS_4arch4Sm90ELb0ELb0ELb1ELb1ELb0ELb1ELb0ELb0ELi2ELi1ELi2ELi1ELb0EEENS1_24CollectiveEpilogueBwdGQAISC_fSF_Li256ELb1ELb0EEENS1_19SingleTileSchedulerILb1ELb0ELb0ELi128EEEEEEEEEvNT_6ParamsE,@"STO_CUDA_ENTRY STV_DEFAULT"
_ZN7cutlass13device_kernelIN5flash11enable_sm90INS1_16FlashAttnBwdSm90INS1_25CollectiveMainloopBwdSm90ILi2ELi2ELi2EN4cute5tupleIJNS5_1CILi1EEES8_S8_EEENS6_IJNS7_ILi64EEENS7_ILi128EEESB_EEENS_10bfloat16_tEfNS_4arch4Sm90ELb0ELb0ELb1ELb1ELb0ELb1ELb0ELb0ELi2ELi1ELi2ELi1ELb0EEENS1_24CollectiveEpilogueBwdGQAISC_fSF_Li256ELb1ELb0EEENS1_19SingleTileSchedulerILb1ELb0ELb0ELi128EEEEEEEEEvNT_6ParamsE:
        /* <DEDUP_REMOVED lines=23> */
.L_x_834:
[----:B------:R-:W-:Y:S05]  /*0170*/  BSYNC B0 ;  /* 0x0000000000007941 */ /* 0x000fea0003800000 */
.L_x_833:
        /* <DEDUP_REMOVED lines=34> */
.L_x_835:
        /* <DEDUP_REMOVED lines=22> */
.L_x_836:
        /* <DEDUP_REMOVED lines=9> */
.L_x_839:
        /* <DEDUP_REMOVED lines=20> */
.L_x_840:
        /* <DEDUP_REMOVED lines=10> */
.L_x_842:
[----:B------:R-:W2:Y:S02]  /*0770*/  LDC R0, c[0x0][0x8c4] ;  /* 0x00023100ff007b82 */ /* 0x000ea40000000800 */
.L_x_841:
        /* <DEDUP_REMOVED lines=16> */
.L_x_844:
        /* <DEDUP_REMOVED lines=10> */
.L_x_845:
        /* <DEDUP_REMOVED lines=8> */
.L_x_846:
        /* <DEDUP_REMOVED lines=9> */
.L_x_847:
        /* <DEDUP_REMOVED lines=88> */
.L_x_850:
        /* <DEDUP_REMOVED lines=15> */
.L_x_849:
        /* <DEDUP_REMOVED lines=22> */
.L_x_852:
        /* <DEDUP_REMOVED lines=15> */
.L_x_851:
        /* <DEDUP_REMOVED lines=8> */
.L_x_929:
        /* <DEDUP_REMOVED lines=45> */
.L_x_854:
        /* <DEDUP_REMOVED lines=74> */
.L_x_866:
[----:B------:R-:W-:-:S13]  /*1ae0*/  ISETP.NE.AND P0, PT, R7, 0x3, PT ;  /* 0x000000030700780c */ /* 0x000fda0003f05270 */
[----:B---3--:R-:W-:Y:S05]  /*1af0*/  @!P0 BRA `(.L_x_856) ;  /* 0x0000000000048947 */ /* 0x008fea0003800000 */
[----:B------:R-:W-:Y:S01]  /*1b00*/  BPT.TRAP 0x1 ;  /* 0x000000040000795c */ /* 0x000fe20000300000 */
.L_x_856:
[----:B------:R-:W-:Y:S01]  /*1b10*/  IMAD R2, R4, 0x8, R16 ;  /* 0x0000000804027824 */ /* 0x000fe200078e0210 */
[----:B------:R-:W-:-:S04]  /*1b20*/  SHF.L.U32 R153, R5, 0x1f, RZ ;  /* 0x0000001f05997819 */ /* 0x000fc800000006ff */
[----:B------:R3:W4:Y:S01]  /*1b30*/  SYNCS.PHASECHK.TRANS64.TRYWAIT P1, [R2+URZ+0x30810], R153 ;  /* 0x03081099020075a7 */ /* 0x000722000802017f */
[----:B------:R-:W-:Y:S05]  /*1b40*/  @!P0 BRA `(.L_x_857) ;  /* 0x0000000000048947 */ /* 0x000fea0003800000 */
[----:B------:R-:W-:Y:S01]  /*1b50*/  BPT.TRAP 0x1 ;  /* 0x000000040000795c */ /* 0x000fe20000300000 */
.L_x_857:
[----:B----4-:R-:W-:Y:S05]  /*1b60*/  @P1 BRA `(.L_x_858) ;  /* 0x0000000000081947 */ /* 0x010fea0003800000 */
[----:B------:R-:W4:Y:S02]  /*1b70*/  SYNCS.PHASECHK.TRANS64.TRYWAIT P1, [R2+URZ+0x30810], R153 ;  /* 0x03081099020075a7 */ /* 0x000f24000802017f */
[----:B----4-:R-:W-:Y:S05]  /*1b80*/  @!P1 BRA `(.L_x_859) ;  /* 0x0000006800349947 */ /* 0x010fea0003800000 */
.L_x_858:
        /* <DEDUP_REMOVED lines=81> */
.L_x_860:
[----:B------:R1:W1:Y:S01]  /*20a0*/  SYNCS.PHASECHK.TRANS64.TRYWAIT P1, [R2+URZ+0x30830], R153 ;  /* 0x03083099020075a7 */ /* 0x000262000802017f */
[----:B------:R-:W-:Y:S05]  /*20b0*/  @!P0 BRA `(.L_x_861) ;  /* 0x0000000000048947 */ /* 0x000fea0003800000 */
[----:B------:R-:W-:Y:S01]  /*20c0*/  BPT.TRAP 0x1 ;  /* 0x000000040000795c */ /* 0x000fe20000300000 */
.L_x_861:
[----:B------:R-:W-:-:S05]  /*20d0*/  VIADD R17, R16, 0x20000 ;  /* 0x0002000010117836 */ /* 0x000fca0000000000 */
[----:B------:R-:W-:-:S04]  /*20e0*/  SHF.R.U32.HI R17, RZ, 0x4, R17 ;  /* 0x00000004ff117819 */ /* 0x000fc80000011611 */
[----:B------:R-:W-:-:S04]  /*20f0*/  LOP3.LUT R17, R17, 0x3fff, RZ, 0xc0, !PT ;  /* 0x00003fff11117812 */ /* 0x000fc800078ec0ff */
[----:B------:R-:W-:Y:S01]  /*2100*/  LOP3.LUT R155, R17, 0x10000, RZ, 0xfc, !PT ;  /* 0x00010000119b7812 */ /* 0x000fe200078efcff */
[----:B-1----:R-:W-:Y:S06]  /*2110*/  @P1 BRA `(.L_x_862) ;  /* 0x0000000000081947 */ /* 0x002fec0003800000 */
[----:B------:R-:W1:Y:S02]  /*2120*/  SYNCS.PHASECHK.TRANS64.TRYWAIT P1, [R2+URZ+0x30830], R153 ;  /* 0x03083099020075a7 */ /* 0x000e64000802017f */
[----:B-1----:R-:W-:Y:S05]  /*2130*/  @!P1 BRA `(.L_x_863) ;  /* 0x0000006000dc9947 */ /* 0x002fea0003800000 */
.L_x_862:
        /* <DEDUP_REMOVED lines=495> */
.L_x_864:
        /* <DEDUP_REMOVED lines=49> */
.L_x_865:
        /* <DEDUP_REMOVED lines=77> */
.L_x_848:
[----:B------:R-:W-:Y:S05]  /*4810*/  @P0 BRA `(.L_x_843) ;  /* 0x0000003800d80947 */ /* 0x000fea0003800000 */
[----:B-1-3--:R-:W1:Y:S01]  /*4820*/  LDC.64 R2, c[0x0][0x878] ;  /* 0x00021e00ff027b82 */ /* 0x00ae620000000a00 */
[----:B------:R-:W2:Y:S07]  /*4830*/  S2R R22, SR_TID.X ;  /* 0x0000000000167919 */ /* 0x000eae0000002100 */
[----:B------:R-:W3:Y:S01]  /*4840*/  LDC R0, c[0x0][0x850] ;  /* 0x00021400ff007b82 */ /* 0x000ee20000000800 */
[----:B------:R-:W4:Y:S01]  /*4850*/  S2R R7, SR_CTAID.Y ;  /* 0x0000000000077919 */ /* 0x000f220000002600 */
[----:B------:R-:W5:Y:S06]  /*4860*/  S2R R8, SR_CTAID.X ;  /* 0x0000000000087919 */ /* 0x000f6c0000002500 */
[----:B------:R-:W2:Y:S01]  /*4870*/  S2UR UR5, SR_CgaCtaId ;  /* 0x00000000000579c3 */ /* 0x000ea20000008800 */
[----:B-1----:R-:W-:-:S07]  /*4880*/  ISETP.NE.U32.AND P0, PT, R2, RZ, PT ;  /* 0x000000ff0200720c */ /* 0x002fce0003f05070 */
[----:B------:R-:W1:Y:S01]  /*4890*/  LDC.64 R10, c[0x0][0x818] ;  /* 0x00020600ff0a7b82 */ /* 0x000e620000000a00 */
[----:B------:R-:W-:-:S07]  /*48a0*/  ISETP.NE.AND.EX P0, PT, R3, RZ, PT, P0 ;  /* 0x000000ff0300720c */ /* 0x000fce0003f05300 */
[----:B------:R-:W1:Y:S08]  /*48b0*/  LDC.64 R14, c[0x0][0x840] ;  /* 0x00021000ff0e7b82 */ /* 0x000e700000000a00 */
[----:B------:R-:W2:Y:S01]  /*48c0*/  @P0 LDC.64 R2, c[0x0][0x878] ;  /* 0x00021e00ff020b82 */ /* 0x000ea20000000a00 */
[----:B------:R-:W-:-:S07]  /*48d0*/  UMOV UR4, 0x400 ;  /* 0x0000040000047882 */ /* 0x000fce0000000000 */
[----:B------:R-:W1:Y:S08]  /*48e0*/  LDC.64 R12, c[0x0][0x820] ;  /* 0x00020800ff0c7b82 */ /* 0x000e700000000a00 */
[----:B------:R-:W1:Y:S01]  /*48f0*/  LDC.64 R16, c[0x0][0x848] ;  /* 0x00021200ff107b82 */ /* 0x000e620000000a00 */
[----:B--2---:R-:W-:-:S07]  /*4900*/  @P0 IMAD.WIDE R2, R228, 0x4, R2 ;  /* 0x00000004e4020825 */ /* 0x004fce00078e0202 */
[----:B------:R-:W2:Y:S01]  /*4910*/  LDC.64 R18, c[0x0][0x800] ;  /* 0x00020000ff127b82 */ /* 0x000ea20000000a00 */
[----:B------:R4:W2:Y:S07]  /*4920*/  @P0 LDG.E R3, desc[UR38][R2.64] ;  /* 0x0000002602030981 */ /* 0x0008ae000c1e1900 */
[----:B------:R-:W-:Y:S01]  /*4930*/  BAR.SYNC.DEFER_BLOCKING 0x1, 0x100 ;  /* 0x0044000000007b1d */ /* 0x000fe20000010000 */
[----:B---3--:R-:W-:Y:S01]  /*4940*/  ISETP.NE.AND P1, PT, R0, 0x1, PT ;  /* 0x000000010000780c */ /* 0x008fe20003f25270 */
[----:B------:R-:W-:Y:S01]  /*4950*/  VIADD R23, R22, 0xffffff80 ;  /* 0xffffff8016177836 */ /* 0x000fe20000000000 */
[----:B------:R-:W-:-:S05]  /*4960*/  ULEA UR4, UR5, UR4, 0x18 ;  /* 0x0000000405047291 */ /* 0x000fca000f8ec03f */
[----:B------:R-:W3:Y:S01]  /*4970*/  LDC.64 R20, c[0x0][0x828] ;  /* 0x00020a00ff147b82 */ /* 0x000ee20000000a00 */
[----:B------:R-:W-:Y:S01]  /*4980*/  SHF.R.S32.HI R0, RZ, 0x1f, R23 ;  /* 0x0000001fff007819 */ /* 0x000fe20000011417 */
[----:B------:R-:W-:Y:S03]  /*4990*/  BSSY B0, `(.L_x_867) ;  /* 0x0000054000007945 */ /* 0x000fe60003800000 */
[----:B------:R-:W-:-:S03]  /*49a0*/  LEA.HI R5, R0, R23, RZ, 0x7 ;  /* 0x0000001700057211 */ /* 0x000fc600078f38ff */
[----:B------:R-:W1:Y:S01]  /*49b0*/  @P1 LDC R4, c[0x0][0x854] ;  /* 0x00021500ff041b82 */ /* 0x000e620000000800 */
[C---:B------:R-:W-:Y:S01]  /*49c0*/  LOP3.LUT R0, R5.reuse, 0xfffff80, RZ, 0xc0, !PT ;  /* 0x0fffff8005007812 */ /* 0x040fe200078ec0ff */
[----:B----4-:R-:W-:-:S04]  /*49d0*/  IMAD.SHL.U32 R2, R5, 0x40, RZ ;  /* 0x0000004005027824 */ /* 0x010fc800078e00ff */
[----:B------:R-:W-:Y:S01]  /*49e0*/  IMAD.IADD R0, R23, 0x1, -R0 ;  /* 0x0000000117007824 */ /* 0x000fe200078e0a00 */
[----:B------:R-:W-:Y:S01]  /*49f0*/  LOP3.LUT R5, R2, 0x3fffe000, RZ, 0xc0, !PT ;  /* 0x3fffe00002057812 */ /* 0x000fe200078ec0ff */
[----:B------:R-:W4:Y:S04]  /*4a00*/  @P1 LDC R9, c[0x0][0x858] ;  /* 0x00021600ff091b82 */ /* 0x000f280000000800 */
[----:B------:R-:W-:-:S05]  /*4a10*/  IMAD R5, R0, 0x4, R5 ;  /* 0x0000000400057824 */ /* 0x000fca00078e0205 */
[----:B------:R-:W-:Y:S01]  /*4a20*/  LEA R6, R5, UR4, 0x2 ;  /* 0x0000000405067c11 */ /* 0x000fe2000f8e10ff */
[----:B-----5:R-:W-:-:S04]  /*4a30*/  IMAD.SHL.U32 R5, R8, 0x4000, RZ ;  /* 0x0000400008057824 */ /* 0x020fc800078e00ff */
[----:B------:R1:W-:Y:S02]  /*4a40*/  STS.128 [R6], R24 ;  /* 0x0000001806007388 */ /* 0x0003e40000000c00 */
[----:B-1----:R-:W-:Y:S02]  /*4a50*/  @P1 IMAD.HI.U32 R0, R7, R4, RZ ;  /* 0x0000000407001227 */ /* 0x002fe400078e00ff */
[----:B------:R1:W-:Y:S04]  /*4a60*/  STS.128 [R6+0x800], R28 ;  /* 0x0008001c06007388 */ /* 0x0003e80000000c00 */
[----:B------:R1:W-:Y:S01]  /*4a70*/  STS.128 [R6+0x1000], R32 ;  /* 0x0010002006007388 */ /* 0x0003e20000000c00 */
[----:B----4-:R-:W-:-:S03]  /*4a80*/  @P1 SHF.R.U32.HI R7, RZ, R9, R0 ;  /* 0x00000009ff071219 */ /* 0x010fc60000011600 */
[----:B------:R1:W-:Y:S01]  /*4a90*/  STS.128 [R6+0x1800], R36 ;  /* 0x0018002406007388 */ /* 0x0003e20000000c00 */
[----:B------:R-:W-:-:S03]  /*4aa0*/  SHF.R.S32.HI R9, RZ, 0x1f, R7 ;  /* 0x0000001fff097819 */ /* 0x000fc60000011407 */
        /* <DEDUP_REMOVED lines=17> */
[----:B----4-:R-:W4:Y:S01]  /*4bc0*/  FENCE.VIEW.ASYNC.S ;  /* 0x00000000000073c6 */ /* 0x010f220000000000 */
[----:B--2---:R-:W-:-:S05]  /*4bd0*/  @P0 IMAD R3, R228, 0x80, R3 ;  /* 0x00000080e4030824 */ /* 0x004fca00078e0203 */
[----:B------:R-:W-:-:S04]  /*4be0*/  @P0 SHF.R.S32.HI R0, RZ, 0x1f, R3 ;  /* 0x0000001fff000819 */ /* 0x000fc80000011403 */
[----:B------:R-:W-:-:S05]  /*4bf0*/  @P0 LEA.HI R0, R0, R3, RZ, 0x7 ;  /* 0x0000000300000211 */ /* 0x000fca00078f38ff */
[----:B------:R-:W-:-:S05]  /*4c00*/  @P0 IMAD.SHL.U32 R0, R0, 0x80, RZ ;  /* 0x0000008000000824 */ /* 0x000fca00078e00ff */
[----:B------:R-:W-:Y:S01]  /*4c10*/  @P0 LOP3.LUT R2, R0, 0xffffc000, RZ, 0xc0, !PT ;  /* 0xffffc00000020812 */ /* 0x000fe200078ec0ff */
[----:B------:R-:W-:-:S03]  /*4c20*/  IMAD R0, R9, R10, RZ ;  /* 0x0000000a09007224 */ /* 0x000fc600078e02ff */
[----:B------:R-:W-:Y:S02]  /*4c30*/  @P0 SHF.R.S32.HI R3, RZ, 0x1f, R2 ;  /* 0x0000001fff030819 */ /* 0x000fe40000011402 */
[----:B------:R-:W-:Y:S01]  /*4c40*/  @!P0 CS2R R2, SRZ ;  /* 0x0000000000028805 */ /* 0x000fe2000001ff00 */
[----:B----4-:R-:W-:Y:S05]  /*4c50*/  BAR.SYNC.DEFER_BLOCKING 0x1, 0x100 ;  /* 0x0044000000007b1d */ /* 0x010fea0000010000 */
[----:B------:R-:W-:Y:S01]  /*4c60*/  IADD3 R4, P1, R5, R2, RZ ;  /* 0x0000000205047210 */ /* 0x000fe20007f3e0ff */
[----:B------:R-:W-:Y:S02]  /*4c70*/  IMAD R2, R9, R14, RZ ;  /* 0x0000000e09027224 */ /* 0x000fe400078e02ff */
[----:B------:R-:W-:Y:S01]  /*4c80*/  IMAD R9, R7, R11, R0 ;  /* 0x0000000b07097224 */ /* 0x000fe200078e0200 */
[----:B------:R-:W-:Y:S01]  /*4c90*/  LEA.HI.X.SX32 R5, R5, R3, 0x1, P1 ;  /* 0x0000000305057211 */ /* 0x000fe200008f0eff */
[C---:B------:R-:W-:Y:S01]  /*4ca0*/  IMAD R11, R7.reuse, R15, R2 ;  /* 0x0000000f070b7224 */ /* 0x040fe200078e0202 */
[----:B------:R-:W-:Y:S01]  /*4cb0*/  SHF.R.S32.HI R0, RZ, 0x1f, R228 ;  /* 0x0000001fff007819 */ /* 0x000fe200000114e4 */
[----:B------:R-:W-:-:S04]  /*4cc0*/  IMAD.WIDE.U32 R2, R7, R10, R4 ;  /* 0x0000000a07027225 */ /* 0x000fc800078e0004 */
[----:B------:R-:W-:Y:S01]  /*4cd0*/  IMAD.IADD R3, R3, 0x1, R9 ;  /* 0x0000000103037824 */ /* 0x000fe200078e0209 */
[----:B------:R-:W-:Y:S01]  /*4ce0*/  SEL R9, R0, RZ, !P0 ;  /* 0x000000ff00097207 */ /* 0x000fe20004000000 */
[----:B------:R-:W-:Y:S01]  /*4cf0*/  IMAD.WIDE.U32 R4, R7, R14, R4 ;  /* 0x0000000e07047225 */ /* 0x000fe200078e0004 */
[----:B------:R-:W-:Y:S02]  /*4d00*/  SEL R7, R228, RZ, !P0 ;  /* 0x000000ffe4077207 */ /* 0x000fe40004000000 */
[----:B------:R-:W-:Y:S01]  /*4d10*/  ISETP.NE.AND P0, PT, R23, RZ, PT ;  /* 0x000000ff1700720c */ /* 0x000fe20003f05270 */
[----:B------:R-:W-:Y:S02]  /*4d20*/  IMAD.IADD R5, R5, 0x1, R11 ;  /* 0x0000000105057824 */ /* 0x000fe400078e020b */
[C---:B------:R-:W-:Y:S02]  /*4d30*/  IMAD R0, R9.reuse, R12, RZ ;  /* 0x0000000c09007224 */ /* 0x040fe400078e02ff */
[----:B------:R-:W-:-:S02]  /*4d40*/  IMAD R8, R9, R16, RZ ;  /* 0x0000001009087224 */ /* 0x000fc400078e02ff */
[----:B------:R-:W-:-:S04]  /*4d50*/  IMAD.WIDE.U32 R2, R7, R12, R2 ;  /* 0x0000000c07027225 */ /* 0x000fc800078e0002 */
[----:B------:R-:W-:Y:S01]  /*4d60*/  IMAD.WIDE.U32 R4, R7, R16, R4 ;  /* 0x0000001007047225 */ /* 0x000fe200078e0004 */
[----:B------:R-:W-:-:S03]  /*4d70*/  LEA R18, P1, R2, R18, 0x2 ;  /* 0x0000001202127211 */ /* 0x000fc600078210ff */
[C---:B------:R-:W-:Y:S01]  /*4d80*/  IMAD R9, R7.reuse, R13, R0 ;  /* 0x0000000d07097224 */ /* 0x040fe200078e0200 */
[----:B---3--:R-:W-:Y:S01]  /*4d90*/  LEA R20, P2, R4, R20, 0x2 ;  /* 0x0000001404147211 */ /* 0x008fe200078410ff */
[----:B------:R-:W-:Y:S02]  /*4da0*/  IMAD R7, R7, R17, R8 ;  /* 0x0000001107077224 */ /* 0x000fe400078e0208 */
[----:B------:R-:W-:Y:S02]  /*4db0*/  IMAD.IADD R3, R3, 0x1, R9 ;  /* 0x0000000103037824 */ /* 0x000fe400078e0209 */
[----:B------:R-:W-:-:S03]  /*4dc0*/  IMAD.IADD R0, R5, 0x1, R7 ;  /* 0x0000000105007824 */ /* 0x000fc600078e0207 */
[----:B------:R-:W-:Y:S02]  /*4dd0*/  LEA.HI.X R3, R2, R19, R3, 0x2, P1 ;  /* 0x0000001302037211 */ /* 0x000fe400008f1403 */
[----:B------:R-:W-:Y:S01]  /*4de0*/  LEA.HI.X R0, R4, R21, R0, 0x2, P2 ;  /* 0x0000001504007211 */ /* 0x000fe200010f1400 */
[----:B-1----:R-:W-:Y:S06]  /*4df0*/  @P0 BRA `(.L_x_868) ;  /* 0x0000000000340947 */ /* 0x002fec0003800000 */
[----:B------:R-:W-:Y:S01]  /*4e00*/  R2UR UR6, R20 ;  /* 0x00000000140672ca */ /* 0x000fe200000e0000 */
[----:B------:R-:W-:Y:S01]  /*4e10*/  UMOV UR5, 0x1000 ;  /* 0x0000100000057882 */ /* 0x000fe20000000000 */
[----:B------:R-:W-:Y:S01]  /*4e20*/  R2UR UR7, R0 ;  /* 0x00000000000772ca */ /* 0x000fe200000e0000 */
[----:B------:R-:W-:Y:S01]  /*4e30*/  UMOV UR8, 0x0 ;  /* 0x0000000000087882 */ /* 0x000fe20000000000 */
[----:B------:R-:W-:Y:S01]  /*4e40*/  PLOP3.LUT P0, PT, PT, PT, PT, 0x80, 0x0 ;  /* 0x000000000000781c */ /* 0x000fe20003f0f070 */
[----:B------:R-:W-:-:S12]  /*4e50*/  UMOV UR9, 0x14f00000 ;  /* 0x14f0000000097882 */ /* 0x000fd80000000000 */
.L_x_869:
[----:B------:R-:W-:Y:S01]  /*4e60*/  @P0 ELECT P1, URZ, PT ;  /* 0x00000000003f082f */ /* 0x000fe20003820000 */
[----:B------:R1:W-:-:S12]  /*4e70*/  UBLKRED.G.S.ADD.F32.RN [UR6], [UR4], UR5, desc[UR8] ;  /* 0x00000806040073bb */ /* 0x0003d800080a1405 */
[----:B------:R-:W-:Y:S02]  /*4e80*/  @P1 PLOP3.LUT P0, PT, P1, PT, PT, 0x8, 0x0 ;  /* 0x000000000000181c */ /* 0x000fe40000f0e170 */
[----:B------:R-:W-:-:S11]  /*4e90*/  PLOP3.LUT P1, PT, PT, PT, PT, 0x8, 0x0 ;  /* 0x000000000000781c */ /* 0x000fd60003f2e170 */
[----:B-1----:R-:W-:Y:S05]  /*4ea0*/  @P0 BRA.U.ANY `(.L_x_869) ;  /* 0xfffffffd00ec0947 */ /* 0x002fea000393ffff */
[----:B------:R0:W-:Y:S01]  /*4eb0*/  UTMACMDFLUSH ;  /* 0x00000000000079b7 */ /* 0x0001e20000000000 */
[----:B------:R-:W-:-:S04]  /*4ec0*/  DEPBAR.LE SB0, 0x0 ;  /* 0x000080000000791a */ /* 0x000fc80000000000 */
.L_x_868:
[----:B------:R-:W-:Y:S05]  /*4ed0*/  BSYNC B0 ;  /* 0x0000000000007941 */ /* 0x000fea0003800000 */
.L_x_867:
[----:B------:R-:W-:Y:S01]  /*4ee0*/  BAR.SYNC.DEFER_BLOCKING 0x1, 0x100 ;  /* 0x0044000000007b1d */ /* 0x000fe20000010000 */
[----:B------:R-:W-:-:S05]  /*4ef0*/  ISETP.NE.AND P0, PT, R22, 0x80, PT ;  /* 0x000000801600780c */ /* 0x000fca0003f05270 */
        /* <DEDUP_REMOVED lines=28> */
[----:B------:R-:W-:Y:S01]  /*50c0*/  PLOP3.LUT P0, PT, PT, PT, PT, 0x80, 0x0 ;  /* 0x000000000000781c */ /* 0x000fe20003f0f070 */
[----:B------:R-:W-:-:S12]  /*50d0*/  UMOV UR9, 0x14f00000 ;  /* 0x14f0000000097882 */ /* 0x000fd80000000000 */
.L_x_870:
        /* <DEDUP_REMOVED lines=8> */
.L_x_838:
        /* <DEDUP_REMOVED lines=20> */
.L_x_872:
        /* <DEDUP_REMOVED lines=13> */
.L_x_874:
[----:B------:R-:W-:-:S05]  /*5370*/  ULDC UR5, c[0x0][0x8c4] ;  /* 0x0002310000057ab9 */ /* 0x000fca0000000800 */
.L_x_873:
        /* <DEDUP_REMOVED lines=40> */
.L_x_875:
        /* <DEDUP_REMOVED lines=49> */
.L_x_889:
        /* <DEDUP_REMOVED lines=21> */
.L_x_878:
[----:B------:R-:W-:Y:S05]  /*5a60*/  BSYNC B0 ;  /* 0x0000000000007941 */ /* 0x000fea0003800000 */
.L_x_877:
        /* <DEDUP_REMOVED lines=13> */
.L_x_880:
[----:B------:R-:W-:Y:S05]  /*5b40*/  BSYNC B0 ;  /* 0x0000000000007941 */ /* 0x000fea0003800000 */
.L_x_879:
[----:B------:R-:W-:Y:S06]  /*5b50*/  BAR.ARV 0xa, 0xa0 ;  /* 0x0282800000007b1d */ /* 0x000fec0000002000 */
[----:B------:R-:W-:Y:S04]  /*5b60*/  BSSY B0, `(.L_x_881) ;  /* 0x0000003000007945 */ /* 0x000fe80003800000 */
[----:B------:R-:W-:Y:S05]  /*5b70*/  @!P0 BRA `(.L_x_882) ;  /* 0x0000000000048947 */ /* 0x000fea0003800000 */
[----:B------:R-:W-:-:S04]  /*5b80*/  DEPBAR.LE SB0, 0x0 ;  /* 0x000080000000791a */ /* 0x000fc80000000000 */
.L_x_882:
[----:B------:R-:W-:Y:S05]  /*5b90*/  BSYNC B0 ;  /* 0x0000000000007941 */ /* 0x000fea0003800000 */
.L_x_881:
        /* <DEDUP_REMOVED lines=13> */
.L_x_884:
[----:B------:R-:W-:Y:S05]  /*5c70*/  BSYNC B0 ;  /* 0x0000000000007941 */ /* 0x000fea0003800000 */
.L_x_883:
        /* <DEDUP_REMOVED lines=13> */
.L_x_886:
[----:B------:R-:W-:Y:S05]  /*5d50*/  BSYNC B0 ;  /* 0x0000000000007941 */ /* 0x000fea0003800000 */
.L_x_885:
[----:B------:R-:W-:Y:S01]  /*5d60*/  VIADD R0, R0, 0xfffffffe ;  /* 0xfffffffe00007836 */ /* 0x000fe20000000000 */
[----:B------:R-:W-:Y:S06]  /*5d70*/  BAR.ARV 0xa, 0xa0 ;  /* 0x0282800000007b1d */ /* 0x000fec0000002000 */
[----:B------:R-:W-:Y:S01]  /*5d80*/  BSSY B0, `(.L_x_887) ;  /* 0x0000004000007945 */ /* 0x000fe20003800000 */
[----:B------:R-:W-:-:S03]  /*5d90*/  ISETP.NE.AND P1, PT, R0, RZ, PT ;  /* 0x000000ff0000720c */ /* 0x000fc60003f25270 */
[----:B------:R-:W-:Y:S10]  /*5da0*/  @!P0 BRA `(.L_x_888) ;  /* 0x0000000000048947 */ /* 0x000ff40003800000 */
[----:B------:R-:W-:-:S04]  /*5db0*/  DEPBAR.LE SB0, 0x0 ;  /* 0x000080000000791a */ /* 0x000fc80000000000 */
.L_x_888:
[----:B------:R-:W-:Y:S05]  /*5dc0*/  BSYNC B0 ;  /* 0x0000000000007941 */ /* 0x000fea0003800000 */
.L_x_887:
[----:B------:R-:W-:Y:S06]  /*5dd0*/  BAR.ARV 0xb, 0xa0 ;  /* 0x02c2800000007b1d */ /* 0x000fec0000002000 */
[----:B------:R-:W-:Y:S02]  /*5de0*/  UIADD3 UR5, UR5, 0x2, URZ ;  /* 0x0000000205057890 */ /* 0x000fe4000fffe03f */
[----:B------:R-:W-:Y:S01]  /*5df0*/  UIADD3 UR4, UR4, 0x1, URZ ;  /* 0x0000000104047890 */ /* 0x000fe2000fffe03f */
[----:B------:R-:W-:Y:S11]  /*5e00*/  @P1 BRA `(.L_x_889) ;  /* 0xfffffff800c01947 */ /* 0x000ff6000383ffff */
[----:B------:R-:W-:-:S12]  /*5e10*/  USHF.L.U32 UR6, UR5, 0xd, URZ ;  /* 0x0000000d05067899 */ /* 0x000fd8000800063f */
.L_x_876:
        /* <DEDUP_REMOVED lines=19> */
.L_x_891:
[----:B------:R-:W-:Y:S05]  /*5f50*/  BSYNC B0 ;  /* 0x0000000000007941 */ /* 0x000fea0003800000 */
.L_x_890:
        /* <DEDUP_REMOVED lines=19> */
.L_x_893:
[----:B------:R-:W-:Y:S05]  /*6090*/  BSYNC B0 ;  /* 0x0000000000007941 */ /* 0x000fea0003800000 */
.L_x_892:
[----:B------:R-:W-:Y:S06]  /*60a0*/  BAR.ARV 0xa, 0xa0 ;  /* 0x0282800000007b1d */ /* 0x000fec0000002000 */
[----:B------:R-:W-:Y:S04]  /*60b0*/  BSSY B0, `(.L_x_894) ;  /* 0x0000003000007945 */ /* 0x000fe80003800000 */
[----:B------:R-:W-:Y:S05]  /*60c0*/  @!P0 BRA `(.L_x_895) ;  /* 0x0000000000048947 */ /* 0x000fea0003800000 */
[----:B------:R-:W-:-:S04]  /*60d0*/  DEPBAR.LE SB0, 0x0 ;  /* 0x000080000000791a */ /* 0x000fc80000000000 */
.L_x_895:
[----:B------:R-:W-:Y:S05]  /*60e0*/  BSYNC B0 ;  /* 0x0000000000007941 */ /* 0x000fea0003800000 */
.L_x_894:
[----:B------:R-:W-:Y:S06]  /*60f0*/  BAR.ARV 0xb, 0xa0 ;  /* 0x02c2800000007b1d */ /* 0x000fec0000002000 */
[----:B------:R-:W-:Y:S05]  /*6100*/  BRA `(.L_x_843) ;  /* 0x00000020009c7947 */ /* 0x000fea0003800000 */
.L_x_871:
        /* <DEDUP_REMOVED lines=10> */
.L_x_896:
        /* <DEDUP_REMOVED lines=10> */
.L_x_898:
[----:B------:R-:W3:Y:S02]  /*6250*/  LDC R5, c[0x0][0x8c4] ;  /* 0x00023100ff057b82 */ /* 0x000ee40000000800 */
.L_x_897:
        /* <DEDUP_REMOVED lines=45> */
.L_x_900:
        /* <DEDUP_REMOVED lines=66> */
.L_x_930:
        /* <DEDUP_REMOVED lines=9> */
.L_x_903:
        /* <DEDUP_REMOVED lines=82> */
.L_x_914:
[----:B------:R-:W-:-:S04]  /*6f00*/  SHF.L.U32 R21, R10, 0x1f, RZ ;  /* 0x0000001f0a157819 */ /* 0x000fc800000006ff */
[----:B-1----:R-:W1:Y:S02]  /*6f10*/  SYNCS.PHASECHK.TRANS64.TRYWAIT P1, [R12+URZ+0x30840], R21 ;  /* 0x030840150c0075a7 */ /* 0x002e64000802017f */
[----:B-12--5:R-:W-:Y:S05]  /*6f20*/  @!P1 BRA `(.L_x_906) ;  /* 0x0000001400889947 */ /* 0x026fea0003800000 */
.L_x_931:
[----:B------:R-:W-:Y:S05]  /*6f30*/  @P0 BRA `(.L_x_907) ;  /* 0x0000000000140947 */ /* 0x000fea0003800000 */
[----:B------:R-:W-:Y:S01]  /*6f40*/  ISETP.NE.AND P1, PT, R20, RZ, PT ;  /* 0x000000ff1400720c */ /* 0x000fe20003f25270 */
[----:B------:R-:W-:-:S04]  /*6f50*/  IMAD.MOV.U32 R3, RZ, RZ, 0x4100 ;  /* 0x00004100ff037424 */ /* 0x000fc800078e00ff */
[----:B------:R2:W-:Y:S08]  /*6f60*/  SYNCS.ARRIVE.TRANS64 RZ, [R12+URZ+0x30830], R3 ;  /* 0x030830030cff79a7 */ /* 0x0005f0000800003f */
[----:B------:R-:W-:Y:S05]  /*6f70*/  @!P1 BRA `(.L_x_907) ;  /* 0x0000000000049947 */ /* 0x000fea0003800000 */
[----:B------:R-:W-:Y:S01]  /*6f80*/  BPT.TRAP 0x1 ;  /* 0x000000040000795c */ /* 0x000fe20000300000 */
.L_x_907:
        /* <DEDUP_REMOVED lines=37> */
.L_x_932:
[----:B------:R-:W-:Y:S05]  /*71e0*/  @P0 BRA `(.L_x_909) ;  /* 0x0000000000140947 */ /* 0x000fea0003800000 */
[----:B------:R-:W-:Y:S01]  /*71f0*/  ISETP.NE.AND P1, PT, R20, RZ, PT ;  /* 0x000000ff1400720c */ /* 0x000fe20003f25270 */
[----:B------:R-:W-:-:S04]  /*7200*/  IMAD.MOV.U32 R2, RZ, RZ, 0x4100 ;  /* 0x00004100ff027424 */ /* 0x000fc800078e00ff */
[----:B------:R3:W-:Y:S08]  /*7210*/  SYNCS.ARRIVE.TRANS64 RZ, [R12+URZ+0x30818], R2 ;  /* 0x030818020cff79a7 */ /* 0x0007f0000800003f */
[----:B------:R-:W-:Y:S05]  /*7220*/  @!P1 BRA `(.L_x_909) ;  /* 0x0000000000049947 */ /* 0x000fea0003800000 */
[----:B------:R-:W-:Y:S01]  /*7230*/  BPT.TRAP 0x1 ;  /* 0x000000040000795c */ /* 0x000fe20000300000 */
.L_x_909:
        /* <DEDUP_REMOVED lines=29> */
.L_x_933:
        /* <DEDUP_REMOVED lines=9> */
.L_x_911:
        /* <DEDUP_REMOVED lines=31> */
.L_x_935:
[----:B------:R-:W-:Y:S05]  /*7690*/  @P0 BRA `(.L_x_913) ;  /* 0x0000000000140947 */ /* 0x000fea0003800000 */
[----:B------:R-:W-:Y:S01]  /*76a0*/  ISETP.NE.AND P1, PT, R20, RZ, PT ;  /* 0x000000ff1400720c */ /* 0x000fe20003f25270 */
[----:B-1----:R-:W-:-:S04]  /*76b0*/  IMAD.MOV.U32 R5, RZ, RZ, 0x4100 ;  /* 0x00004100ff057424 */ /* 0x002fc800078e00ff */
[----:B------:R2:W-:Y:S08]  /*76c0*/  SYNCS.ARRIVE.TRANS64 RZ, [R12+URZ+0x30810], R5 ;  /* 0x030810050cff79a7 */ /* 0x0005f0000800003f */
[----:B------:R-:W-:Y:S05]  /*76d0*/  @!P1 BRA `(.L_x_913) ;  /* 0x0000000000049947 */ /* 0x000fea0003800000 */
[----:B------:R-:W-:Y:S01]  /*76e0*/  BPT.TRAP 0x1 ;  /* 0x000000040000795c */ /* 0x000fe20000300000 */
.L_x_913:
        /* <DEDUP_REMOVED lines=30> */
.L_x_905:
[----:B------:R-:W-:-:S13]  /*78d0*/  ISETP.NE.AND P1, PT, R18, RZ, PT ;  /* 0x000000ff1200720c */ /* 0x000fda0003f25270 */
[----:B------:R-:W-:Y:S05]  /*78e0*/  @!P1 BRA `(.L_x_904) ;  /* 0x0000000400309947 */ /* 0x000fea0003800000 */
[----:B------:R-:W-:-:S04]  /*78f0*/  SHF.L.U32 R13, R10, 0x1f, RZ ;  /* 0x0000001f0a0d7819 */ /* 0x000fc800000006ff */
[----:B------:R-:W1:Y:S02]  /*7900*/  SYNCS.PHASECHK.TRANS64.TRYWAIT P1, [R12+URZ+0x30840], R13 ;  /* 0x0308400d0c0075a7 */ /* 0x000e64000802017f */
[----:B-1----:R-:W-:Y:S05]  /*7910*/  @!P1 BRA `(.L_x_915) ;  /* 0x0000000c00609947 */ /* 0x002fea0003800000 */
.L_x_936:
[----:B------:R-:W-:Y:S05]  /*7920*/  @P0 BRA `(.L_x_916) ;  /* 0x0000000000140947 */ /* 0x000fea0003800000 */
[----:B------:R-:W-:Y:S01]  /*7930*/  ISETP.NE.AND P1, PT, R20, RZ, PT ;  /* 0x000000ff1400720c */ /* 0x000fe20003f25270 */
[----:B------:R-:W-:-:S04]  /*7940*/  IMAD.MOV.U32 R5, RZ, RZ, 0x4100 ;  /* 0x00004100ff057424 */ /* 0x000fc800078e00ff */
[----:B------:R2:W-:Y:S08]  /*7950*/  SYNCS.ARRIVE.TRANS64 RZ, [R12+URZ+0x30830], R5 ;  /* 0x030830050cff79a7 */ /* 0x0005f0000800003f */
[----:B------:R-:W-:Y:S05]  /*7960*/  @!P1 BRA `(.L_x_916) ;  /* 0x0000000000049947 */ /* 0x000fea0003800000 */
[----:B------:R-:W-:Y:S01]  /*7970*/  BPT.TRAP 0x1 ;  /* 0x000000040000795c */ /* 0x000fe20000300000 */
.L_x_916:
        /* <DEDUP_REMOVED lines=34> */
.L_x_937:
[----:B------:R-:W-:Y:S05]  /*7ba0*/  @P0 BRA `(.L_x_918) ;  /* 0x0000000000140947 */ /* 0x000fea0003800000 */
[----:B------:R-:W-:Y:S01]  /*7bb0*/  ISETP.NE.AND P0, PT, R20, RZ, PT ;  /* 0x000000ff1400720c */ /* 0x000fe20003f05270 */
[----:B------:R-:W-:-:S04]  /*7bc0*/  IMAD.MOV.U32 R5, RZ, RZ, 0x4100 ;  /* 0x00004100ff057424 */ /* 0x000fc800078e00ff */
[----:B------:R3:W-:Y:S08]  /*7bd0*/  SYNCS.ARRIVE.TRANS64 RZ, [R12+URZ+0x30818], R5 ;  /* 0x030818050cff79a7 */ /* 0x0007f0000800003f */
[----:B------:R-:W-:Y:S05]  /*7be0*/  @!P0 BRA `(.L_x_918) ;  /* 0x0000000000048947 */ /* 0x000fea0003800000 */
[----:B------:R-:W-:Y:S01]  /*7bf0*/  BPT.TRAP 0x1 ;  /* 0x000000040000795c */ /* 0x000fe20000300000 */
.L_x_918:
        /* <DEDUP_REMOVED lines=27> */
.L_x_904:
[----:B-----5:R-:W-:Y:S01]  /*7db0*/  IMAD R4, R0, 0x8, R12 ;  /* 0x0000000800047824 */ /* 0x020fe200078e020c */
[----:B------:R-:W-:Y:S01]  /*7dc0*/  SHF.L.U32 R3, R10, 0x1f, RZ ;  /* 0x0000001f0a037819 */ /* 0x000fe200000006ff */
[----:B------:R-:W3:Y:S03]  /*7dd0*/  S2R R2, SR_TID.X ;  /* 0x0000000000027919 */ /* 0x000ee60000002100 */
[----:B------:R-:W4:Y:S01]  /*7de0*/  SYNCS.PHASECHK.TRANS64.TRYWAIT P0, [R4+URZ+0x30840], R3 ;  /* 0x03084003040075a7 */ /* 0x000f22000800017f */
[----:B---3--:R-:W-:-:S04]  /*7df0*/  LOP3.LUT R2, R2, 0x7f, RZ, 0xc0, !PT ;  /* 0x0000007f02027812 */ /* 0x008fc800078ec0ff */
[----:B------:R-:W-:Y:S01]  /*7e00*/  ISETP.NE.AND P1, PT, R2, RZ, PT ;  /* 0x000000ff0200720c */ /* 0x000fe20003f25270 */
[----:B----4-:R-:W-:-:S12]  /*7e10*/  @!P0 BRA `(.L_x_919) ;  /* 0x0000000800488947 */ /* 0x010fd80003800000 */
.L_x_938:
[----:B------:R-:W-:Y:S05]  /*7e20*/  @P1 BRA `(.L_x_920) ;  /* 0x0000000000181947 */ /* 0x000fea0003800000 */
[----:B------:R-:W4:Y:S01]  /*7e30*/  S2R R2, SR_TID.X ;  /* 0x0000000000027919 */ /* 0x000f220000002100 */
[----:B---3--:R-:W-:-:S04]  /*7e40*/  IMAD.MOV.U32 R3, RZ, RZ, 0x4100 ;  /* 0x00004100ff037424 */ /* 0x008fc800078e00ff */
[----:B------:R3:W-:Y:S01]  /*7e50*/  SYNCS.ARRIVE.TRANS64 RZ, [R4+URZ+0x30830], R3 ;  /* 0x0308300304ff79a7 */ /* 0x0007e2000800003f */
[----:B----4-:R-:W-:-:S13]  /*7e60*/  LOP3.LUT P0, RZ, R2, 0x1f, RZ, 0xc0, !PT ;  /* 0x0000001f02ff7812 */ /* 0x010fda000780c0ff */
[----:B---3--:R-:W-:Y:S05]  /*7e70*/  @!P0 BRA `(.L_x_920) ;  /* 0x0000000000048947 */ /* 0x008fea0003800000 */
[----:B------:R-:W-:Y:S01]  /*7e80*/  BPT.TRAP 0x1 ;  /* 0x000000040000795c */ /* 0x000fe20000300000 */
.L_x_920:
        /* <DEDUP_REMOVED lines=41> */
.L_x_901:
[----:B------:R-:W-:Y:S05]  /*8120*/  BSYNC B0 ;  /* 0x0000000000007941 */ /* 0x000fea0003800000 */
.L_x_899:
[----:B------:R-:W-:-:S03]  /*8130*/  UMOV UR6, 0xffffffff ;  /* 0xffffffff00067882 */ /* 0x000fc60000000000 */
[----:B------:R-:W-:Y:S05]  /*8140*/  BRA.DIV UR6, `(.L_x_921) ;  /* 0x0000000606907947 */ /* 0x000fea000b800000 */
[----:B------:R-:W-:-:S13]  /*8150*/  ELECT P0, URZ, PT ;  /* 0x00000000003f782f */ /* 0x000fda0003800000 */
.L_x_941:
[----:B------:R-:W-:Y:S05]  /*8160*/  @!P0 BRA `(.L_x_843) ;  /* 0x0000000000848947 */ /* 0x000fea0003800000 */
[----:B----4-:R-:W3:Y:S02]  /*8170*/  LDL.LU R2, [R1] ;  /* 0x0000000001027983 */ /* 0x010ee40000300800 */
[----:B---3--:R-:W-:-:S04]  /*8180*/  LOP3.LUT R2, R2, 0x2, RZ, 0xfc, !PT ;  /* 0x0000000202027812 */ /* 0x008fc800078efcff */
[----:B------:R-:W-:-:S13]  /*8190*/  ISETP.NE.AND P0, PT, R2, 0x3, PT ;  /* 0x000000030200780c */ /* 0x000fda0003f05270 */
[----:B------:R-:W-:Y:S05]  /*81a0*/  @!P0 BRA `(.L_x_922) ;  /* 0x0000000000048947 */ /* 0x000fea0003800000 */
[----:B--2---:R-:W-:Y:S01]  /*81b0*/  BPT.TRAP 0x1 ;  /* 0x000000040000795c */ /* 0x004fe20000300000 */
.L_x_922:
        /* <DEDUP_REMOVED lines=15> */
.L_x_942:
[----:B------:R-:W3:Y:S02]  /*82b0*/  SYNCS.PHASECHK.TRANS64.TRYWAIT P1, [R11+URZ], R2 ;  /* 0x000000020b0075a7 */ /* 0x000ee4000802017f */
[----:B---3--:R-:W-:Y:S05]  /*82c0*/  @!P1 BRA `(.L_x_924) ;  /* 0x0000000400689947 */ /* 0x008fea0003800000 */
.L_x_943:
[----:B------:R-:W-:Y:S05]  /*82d0*/  @!P0 BRA `(.L_x_925) ;  /* 0x0000000000048947 */ /* 0x000fea0003800000 */
[----:B--2---:R-:W-:Y:S01]  /*82e0*/  BPT.TRAP 0x1 ;  /* 0x000000040000795c */ /* 0x004fe20000300000 */
.L_x_925:
[----:B------:R-:W-:-:S04]  /*82f0*/  VIADD R0, R6, 0x30840 ;  /* 0x0003084006007836 */ /* 0x000fc80000000000 */
[----:B------:R-:W-:-:S04]  /*8300*/  IMAD R9, R9, 0x8, R0 ;  /* 0x0000000809097824 */ /* 0x000fc800078e0200 */
[----:B------:R-:W4:Y:S02]  /*8310*/  SYNCS.PHASECHK.TRANS64.TRYWAIT P0, [R9+URZ], R4 ;  /* 0x00000004090075a7 */ /* 0x000f24000800017f */
[----:B----4-:R-:W-:Y:S05]  /*8320*/  @!P0 BRA `(.L_x_926) ;  /* 0x0000000400648947 */ /* 0x010fea0003800000 */
.L_x_944:
[----:B------:R-:W-:-:S07]  /*8330*/  IMAD R3, R3, 0x8, R0 ;  /* 0x0000000803037824 */ /* 0x000fce00078e0200 */
.L_x_927:
[----:B------:R1:W1:Y:S02]  /*8340*/  SYNCS.PHASECHK.TRANS64.TRYWAIT P0, [R3+URZ], R2 ;  /* 0x00000002030075a7 */ /* 0x000264000800017f */
[----:B-1----:R-:W-:Y:S05]  /*8350*/  @!P0 NANOSLEEP.SYNCS 0x989680 ;  /* 0x009896800000895d */ /* 0x002fea0003900000 */
[----:B------:R-:W1:Y:S02]  /*8360*/  @!P0 SYNCS.PHASECHK.TRANS64 P0, [R3+URZ], R2 ;  /* 0x00000002030085a7 */ /* 0x000e64000800007f */
[----:B-1----:R-:W-:Y:S05]  /*8370*/  @!P0 BRA `(.L_x_927) ;  /* 0xfffffffc00f08947 */ /* 0x002fea000383ffff */
.L_x_843:
[----:B--2---:R-:W-:Y:S05]  /*8380*/  BSYNC B6 ;  /* 0x0000000000067941 */ /* 0x004fea0003800000 */
.L_x_837:
[----:B------:R-:W-:Y:S05]  /*8390*/  EXIT ;  /* 0x000000000000794d */ /* 0x000fea0003800000 */
.L_x_853:
[----:B------:R-:W-:Y:S02]  /*83a0*/  IMAD.MOV.U32 R12, RZ, RZ, RZ ;  /* 0x000000ffff0c7224 */ /* 0x000fe400078e00ff */
[----:B------:R-:W-:Y:S02]  /*83b0*/  IMAD.MOV.U32 R11, RZ, RZ, 0x1f ;  /* 0x0000001fff0b7424 */ /* 0x000fe400078e00ff */
[----:B------:R-:W-:-:S07]  /*83c0*/  IMAD.MOV.U32 R15, RZ, RZ, -0x1 ;  /* 0xffffffffff0f7424 */ /* 0x000fce00078e00ff */
[----:B------:R-:W-:Y:S05]  /*83d0*/  WARPSYNC.COLLECTIVE R15, `(.L_x_928) ;  /* 0x000000000f087348 */ /* 0x000fea0003c00000 */
[----:B------:R1:W2:Y:S02]  /*83e0*/  SHFL.IDX P6, R14, R13, R12, R11 ;  /* 0x0000000c0d0e7389 */ /* 0x0002a400000c000b */
[----:B-12---:R-:W-:Y:S01]  /*83f0*/  ENDCOLLECTIVE ;  /* 0x000000000000791b */ /* 0x006fe20003800000 */
.L_x_928:
[----:B------:R-:W-:Y:S05]  /*8400*/  BRA `(.L_x_929) ;  /* 0xffffff8c00d87947 */ /* 0x000fea000383ffff */
.L_x_855:
[----:B--2---:R2:W3:Y:S02]  /*8410*/  SYNCS.PHASECHK.TRANS64.TRYWAIT P0, [R16+URZ+0x30800], R21 ;  /* 0x03080015100075a7 */ /* 0x0044e4000800017f */
[----:B---3--:R-:W-:Y:S05]  /*8420*/  @!P0 NANOSLEEP.SYNCS 0x989680 ;  /* 0x009896800000895d */ /* 0x008fea0003900000 */
[----:B------:R-:W3:Y:S02]  /*8430*/  @!P0 SYNCS.PHASECHK.TRANS64 P0, [R16+URZ+0x30800], R21 ;  /* 0x03080015100085a7 */ /* 0x000ee4000800007f */
[----:B---3--:R-:W-:Y:S05]  /*8440*/  @!P0 BRA `(.L_x_855) ;  /* 0xfffffffc00f08947 */ /* 0x008fea000383ffff */
[----:B------:R-:W-:Y:S05]  /*8450*/  BRA `(.L_x_854) ;  /* 0xffffff9000787947 */ /* 0x000fea000383ffff */
.L_x_859:
[----:B----4-:R4:W1:Y:S02]  /*8460*/  SYNCS.PHASECHK.TRANS64.TRYWAIT P1, [R2+URZ+0x30810], R153 ;  /* 0x03081099020075a7 */ /* 0x010864000802017f */
[----:B-1----:R-:W-:Y:S05]  /*8470*/  @!P1 NANOSLEEP.SYNCS 0x989680 ;  /* 0x009896800000995d */ /* 0x002fea0003900000 */
[----:B------:R-:W1:Y:S02]  /*8480*/  @!P1 SYNCS.PHASECHK.TRANS64 P1, [R2+URZ+0x30810], R153 ;  /* 0x03081099020095a7 */ /* 0x000e64000802007f */
[----:B-1----:R-:W-:Y:S05]  /*8490*/  @!P1 BRA `(.L_x_859) ;  /* 0xfffffffc00f09947 */ /* 0x002fea000383ffff */
[----:B------:R-:W-:Y:S05]  /*84a0*/  BRA `(.L_x_858) ;  /* 0xffffff9400b87947 */ /* 0x000fea000383ffff */
.L_x_863:
[----:B------:R1:W1:Y:S02]  /*84b0*/  SYNCS.PHASECHK.TRANS64.TRYWAIT P1, [R2+URZ+0x30830], R153 ;  /* 0x03083099020075a7 */ /* 0x000264000802017f */
[----:B-1----:R-:W-:Y:S05]  /*84c0*/  @!P1 NANOSLEEP.SYNCS 0x989680 ;  /* 0x009896800000995d */ /* 0x002fea0003900000 */
[----:B------:R-:W1:Y:S02]  /*84d0*/  @!P1 SYNCS.PHASECHK.TRANS64 P1, [R2+URZ+0x30830], R153 ;  /* 0x03083099020095a7 */ /* 0x000e64000802007f */
[----:B-1----:R-:W-:Y:S05]  /*84e0*/  @!P1 BRA `(.L_x_863) ;  /* 0xfffffffc00f09947 */ /* 0x002fea000383ffff */
[----:B------:R-:W-:Y:S05]  /*84f0*/  BRA `(.L_x_862) ;  /* 0xffffff9c00107947 */ /* 0x000fea000383ffff */
.L_x_902:
[----:B-1----:R1:W2:Y:S02]  /*8500*/  SYNCS.PHASECHK.TRANS64.TRYWAIT P1, [R12+URZ+0x30820], R3 ;  /* 0x030820030c0075a7 */ /* 0x0022a4000802017f */
[----:B--2---:R-:W-:Y:S05]  /*8510*/  @!P1 NANOSLEEP.SYNCS 0x989680 ;  /* 0x009896800000995d */ /* 0x004fea0003900000 */
[----:B------:R-:W2:Y:S02]  /*8520*/  @!P1 SYNCS.PHASECHK.TRANS64 P1, [R12+URZ+0x30820], R3 ;  /* 0x030820030c0095a7 */ /* 0x000ea4000802007f */
[----:B--2---:R-:W-:Y:S05]  /*8530*/  @!P1 BRA `(.L_x_902) ;  /* 0xfffffffc00f09947 */ /* 0x004fea000383ffff */
[----:B------:R-:W-:Y:S05]  /*8540*/  BRA `(.L_x_930) ;  /* 0xffffffe400007947 */ /* 0x000fea000383ffff */
.L_x_906:
[----:B-1----:R1:W2:Y:S02]  /*8550*/  SYNCS.PHASECHK.TRANS64.TRYWAIT P1, [R12+URZ+0x30840], R21 ;  /* 0x030840150c0075a7 */ /* 0x0022a4000802017f */
[----:B--2---:R-:W-:Y:S05]  /*8560*/  @!P1 NANOSLEEP.SYNCS 0x989680 ;  /* 0x009896800000995d */ /* 0x004fea0003900000 */
[----:B------:R-:W2:Y:S02]  /*8570*/  @!P1 SYNCS.PHASECHK.TRANS64 P1, [R12+URZ+0x30840], R21 ;  /* 0x030840150c0095a7 */ /* 0x000ea4000802007f */
[----:B--2---:R-:W-:Y:S05]  /*8580*/  @!P1 BRA `(.L_x_906) ;  /* 0xfffffffc00f09947 */ /* 0x004fea000383ffff */
[----:B------:R-:W-:Y:S05]  /*8590*/  BRA `(.L_x_931) ;  /* 0xffffffe800647947 */ /* 0x000fea000383ffff */
.L_x_908:
[----:B--2---:R2:W3:Y:S02]  /*85a0*/  SYNCS.PHASECHK.TRANS64.TRYWAIT P1, [R12+URZ+0x30828], R21 ;  /* 0x030828150c0075a7 */ /* 0x0044e4000802017f */
[----:B---3--:R-:W-:Y:S05]  /*85b0*/  @!P1 NANOSLEEP.SYNCS 0x989680 ;  /* 0x009896800000995d */ /* 0x008fea0003900000 */
[----:B------:R-:W3:Y:S02]  /*85c0*/  @!P1 SYNCS.PHASECHK.TRANS64 P1, [R12+URZ+0x30828], R21 ;  /* 0x030828150c0095a7 */ /* 0x000ee4000802007f */
[----:B---3--:R-:W-:Y:S05]  /*85d0*/  @!P1 BRA `(.L_x_908) ;  /* 0xfffffffc00f09947 */ /* 0x008fea000383ffff */
[----:B------:R-:W-:Y:S05]  /*85e0*/  BRA `(.L_x_932) ;  /* 0xffffffe800fc7947 */ /* 0x000fea000383ffff */
.L_x_910:
[----:B---3--:R3:W4:Y:S02]  /*85f0*/  SYNCS.PHASECHK.TRANS64.TRYWAIT P1, [R12+URZ+0x30848], R21 ;  /* 0x030848150c0075a7 */ /* 0x008724000802017f */
[----:B----4-:R-:W-:Y:S05]  /*8600*/  @!P1 NANOSLEEP.SYNCS 0x989680 ;  /* 0x009896800000995d */ /* 0x010fea0003900000 */
[----:B------:R-:W4:Y:S02]  /*8610*/  @!P1 SYNCS.PHASECHK.TRANS64 P1, [R12+URZ+0x30848], R21 ;  /* 0x030848150c0095a7 */ /* 0x000f24000802007f */
[----:B----4-:R-:W-:Y:S05]  /*8620*/  @!P1 BRA `(.L_x_910) ;  /* 0xfffffffc00f09947 */ /* 0x010fea000383ffff */
[----:B------:R-:W-:Y:S05]  /*8630*/  BRA `(.L_x_933) ;  /* 0xffffffec00747947 */ /* 0x000fea000383ffff */
.L_x_912:
[----:B------:R-:W-:-:S07]  /*8640*/  SHF.L.U32 R5, R10, 0x1f, RZ ;  /* 0x0000001f0a057819 */ /* 0x000fce00000006ff */
.L_x_934:
[----:B-1----:R1:W2:Y:S02]  /*8650*/  SYNCS.PHASECHK.TRANS64.TRYWAIT P1, [R12+URZ+0x30820], R5 ;  /* 0x030820050c0075a7 */ /* 0x0022a4000802017f */
[----:B--2---:R-:W-:Y:S05]  /*8660*/  @!P1 NANOSLEEP.SYNCS 0x989680 ;  /* 0x009896800000995d */ /* 0x004fea0003900000 */
[----:B------:R-:W2:Y:S02]  /*8670*/  @!P1 SYNCS.PHASECHK.TRANS64 P1, [R12+URZ+0x30820], R5 ;  /* 0x030820050c0095a7 */ /* 0x000ea4000802007f */
[----:B--2---:R-:W-:Y:S05]  /*8680*/  @!P1 BRA `(.L_x_934) ;  /* 0xfffffffc00f09947 */ /* 0x004fea000383ffff */
[----:B------:R-:W-:Y:S05]  /*8690*/  BRA `(.L_x_935) ;  /* 0xffffffec00fc7947 */ /* 0x000fea000383ffff */
.L_x_915:
[----:B-1----:R1:W2:Y:S02]  /*86a0*/  SYNCS.PHASECHK.TRANS64.TRYWAIT P1, [R12+URZ+0x30840], R13 ;  /* 0x0308400d0c0075a7 */ /* 0x0022a4000802017f */
[----:B--2---:R-:W-:Y:S05]  /*86b0*/  @!P1 NANOSLEEP.SYNCS 0x989680 ;  /* 0x009896800000995d */ /* 0x004fea0003900000 */
[----:B------:R-:W2:Y:S02]  /*86c0*/  @!P1 SYNCS.PHASECHK.TRANS64 P1, [R12+URZ+0x30840], R13 ;  /* 0x0308400d0c0095a7 */ /* 0x000ea4000802007f */
[----:B--2---:R-:W-:Y:S05]  /*86d0*/  @!P1 BRA `(.L_x_915) ;  /* 0xfffffffc00f09947 */ /* 0x004fea000383ffff */
[----:B------:R-:W-:Y:S05]  /*86e0*/  BRA `(.L_x_936) ;  /* 0xfffffff0008c7947 */ /* 0x000fea000383ffff */
.L_x_917:
[----:B--2---:R2:W3:Y:S02]  /*86f0*/  SYNCS.PHASECHK.TRANS64.TRYWAIT P1, [R12+URZ+0x30828], R13 ;  /* 0x0308280d0c0075a7 */ /* 0x0044e4000802017f */
[----:B---3--:R-:W-:Y:S05]  /*8700*/  @!P1 NANOSLEEP.SYNCS 0x989680 ;  /* 0x009896800000995d */ /* 0x008fea0003900000 */
[----:B------:R-:W3:Y:S02]  /*8710*/  @!P1 SYNCS.PHASECHK.TRANS64 P1, [R12+URZ+0x30828], R13 ;  /* 0x0308280d0c0095a7 */ /* 0x000ee4000802007f */
[----:B---3--:R-:W-:Y:S05]  /*8720*/  @!P1 BRA `(.L_x_917) ;  /* 0xfffffffc00f09947 */ /* 0x008fea000383ffff */
[----:B------:R-:W-:Y:S05]  /*8730*/  BRA `(.L_x_937) ;  /* 0xfffffff400187947 */ /* 0x000fea000383ffff */
.L_x_919:
[----:B---3--:R3:W4:Y:S02]  /*8740*/  SYNCS.PHASECHK.TRANS64.TRYWAIT P0, [R4+URZ+0x30840], R3 ;  /* 0x03084003040075a7 */ /* 0x008724000800017f */
[----:B----4-:R-:W-:Y:S05]  /*8750*/  @!P0 NANOSLEEP.SYNCS 0x989680 ;  /* 0x009896800000895d */ /* 0x010fea0003900000 */
[----:B------:R-:W4:Y:S02]  /*8760*/  @!P0 SYNCS.PHASECHK.TRANS64 P0, [R4+URZ+0x30840], R3 ;  /* 0x03084003040085a7 */ /* 0x000f24000800007f */
[----:B----4-:R-:W-:Y:S05]  /*8770*/  @!P0 BRA `(.L_x_919) ;  /* 0xfffffffc00f08947 */ /* 0x010fea000383ffff */
[----:B------:R-:W-:Y:S05]  /*8780*/  BRA `(.L_x_938) ;  /* 0xfffffff400a47947 */ /* 0x000fea000383ffff */
.L_x_921:
[----:B------:R-:W-:Y:S01]  /*8790*/  BSSY B0, `(.L_x_939) ;  /* 0x0000006000007945 */ /* 0x000fe20003800000 */
[----:B------:R-:W-:-:S07]  /*87a0*/  IMAD.MOV.U32 R15, RZ, RZ, -0x1 ;  /* 0xffffffffff0f7424 */ /* 0x000fce00078e00ff */
[----:B--2-4-:R-:W-:Y:S05]  /*87b0*/  WARPSYNC.COLLECTIVE R15, `(.L_x_940) ;  /* 0x000000000f0c7348 */ /* 0x014fea0003c00000 */
[----:B------:R-:W-:Y:S02]  /*87c0*/  ELECT P6, UR62, PT ;  /* 0x00000000003e782f */ /* 0x000fe400038c0000 */
[----:B------:R-:W-:Y:S01]  /*87d0*/  MOV R14, UR62 ;  /* 0x0000003e000e7c02 */ /* 0x000fe20008000f00 */
[----:B--2-4-:R-:W-:Y:S10]  /*87e0*/  ENDCOLLECTIVE ;  /* 0x000000000000791b */ /* 0x014ff40003800000 */
.L_x_940:
[----:B------:R-:W-:Y:S05]  /*87f0*/  BSYNC B0 ;  /* 0x0000000000007941 */ /* 0x000fea0003800000 */
.L_x_939:
[----:B------:R-:W-:Y:S01]  /*8800*/  PLOP3.LUT P0, PT, P6, PT, PT, 0x80, 0x0 ;  /* 0x000000000000781c */ /* 0x000fe2000370f070 */
[----:B------:R-:W-:-:S12]  /*8810*/  BRA `(.L_x_941) ;  /* 0xfffffff800507947 */ /* 0x000fd8000383ffff */
.L_x_923:
[----:B-1----:R1:W3:Y:S02]  /*8820*/  SYNCS.PHASECHK.TRANS64.TRYWAIT P1, [R7+URZ], R4 ;  /* 0x00000004070075a7 */ /* 0x0022e4000802017f */
[----:B---3--:R-:W-:Y:S05]  /*8830*/  @!P1 NANOSLEEP.SYNCS 0x989680 ;  /* 0x009896800000995d */ /* 0x008fea0003900000 */
[----:B------:R-:W3:Y:S02]  /*8840*/  @!P1 SYNCS.PHASECHK.TRANS64 P1, [R7+URZ], R4 ;  /* 0x00000004070095a7 */ /* 0x000ee4000802007f */
[----:B---3--:R-:W-:Y:S05]  /*8850*/  @!P1 BRA `(.L_x_923) ;  /* 0xfffffffc00f09947 */ /* 0x008fea000383ffff */
[----:B------:R-:W-:Y:S05]  /*8860*/  BRA `(.L_x_942) ;  /* 0xfffffff800907947 */ /* 0x000fea000383ffff */
.L_x_924:
[----:B---3--:R3:W4:Y:S02]  /*8870*/  SYNCS.PHASECHK.TRANS64.TRYWAIT P1, [R11+URZ], R2 ;  /* 0x000000020b0075a7 */ /* 0x008724000802017f */
[----:B----4-:R-:W-:Y:S05]  /*8880*/  @!P1 NANOSLEEP.SYNCS 0x989680 ;  /* 0x009896800000995d */ /* 0x010fea0003900000 */
[----:B------:R-:W4:Y:S02]  /*8890*/  @!P1 SYNCS.PHASECHK.TRANS64 P1, [R11+URZ], R2 ;  /* 0x000000020b0095a7 */ /* 0x000f24000802007f */
[----:B----4-:R-:W-:Y:S05]  /*88a0*/  @!P1 BRA `(.L_x_924) ;  /* 0xfffffffc00f09947 */ /* 0x010fea000383ffff */
[----:B------:R-:W-:Y:S05]  /*88b0*/  BRA `(.L_x_943) ;  /* 0xfffffff800847947 */ /* 0x000fea000383ffff */
.L_x_926:
[----:B----4-:R4:W1:Y:S02]  /*88c0*/  SYNCS.PHASECHK.TRANS64.TRYWAIT P0, [R9+URZ], R4 ;  /* 0x00000004090075a7 */ /* 0x010864000800017f */
[----:B-1----:R-:W-:Y:S05]  /*88d0*/  @!P0 NANOSLEEP.SYNCS 0x989680 ;  /* 0x009896800000895d */ /* 0x002fea0003900000 */
[----:B------:R-:W1:Y:S02]  /*88e0*/  @!P0 SYNCS.PHASECHK.TRANS64 P0, [R9+URZ], R4 ;  /* 0x00000004090085a7 */ /* 0x000e64000800007f */
[----:B-1----:R-:W-:Y:S05]  /*88f0*/  @!P0 BRA `(.L_x_926) ;  /* 0xfffffffc00f08947 */ /* 0x002fea000383ffff */
[----:B------:R-:W-:Y:S05]  /*8900*/  BRA `(.L_x_944) ;  /* 0xfffffff800887947 */ /* 0x000fea000383ffff */
.L_x_945:
        /* <DEDUP_REMOVED lines=15> */
.L_x_7296:


//--------------------- .text._ZN7cutlass13device_kernelIN5flash11enable_sm90INS1_16FlashAttnBwdSm90INS1_25CollectiveMainloopBwdSm90ILi2ELi2ELi2EN4cute5tupleIJNS5_1CILi1EEES8_S8_EEENS6_IJNS7_ILi64EEENS7_ILi128EEESB_EEENS_10bfloat16_tEfNS_4arch4Sm90ELb0ELb0ELb1ELb1ELb1ELb1ELb0ELb0ELi2ELi1ELi2ELi1ELb0EEENS1_24CollectiveEpilogueBwdGQAISC_fSF_Li256ELb1ELb1EEENS1_19SingleTileSchedulerILb1ELb0ELb0ELi128EEEEEEEEEvNT_6ParamsE --------------------------
	.section	.text._ZN7cutlass13device_kernelIN5flash11enable_sm90INS1_16FlashAttnBwdSm90INS1_25CollectiveMainloopBwdSm90ILi2ELi2ELi2EN4cute5tupleIJNS5_1CILi1EEES8_S8_EEENS6_IJNS7_ILi64EEENS7_ILi128EEESB_EEENS_10bfloat16_tEfNS_4arch4Sm90ELb0ELb0ELb1ELb1ELb1ELb1ELb0ELb0ELi2ELi1ELi2ELi1ELb0EEENS1_24CollectiveEpilogueBwdGQAISC_fSF_Li256ELb1ELb1EEENS1_19SingleTileSchedulerILb1ELb0ELb0ELi128EEEEEEEEEvNT_6ParamsE,"ax",@progbits
	.align	128
.text._ZN7cutlass13device_kernelIN5flash11enable_sm90INS1_16FlashAttnBwdSm90INS1_25CollectiveMainloopBwdSm90ILi2ELi2ELi2EN4cute5tupleIJNS5_1CILi1EEES8_S8_EEENS6_IJNS7_ILi64EEENS7_ILi128EEESB_EEENS_10bfloat16_tEfNS_4arch4Sm90ELb0ELb0ELb1ELb1ELb1ELb1ELb0ELb0ELi2ELi1ELi2ELi1ELb0EEENS1_24CollectiveEpilogueBwdGQAISC_fSF_Li256ELb1ELb1EEENS1_19SingleTileSchedulerILb1ELb0ELb0ELi128EEEEEEEEEvNT_6ParamsE:
        .type           _ZN7cutlass13device_kernelIN5flash11enable_sm90INS1_16FlashAttnBwdSm90INS1_25CollectiveMainloopBwdSm90ILi2ELi2ELi2EN4cute5tupleIJNS5_1CILi1EEES8_S8_EEENS6_IJNS7_ILi64EEENS7_ILi128EEESB_EEENS_10bfloat16_tEfNS_4arch4Sm90ELb0ELb0ELb1ELb1ELb1ELb1ELb0ELb0ELi2ELi1ELi2ELi1ELb0EEENS1_24CollectiveEpilogueBwdGQAISC_fSF_Li256ELb1ELb1EEENS1_19SingleTileSchedulerILb1ELb0ELb0ELi128EEEEEEEEEvNT_6ParamsE,@function
        .size           _ZN7cutlass13device_kernelIN5flash11enable_sm90INS1_16FlashAttnBwdSm90INS1_25CollectiveMainloopBwdSm90ILi2ELi2ELi2EN4cute5tupleIJNS5_1CILi1EEES8_S8_EEENS6_IJNS7_ILi64EEENS7_ILi128EEESB_EEENS_10bfloat16_tEfNS_4arch4Sm90ELb0ELb0ELb1ELb1ELb1ELb1ELb0ELb0ELi2ELi1ELi2ELi1ELb0EEENS1_24CollectiveEpilogueBwdGQAISC_fSF_Li256ELb1ELb1EEENS1_19SingleTileSchedulerILb1ELb0ELb0ELi128EEEEEEEEEvNT_6ParamsE,(.L_x_7297 - _ZN7cutlass13device_kernelIN5flash11enable_sm90INS1_16FlashAttnBwdSm90INS1_25CollectiveMainloopBwdSm90ILi2ELi2ELi2EN4cute5tupleIJNS5_1CILi1EEES8_S8_EEENS6_IJNS7_ILi64EEENS7_ILi128EEESB_EEENS_10bfloat16_tEfNS_4arch4Sm90ELb0ELb0ELb1ELb1ELb1ELb1ELb0ELb0ELi2ELi1ELi2ELi1ELb0EEENS1_24CollectiveEpilogueBwdGQAISC_fSF_Li256ELb1ELb1EEENS1_19SingleTileSchedulerILb1ELb0ELb0ELi128EEEEEEEEEvNT_6ParamsE)
        .other          _ZN7cutlass13device_kernelIN5flash11enable_sm90INS1_16FlashAttnBwdSm90INS1_25CollectiveMainloopBwdSm90ILi2ELi2ELi2EN4cute5tupleIJNS5_1CILi1EEES8_S8_EEENS6_IJNS7_ILi64EEENS7_ILi128EEESB_EEENS_10bfloat16_tEfNS_4arch4Sm90ELb0ELb0ELb1ELb1ELb1ELb1ELb0ELb0ELi2ELi1ELi2ELi1ELb0EEENS1_24CollectiveEpilogueBwdGQAISC_fSF_Li256ELb1ELb1EEENS1_19SingleTileSchedulerILb1ELb0ELb0ELi128EEEEEEEEEvNT_6ParamsE,@"STO_CUDA_ENTRY STV_DEFAULT"
_ZN7cutlass13device_kernelIN5flash11enable_sm90INS1_16FlashAttnBwdSm90INS1_25CollectiveMainloopBwdSm90ILi2ELi2ELi2EN4cute5tupleIJNS5_1CILi1EEES8_S8_EEENS6_IJNS7_ILi64EEENS7_ILi128EEESB_EEENS_10bfloat16_tEfNS_4arch4Sm90ELb0ELb0ELb1ELb1ELb1ELb1ELb0ELb0ELi2ELi1ELi2ELi1ELb0EEENS1_24CollectiveEpilogueBwdGQAISC_fSF_Li256ELb1ELb1EEENS1_19SingleTileSchedulerILb1ELb0ELb0ELi128EEEEEEEEEvNT_6ParamsE:
        /* <DEDUP_REMOVED lines=23> */
.L_x_947:
[----:B------:R-:W-:Y:S05]  /*0170*/  BSYNC B0 ;  /* 0x0000000000007941 */ /* 0x000fea0003800000 */
.L_x_946:
        /* <DEDUP_REMOVED lines=34> */
.L_x_948:
        /* <DEDUP_REMOVED lines=22> */
.L_x_949:
        /* <DEDUP_REMOVED lines=9> */
.L_x_952:
        /* <DEDUP_REMOVED lines=20> */
.L_x_953:
        /* <DEDUP_REMOVED lines=10> */
.L_x_955:
[----:B------:R-:W2:Y:S02]  /*0770*/  LDC R0, c[0x0][0x8c4] ;  /* 0x00023100ff007b82 */ /* 0x000ea40000000800 */
.L_x_954:
        /* <DEDUP_REMOVED lines=16> */
.L_x_957:
        /* <DEDUP_REMOVED lines=10> */
.L_x_958:
        /* <DEDUP_REMOVED lines=8> */
.L_x_959:
        /* <DEDUP_REMOVED lines=9> */
.L_x_960:
        /* <DEDUP_REMOVED lines=88> */
.L_x_963:
        /* <DEDUP_REMOVED lines=15> */
.L_x_962:
        /* <DEDUP_REMOVED lines=22> */
.L_x_965:
        /* <DEDUP_REMOVED lines=15> */
.L_x_964:
        /* <DEDUP_REMOVED lines=8> */
.L_x_1070:
        /* <DEDUP_REMOVED lines=45> */
.L_x_967:
        /* <DEDUP_REMOVED lines=74> */
.L_x_979:
[----:B------:R-:W-:-:S13]  /*1ae0*/  ISETP.NE.AND P0, PT, R7, 0x3, PT ;  /* 0x000000030700780c */ /* 0x000fda0003f05270 */
[----:B---3--:R-:W-:Y:S05]  /*1af0*/  @!P0 BRA `(.L_x_969) ;  /* 0x0000000000048947 */ /* 0x008fea0003800000 */
[----:B------:R-:W-:Y:S01]  /*1b00*/  BPT.TRAP 0x1 ;  /* 0x000000040000795c */ /* 0x000fe20000300000 */
.L_x_969:
[----:B------:R-:W-:Y:S01]  /*1b10*/  IMAD R2, R4, 0x8, R16 ;  /* 0x0000000804027824 */ /* 0x000fe200078e0210 */
[----:B------:R-:W-:-:S04]  /*1b20*/  SHF.L.U32 R153, R5, 0x1f, RZ ;  /* 0x0000001f05997819 */ /* 0x000fc800000006ff */
[----:B------:R3:W4:Y:S01]  /*1b30*/  SYNCS.PHASECHK.TRANS64.TRYWAIT P1, [R2+URZ+0x30810], R153 ;  /* 0x03081099020075a7 */ /* 0x000722000802017f */
[----:B------:R-:W-:Y:S05]  /*1b40*/  @!P0 BRA `(.L_x_970) ;  /* 0x0000000000048947 */ /* 0x000fea0003800000 */
[----:B------:R-:W-:Y:S01]  /*1b50*/  BPT.TRAP 0x1 ;  /* 0x000000040000795c */ /* 0x000fe20000300000 */
.L_x_970:
[----:B----4-:R-:W-:Y:S05]  /*1b60*/  @P1 BRA `(.L_x_971) ;  /* 0x0000000000081947 */ /* 0x010fea0003800000 */
[----:B------:R-:W4:Y:S02]  /*1b70*/  SYNCS.PHASECHK.TRANS64.TRYWAIT P1, [R2+URZ+0x30810], R153 ;  /* 0x03081099020075a7 */ /* 0x000f24000802017f */
[----:B----4-:R-:W-:Y:S05]  /*1b80*/  @!P1 BRA `(.L_x_972) ;  /* 0x00000074005c9947 */ /* 0x010fea0003800000 */
.L_x_971:
        /* <DEDUP_REMOVED lines=81> */
.L_x_973:
[----:B------:R1:W1:Y:S01]  /*20a0*/  SYNCS.PHASECHK.TRANS64.TRYWAIT P1, [R2+URZ+0x30830], R153 ;  /* 0x03083099020075a7 */ /* 0x000262000802017f */
[----:B------:R-:W-:Y:S05]  /*20b0*/  @!P0 BRA `(.L_x_974) ;  /* 0x0000000000048947 */ /* 0x000fea0003800000 */
[----:B------:R-:W-:Y:S01]  /*20c0*/  BPT.TRAP 0x1 ;  /* 0x000000040000795c */ /* 0x000fe20000300000 */
.L_x_974:
[----:B------:R-:W-:-:S05]  /*20d0*/  VIADD R17, R16, 0x20000 ;  /* 0x0002000010117836 */ /* 0x000fca0000000000 */
[----:B------:R-:W-:-:S04]  /*20e0*/  SHF.R.U32.HI R17, RZ, 0x4, R17 ;  /* 0x00000004ff117819 */ /* 0x000fc80000011611 */
[----:B------:R-:W-:-:S04]  /*20f0*/  LOP3.LUT R17, R17, 0x3fff, RZ, 0xc0, !PT ;  /* 0x00003fff11117812 */ /* 0x000fc800078ec0ff */
[----:B------:R-:W-:Y:S01]  /*2100*/  LOP3.LUT R155, R17, 0x10000, RZ, 0xfc, !PT ;  /* 0x00010000119b7812 */ /* 0x000fe200078efcff */
[----:B-1----:R-:W-:Y:S06]  /*2110*/  @P1 BRA `(.L_x_975) ;  /* 0x0000000000081947 */ /* 0x002fec0003800000 */
[----:B------:R-:W1:Y:S02]  /*2120*/  SYNCS.PHASECHK.TRANS64.TRYWAIT P1, [R2+URZ+0x30830], R153 ;  /* 0x03083099020075a7 */ /* 0x000e64000802017f */
[----:B-1----:R-:W-:Y:S05]  /*2130*/  @!P1 BRA `(.L_x_976) ;  /* 0x0000007000049947 */ /* 0x002fea0003800000 */
.L_x_975:
        /* <DEDUP_REMOVED lines=495> */
.L_x_977:
        /* <DEDUP_REMOVED lines=49> */
.L_x_978:
        /* <DEDUP_REMOVED lines=77> */
.L_x_961:
[----:B------:R-:W-:Y:S05]  /*4810*/  @P0 BRA `(.L_x_956) ;  /* 0x0000004800000947 */ /* 0x000fea0003800000 */
[----:B-1-3--:R-:W1:Y:S08]  /*4820*/  LDC.64 R2, c[0x0][0x878] ;  /* 0x00021e00ff027b82 */ /* 0x00ae700000000a00 */
[----:B------:R-:W2:Y:S01]  /*4830*/  LDC R12, c[0x0][0x850] ;  /* 0x00021400ff0c7b82 */ /* 0x000ea20000000800 */
[----:B------:R-:W3:Y:S01]  /*4840*/  S2R R4, SR_TID.X ;  /* 0x0000000000047919 */ /* 0x000ee20000002100 */
[----:B------:R-:W-:Y:S01]  /*4850*/  ULDC UR4, c[0x0][0x870] ;  /* 0x00021c0000047ab9 */ /* 0x000fe20000000800 */
[----:B------:R-:W-:Y:S01]  /*4860*/  ULDC UR6, c[0x0][0x80c] ;  /* 0x0002030000067ab9 */ /* 0x000fe20000000800 */
[----:B------:R-:W4:Y:S01]  /*4870*/  S2R R9, SR_CTAID.Y ;  /* 0x0000000000097919 */ /* 0x000f220000002600 */
[----:B------:R-:W5:Y:S03]  /*4880*/  S2R R20, SR_CTAID.X ;  /* 0x0000000000147919 */ /* 0x000f660000002500 */
[----:B------:R-:W5:Y:S01]  /*4890*/  S2UR UR5, SR_CgaCtaId ;  /* 0x00000000000579c3 */ /* 0x000f620000008800 */
[----:B-1----:R-:W-:-:S07]  /*48a0*/  ISETP.NE.U32.AND P0, PT, R2, RZ, PT ;  /* 0x000000ff0200720c */ /* 0x002fce0003f05070 */
[----:B------:R-:W1:Y:S01]  /*48b0*/  LDC.64 R14, c[0x0][0x818] ;  /* 0x00020600ff0e7b82 */ /* 0x000e620000000a00 */
[----:B------:R-:W-:-:S07]  /*48c0*/  ISETP.NE.AND.EX P0, PT, R3, RZ, PT, P0 ;  /* 0x000000ff0300720c */ /* 0x000fce0003f05300 */
[----:B------:R-:W1:Y:S08]  /*48d0*/  LDC.64 R16, c[0x0][0x840] ;  /* 0x00021000ff107b82 */ /* 0x000e700000000a00 */
[----:B------:R-:W3:Y:S08]  /*48e0*/  @P0 LDC.64 R2, c[0x0][0x878] ;  /* 0x00021e00ff020b82 */ /* 0x000ef00000000a00 */
[----:B------:R-:W1:Y:S08]  /*48f0*/  LDC.64 R18, c[0x0][0x820] ;  /* 0x00020800ff127b82 */ /* 0x000e700000000a00 */
[----:B------:R-:W1:Y:S01]  /*4900*/  LDC.64 R22, c[0x0][0x800] ;  /* 0x00020000ff167b82 */ /* 0x000e620000000a00 */
[----:B---3--:R-:W-:-:S06]  /*4910*/  @P0 IMAD.WIDE R2, R228, 0x4, R2 ;  /* 0x00000004e4020825 */ /* 0x008fcc00078e0202 */
[----:B------:R3:W5:Y:S01]  /*4920*/  @P0 LDG.E R3, desc[UR38][R2.64] ;  /* 0x0000002602030981 */ /* 0x000762000c1e1900 */
[----:B------:R-:W-:Y:S01]  /*4930*/  BAR.SYNC.DEFER_BLOCKING 0x1, 0x100 ;  /* 0x0044000000007b1d */ /* 0x000fe20000010000 */
[----:B--2---:R-:W-:Y:S01]  /*4940*/  ISETP.NE.AND P2, PT, R12, 0x1, PT ;  /* 0x000000010c00780c */ /* 0x004fe20003f45270 */
[C---:B------:R-:W-:Y:S01]  /*4950*/  VIADD R13, R4.reuse, 0xffffff80 ;  /* 0xffffff80040d7836 */ /* 0x040fe20000000000 */
[----:B------:R-:W-:Y:S01]  /*4960*/  ISETP.NE.AND P1, PT, R4, 0x80, PT ;  /* 0x000000800400780c */ /* 0x000fe20003f25270 */
[----:B----4-:R-:W-:Y:S02]  /*4970*/  IMAD.MOV.U32 R7, RZ, RZ, R9 ;  /* 0x000000ffff077224 */ /* 0x010fe400078e0009 */
[----:B------:R-:W-:Y:S01]  /*4980*/  IMAD R4, R228, UR6, RZ ;  /* 0x00000006e4047c24 */ /* 0x000fe2000f8e02ff */
[----:B---3--:R-:W-:Y:S01]  /*4990*/  SHF.R.S32.HI R2, RZ, 0x1f, R13 ;  /* 0x0000001fff027819 */ /* 0x008fe2000001140d */
[----:B------:R-:W-:Y:S03]  /*49a0*/  BSSY B0, `(.L_x_980) ;  /* 0x0000054000007945 */ /* 0x000fe60003800000 */
[----:B------:R-:W-:-:S02]  /*49b0*/  LEA.HI R2, R2, R13, RZ, 0x7 ;  /* 0x0000000d02027211 */ /* 0x000fc400078f38ff */
[----:B------:R-:W-:Y:S01]  /*49c0*/  SHF.R.S32.HI R8, RZ, 0x1f, R4 ;  /* 0x0000001fff087819 */ /* 0x000fe20000011404 */
[----:B------:R-:W2:Y:S08]  /*49d0*/  @P2 LDC R0, c[0x0][0x854] ;  /* 0x00021500ff002b82 */ /* 0x000eb00000000800 */
[----:B------:R-:W3:Y:S01]  /*49e0*/  @P2 LDC R5, c[0x0][0x858] ;  /* 0x00021600ff052b82 */ /* 0x000ee20000000800 */
[----:B--2---:R-:W-:-:S05]  /*49f0*/  @P2 IMAD.HI.U32 R0, R9, R0, RZ ;  /* 0x0000000009002227 */ /* 0x004fca00078e00ff */
[----:B---3--:R-:W-:Y:S01]  /*4a00*/  @P2 SHF.R.U32.HI R7, RZ, R5, R0 ;  /* 0x00000005ff072219 */ /* 0x008fe20000011600 */
[----:B-----5:R-:W-:Y:S01]  /*4a10*/  IMAD R0, R20, UR4, RZ ;  /* 0x0000000414007c24 */ /* 0x020fe2000f8e02ff */
[----:B------:R-:W-:Y:S01]  /*4a20*/  UMOV UR4, 0x400 ;  /* 0x0000040000047882 */ /* 0x000fe20000000000 */
[C---:B------:R-:W-:Y:S01]  /*4a30*/  ISETP.NE.AND P2, PT, R13.reuse, RZ, PT ;  /* 0x000000ff0d00720c */ /* 0x040fe20003f45270 */
[----:B------:R-:W-:Y:S01]  /*4a40*/  ULEA UR4, UR5, UR4, 0x18 ;  /* 0x0000000405047291 */ /* 0x000fe2000f8ec03f */
[----:B------:R-:W-:Y:S01]  /*4a50*/  IMAD R6, R0, UR6, RZ ;  /* 0x0000000600067c24 */ /* 0x000fe2000f8e02ff */
[C---:B------:R-:W-:Y:S01]  /*4a60*/  LOP3.LUT R0, R2.reuse, 0xfffff80, RZ, 0xc0, !PT ;  /* 0x0fffff8002007812 */ /* 0x040fe200078ec0ff */
[----:B------:R-:W-:Y:S01]  /*4a70*/  IMAD.SHL.U32 R2, R2, 0x40, RZ ;  /* 0x0000004002027824 */ /* 0x000fe200078e00ff */
[--C-:B------:R-:W-:Y:S01]  /*4a80*/  SHF.R.S32.HI R11, RZ, 0x1f, R7.reuse ;  /* 0x0000001fff0b7819 */ /* 0x100fe20000011407 */
[----:B------:R-:W-:Y:S01]  /*4a90*/  ULDC.64 UR6, c[0x0][0x868] ;  /* 0x00021a0000067ab9 */ /* 0x000fe20000000a00 */
[----:B------:R-:W-:Y:S01]  /*4aa0*/  IADD3 R10, P3, P4, R6, R4, R7 ;  /* 0x00000004060a7210 */ /* 0x000fe20007c7e007 */
[----:B------:R-:W-:Y:S01]  /*4ab0*/  IMAD.IADD R0, R13, 0x1, -R0 ;  /* 0x000000010d007824 */ /* 0x000fe200078e0a00 */
[----:B------:R-:W-:-:S02]  /*4ac0*/  LOP3.LUT R5, R2, 0x3fffe000, RZ, 0xc0, !PT ;  /* 0x3fffe00002057812 */ /* 0x000fc400078ec0ff */
[----:B------:R-:W-:-:S03]  /*4ad0*/  SHF.R.S32.HI R6, RZ, 0x1f, R6 ;  /* 0x0000001fff067819 */ /* 0x000fc60000011406 */
[----:B------:R-:W-:Y:S01]  /*4ae0*/  IMAD R5, R0, 0x4, R5 ;  /* 0x0000000400057824 */ /* 0x000fe200078e0205 */
[----:B------:R-:W-:-:S04]  /*4af0*/  IADD3.X R13, R6, R8, R11, P3, P4 ;  /* 0x00000008060d7210 */ /* 0x000fc80001fe840b */
[----:B------:R-:W-:Y:S01]  /*4b00*/  LEA R8, R5, UR4, 0x2 ;  /* 0x0000000405087c11 */ /* 0x000fe2000f8e10ff */
[----:B------:R-:W-:Y:S02]  /*4b10*/  IMAD.SHL.U32 R5, R20, 0x4000, RZ ;  /* 0x0000400014057824 */ /* 0x000fe400078e00ff */
[----:B------:R-:W2:Y:S02]  /*4b20*/  LDC.64 R20, c[0x0][0x848] ;  /* 0x00021200ff147b82 */ /* 0x000ea40000000a00 */
[----:B------:R3:W-:Y:S04]  /*4b30*/  STS.128 [R8], R24 ;  /* 0x0000001808007388 */ /* 0x0007e80000000c00 */
[----:B------:R4:W-:Y:S04]  /*4b40*/  STS.128 [R8+0x800], R28 ;  /* 0x0008001c08007388 */ /* 0x0009e80000000c00 */
[----:B------:R4:W-:Y:S04]  /*4b50*/  STS.128 [R8+0x1000], R32 ;  /* 0x0010002008007388 */ /* 0x0009e80000000c00 */
[----:B------:R4:W-:Y:S01]  /*4b60*/  STS.128 [R8+0x1800], R36 ;  /* 0x0018002408007388 */ /* 0x0009e20000000c00 */
[----:B---3--:R-:W3:Y:S03]  /*4b70*/  LDC.64 R24, c[0x0][0x828] ;  /* 0x00020a00ff187b82 */ /* 0x008ee60000000a00 */
        /* <DEDUP_REMOVED lines=12> */
[----:B------:R-:W-:-:S05]  /*4c40*/  @P0 IMAD R3, R228, 0x80, R3 ;  /* 0x00000080e4030824 */ /* 0x000fca00078e0203 */
[----:B------:R-:W-:-:S04]  /*4c50*/  @P0 SHF.R.S32.HI R0, RZ, 0x1f, R3 ;  /* 0x0000001fff000819 */ /* 0x000fc80000011403 */
[----:B------:R-:W-:-:S05]  /*4c60*/  @P0 LEA.HI R0, R0, R3, RZ, 0x7 ;  /* 0x0000000300000211 */ /* 0x000fca00078f38ff */
[----:B------:R-:W-:-:S05]  /*4c70*/  @P0 IMAD.SHL.U32 R0, R0, 0x80, RZ ;  /* 0x0000008000000824 */ /* 0x000fca00078e00ff */
[----:B------:R-:W-:Y:S01]  /*4c80*/  @P0 LOP3.LUT R2, R0, 0xffffc000, RZ, 0xc0, !PT ;  /* 0xffffc00000020812 */ /* 0x000fe200078ec0ff */
[----:B-1----:R-:W-:-:S03]  /*4c90*/  IMAD R0, R11, R14, RZ ;  /* 0x0000000e0b007224 */ /* 0x002fc600078e02ff */
[----:B------:R-:W-:Y:S02]  /*4ca0*/  @P0 SHF.R.S32.HI R3, RZ, 0x1f, R2 ;  /* 0x0000001fff030819 */ /* 0x000fe40000011402 */
[----:B------:R-:W-:-:S06]  /*4cb0*/  @!P0 CS2R R2, SRZ ;  /* 0x0000000000028805 */ /* 0x000fcc000001ff00 */
[----:B------:R-:W-:Y:S01]  /*4cc0*/  IADD3 R4, P3, R5, R2, RZ ;  /* 0x0000000205047210 */ /* 0x000fe20007f7e0ff */
[----:B------:R-:W-:Y:S02]  /*4cd0*/  IMAD R2, R11, R16, RZ ;  /* 0x000000100b027224 */ /* 0x000fe400078e02ff */
[----:B------:R-:W-:Y:S01]  /*4ce0*/  IMAD R11, R7, R15, R0 ;  /* 0x0000000f070b7224 */ /* 0x000fe200078e0200 */
[----:B------:R-:W-:Y:S01]  /*4cf0*/  LEA.HI.X.SX32 R5, R5, R3, 0x1, P3 ;  /* 0x0000000305057211 */ /* 0x000fe200018f0eff */
[C---:B------:R-:W-:Y:S01]  /*4d00*/  IMAD R17, R7.reuse, R17, R2 ;  /* 0x0000001107117224 */ /* 0x040fe200078e0202 */
[----:B------:R-:W-:Y:S01]  /*4d10*/  SHF.R.S32.HI R0, RZ, 0x1f, R228 ;  /* 0x0000001fff007819 */ /* 0x000fe200000114e4 */
[----:B------:R-:W-:-:S03]  /*4d20*/  IMAD.WIDE.U32 R2, R7, R14, R4 ;  /* 0x0000000e07027225 */ /* 0x000fc600078e0004 */
[----:B------:R-:W-:Y:S02]  /*4d30*/  SEL R15, R0, RZ, !P0 ;  /* 0x000000ff000f7207 */ /* 0x000fe40004000000 */
[----:B------:R-:W-:Y:S01]  /*4d40*/  SHF.L.U64.HI R14, R10, 0x2, R13 ;  /* 0x000000020a0e7819 */ /* 0x000fe2000001020d */
[----:B------:R-:W-:Y:S01]  /*4d50*/  IMAD.IADD R3, R3, 0x1, R11 ;  /* 0x0000000103037824 */ /* 0x000fe200078e020b */
[----:B------:R-:W-:Y:S01]  /*4d60*/  SEL R11, R228, RZ, !P0 ;  /* 0x000000ffe40b7207 */ /* 0x000fe20004000000 */
[----:B------:R-:W-:-:S04]  /*4d70*/  IMAD.WIDE.U32 R4, R7, R16, R4 ;  /* 0x0000001007047225 */ /* 0x000fc800078e0004 */
[----:B------:R-:W-:Y:S02]  /*4d80*/  IMAD R0, R15, R18, RZ ;  /* 0x000000120f007224 */ /* 0x000fe400078e02ff */
[----:B------:R-:W-:Y:S02]  /*4d90*/  IMAD.SHL.U32 R16, R10, 0x4, RZ ;  /* 0x000000040a107824 */ /* 0x000fe400078e00ff */
[----:B------:R-:W-:Y:S02]  /*4da0*/  IMAD.IADD R5, R5, 0x1, R17 ;  /* 0x0000000105057824 */ /* 0x000fe400078e0211 */
[----:B------:R-:W-:Y:S01]  /*4db0*/  IMAD R17, R11, R19, R0 ;  /* 0x000000130b117224 */ /* 0x000fe200078e0200 */
[----:B------:R-:W-:Y:S01]  /*4dc0*/  IADD3 R6, P4, R16, UR6, RZ ;  /* 0x0000000610067c10 */ /* 0x000fe2000ff9e0ff */
[----:B--2---:R-:W-:Y:S02]  /*4dd0*/  IMAD R0, R15, R20, RZ ;  /* 0x000000140f007224 */ /* 0x004fe400078e02ff */
[----:B------:R-:W-:-:S04]  /*4de0*/  IMAD.WIDE.U32 R2, R11, R18, R2 ;  /* 0x000000120b027225 */ /* 0x000fc800078e0002 */
[----:B------:R-:W-:Y:S01]  /*4df0*/  IMAD.WIDE.U32 R4, R11, R20, R4 ;  /* 0x000000140b047225 */ /* 0x000fe200078e0004 */
[----:B------:R-:W-:-:S03]  /*4e00*/  LEA R22, P3, R2, R22, 0x2 ;  /* 0x0000001602167211 */ /* 0x000fc600078610ff */
[----:B------:R-:W-:Y:S01]  /*4e10*/  IMAD.MOV R10, RZ, RZ, -R7 ;  /* 0x000000ffff0a7224 */ /* 0x000fe200078e0a07 */
[----:B------:R-:W-:Y:S01]  /*4e20*/  IADD3.X R7, R14, UR7, RZ, P4, !PT ;  /* 0x000000070e077c10 */ /* 0x000fe2000a7fe4ff */
[----:B------:R-:W-:Y:S01]  /*4e30*/  IMAD R11, R11, R21, R0 ;  /* 0x000000150b0b7224 */ /* 0x000fe200078e0200 */
[----:B---3--:R-:W-:Y:S01]  /*4e40*/  LEA R24, P0, R4, R24, 0x2 ;  /* 0x0000001804187211 */ /* 0x008fe200078010ff */
[----:B------:R-:W-:Y:S02]  /*4e50*/  IMAD R13, R12, R10, R9 ;  /* 0x0000000a0c0d7224 */ /* 0x000fe400078e0209 */
[----:B------:R-:W-:Y:S02]  /*4e60*/  IMAD.IADD R10, R3, 0x1, R17 ;  /* 0x00000001030a7824 */ /* 0x000fe400078e0211 */
[----:B------:R-:W-:Y:S01]  /*4e70*/  IMAD.IADD R9, R5, 0x1, R11 ;  /* 0x0000000105097824 */ /* 0x000fe200078e020b */
[----:B----4-:R-:W-:Y:S07]  /*4e80*/  @P2 BRA `(.L_x_981) ;  /* 0x0000000000142947 */ /* 0x010fee0003800000 */
.L_x_982:
[----:B------:R-:W2:Y:S04]  /*4e90*/  LDG.E.STRONG.GPU R0, desc[UR38][R6.64] ;  /* 0x0000002606007981 */ /* 0x000ea8000c1ef900 */
[----:B--2---:R-:W-:Y:S01]  /*4ea0*/  CCTL.IVALL ;  /* 0x00000000ff00798f */ /* 0x004fe20002000000 */
[----:B------:R-:W-:Y:S05]  /*4eb0*/  YIELD ;  /* 0x0000000000007946 */ /* 0x000fea0003800000 */
[----:B------:R-:W-:-:S13]  /*4ec0*/  ISETP.NE.AND P2, PT, R0, R13, PT ;  /* 0x0000000d0000720c */ /* 0x000fda0003f45270 */
[----:B------:R-:W-:Y:S05]  /*4ed0*/  @P2 BRA `(.L_x_982) ;  /* 0xfffffffc00ec2947 */ /* 0x000fea000383ffff */
.L_x_981:
[----:B------:R-:W-:Y:S05]  /*4ee0*/  BSYNC B0 ;  /* 0x0000000000007941 */ /* 0x000fea0003800000 */
.L_x_980:
[----:B------:R-:W-:Y:S01]  /*4ef0*/  UMOV UR5, 0xffffffff ;  /* 0xffffffff00057882 */ /* 0x000fe20000000000 */
[----:B------:R-:W-:Y:S02]  /*4f00*/  LEA.HI.X R10, R2, R23, R10, 0x2, P3 ;  /* 0x00000017020a7211 */ /* 0x000fe400018f140a */
[----:B------:R-:W-:Y:S01]  /*4f10*/  LEA.HI.X R9, R4, R25, R9, 0x2, P0 ;  /* 0x0000001904097211 */ /* 0x000fe200000f1409 */
[----:B------:R-:W-:Y:S06]  /*4f20*/  BRA.DIV UR5, `(.L_x_983) ;  /* 0x00000042059c7947 */ /* 0x000fec000b800000 */
[----:B------:R-:W-:Y:S01]  /*4f30*/  NOP ;  /* 0x0000000000007918 */ /* 0x000fe20000000000 */
.L_x_1073:
        /* <DEDUP_REMOVED lines=16> */
.L_x_986:
[----:B------:R-:W-:Y:S01]  /*5040*/  @P0 ELECT P2, URZ, PT ;  /* 0x00000000003f082f */ /* 0x000fe20003840000 */
[----:B------:R1:W-:-:S12]  /*5050*/  UBLKRED.G.S.ADD.F32.RN [UR6], [UR4], UR5, desc[UR8] ;  /* 0x00000806040073bb */ /* 0x0003d800080a1405 */
[----:B------:R-:W-:Y:S02]  /*5060*/  @P2 PLOP3.LUT P0, PT, P2, PT, PT, 0x8, 0x0 ;  /* 0x000000000000281c */ /* 0x000fe4000170e170 */
[----:B------:R-:W-:-:S11]  /*5070*/  PLOP3.LUT P2, PT, PT, PT, PT, 0x8, 0x0 ;  /* 0x000000000000781c */ /* 0x000fd60003f4e170 */
[----:B-1----:R-:W-:Y:S05]  /*5080*/  @P0 BRA.U.ANY `(.L_x_986) ;  /* 0xfffffffd00ec0947 */ /* 0x002fea000393ffff */
[----:B------:R0:W-:Y:S01]  /*5090*/  UTMACMDFLUSH ;  /* 0x00000000000079b7 */ /* 0x0001e20000000000 */
[----:B------:R-:W-:-:S04]  /*50a0*/  DEPBAR.LE SB0, 0x0 ;  /* 0x000080000000791a */ /* 0x000fc80000000000 */
.L_x_985:
[----:B------:R-:W-:Y:S05]  /*50b0*/  BSYNC B0 ;  /* 0x0000000000007941 */ /* 0x000fea0003800000 */
.L_x_984:
        /* <DEDUP_REMOVED lines=14> */
.L_x_988:
[----:B------:R-:W-:Y:S05]  /*51a0*/  BSYNC B0 ;  /* 0x0000000000007941 */ /* 0x000fea0003800000 */
.L_x_987:
        /* <DEDUP_REMOVED lines=22> */
.L_x_991:
[----:B------:R-:W2:Y:S04]  /*5310*/  LDG.E.STRONG.GPU R0, desc[UR38][R2.64] ;  /* 0x0000002602007981 */ /* 0x000ea8000c1ef900 */
[----:B--2---:R-:W-:Y:S01]  /*5320*/  CCTL.IVALL ;  /* 0x00000000ff00798f */ /* 0x004fe20002000000 */
[----:B------:R-:W-:Y:S05]  /*5330*/  YIELD ;  /* 0x0000000000007946 */ /* 0x000fea0003800000 */
[----:B------:R-:W-:-:S13]  /*5340*/  ISETP.NE.AND P0, PT, R0, R13, PT ;  /* 0x0000000d0000720c */ /* 0x000fda0003f05270 */
[----:B------:R-:W-:Y:S05]  /*5350*/  @P0 BRA `(.L_x_991) ;  /* 0xfffffffc00ec0947 */ /* 0x000fea000383ffff */
.L_x_990:
[----:B------:R-:W-:Y:S05]  /*5360*/  BSYNC B0 ;  /* 0x0000000000007941 */ /* 0x000fea0003800000 */
.L_x_989:
[----:B------:R-:W-:-:S03]  /*5370*/  UMOV UR5, 0xffffffff ;  /* 0xffffffff00057882 */ /* 0x000fc60000000000 */
[----:B------:R-:W-:Y:S05]  /*5380*/  BRA.DIV UR5, `(.L_x_992) ;  /* 0x0000003e05a07947 */ /* 0x000fea000b800000 */
[----:B------:R-:W-:Y:S01]  /*5390*/  NOP ;  /* 0x0000000000007918 */ /* 0x000fe20000000000 */
.L_x_1076:
        /* <DEDUP_REMOVED lines=14> */
[----:B------:R-:W-:Y:S01]  /*5480*/  PLOP3.LUT P0, PT, PT, PT, PT, 0x80, 0x0 ;  /* 0x000000000000781c */ /* 0x000fe20003f0f070 */
[----:B------:R-:W-:-:S12]  /*5490*/  UMOV UR9, 0x14f00000 ;  /* 0x14f0000000097882 */ /* 0x000fd80000000000 */
.L_x_995:
[----:B------:R-:W-:Y:S01]  /*54a0*/  @P0 ELECT P2, URZ, PT ;  /* 0x00000000003f082f */ /* 0x000fe20003840000 */
[----:B------:R2:W-:-:S12]  /*54b0*/  UBLKRED.G.S.ADD.F32.RN [UR6], [UR4], UR5, desc[UR8] ;  /* 0x00000806040073bb */ /* 0x0005d800080a1405 */
[----:B------:R-:W-:Y:S02]  /*54c0*/  @P2 PLOP3.LUT P0, PT, P2, PT, PT, 0x8, 0x0 ;  /* 0x000000000000281c */ /* 0x000fe4000170e170 */
[----:B------:R-:W-:-:S11]  /*54d0*/  PLOP3.LUT P2, PT, PT, PT, PT, 0x8, 0x0 ;  /* 0x000000000000781c */ /* 0x000fd60003f4e170 */
[----:B--2---:R-:W-:Y:S05]  /*54e0*/  @P0 BRA.U.ANY `(.L_x_995) ;  /* 0xfffffffd00ec0947 */ /* 0x004fea000393ffff */
[----:B------:R0:W-:Y:S01]  /*54f0*/  UTMACMDFLUSH ;  /* 0x00000000000079b7 */ /* 0x0001e20000000000 */
[----:B------:R-:W-:-:S04]  /*5500*/  DEPBAR.LE SB0, 0x0 ;  /* 0x000080000000791a */ /* 0x000fc80000000000 */
.L_x_994:
[----:B------:R-:W-:Y:S05]  /*5510*/  BSYNC B0 ;  /* 0x0000000000007941 */ /* 0x000fea0003800000 */
.L_x_993:
        /* <DEDUP_REMOVED lines=14> */
.L_x_951:
        /* <DEDUP_REMOVED lines=21> */
.L_x_997:
        /* <DEDUP_REMOVED lines=13> */
.L_x_999:
[----:B------:R-:W-:-:S05]  /*5820*/  ULDC UR4, c[0x0][0x8c4] ;  /* 0x0002310000047ab9 */ /* 0x000fca0000000800 */
.L_x_998:
        /* <DEDUP_REMOVED lines=37> */
.L_x_1000:
        /* <DEDUP_REMOVED lines=20> */
[----:B------:R-:W-:-:S02]  /*5bc0*/  USEL UR13, UR5, URZ, !UP0 ;  /* 0x0000003f050d7287 */ /* 0x000fc4000c000000 */
[----:B------:R-:W-:Y:S01]  /*5bd0*/  UIADD3 UR8, UP0, UR6, UR14, URZ ;  /* 0x0000000e06087290 */ /* 0x000fe2000ff1e03f */
[----:B------:R-:W-:Y:S01]  /*5be0*/  SHF.R.S32.HI R3, RZ, 0x6, R3 ;  /* 0x00000006ff037819 */ /* 0x000fe20000011403 */
[----:B------:R-:W-:Y:S01]  /*5bf0*/  UIADD3 UR5, UR15, UR9, URZ ;  /* 0x000000090f057290 */ /* 0x000fe2000fffe03f */
[----:B------:R-:W-:Y:S01]  /*5c00*/  ULDC UR10, c[0x0][0x288] ;  /* 0x0000a200000a7ab9 */ /* 0x000fe20000000800 */
[----:B------:R-:W-:Y:S01]  /*5c10*/  ULDC.64 UR16, c[0x0][0x2e0] ;  /* 0x0000b80000107ab9 */ /* 0x000fe20000000a00 */
[----:B------:R-:W-:Y:S01]  /*5c20*/  UIMAD UR12, UR12, UR10, URZ ;  /* 0x0000000a0c0c72a4 */ /* 0x000fe2000f8e023f */
[----:B------:R-:W-:Y:S01]  /*5c30*/  VIMNMX R3, R3, 0x1, !PT ;  /* 0x0000000103037848 */ /* 0x000fe20007fe0100 */
[----:B------:R-:W-:Y:S01]  /*5c40*/  ULDC UR11, c[0x0][0x760] ;  /* 0x0001d800000b7ab9 */ /* 0x000fe20000000800 */
[----:B------:R-:W-:Y:S02]  /*5c50*/  UIADD3.X UR9, UR7, UR5, URZ, UP0, !UPT ;  /* 0x0000000507097290 */ /* 0x000fe400087fe43f */
[----:B------:R-:W-:Y:S01]  /*5c60*/  UIMAD UR13, UR13, UR16, URZ ;  /* 0x000000100d0d72a4 */ /* 0x000fe2000f8e023f */
[----:B------:R-:W-:Y:S01]  /*5c70*/  LOP3.LUT R6, R3, 0x1, RZ, 0xc0, !PT ;  /* 0x0000000103067812 */ /* 0x000fe200078ec0ff */
[----:B------:R-:W-:-:S02]  /*5c80*/  UIMAD UR10, UR10, UR11, URZ ;  /* 0x0000000b0a0a72a4 */ /* 0x000fc4000f8e023f */
[----:B------:R-:W-:Y:S02]  /*5c90*/  UIADD3 UR11, UP0, UR12, UR19, URZ ;  /* 0x000000130c0b7290 */ /* 0x000fe4000ff1e03f */
[----:B------:R-:W-:Y:S01]  /*5ca0*/  UIMAD UR13, UR18, UR17, UR13 ;  /* 0x00000011120d72a4 */ /* 0x000fe2000f8e020d */
[----:B-1----:R-:W-:Y:S01]  /*5cb0*/  LOP3.LUT R0, R4, 0x1f, RZ, 0xc0, !PT ;  /* 0x0000001f04007812 */ /* 0x002fe200078ec0ff */
[----:B------:R-:W-:Y:S02]  /*5cc0*/  UIMAD.WIDE.U32 UR8, UR18, UR16, UR8 ;  /* 0x00000010120872a5 */ /* 0x000fe4000f8e0008 */
[----:B------:R-:W-:Y:S01]  /*5cd0*/  ULEA.HI.X.SX32 UR12, UR12, UR4, 0x1, UP0 ;  /* 0x000000040c0c7291 */ /* 0x000fe200080f0e3f */
[----:B------:R-:W-:Y:S01]  /*5ce0*/  ELECT P0, URZ, PT ;  /* 0x00000000003f782f */ /* 0x000fe20003800000 */
        /* <DEDUP_REMOVED lines=19> */
.L_x_1026:
        /* <DEDUP_REMOVED lines=17> */
.L_x_1004:
[----:B------:R-:W2:Y:S04]  /*5f30*/  LDG.E.STRONG.GPU R5, desc[UR38][R2.64] ;  /* 0x0000002602057981 */ /* 0x000ea8000c1ef900 */
[----:B--2---:R-:W-:Y:S01]  /*5f40*/  CCTL.IVALL ;  /* 0x00000000ff00798f */ /* 0x004fe20002000000 */
[----:B------:R-:W-:Y:S05]  /*5f50*/  YIELD ;  /* 0x0000000000007946 */ /* 0x000fea0003800000 */
[----:B------:R-:W-:-:S13]  /*5f60*/  ISETP.NE.AND P3, PT, R5, UR24, PT ;  /* 0x0000001805007c0c */ /* 0x000fda000bf65270 */
[----:B------:R-:W-:Y:S05]  /*5f70*/  @P3 BRA `(.L_x_1004) ;  /* 0xfffffffc00ec3947 */ /* 0x000fea000383ffff */
.L_x_1003:
[----:B------:R-:W-:Y:S05]  /*5f80*/  BSYNC B0 ;  /* 0x0000000000007941 */ /* 0x000fea0003800000 */
.L_x_1002:
[----:B------:R-:W-:-:S03]  /*5f90*/  UMOV UR22, 0xffffffff ;  /* 0xffffffff00167882 */ /* 0x000fc60000000000 */
[----:B------:R-:W-:Y:S05]  /*5fa0*/  BRA.DIV UR22, `(.L_x_1005) ;  /* 0x0000003216b47947 */ /* 0x000fea000b800000 */
[----:B------:R-:W-:Y:S01]  /*5fb0*/  NOP ;  /* 0x0000000000007918 */ /* 0x000fe20000000000 */
.L_x_1079:
        /* <DEDUP_REMOVED lines=19> */
.L_x_1007:
[----:B------:R-:W-:Y:S05]  /*60f0*/  BSYNC B0 ;  /* 0x0000000000007941 */ /* 0x000fea0003800000 */
.L_x_1006:
        /* <DEDUP_REMOVED lines=13> */
.L_x_1009:
[----:B------:R-:W-:Y:S05]  /*61d0*/  BSYNC B0 ;  /* 0x0000000000007941 */ /* 0x000fea0003800000 */
.L_x_1008:
[----:B------:R-:W-:Y:S06]  /*61e0*/  BAR.ARV 0xa, 0xa0 ;  /* 0x0282800000007b1d */ /* 0x000fec0000002000 */
[----:B------:R-:W-:Y:S04]  /*61f0*/  BSSY B0, `(.L_x_1010) ;  /* 0x0000003000007945 */ /* 0x000fe80003800000 */
[----:B------:R-:W-:Y:S05]  /*6200*/  @!P0 BRA `(.L_x_1011) ;  /* 0x0000000000048947 */ /* 0x000fea0003800000 */
[----:B------:R-:W-:-:S04]  /*6210*/  DEPBAR.LE SB0, 0x0 ;  /* 0x000080000000791a */ /* 0x000fc80000000000 */
.L_x_1011:
[----:B------:R-:W-:Y:S05]  /*6220*/  BSYNC B0 ;  /* 0x0000000000007941 */ /* 0x000fea0003800000 */
.L_x_1010:
        /* <DEDUP_REMOVED lines=19> */
.L_x_1013:
[----:B------:R-:W-:Y:S05]  /*6360*/  BSYNC B0 ;  /* 0x0000000000007941 */ /* 0x000fea0003800000 */
.L_x_1012:
        /* <DEDUP_REMOVED lines=9> */
.L_x_1016:
[----:B------:R-:W2:Y:S04]  /*6400*/  LDG.E.STRONG.GPU R5, desc[UR38][R2.64] ;  /* 0x0000002602057981 */ /* 0x000ea8000c1ef900 */
[----:B--2---:R-:W-:Y:S01]  /*6410*/  CCTL.IVALL ;  /* 0x00000000ff00798f */ /* 0x004fe20002000000 */
[----:B------:R-:W-:Y:S05]  /*6420*/  YIELD ;  /* 0x0000000000007946 */ /* 0x000fea0003800000 */
[----:B------:R-:W-:-:S13]  /*6430*/  ISETP.NE.AND P3, PT, R5, UR24, PT ;  /* 0x0000001805007c0c */ /* 0x000fda000bf65270 */
[----:B------:R-:W-:Y:S05]  /*6440*/  @P3 BRA `(.L_x_1016) ;  /* 0xfffffffc00ec3947 */ /* 0x000fea000383ffff */
.L_x_1015:
[----:B------:R-:W-:Y:S05]  /*6450*/  BSYNC B0 ;  /* 0x0000000000007941 */ /* 0x000fea0003800000 */
.L_x_1014:
[----:B------:R-:W-:-:S03]  /*6460*/  UMOV UR6, 0xffffffff ;  /* 0xffffffff00067882 */ /* 0x000fc60000000000 */
[----:B------:R-:W-:Y:S05]  /*6470*/  BRA.DIV UR6, `(.L_x_1017) ;  /* 0x0000002e069c7947 */ /* 0x000fea000b800000 */
[----:B------:R-:W-:Y:S01]  /*6480*/  NOP ;  /* 0x0000000000007918 */ /* 0x000fe20000000000 */
.L_x_1082:
        /* <DEDUP_REMOVED lines=13> */
.L_x_1019:
[----:B------:R-:W-:Y:S05]  /*6560*/  BSYNC B0 ;  /* 0x0000000000007941 */ /* 0x000fea0003800000 */
.L_x_1018:
        /* <DEDUP_REMOVED lines=13> */
.L_x_1021:
[----:B------:R-:W-:Y:S05]  /*6640*/  BSYNC B0 ;  /* 0x0000000000007941 */ /* 0x000fea0003800000 */
.L_x_1020:
[----:B------:R-:W-:Y:S06]  /*6650*/  BAR.ARV 0xa, 0xa0 ;  /* 0x0282800000007b1d */ /* 0x000fec0000002000 */
[----:B------:R-:W-:Y:S04]  /*6660*/  BSSY B0, `(.L_x_1022) ;  /* 0x0000003000007945 */ /* 0x000fe80003800000 */
[----:B------:R-:W-:Y:S05]  /*6670*/  @!P0 BRA `(.L_x_1023) ;  /* 0x0000000000048947 */ /* 0x000fea0003800000 */
[----:B------:R-:W-:-:S04]  /*6680*/  DEPBAR.LE SB0, 0x0 ;  /* 0x000080000000791a */ /* 0x000fc80000000000 */
.L_x_1023:
[----:B------:R-:W-:Y:S05]  /*6690*/  BSYNC B0 ;  /* 0x0000000000007941 */ /* 0x000fea0003800000 */
.L_x_1022:
        /* <DEDUP_REMOVED lines=19> */
.L_x_1025:
[----:B------:R-:W-:Y:S05]  /*67d0*/  BSYNC B0 ;  /* 0x0000000000007941 */ /* 0x000fea0003800000 */
.L_x_1024:
[----:B------:R-:W-:Y:S02]  /*67e0*/  UIADD3 UR4, UR4, 0x2, URZ ;  /* 0x0000000204047890 */ /* 0x000fe4000fffe03f */
[----:B------:R-:W-:Y:S01]  /*67f0*/  UIADD3 UR5, UR5, 0x1, URZ ;  /* 0x0000000105057890 */ /* 0x000fe2000fffe03f */
[----:B------:R-:W-:Y:S11]  /*6800*/  @P2 BRA `(.L_x_1026) ;  /* 0xfffffff400842947 */ /* 0x000ff6000383ffff */
.L_x_1001:
        /* <DEDUP_REMOVED lines=13> */
.L_x_1029:
[----:B------:R-:W2:Y:S04]  /*68e0*/  LDG.E.STRONG.GPU R0, desc[UR38][R2.64] ;  /* 0x0000002602007981 */ /* 0x000ea8000c1ef900 */
[----:B--2---:R-:W-:Y:S01]  /*68f0*/  CCTL.IVALL ;  /* 0x00000000ff00798f */ /* 0x004fe20002000000 */
[----:B------:R-:W-:Y:S05]  /*6900*/  YIELD ;  /* 0x0000000000007946 */ /* 0x000fea0003800000 */
[----:B------:R-:W-:-:S13]  /*6910*/  ISETP.NE.AND P1, PT, R0, UR24, PT ;  /* 0x0000001800007c0c */ /* 0x000fda000bf25270 */
[----:B------:R-:W-:Y:S05]  /*6920*/  @P1 BRA `(.L_x_1029) ;  /* 0xfffffffc00ec1947 */ /* 0x000fea000383ffff */
.L_x_1028:
[----:B------:R-:W-:Y:S05]  /*6930*/  BSYNC B0 ;  /* 0x0000000000007941 */ /* 0x000fea0003800000 */
.L_x_1027:
[----:B------:R-:W-:-:S03]  /*6940*/  UMOV UR5, 0xffffffff ;  /* 0xffffffff00057882 */ /* 0x000fc60000000000 */
[----:B------:R-:W-:Y:S05]  /*6950*/  BRA.DIV UR5, `(.L_x_1030) ;  /* 0x0000002a05807947 */ /* 0x000fea000b800000 */
[----:B------:R-:W-:Y:S01]  /*6960*/  NOP ;  /* 0x0000000000007918 */ /* 0x000fe20000000000 */
.L_x_1085:
        /* <DEDUP_REMOVED lines=22> */
.L_x_1032:
[----:B------:R-:W-:Y:S05]  /*6ad0*/  BSYNC B0 ;  /* 0x0000000000007941 */ /* 0x000fea0003800000 */
.L_x_1031:
        /* <DEDUP_REMOVED lines=20> */
.L_x_1034:
[----:B------:R-:W-:Y:S05]  /*6c20*/  BSYNC B0 ;  /* 0x0000000000007941 */ /* 0x000fea0003800000 */
.L_x_1033:
[----:B------:R-:W-:Y:S06]  /*6c30*/  BAR.ARV 0xa, 0xa0 ;  /* 0x0282800000007b1d */ /* 0x000fec0000002000 */
[----:B------:R-:W-:Y:S04]  /*6c40*/  BSSY B0, `(.L_x_1035) ;  /* 0x0000003000007945 */ /* 0x000fe80003800000 */
[----:B------:R-:W-:Y:S05]  /*6c50*/  @!P0 BRA `(.L_x_1036) ;  /* 0x0000000000048947 */ /* 0x000fea0003800000 */
[----:B------:R-:W-:-:S04]  /*6c60*/  DEPBAR.LE SB0, 0x0 ;  /* 0x000080000000791a */ /* 0x000fc80000000000 */
.L_x_1036:
[----:B------:R-:W-:Y:S05]  /*6c70*/  BSYNC B0 ;  /* 0x0000000000007941 */ /* 0x000fea0003800000 */
.L_x_1035:
        /* <DEDUP_REMOVED lines=19> */
.L_x_996:
        /* <DEDUP_REMOVED lines=10> */
.L_x_1037:
        /* <DEDUP_REMOVED lines=10> */
.L_x_1039:
[----:B------:R-:W3:Y:S02]  /*6ef0*/  LDC R5, c[0x0][0x8c4] ;  /* 0x00023100ff057b82 */ /* 0x000ee40000000800 */
.L_x_1038:
        /* <DEDUP_REMOVED lines=45> */
.L_x_1041:
        /* <DEDUP_REMOVED lines=66> */
.L_x_1086:
        /* <DEDUP_REMOVED lines=9> */
.L_x_1044:
        /* <DEDUP_REMOVED lines=82> */
.L_x_1055:
[----:B------:R-:W-:-:S04]  /*7ba0*/  SHF.L.U32 R21, R10, 0x1f, RZ ;  /* 0x0000001f0a157819 */ /* 0x000fc800000006ff */
[----:B-1----:R-:W1:Y:S02]  /*7bb0*/  SYNCS.PHASECHK.TRANS64.TRYWAIT P1, [R12+URZ+0x30840], R21 ;  /* 0x030840150c0075a7 */ /* 0x002e64000802017f */
[----:B-12--5:R-:W-:Y:S05]  /*7bc0*/  @!P1 BRA `(.L_x_1047) ;  /* 0x0000001800149947 */ /* 0x026fea0003800000 */
.L_x_1087:
[----:B------:R-:W-:Y:S05]  /*7bd0*/  @P0 BRA `(.L_x_1048) ;  /* 0x0000000000140947 */ /* 0x000fea0003800000 */
[----:B------:R-:W-:Y:S01]  /*7be0*/  ISETP.NE.AND P1, PT, R20, RZ, PT ;  /* 0x000000ff1400720c */ /* 0x000fe20003f25270 */
[----:B------:R-:W-:-:S04]  /*7bf0*/  IMAD.MOV.U32 R3, RZ, RZ, 0x4100 ;  /* 0x00004100ff037424 */ /* 0x000fc800078e00ff */
[----:B------:R2:W-:Y:S08]  /*7c00*/  SYNCS.ARRIVE.TRANS64 RZ, [R12+URZ+0x30830], R3 ;  /* 0x030830030cff79a7 */ /* 0x0005f0000800003f */
[----:B------:R-:W-:Y:S05]  /*7c10*/  @!P1 BRA `(.L_x_1048) ;  /* 0x0000000000049947 */ /* 0x000fea0003800000 */
[----:B------:R-:W-:Y:S01]  /*7c20*/  BPT.TRAP 0x1 ;  /* 0x000000040000795c */ /* 0x000fe20000300000 */
.L_x_1048:
        /* <DEDUP_REMOVED lines=37> */
.L_x_1088:
[----:B------:R-:W-:Y:S05]  /*7e80*/  @P0 BRA `(.L_x_1050) ;  /* 0x0000000000140947 */ /* 0x000fea0003800000 */
[----:B------:R-:W-:Y:S01]  /*7e90*/  ISETP.NE.AND P1, PT, R20, RZ, PT ;  /* 0x000000ff1400720c */ /* 0x000fe20003f25270 */
[----:B------:R-:W-:-:S04]  /*7ea0*/  IMAD.MOV.U32 R2, RZ, RZ, 0x4100 ;  /* 0x00004100ff027424 */ /* 0x000fc800078e00ff */
[----:B------:R3:W-:Y:S08]  /*7eb0*/  SYNCS.ARRIVE.TRANS64 RZ, [R12+URZ+0x30818], R2 ;  /* 0x030818020cff79a7 */ /* 0x0007f0000800003f */
[----:B------:R-:W-:Y:S05]  /*7ec0*/  @!P1 BRA `(.L_x_1050) ;  /* 0x0000000000049947 */ /* 0x000fea0003800000 */
[----:B------:R-:W-:Y:S01]  /*7ed0*/  BPT.TRAP 0x1 ;  /* 0x000000040000795c */ /* 0x000fe20000300000 */
.L_x_1050:
        /* <DEDUP_REMOVED lines=29> */
.L_x_1089:
        /* <DEDUP_REMOVED lines=9> */
.L_x_1052:
        /* <DEDUP_REMOVED lines=31> */
.L_x_1091:
[----:B------:R-:W-:Y:S05]  /*8330*/  @P0 BRA `(.L_x_1054) ;  /* 0x0000000000140947 */ /* 0x000fea0003800000 */
[----:B------:R-:W-:Y:S01]  /*8340*/  ISETP.NE.AND P1, PT, R20, RZ, PT ;  /* 0x000000ff1400720c */ /* 0x000fe20003f25270 */
[----:B-1----:R-:W-:-:S04]  /*8350*/  IMAD.MOV.U32 R5, RZ, RZ, 0x4100 ;  /* 0x00004100ff057424 */ /* 0x002fc800078e00ff */
[----:B------:R2:W-:Y:S08]  /*8360*/  SYNCS.ARRIVE.TRANS64 RZ, [R12+URZ+0x30810], R5 ;  /* 0x030810050cff79a7 */ /* 0x0005f0000800003f */
[----:B------:R-:W-:Y:S05]  /*8370*/  @!P1 BRA `(.L_x_1054) ;  /* 0x0000000000049947 */ /* 0x000fea0003800000 */
[----:B------:R-:W-:Y:S01]  /*8380*/  BPT.TRAP 0x1 ;  /* 0x000000040000795c */ /* 0x000fe20000300000 */
.L_x_1054:
        /* <DEDUP_REMOVED lines=30> */
.L_x_1046:
[----:B------:R-:W-:-:S13]  /*8570*/  ISETP.NE.AND P1, PT, R18, RZ, PT ;  /* 0x000000ff1200720c */ /* 0x000fda0003f25270 */
[----:B------:R-:W-:Y:S05]  /*8580*/  @!P1 BRA `(.L_x_1045) ;  /* 0x0000000400309947 */ /* 0x000fea0003800000 */
[----:B------:R-:W-:-:S04]  /*8590*/  SHF.L.U32 R13, R10, 0x1f, RZ ;  /* 0x0000001f0a0d7819 */ /* 0x000fc800000006ff */
[----:B------:R-:W1:Y:S02]  /*85a0*/  SYNCS.PHASECHK.TRANS64.TRYWAIT P1, [R12+URZ+0x30840], R13 ;  /* 0x0308400d0c0075a7 */ /* 0x000e64000802017f */
[----:B-1----:R-:W-:Y:S05]  /*85b0*/  @!P1 BRA `(.L_x_1056) ;  /* 0x0000000c00ec9947 */ /* 0x002fea0003800000 */
.L_x_1092:
[----:B------:R-:W-:Y:S05]  /*85c0*/  @P0 BRA `(.L_x_1057) ;  /* 0x0000000000140947 */ /* 0x000fea0003800000 */
[----:B------:R-:W-:Y:S01]  /*85d0*/  ISETP.NE.AND P1, PT, R20, RZ, PT ;  /* 0x000000ff1400720c */ /* 0x000fe20003f25270 */
[----:B------:R-:W-:-:S04]  /*85e0*/  IMAD.MOV.U32 R5, RZ, RZ, 0x4100 ;  /* 0x00004100ff057424 */ /* 0x000fc800078e00ff */
[----:B------:R2:W-:Y:S08]  /*85f0*/  SYNCS.ARRIVE.TRANS64 RZ, [R12+URZ+0x30830], R5 ;  /* 0x030830050cff79a7 */ /* 0x0005f0000800003f */
[----:B------:R-:W-:Y:S05]  /*8600*/  @!P1 BRA `(.L_x_1057) ;  /* 0x0000000000049947 */ /* 0x000fea0003800000 */
[----:B------:R-:W-:Y:S01]  /*8610*/  BPT.TRAP 0x1 ;  /* 0x000000040000795c */ /* 0x000fe20000300000 */
.L_x_1057:
        /* <DEDUP_REMOVED lines=34> */
.L_x_1093:
[----:B------:R-:W-:Y:S05]  /*8840*/  @P0 BRA `(.L_x_1059) ;  /* 0x0000000000140947 */ /* 0x000fea0003800000 */
[----:B------:R-:W-:Y:S01]  /*8850*/  ISETP.NE.AND P0, PT, R20, RZ, PT ;  /* 0x000000ff1400720c */ /* 0x000fe20003f05270 */
[----:B------:R-:W-:-:S04]  /*8860*/  IMAD.MOV.U32 R5, RZ, RZ, 0x4100 ;  /* 0x00004100ff057424 */ /* 0x000fc800078e00ff */
[----:B------:R3:W-:Y:S08]  /*8870*/  SYNCS.ARRIVE.TRANS64 RZ, [R12+URZ+0x30818], R5 ;  /* 0x030818050cff79a7 */ /* 0x0007f0000800003f */
[----:B------:R-:W-:Y:S05]  /*8880*/  @!P0 BRA `(.L_x_1059) ;  /* 0x0000000000048947 */ /* 0x000fea0003800000 */
[----:B------:R-:W-:Y:S01]  /*8890*/  BPT.TRAP 0x1 ;  /* 0x000000040000795c */ /* 0x000fe20000300000 */
.L_x_1059:
        /* <DEDUP_REMOVED lines=27> */
.L_x_1045:
[----:B-----5:R-:W-:Y:S01]  /*8a50*/  IMAD R4, R0, 0x8, R12 ;  /* 0x0000000800047824 */ /* 0x020fe200078e020c */
[----:B------:R-:W-:Y:S01]  /*8a60*/  SHF.L.U32 R3, R10, 0x1f, RZ ;  /* 0x0000001f0a037819 */ /* 0x000fe200000006ff */
[----:B------:R-:W3:Y:S03]  /*8a70*/  S2R R2, SR_TID.X ;  /* 0x0000000000027919 */ /* 0x000ee60000002100 */
[----:B------:R-:W4:Y:S01]  /*8a80*/  SYNCS.PHASECHK.TRANS64.TRYWAIT P0, [R4+URZ+0x30840], R3 ;  /* 0x03084003040075a7 */ /* 0x000f22000800017f */
[----:B---3--:R-:W-:-:S04]  /*8a90*/  LOP3.LUT R2, R2, 0x7f, RZ, 0xc0, !PT ;  /* 0x0000007f02027812 */ /* 0x008fc800078ec0ff */
[----:B------:R-:W-:Y:S01]  /*8aa0*/  ISETP.NE.AND P1, PT, R2, RZ, PT ;  /* 0x000000ff0200720c */ /* 0x000fe20003f25270 */
[----:B----4-:R-:W-:-:S12]  /*8ab0*/  @!P0 BRA `(.L_x_1060) ;  /* 0x0000000800d48947 */ /* 0x010fd80003800000 */
.L_x_1094:
[----:B------:R-:W-:Y:S05]  /*8ac0*/  @P1 BRA `(.L_x_1061) ;  /* 0x0000000000181947 */ /* 0x000fea0003800000 */
[----:B------:R-:W4:Y:S01]  /*8ad0*/  S2R R2, SR_TID.X ;  /* 0x0000000000027919 */ /* 0x000f220000002100 */
[----:B---3--:R-:W-:-:S04]  /*8ae0*/  IMAD.MOV.U32 R3, RZ, RZ, 0x4100 ;  /* 0x00004100ff037424 */ /* 0x008fc800078e00ff */
[----:B------:R3:W-:Y:S01]  /*8af0*/  SYNCS.ARRIVE.TRANS64 RZ, [R4+URZ+0x30830], R3 ;  /* 0x0308300304ff79a7 */ /* 0x0007e2000800003f */
[----:B----4-:R-:W-:-:S13]  /*8b00*/  LOP3.LUT P0, RZ, R2, 0x1f, RZ, 0xc0, !PT ;  /* 0x0000001f02ff7812 */ /* 0x010fda000780c0ff */
[----:B---3--:R-:W-:Y:S05]  /*8b10*/  @!P0 BRA `(.L_x_1061) ;  /* 0x0000000000048947 */ /* 0x008fea0003800000 */
[----:B------:R-:W-:Y:S01]  /*8b20*/  BPT.TRAP 0x1 ;  /* 0x000000040000795c */ /* 0x000fe20000300000 */
.L_x_1061:
        /* <DEDUP_REMOVED lines=41> */
.L_x_1042:
[----:B------:R-:W-:Y:S05]  /*8dc0*/  BSYNC B0 ;  /* 0x0000000000007941 */ /* 0x000fea0003800000 */
.L_x_1040:
[----:B------:R-:W-:-:S03]  /*8dd0*/  UMOV UR6, 0xffffffff ;  /* 0xffffffff00067882 */ /* 0x000fc60000000000 */
[----:B------:R-:W-:Y:S05]  /*8de0*/  BRA.DIV UR6, `(.L_x_1062) ;  /* 0x0000000a061c7947 */ /* 0x000fea000b800000 */
[----:B------:R-:W-:-:S13]  /*8df0*/  ELECT P0, URZ, PT ;  /* 0x00000000003f782f */ /* 0x000fda0003800000 */
.L_x_1097:
[----:B------:R-:W-:Y:S05]  /*8e00*/  @!P0 BRA `(.L_x_956) ;  /* 0x0000000000848947 */ /* 0x000fea0003800000 */
[----:B------:R-:W3:Y:S02]  /*8e10*/  LDL.LU R2, [R1] ;  /* 0x0000000001027983 */ /* 0x000ee40000300800 */
[----:B---3--:R-:W-:-:S04]  /*8e20*/  LOP3.LUT R2, R2, 0x2, RZ, 0xfc, !PT ;  /* 0x0000000202027812 */ /* 0x008fc800078efcff */
[----:B------:R-:W-:-:S13]  /*8e30*/  ISETP.NE.AND P0, PT, R2, 0x3, PT ;  /* 0x000000030200780c */ /* 0x000fda0003f05270 */
[----:B------:R-:W-:Y:S05]  /*8e40*/  @!P0 BRA `(.L_x_1063) ;  /* 0x0000000000048947 */ /* 0x000fea0003800000 */
[----:B--2---:R-:W-:Y:S01]  /*8e50*/  BPT.TRAP 0x1 ;  /* 0x000000040000795c */ /* 0x004fe20000300000 */
.L_x_1063:
        /* <DEDUP_REMOVED lines=15> */
.L_x_1098:
[----:B------:R-:W3:Y:S02]  /*8f50*/  SYNCS.PHASECHK.TRANS64.TRYWAIT P1, [R11+URZ], R2 ;  /* 0x000000020b0075a7 */ /* 0x000ee4000802017f */
[----:B---3--:R-:W-:Y:S05]  /*8f60*/  @!P1 BRA `(.L_x_1065) ;  /* 0x0000000400f49947 */ /* 0x008fea0003800000 */
.L_x_1099:
[----:B------:R-:W-:Y:S05]  /*8f70*/  @!P0 BRA `(.L_x_1066) ;  /* 0x0000000000048947 */ /* 0x000fea0003800000 */
[----:B--2---:R-:W-:Y:S01]  /*8f80*/  BPT.TRAP 0x1 ;  /* 0x000000040000795c */ /* 0x004fe20000300000 */
.L_x_1066:
[----:B------:R-:W-:-:S04]  /*8f90*/  VIADD R0, R6, 0x30840 ;  /* 0x0003084006007836 */ /* 0x000fc80000000000 */
[----:B------:R-:W-:-:S04]  /*8fa0*/  IMAD R9, R9, 0x8, R0 ;  /* 0x0000000809097824 */ /* 0x000fc800078e0200 */
[----:B------:R-:W4:Y:S02]  /*8fb0*/  SYNCS.PHASECHK.TRANS64.TRYWAIT P0, [R9+URZ], R4 ;  /* 0x00000004090075a7 */ /* 0x000f24000800017f */
[----:B----4-:R-:W-:Y:S05]  /*8fc0*/  @!P0 BRA `(.L_x_1067) ;  /* 0x0000000400f08947 */ /* 0x010fea0003800000 */
.L_x_1100:
[----:B------:R-:W-:-:S07]  /*8fd0*/  IMAD R3, R3, 0x8, R0 ;  /* 0x0000000803037824 */ /* 0x000fce00078e0200 */
.L_x_1068:
[----:B------:R1:W1:Y:S02]  /*8fe0*/  SYNCS.PHASECHK.TRANS64.TRYWAIT P0, [R3+URZ], R2 ;  /* 0x00000002030075a7 */ /* 0x000264000800017f */
[----:B-1----:R-:W-:Y:S05]  /*8ff0*/  @!P0 NANOSLEEP.SYNCS 0x989680 ;  /* 0x009896800000895d */ /* 0x002fea0003900000 */
[----:B------:R-:W1:Y:S02]  /*9000*/  @!P0 SYNCS.PHASECHK.TRANS64 P0, [R3+URZ], R2 ;  /* 0x00000002030085a7 */ /* 0x000e64000800007f */
[----:B-1----:R-:W-:Y:S05]  /*9010*/  @!P0 BRA `(.L_x_1068) ;  /* 0xfffffffc00f08947 */ /* 0x002fea000383ffff */
.L_x_956:
[----:B--2---:R-:W-:Y:S05]  /*9020*/  BSYNC B6 ;  /* 0x0000000000067941 */ /* 0x004fea0003800000 */
.L_x_950:
[----:B------:R-:W-:Y:S05]  /*9030*/  EXIT ;  /* 0x000000000000794d */ /* 0x000fea0003800000 */
.L_x_966:
[----:B------:R-:W-:Y:S02]  /*9040*/  IMAD.MOV.U32 R12, RZ, RZ, RZ ;  /* 0x000000ffff0c7224 */ /* 0x000fe400078e00ff */
[----:B------:R-:W-:Y:S02]  /*9050*/  IMAD.MOV.U32 R11, RZ, RZ, 0x1f ;  /* 0x0000001fff0b7424 */ /* 0x000fe400078e00ff */
[----:B------:R-:W-:-:S07]  /*9060*/  IMAD.MOV.U32 R15, RZ, RZ, -0x1 ;  /* 0xffffffffff0f7424 */ /* 0x000fce00078e00ff */
[----:B------:R-:W-:Y:S05]  /*9070*/  WARPSYNC.COLLECTIVE R15, `(.L_x_1069) ;  /* 0x000000000f087348 */ /* 0x000fea0003c00000 */
[----:B------:R1:W2:Y:S02]  /*9080*/  SHFL.IDX P6, R14, R13, R12, R11 ;  /* 0x0000000c0d0e7389 */ /* 0x0002a400000c000b */
[----:B-12---:R-:W-:Y:S01]  /*9090*/  ENDCOLLECTIVE ;  /* 0x000000000000791b */ /* 0x006fe20003800000 */
.L_x_1069:
[----:B------:R-:W-:Y:S05]  /*90a0*/  BRA `(.L_x_1070) ;  /* 0xffffff8000b07947 */ /* 0x000fea000383ffff */
.L_x_968:
[----:B--2---:R2:W3:Y:S02]  /*90b0*/  SYNCS.PHASECHK.TRANS64.TRYWAIT P0, [R16+URZ+0x30800], R21 ;  /* 0x03080015100075a7 */ /* 0x0044e4000800017f */
[----:B---3--:R-:W-:Y:S05]  /*90c0*/  @!P0 NANOSLEEP.SYNCS 0x989680 ;  /* 0x009896800000895d */ /* 0x008fea0003900000 */
[----:B------:R-:W3:Y:S02]  /*90d0*/  @!P0 SYNCS.PHASECHK.TRANS64 P0, [R16+URZ+0x30800], R21 ;  /* 0x03080015100085a7 */ /* 0x000ee4000800007f */
[----:B---3--:R-:W-:Y:S05]  /*90e0*/  @!P0 BRA `(.L_x_968) ;  /* 0xfffffffc00f08947 */ /* 0x008fea000383ffff */
[----:B------:R-:W-:Y:S05]  /*90f0*/  BRA `(.L_x_967) ;  /* 0xffffff8400507947 */ /* 0x000fea000383ffff */
.L_x_972:
[----:B----4-:R4:W1:Y:S02]  /*9100*/  SYNCS.PHASECHK.TRANS64.TRYWAIT P1, [R2+URZ+0x30810], R153 ;  /* 0x03081099020075a7 */ /* 0x010864000802017f */
[----:B-1----:R-:W-:Y:S05]  /*9110*/  @!P1 NANOSLEEP.SYNCS 0x989680 ;  /* 0x009896800000995d */ /* 0x002fea0003900000 */
[----:B------:R-:W1:Y:S02]  /*9120*/  @!P1 SYNCS.PHASECHK.TRANS64 P1, [R2+URZ+0x30810], R153 ;  /* 0x03081099020095a7 */ /* 0x000e64000802007f */
[----:B-1----:R-:W-:Y:S05]  /*9130*/  @!P1 BRA `(.L_x_972) ;  /* 0xfffffffc00f09947 */ /* 0x002fea000383ffff */
[----:B------:R-:W-:Y:S05]  /*9140*/  BRA `(.L_x_971) ;  /* 0xffffff8800907947 */ /* 0x000fea000383ffff */
.L_x_976:
[----:B------:R1:W1:Y:S02]  /*9150*/  SYNCS.PHASECHK.TRANS64.TRYWAIT P1, [R2+URZ+0x30830], R153 ;  /* 0x03083099020075a7 */ /* 0x000264000802017f */
[----:B-1----:R-:W-:Y:S05]  /*9160*/  @!P1 NANOSLEEP.SYNCS 0x989680 ;  /* 0x009896800000995d */ /* 0x002fea0003900000 */
[----:B------:R-:W1:Y:S02]  /*9170*/  @!P1 SYNCS.PHASECHK.TRANS64 P1, [R2+URZ+0x30830], R153 ;  /* 0x03083099020095a7 */ /* 0x000e64000802007f */
[----:B-1----:R-:W-:Y:S05]  /*9180*/  @!P1 BRA `(.L_x_976) ;  /* 0xfffffffc00f09947 */ /* 0x002fea000383ffff */
[----:B------:R-:W-:Y:S05]  /*9190*/  BRA `(.L_x_975) ;  /* 0xffffff8c00e87947 */ /* 0x000fea000383ffff */
.L_x_983:
[----:B------:R-:W-:Y:S01]  /*91a0*/  BSSY B0, `(.L_x_1071) ;  /* 0x0000005000007945 */ /* 0x000fe20003800000 */
[----:B------:R-:W-:-:S07]  /*91b0*/  IMAD.MOV.U32 R15, RZ, RZ, -0x1 ;  /* 0xffffffffff0f7424 */ /* 0x000fce00078e00ff */
[----:B------:R-:W-:Y:S05]  /*91c0*/  WARPSYNC.COLLECTIVE R15, `(.L_x_1072) ;  /* 0x000000000f087348 */ /* 0x000fea0003c00000 */
[----:B------:R-:W-:Y:S01]  /*91d0*/  NOP ;  /* 0x0000000000007918 */ /* 0x000fe20000000000 */
[----:B------:R-:W-:Y:S01]  /*91e0*/  ENDCOLLECTIVE ;  /* 0x000000000000791b */ /* 0x000fe20003800000 */
.L_x_1072:
[----:B------:R-:W-:Y:S05]  /*91f0*/  BSYNC B0 ;  /* 0x0000000000007941 */ /* 0x000fea0003800000 */
.L_x_1071:
[----:B------:R-:W-:Y:S05]  /*9200*/  BRA `(.L_x_1073) ;  /* 0xffffffbc004c7947 */ /* 0x000fea000383ffff */
.L_x_992:
[----:B------:R-:W-:Y:S01]  /*9210*/  BSSY B0, `(.L_x_1074) ;  /* 0x0000005000007945 */ /* 0x000fe20003800000 */
[----:B------:R-:W-:-:S07]  /*9220*/  IMAD.MOV.U32 R15, RZ, RZ, -0x1 ;  /* 0xffffffffff0f7424 */ /* 0x000fce00078e00ff */
[----:B-1----:R-:W-:Y:S05]  /*9230*/  WARPSYNC.COLLECTIVE R15, `(.L_x_1075) ;  /* 0x000000000f087348 */ /* 0x002fea0003c00000 */
[----:B------:R-:W-:Y:S01]  /*9240*/  NOP ;  /* 0x0000000000007918 */ /* 0x000fe20000000000 */
[----:B-1----:R-:W-:Y:S01]  /*9250*/  ENDCOLLECTIVE ;  /* 0x000000000000791b */ /* 0x002fe20003800000 */
.L_x_1075:
[----:B------:R-:W-:Y:S05]  /*9260*/  BSYNC B0 ;  /* 0x0000000000007941 */ /* 0x000fea0003800000 */
.L_x_1074:
[----:B------:R-:W-:Y:S05]  /*9270*/  BRA `(.L_x_1076) ;  /* 0xffffffc000487947 */ /* 0x000fea000383ffff */
.L_x_1005:
[----:B------:R-:W-:Y:S01]  /*9280*/  BSSY B0, `(.L_x_1077) ;  /* 0x0000005000007945 */ /* 0x000fe20003800000 */
[----:B------:R-:W-:-:S07]  /*9290*/  IMAD.MOV.U32 R15, RZ, RZ, -0x1 ;  /* 0xffffffffff0f7424 */ /* 0x000fce00078e00ff */
[----:B------:R-:W-:Y:S05]  /*92a0*/  WARPSYNC.COLLECTIVE R15, `(.L_x_1078) ;  /* 0x000000000f087348 */ /* 0x000fea0003c00000 */
[----:B------:R-:W-:Y:S01]  /*92b0*/  NOP ;  /* 0x0000000000007918 */ /* 0x000fe20000000000 */
[----:B------:R-:W-:Y:S01]  /*92c0*/  ENDCOLLECTIVE ;  /* 0x000000000000791b */ /* 0x000fe20003800000 */
.L_x_1078:
[----:B------:R-:W-:Y:S05]  /*92d0*/  BSYNC B0 ;  /* 0x0000000000007941 */ /* 0x000fea0003800000 */
.L_x_1077:
[----:B------:R-:W-:Y:S05]  /*92e0*/  BRA `(.L_x_1079) ;  /* 0xffffffcc00347947 */ /* 0x000fea000383ffff */
.L_x_1017:
[----:B------:R-:W-:Y:S01]  /*92f0*/  BSSY B0, `(.L_x_1080) ;  /* 0x0000005000007945 */ /* 0x000fe20003800000 */
[----:B------:R-:W-:-:S07]  /*9300*/  IMAD.MOV.U32 R15, RZ, RZ, -0x1 ;  /* 0xffffffffff0f7424 */ /* 0x000fce00078e00ff */
[----:B------:R-:W-:Y:S05]  /*9310*/  WARPSYNC.COLLECTIVE R15, `(.L_x_1081) ;  /* 0x000000000f087348 */ /* 0x000fea0003c00000 */
[----:B------:R-:W-:Y:S01]  /*9320*/  NOP ;  /* 0x0000000000007918 */ /* 0x000fe20000000000 */
[----:B------:R-:W-:Y:S01]  /*9330*/  ENDCOLLECTIVE ;  /* 0x000000000000791b */ /* 0x000fe20003800000 */
.L_x_1081:
[----:B------:R-:W-:Y:S05]  /*9340*/  BSYNC B0 ;  /* 0x0000000000007941 */ /* 0x000fea0003800000 */
.L_x_1080:
[----:B------:R-:W-:Y:S05]  /*9350*/  BRA `(.L_x_1082) ;  /* 0xffffffd0004c7947 */ /* 0x000fea000383ffff */
.L_x_1030:
[----:B------:R-:W-:Y:S01]  /*9360*/  BSSY B0, `(.L_x_1083) ;  /* 0x0000005000007945 */ /* 0x000fe20003800000 */
[----:B------:R-:W-:-:S07]  /*9370*/  IMAD.MOV.U32 R15, RZ, RZ, -0x1 ;  /* 0xffffffffff0f7424 */ /* 0x000fce00078e00ff */
[----:B------:R-:W-:Y:S05]  /*9380*/  WARPSYNC.COLLECTIVE R15, `(.L_x_1084) ;  /* 0x000000000f087348 */ /* 0x000fea0003c00000 */
[----:B------:R-:W-:Y:S01]  /*9390*/  NOP ;  /* 0x0000000000007918 */ /* 0x000fe20000000000 */
[----:B------:R-:W-:Y:S01]  /*93a0*/  ENDCOLLECTIVE ;  /* 0x000000000000791b */ /* 0x000fe20003800000 */
.L_x_1084:
[----:B------:R-:W-:Y:S05]  /*93b0*/  BSYNC B0 ;  /* 0x0000000000007941 */ /* 0x000fea0003800000 */
.L_x_1083:
[----:B------:R-:W-:Y:S05]  /*93c0*/  BRA `(.L_x_1085) ;  /* 0xffffffd400687947 */ /* 0x000fea000383ffff */
.L_x_1043:
[----:B-1----:R1:W2:Y:S02]  /*93d0*/  SYNCS.PHASECHK.TRANS64.TRYWAIT P1, [R12+URZ+0x30820], R3 ;  /* 0x030820030c0075a7 */ /* 0x0022a4000802017f */
[----:B--2---:R-:W-:Y:S05]  /*93e0*/  @!P1 NANOSLEEP.SYNCS 0x989680 ;  /* 0x009896800000995d */ /* 0x004fea0003900000 */
[----:B------:R-:W2:Y:S02]  /*93f0*/  @!P1 SYNCS.PHASECHK.TRANS64 P1, [R12+URZ+0x30820], R3 ;  /* 0x030820030c0095a7 */ /* 0x000ea4000802007f */
[----:B--2---:R-:W-:Y:S05]  /*9400*/  @!P1 BRA `(.L_x_1043) ;  /* 0xfffffffc00f09947 */ /* 0x004fea000383ffff */
[----:B------:R-:W-:Y:S05]  /*9410*/  BRA `(.L_x_1086) ;  /* 0xffffffe000747947 */ /* 0x000fea000383ffff */
.L_x_1047:
[----:B-1----:R1:W2:Y:S02]  /*9420*/  SYNCS.PHASECHK.TRANS64.TRYWAIT P1, [R12+URZ+0x30840], R21 ;  /* 0x030840150c0075a7 */ /* 0x0022a4000802017f */
[----:B--2---:R-:W-:Y:S05]  /*9430*/  @!P1 NANOSLEEP.SYNCS 0x989680 ;  /* 0x009896800000995d */ /* 0x004fea0003900000 */
[----:B------:R-:W2:Y:S02]  /*9440*/  @!P1 SYNCS.PHASECHK.TRANS64 P1, [R12+URZ+0x30840], R21 ;  /* 0x030840150c0095a7 */ /* 0x000ea4000802007f */
[----:B--2---:R-:W-:Y:S05]  /*9450*/  @!P1 BRA `(.L_x_1047) ;  /* 0xfffffffc00f09947 */ /* 0x004fea000383ffff */
[----:B------:R-:W-:Y:S05]  /*9460*/  BRA `(.L_x_1087) ;  /* 0xffffffe400d87947 */ /* 0x000fea000383ffff */
.L_x_1049:
[----:B--2---:R2:W3:Y:S02]  /*9470*/  SYNCS.PHASECHK.TRANS64.TRYWAIT P1, [R12+URZ+0x30828], R21 ;  /* 0x030828150c0075a7 */ /* 0x0044e4000802017f */
[----:B---3--:R-:W-:Y:S05]  /*9480*/  @!P1 NANOSLEEP.SYNCS 0x989680 ;  /* 0x009896800000995d */ /* 0x008fea0003900000 */
[----:B------:R-:W3:Y:S02]  /*9490*/  @!P1 SYNCS.PHASECHK.TRANS64 P1, [R12+URZ+0x30828], R21 ;  /* 0x030828150c0095a7 */ /* 0x000ee4000802007f */
[----:B---3--:R-:W-:Y:S05]  /*94a0*/  @!P1 BRA `(.L_x_1049) ;  /* 0xfffffffc00f09947 */ /* 0x008fea000383ffff */
[----:B------:R-:W-:Y:S05]  /*94b0*/  BRA `(.L_x_1088) ;  /* 0xffffffe800707947 */ /* 0x000fea000383ffff */
.L_x_1051:
[----:B---3--:R3:W4:Y:S02]  /*94c0*/  SYNCS.PHASECHK.TRANS64.TRYWAIT P1, [R12+URZ+0x30848], R21 ;  /* 0x030848150c0075a7 */ /* 0x008724000802017f */
[----:B----4-:R-:W-:Y:S05]  /*94d0*/  @!P1 NANOSLEEP.SYNCS 0x989680 ;  /* 0x009896800000995d */ /* 0x010fea0003900000 */
[----:B------:R-:W4:Y:S02]  /*94e0*/  @!P1 SYNCS.PHASECHK.TRANS64 P1, [R12+URZ+0x30848], R21 ;  /* 0x030848150c0095a7 */ /* 0x000f24000802007f */
[----:B----4-:R-:W-:Y:S05]  /*94f0*/  @!P1 BRA `(.L_x_1051) ;  /* 0xfffffffc00f09947 */ /* 0x010fea000383ffff */
[----:B------:R-:W-:Y:S05]  /*9500*/  BRA `(.L_x_1089) ;  /* 0xffffffe800e87947 */ /* 0x000fea000383ffff */
.L_x_1053:
[----:B------:R-:W-:-:S07]  /*9510*/  SHF.L.U32 R5, R10, 0x1f, RZ ;  /* 0x0000001f0a057819 */ /* 0x000fce00000006ff */
.L_x_1090:
[----:B-1----:R1:W2:Y:S02]  /*9520*/  SYNCS.PHASECHK.TRANS64.TRYWAIT P1, [R12+URZ+0x30820], R5 ;  /* 0x030820050c0075a7 */ /* 0x0022a4000802017f */
[----:B--2---:R-:W-:Y:S05]  /*9530*/  @!P1 NANOSLEEP.SYNCS 0x989680 ;  /* 0x009896800000995d */ /* 0x004fea0003900000 */
[----:B------:R-:W2:Y:S02]  /*9540*/  @!P1 SYNCS.PHASECHK.TRANS64 P1, [R12+URZ+0x30820], R5 ;  /* 0x030820050c0095a7 */ /* 0x000ea4000802007f */
[----:B--2---:R-:W-:Y:S05]  /*9550*/  @!P1 BRA `(.L_x_1090) ;  /* 0xfffffffc00f09947 */ /* 0x004fea000383ffff */
[----:B------:R-:W-:Y:S05]  /*9560*/  BRA `(.L_x_1091) ;  /* 0xffffffec00707947 */ /* 0x000fea000383ffff */
.L_x_1056:
[----:B-1----:R1:W2:Y:S02]  /*9570*/  SYNCS.PHASECHK.TRANS64.TRYWAIT P1, [R12+URZ+0x30840], R13 ;  /* 0x0308400d0c0075a7 */ /* 0x0022a4000802017f */
[----:B--2---:R-:W-:Y:S05]  /*9580*/  @!P1 NANOSLEEP.SYNCS 0x989680 ;  /* 0x009896800000995d */ /* 0x004fea0003900000 */
[----:B------:R-:W2:Y:S02]  /*9590*/  @!P1 SYNCS.PHASECHK.TRANS64 P1, [R12+URZ+0x30840], R13 ;  /* 0x0308400d0c0095a7 */ /* 0x000ea4000802007f */
[----:B--2---:R-:W-:Y:S05]  /*95a0*/  @!P1 BRA `(.L_x_1056) ;  /* 0xfffffffc00f09947 */ /* 0x004fea000383ffff */
[----:B------:R-:W-:Y:S05]  /*95b0*/  BRA `(.L_x_1092) ;  /* 0xfffffff000007947 */ /* 0x000fea000383ffff */
.L_x_1058:
[----:B--2---:R2:W3:Y:S02]  /*95c0*/  SYNCS.PHASECHK.TRANS64.TRYWAIT P1, [R12+URZ+0x30828], R13 ;  /* 0x0308280d0c0075a7 */ /* 0x0044e4000802017f */
[----:B---3--:R-:W-:Y:S05]  /*95d0*/  @!P1 NANOSLEEP.SYNCS 0x989680 ;  /* 0x009896800000995d */ /* 0x008fea0003900000 */
[----:B------:R-:W3:Y:S02]  /*95e0*/  @!P1 SYNCS.PHASECHK.TRANS64 P1, [R12+URZ+0x30828], R13 ;  /* 0x0308280d0c0095a7 */ /* 0x000ee4000802007f */
[----:B---3--:R-:W-:Y:S05]  /*95f0*/  @!P1 BRA `(.L_x_1058) ;  /* 0xfffffffc00f09947 */ /* 0x008fea000383ffff */
[----:B------:R-:W-:Y:S05]  /*9600*/  BRA `(.L_x_1093) ;  /* 0xfffffff0008c7947 */ /* 0x000fea000383ffff */
.L_x_1060:
[----:B---3--:R3:W4:Y:S02]  /*9610*/  SYNCS.PHASECHK.TRANS64.TRYWAIT P0, [R4+URZ+0x30840], R3 ;  /* 0x03084003040075a7 */ /* 0x008724000800017f */
[----:B----4-:R-:W-:Y:S05]  /*9620*/  @!P0 NANOSLEEP.SYNCS 0x989680 ;  /* 0x009896800000895d */ /* 0x010fea0003900000 */
[----:B------:R-:W4:Y:S02]  /*9630*/  @!P0 SYNCS.PHASECHK.TRANS64 P0, [R4+URZ+0x30840], R3 ;  /* 0x03084003040085a7 */ /* 0x000f24000800007f */
[----:B----4-:R-:W-:Y:S05]  /*9640*/  @!P0 BRA `(.L_x_1060) ;  /* 0xfffffffc00f08947 */ /* 0x010fea000383ffff */
[----:B------:R-:W-:Y:S05]  /*9650*/  BRA `(.L_x_1094) ;  /* 0xfffffff400187947 */ /* 0x000fea000383ffff */
.L_x_1062:
[----:B------:R-:W-:Y:S01]  /*9660*/  BSSY B0, `(.L_x_1095) ;  /* 0x0000006000007945 */ /* 0x000fe20003800000 */
[----:B------:R-:W-:-:S07]  /*9670*/  IMAD.MOV.U32 R15, RZ, RZ, -0x1 ;  /* 0xffffffffff0f7424 */ /* 0x000fce00078e00ff */
[----:B--2---:R-:W-:Y:S05]  /*9680*/  WARPSYNC.COLLECTIVE R15, `(.L_x_1096) ;  /* 0x000000000f0c7348 */ /* 0x004fea0003c00000 */
[----:B------:R-:W-:Y:S02]  /*9690*/  ELECT P6, UR62, PT ;  /* 0x00000000003e782f */ /* 0x000fe400038c0000 */
[----:B------:R-:W-:Y:S01]  /*96a0*/  MOV R14, UR62 ;  /* 0x0000003e000e7c02 */ /* 0x000fe20008000f00 */
[----:B--2---:R-:W-:Y:S10]  /*96b0*/  ENDCOLLECTIVE ;  /* 0x000000000000791b */ /* 0x004ff40003800000 */
.L_x_1096:
[----:B------:R-:W-:Y:S05]  /*96c0*/  BSYNC B0 ;  /* 0x0000000000007941 */ /* 0x000fea0003800000 */
.L_x_1095:
[----:B------:R-:W-:Y:S01]  /*96d0*/  PLOP3.LUT P0, PT, P6, PT, PT, 0x80, 0x0 ;  /* 0x000000000000781c */ /* 0x000fe2000370f070 */
[----:B------:R-:W-:-:S12]  /*96e0*/  BRA `(.L_x_1097) ;  /* 0xfffffff400c47947 */ /* 0x000fd8000383ffff */
.L_x_1064:
[----:B-1----:R1:W3:Y:S02]  /*96f0*/  SYNCS.PHASECHK.TRANS64.TRYWAIT P1, [R7+URZ], R4 ;  /* 0x00000004070075a7 */ /* 0x0022e4000802017f */
[----:B---3--:R-:W-:Y:S05]  /*9700*/  @!P1 NANOSLEEP.SYNCS 0x989680 ;  /* 0x009896800000995d */ /* 0x008fea0003900000 */
[----:B------:R-:W3:Y:S02]  /*9710*/  @!P1 SYNCS.PHASECHK.TRANS64 P1, [R7+URZ], R4 ;  /* 0x00000004070095a7 */ /* 0x000ee4000802007f */
[----:B---3--:R-:W-:Y:S05]  /*9720*/  @!P1 BRA `(.L_x_1064) ;  /* 0xfffffffc00f09947 */ /* 0x008fea000383ffff */
[----:B------:R-:W-:Y:S05]  /*9730*/  BRA `(.L_x_1098) ;  /* 0xfffffff800047947 */ /* 0x000fea000383ffff */
.L_x_1065:
[----:B---3--:R3:W4:Y:S02]  /*9740*/  SYNCS.PHASECHK.TRANS64.TRYWAIT P1, [R11+URZ], R2 ;  /* 0x000000020b0075a7 */ /* 0x008724000802017f */
[----:B----4-:R-:W-:Y:S05]  /*9750*/  @!P1 NANOSLEEP.SYNCS 0x989680 ;  /* 0x009896800000995d */ /* 0x010fea0003900000 */
[----:B------:R-:W4:Y:S02]  /*9760*/  @!P1 SYNCS.PHASECHK.TRANS64 P1, [R11+URZ], R2 ;  /* 0x000000020b0095a7 */ /* 0x000f24000802007f */
[----:B----4-:R-:W-:Y:S05]  /*9770*/  @!P1 BRA `(.L_x_1065) ;  /* 0xfffffffc00f09947 */ /* 0x010fea000383ffff */
[----:B------:R-:W-:Y:S05]  /*9780*/  BRA `(.L_x_1099) ;  /* 0xfffffff400f87947 */ /* 0x000fea000383ffff */
.L_x_1067:
[----:B----4-:R4:W1:Y:S02]  /*9790*/  SYNCS.PHASECHK.TRANS64.TRYWAIT P0, [R9+URZ], R4 ;  /* 0x00000004090075a7 */ /* 0x010864000800017f */
[----:B-1----:R-:W-:Y:S05]  /*97a0*/  @!P0 NANOSLEEP.SYNCS 0x989680 ;  /* 0x009896800000895d */ /* 0x002fea0003900000 */
[----:B------:R-:W1:Y:S02]  /*97b0*/  @!P0 SYNCS.PHASECHK.TRANS64 P0, [R9+URZ], R4 ;  /* 0x00000004090085a7 */ /* 0x000e64000800007f */
[----:B-1----:R-:W-:Y:S05]  /*97c0*/  @!P0 BRA `(.L_x_1067) ;  /* 0xfffffffc00f08947 */ /* 0x002fea000383ffff */
[----:B------:R-:W-:Y:S05]  /*97d0*/  BRA `(.L_x_1100) ;  /* 0xfffffff400fc7947 */ /* 0x000fea000383ffff */
.L_x_1101:
        /* <DEDUP_REMOVED lines=10> */
.L_x_7297:


//--------------------- .text._ZN7cutlass13device_kernelIN5flash11enable_sm90INS1_16FlashAttnBwdSm90INS1_25CollectiveMainloopBwdSm90ILi2ELi2ELi2EN4cute5tupleIJNS5_1CILi1EEES8_S8_EEENS6_IJNS7_ILi64EEENS7_ILi128EEESB_EEENS_10bfloat16_tEfNS_4arch4Sm90ELb0ELb1ELb1ELb0ELb0ELb1ELb0ELb0ELi2ELi1ELi2ELi1ELb0EEENS1_21CollectiveEpilogueBwdISC_SD_SF_Li256ELb0ELb0ELi1EEENS1_19SingleTileSchedulerILb0ELb0ELb0ELi128EEEEEEEEEvNT_6ParamsE --------------------------
	.section	.text._ZN7cutlass13device_kernelIN5flash11enable_sm90INS1_16FlashAttnBwdSm90INS1_25CollectiveMainloopBwdSm90ILi2ELi2ELi2EN4cute5tupleIJNS5_1CILi1EEES8_S8_EEENS6_IJNS7_ILi64EEENS7_ILi128EEESB_EEENS_10bfloat16_tEfNS_4arch4Sm90ELb0ELb1ELb1ELb0ELb0ELb1ELb0ELb0ELi2ELi1ELi2ELi1ELb0EEENS1_21CollectiveEpilogueBwdISC_SD_SF_Li256ELb0ELb0ELi1EEENS1_19SingleTileSchedulerILb0ELb0ELb0ELi128EEEEEEEEEvNT_6ParamsE,"ax",@progbits
	.align	128
.text._ZN7cutlass13device_kernelIN5flash11enable_sm90INS1_16FlashAttnBwdSm90INS1_25CollectiveMainloopBwdSm90ILi2ELi2ELi2EN4cute5tupleIJNS5_1CILi1EEES8_S8_EEENS6_IJNS7_ILi64EEENS7_ILi128EEESB_EEENS_10bfloat16_tEfNS_4arch4Sm90ELb0ELb1ELb1ELb0ELb0ELb1ELb0ELb0ELi2ELi1ELi2ELi1ELb0EEENS1_21CollectiveEpilogueBwdISC_SD_SF_Li256ELb0ELb0ELi1EEENS1_19SingleTileSchedulerILb0ELb0ELb0ELi128EEEEEEEEEvNT_6ParamsE:
        .type           _ZN7cutlass13device_kernelIN5flash11enable_sm90INS1_16FlashAttnBwdSm90INS1_25CollectiveMainloopBwdSm90ILi2ELi2ELi2EN4cute5tupleIJNS5_1CILi1EEES8_S8_EEENS6_IJNS7_ILi64EEENS7_ILi128EEESB_EEENS_10bfloat16_tEfNS_4arch4Sm90ELb0ELb1ELb1ELb0ELb0ELb1ELb0ELb0ELi2ELi1ELi2ELi1ELb0EEENS1_21CollectiveEpilogueBwdISC_SD_SF_Li256ELb0ELb0ELi1EEENS1_19SingleTileSchedulerILb0ELb0ELb0ELi128EEEEEEEEEvNT_6ParamsE,@function
        .size           _ZN7cutlass13device_kernelIN5flash11enable_sm90INS1_16FlashAttnBwdSm90INS1_25CollectiveMainloopBwdSm90ILi2ELi2ELi2EN4cute5tupleIJNS5_1CILi1EEES8_S8_EEENS6_IJNS7_ILi64EEENS7_ILi128EEESB_EEENS_10bfloat16_tEfNS_4arch4Sm90ELb0ELb1ELb1ELb0ELb0ELb1ELb0ELb0ELi2ELi1ELi2ELi1ELb0EEENS1_21CollectiveEpilogueBwdISC_SD_SF_Li256ELb0ELb0ELi1EEENS1_19SingleTileSchedulerILb0ELb0ELb0ELi128EEEEEEEEEvNT_6ParamsE,(.L_x_7298 - _ZN7cutlass13device_kernelIN5flash11enable_sm90INS1_16FlashAttnBwdSm90INS1_25CollectiveMainloopBwdSm90ILi2ELi2ELi2EN4cute5tupleIJNS5_1CILi1EEES8_S8_EEENS6_IJNS7_ILi64EEENS7_ILi128EEESB_EEENS_10bfloat16_tEfNS_4arch4Sm90ELb0ELb1ELb1ELb0ELb0ELb1ELb0ELb0ELi2ELi1ELi2ELi1ELb0EEENS1_21CollectiveEpilogueBwdISC_SD_SF_Li256ELb0ELb0ELi1EEENS1_19SingleTileSchedulerILb0ELb0ELb0ELi128EEEEEEEEEvNT_6ParamsE)
        .other          _ZN7cutlass13device_kernelIN5flash11enable_sm90INS1_16FlashAttnBwdSm90INS1_25CollectiveMainloopBwdSm90ILi2ELi2ELi2EN4cute5tupleIJNS5_1CILi1EEES8_S8_EEENS6_IJNS7_ILi64EEENS7_ILi128EEESB_EEENS_10bfloat16_tEfNS_4arch4Sm90ELb0ELb1ELb1ELb0ELb0ELb1ELb0ELb0ELi2ELi1ELi2ELi1ELb0EEENS1_21CollectiveEpilogueBwdISC_SD_SF_Li256ELb0ELb0ELi1EEENS1_19SingleTileSchedulerILb0ELb0ELb0ELi128EEEEEEEEEvNT_6ParamsE,@"STO_CUDA_ENTRY STV_DEFAULT"
_ZN7cutlass13device_kernelIN5flash11enable_sm90INS1_16FlashAttnBwdSm90INS1_25CollectiveMainloopBwdSm90ILi2ELi2ELi2EN4cute5tupleIJNS5_1CILi1EEES8_S8_EEENS6_IJNS7_ILi64EEENS7_ILi128EEESB_EEENS_10bfloat16_tEfNS_4arch4Sm90ELb0ELb1ELb1ELb0ELb0ELb1ELb0ELb0ELi2ELi1ELi2ELi1ELb0EEENS1_21CollectiveEpilogueBwdISC_SD_SF_Li256ELb0ELb0ELi1EEENS1_19SingleTileSchedulerILb0ELb0ELb0ELi128EEEEEEEEEvNT_6ParamsE:
[----:B------:R-:W1:Y:S02]  /*0000*/  LDC R1, c[0x0][0x28] ;  /* 0x00000a00ff017b82 */ /* 0x000e640000000800 */
[----:B-1----:R-:W-:Y:S01]  /*0010*/  VIADD R1, R1, 0xfffffff0 ;  /* 0xfffffff001017836 */ /* 0x002fe20000000000 */
[----:B------:R-:W1:Y:S01]  /*0020*/  S2R R3, SR_TID.X ;  /* 0x0000000000037919 */ /* 0x000e620000002100 */
[----:B------:R-:W-:Y:S01]  /*0030*/  ELECT P0, URZ, PT ;  /* 0x00000000003f782f */ /* 0x000fe20003800000 */
[----:B------:R-:W-:Y:S01]  /*0040*/  BSSY B0, `(.L_x_1102) ;  /* 0x000001a000007945 */ /* 0x000fe20003800000 */
[--C-:B-1----:R-:W-:Y:S02]  /*0050*/  SHF.R.U32.HI R0, RZ, 0x5, R3.reuse ;  /* 0x00000005ff007819 */ /* 0x102fe40000011603 */
[----:B------:R-:W-:-:S03]  /*0060*/  SHF.R.U32.HI R3, RZ, 0x7, R3 ;  /* 0x00000007ff037819 */ /* 0x000fc60000011603 */
        /* <DEDUP_REMOVED lines=23> */
.L_x_1103:
[----:B------:R-:W-:Y:S05]  /*01e0*/  BSYNC B0 ;  /* 0x0000000000007941 */ /* 0x000fea0003800000 */
.L_x_1102:
[----:B------:R-:W-:Y:S01]  /*01f0*/  VOTEU.ANY UP0, P0 ;  /* 0x00000000003f7886 */ /* 0x000fe20000000100 */
[----:B------:R-:W1:Y:S01]  /*0200*/  SHFL.IDX PT, R3, R3, RZ, 0x1f ;  /* 0x00001fff03037589 */ /* 0x000e6200000e0000 */
[----:B------:R-:W-:Y:S01]  /*0210*/  UMOV UR4, 0x1 ;  /* 0x0000000100047882 */ /* 0x000fe20000000000 */
[----:B------:R-:W-:Y:S01]  /*0220*/  VOTEU.ANY UP1, P0 ;  /* 0x00000000003f7886 */ /* 0x000fe20000020100 */
[----:B------:R-:W-:Y:S01]  /*0230*/  UMOV UR38, 0x1 ;  /* 0x0000000100267882 */ /* 0x000fe20000000000 */
[----:B------:R-:W2:Y:S01]  /*0240*/  @UP0 S2UR UR7, SR_CgaCtaId ;  /* 0x00000000000709c3 */ /* 0x000ea20000008800 */
[----:B------:R-:W3:Y:S01]  /*0250*/  SHFL.IDX PT, R2, R0, RZ, 0x1f ;  /* 0x00001fff00027589 */ /* 0x000ee200000e0000 */
[----:B------:R-:W-:Y:S01]  /*0260*/  @UP0 UMOV UR6, 0x400 ;  /* 0x0000040000060882 */ /* 0x000fe20000000000 */
[----:B------:R-:W-:-:S04]  /*0270*/  @UP0 UIADD3 UR4, -UR4, 0x100000, URZ ;  /* 0x0010000004040890 */ /* 0x000fc8000fffe13f */
[----:B------:R-:W-:Y:S02]  /*0280*/  @UP0 USHF.L.U32 UR5, UR4, 0xb, URZ ;  /* 0x0000000b04050899 */ /* 0x000fe4000800063f */
[----:B------:R-:W-:Y:S01]  /*0290*/  @UP0 USHF.L.U32 UR4, UR4, 0x1, URZ ;  /* 0x0000000104040899 */ /* 0x000fe2000800063f */
[----:B-1----:R-:W-:Y:S01]  /*02a0*/  R2UR UR8, R3 ;  /* 0x00000000030872ca */ /* 0x002fe200000e0000 */
[----:B--2---:R-:W-:Y:S01]  /*02b0*/  @UP0 ULEA UR6, UR7, UR6, 0x18 ;  /* 0x0000000607060291 */ /* 0x004fe2000f8ec03f */
[----:B---3--:R-:W-:-:S11]  /*02c0*/  ISETP.NE.AND P1, PT, R2, RZ, PT ;  /* 0x000000ff0200720c */ /* 0x008fd60003f25270 */
[----:B------:R-:W-:Y:S01]  /*02d0*/  UISETP.NE.AND UP0, UPT, UR8, URZ, UPT ;  /* 0x0000003f0800728c */ /* 0x000fe2000bf05270 */
[----:B------:R-:W1:Y:S02]  /*02e0*/  FENCE.VIEW.ASYNC.S ;  /* 0x00000000000073c6 */ /* 0x000e640000000000 */
[----:B-1----:R1:W2:Y:S01]  /*02f0*/  @UP1 SYNCS.EXCH.64 URZ, [UR6+0x30800], UR4 ;  /* 0x03080004063f15b2 */ /* 0x0022a20008000100 */
[----:B------:R-:W-:Y:S01]  /*0300*/  USEL UR38, UR38, 0x2, !UP0 ;  /* 0x0000000226267887 */ /* 0x000fe2000c000000 */
[----:B------:R-:W-:Y:S11]  /*0310*/  @P1 BRA `(.L_x_1104) ;  /* 0x0000000000481947 */ /* 0x000ff60003800000 */
[----:B-1----:R-:W1:Y:S01]  /*0320*/  S2UR UR5, SR_CgaCtaId ;  /* 0x00000000000579c3 */ /* 0x002e620000008800 */
        /* <DEDUP_REMOVED lines=15> */
[----:B------:R3:W1:Y:S02]  /*0420*/  SYNCS.EXCH.64 URZ, [UR8+0x30828], UR4 ;  /* 0x03082804083f75b2 */ /* 0x0006640008000100 */
[----:B---3--:R-:W-:Y:S01]  /*0430*/  NOP ;  /* 0x0000000000007918 */ /* 0x008fe20000000000 */
.L_x_1104:
        /* <DEDUP_REMOVED lines=22> */
.L_x_1105:
[----:B------:R-:W-:Y:S01]  /*05a0*/  PLOP3.LUT P0, PT, PT, PT, UP0, 0x80, 0x0 ;  /* 0x000000000000781c */ /* 0x000fe20003f0f008 */
[----:B------:R-:W-:Y:S01]  /*05b0*/  NOP ;  /* 0x0000000000007918 */ /* 0x000fe20000000000 */
[----:B------:R-:W-:Y:S01]  /*05c0*/  BSSY B6, `(.L_x_1106) ;  /* 0x0000987000067945 */ /* 0x000fe20003800000 */
[----:B-12-4-:R-:W-:Y:S10]  /*05d0*/  BAR.SYNC.DEFER_BLOCKING 0x0 ;  /* 0x0000000000007b1d */ /* 0x016ff40000010000 */
[----:B------:R-:W-:Y:S05]  /*05e0*/  @!P0 BRA `(.L_x_1107) ;  /* 0x00000068007c8947 */ /* 0x000fea0003800000 */
.L_x_1108:
        /* <DEDUP_REMOVED lines=14> */
[----:B------:R-:W1:Y:S01]  /*06d0*/  S2UR UR39, SR_CTAID.X ;  /* 0x00000000002779c3 */ /* 0x000e620000002500 */
[----:B------:R-:W-:Y:S01]  /*06e0*/  ULDC UR7, c[0x0][0x280] ;  /* 0x0000a00000077ab9 */ /* 0x000fe20000000800 */
[----:B------:R-:W-:Y:S01]  /*06f0*/  ULDC UR6, c[0x0][0x290] ;  /* 0x0000a40000067ab9 */ /* 0x000fe20000000800 */
[----:B------:R-:W-:Y:S01]  /*0700*/  ULDC UR4, c[0x0][0x74c] ;  /* 0x0001d30000047ab9 */ /* 0x000fe20000000800 */
        /* <DEDUP_REMOVED lines=20> */
[----:B-1----:R-:W-:Y:S02]  /*0850*/  ULEA UR5, UR39, UR7, 0x7 ;  /* 0x0000000727057291 */ /* 0x002fe4000f8e383f */
[----:B------:R-:W-:Y:S02]  /*0860*/  ISETP.LE.AND P1, PT, RZ, UR39, PT ;  /* 0x00000027ff007c0c */ /* 0x000fe4000bf23270 */
[----:B------:R-:W-:-:S02]  /*0870*/  CS2R R48, SRZ ;  /* 0x0000000000307805 */ /* 0x000fc4000001ff00 */
[----:B------:R-:W-:Y:S01]  /*0880*/  CS2R R46, SRZ ;  /* 0x00000000002e7805 */ /* 0x000fe2000001ff00 */
[----:B------:R-:W-:Y:S01]  /*0890*/  UIADD3 UR4, -UR4, UR5, -UR6 ;  /* 0x0000000504047290 */ /* 0x000fe2000fffe906 */
[----:B------:R-:W-:Y:S02]  /*08a0*/  CS2R R44, SRZ ;  /* 0x00000000002c7805 */ /* 0x000fe4000001ff00 */
[----:B------:R-:W-:Y:S02]  /*08b0*/  CS2R R42, SRZ ;  /* 0x00000000002a7805 */ /* 0x000fe4000001ff00 */
[----:B------:R-:W-:Y:S01]  /*08c0*/  CS2R R40, SRZ ;  /* 0x0000000000287805 */ /* 0x000fe2000001ff00 */
[----:B------:R-:W-:Y:S01]  /*08d0*/  USHF.R.S32.HI UR5, URZ, 0x1f, UR4 ;  /* 0x0000001f3f057899 */ /* 0x000fe20008011404 */
[----:B------:R-:W-:Y:S02]  /*08e0*/  CS2R R38, SRZ ;  /* 0x0000000000267805 */ /* 0x000fe4000001ff00 */
[----:B------:R-:W-:-:S02]  /*08f0*/  CS2R R36, SRZ ;  /* 0x0000000000247805 */ /* 0x000fc4000001ff00 */
[----:B------:R-:W-:Y:S01]  /*0900*/  CS2R R34, SRZ ;  /* 0x0000000000227805 */ /* 0x000fe2000001ff00 */
[----:B------:R-:W-:Y:S01]  /*0910*/  ULEA.HI UR5, UR5, UR4, URZ, 0x6 ;  /* 0x0000000405057291 */ /* 0x000fe2000f8f303f */
[----:B------:R-:W-:Y:S01]  /*0920*/  CS2R R32, SRZ ;  /* 0x0000000000207805 */ /* 0x000fe2000001ff00 */
[----:B------:R-:W-:Y:S01]  /*0930*/  UIADD3 UR4, UR7, 0x3f, URZ ;  /* 0x0000003f07047890 */ /* 0x000fe2000fffe03f */
[----:B------:R-:W-:Y:S01]  /*0940*/  CS2R R30, SRZ ;  /* 0x00000000001e7805 */ /* 0x000fe2000001ff00 */
[----:B------:R-:W-:Y:S01]  /*0950*/  USHF.R.S32.HI UR6, URZ, 0x6, UR5 ;  /* 0x000000063f067899 */ /* 0x000fe20008011405 */
[----:B------:R-:W-:Y:S01]  /*0960*/  CS2R R28, SRZ ;  /* 0x00000000001c7805 */ /* 0x000fe2000001ff00 */
[----:B------:R-:W-:Y:S01]  /*0970*/  USHF.R.S32.HI UR5, URZ, 0x1f, UR4 ;  /* 0x0000001f3f057899 */ /* 0x000fe20008011404 */
[----:B------:R-:W-:Y:S01]  /*0980*/  CS2R R26, SRZ ;  /* 0x00000000001a7805 */ /* 0x000fe2000001ff00 */
[----:B------:R-:W-:Y:S01]  /*0990*/  UISETP.LT.AND UP0, UPT, URZ, UR6, UPT ;  /* 0x000000063f00728c */ /* 0x000fe2000bf01270 */
[----:B------:R-:W-:Y:S01]  /*09a0*/  CS2R R24, SRZ ;  /* 0x0000000000187805 */ /* 0x000fe2000001ff00 */
[----:B------:R-:W-:Y:S01]  /*09b0*/  ULEA.HI UR5, UR5, UR4, URZ, 0x6 ;  /* 0x0000000405057291 */ /* 0x000fe2000f8f303f */
[----:B------:R-:W-:Y:S01]  /*09c0*/  CS2R R150, SRZ ;  /* 0x0000000000967805 */ /* 0x000fe2000001ff00 */
[----:B------:R-:W-:Y:S01]  /*09d0*/  USEL UR37, URZ, UR6, !UP0 ;  /* 0x000000063f257287 */ /* 0x000fe2000c000000 */
[----:B------:R-:W-:Y:S01]  /*09e0*/  CS2R R148, SRZ ;  /* 0x0000000000947805 */ /* 0x000fe2000001ff00 */
[----:B------:R-:W-:Y:S01]  /*09f0*/  USHF.R.S32.HI UR36, URZ, 0x6, UR5 ;  /* 0x000000063f247899 */ /* 0x000fe20008011405 */
        /* <DEDUP_REMOVED lines=24> */
[----:B------:R-:W-:Y:S01]  /*0b80*/  IMAD.MOV.U32 R99, RZ, RZ, RZ ;  /* 0x000000ffff637224 */ /* 0x000fe200078e00ff */
[----:B------:R-:W-:Y:S06]  /*0b90*/  @!P1 BRA `(.L_x_1110) ;  /* 0x0000000000289947 */ /* 0x000fec0003800000 */
[----:B------:R-:W-:Y:S01]  /*0ba0*/  ULEA UR4, UR39, UR7, 0x7 ;  /* 0x0000000727047291 */ /* 0x000fe2000f8e383f */
[----:B------:R-:W-:-:S03]  /*0bb0*/  ULDC UR5, c[0x0][0x290] ;  /* 0x0000a40000057ab9 */ /* 0x000fc60000000800 */
[----:B------:R-:W-:-:S03]  /*0bc0*/  UIADD3 UR4, -UR5, 0xbf, UR4 ;  /* 0x000000bf05047890 */ /* 0x000fc6000fffe104 */
[----:B------:R-:W-:Y:S02]  /*0bd0*/  ULDC UR5, c[0x0][0x748] ;  /* 0x0001d20000057ab9 */ /* 0x000fe40000000800 */
[----:B------:R-:W-:-:S04]  /*0be0*/  UIADD3 UR4, UR4, UR5, URZ ;  /* 0x0000000504047290 */ /* 0x000fc8000fffe03f */
[----:B------:R-:W-:-:S04]  /*0bf0*/  USHF.R.S32.HI UR5, URZ, 0x1f, UR4 ;  /* 0x0000001f3f057899 */ /* 0x000fc80008011404 */
[----:B------:R-:W-:-:S04]  /*0c00*/  ULEA.HI UR5, UR5, UR4, URZ, 0x6 ;  /* 0x0000000405057291 */ /* 0x000fc8000f8f303f */
[----:B------:R-:W-:-:S04]  /*0c10*/  USHF.R.S32.HI UR5, URZ, 0x6, UR5 ;  /* 0x000000063f057899 */ /* 0x000fc80008011405 */
[----:B------:R-:W-:-:S04]  /*0c20*/  UISETP.LT.AND UP0, UPT, UR36, UR5, UPT ;  /* 0x000000052400728c */ /* 0x000fc8000bf01270 */
[----:B------:R-:W-:-:S12]  /*0c30*/  USEL UR36, UR36, UR5, UP0 ;  /* 0x0000000524247287 */ /* 0x000fd80008000000 */
.L_x_1110:
[----:B------:R-:W-:Y:S01]  /*0c40*/  UISETP.GT.AND UP0, UPT, UR36, UR37, UPT ;  /* 0x000000252400728c */ /* 0x000fe2000bf04270 */
[----:B------:R-:W-:Y:S01]  /*0c50*/  IMAD.MOV.U32 R98, RZ, RZ, RZ ;  /* 0x000000ffff627224 */ /* 0x000fe200078e00ff */
[----:B------:R-:W-:Y:S02]  /*0c60*/  CS2R R96, SRZ ;  /* 0x0000000000607805 */ /* 0x000fe4000001ff00 */
[----:B------:R-:W-:Y:S02]  /*0c70*/  CS2R R94, SRZ ;  /* 0x00000000005e7805 */ /* 0x000fe4000001ff00 */
[----:B------:R-:W-:Y:S02]  /*0c80*/  CS2R R92, SRZ ;  /* 0x00000000005c7805 */ /* 0x000fe4000001ff00 */
[----:B------:R-:W-:Y:S02]  /*0c90*/  CS2R R90, SRZ ;  /* 0x00000000005a7805 */ /* 0x000fe4000001ff00 */
[----:B------:R-:W-:-:S02]  /*0ca0*/  PLOP3.LUT P1, PT, PT, PT, UP0, 0x80, 0x0 ;  /* 0x000000000000781c */ /* 0x000fc40003f2f008 */
[----:B------:R-:W-:-:S11]  /*0cb0*/  CS2R R88, SRZ ;  /* 0x0000000000587805 */ /* 0x000fd6000001ff00 */
[----:B------:R-:W-:Y:S05]  /*0cc0*/  @!P1 BRA `(.L_x_1111) ;  /* 0x0000004000049947 */ /* 0x000fea0003800000 */
[----:B------:R-:W-:Y:S01]  /*0cd0*/  MOV R0, RZ ;  /* 0x000000ff00007202 */ /* 0x000fe20000000f00 */
[----:B------:R-:W-:Y:S01]  /*0ce0*/  ULDC UR40, c[0x0][0x280] ;  /* 0x0000a00000287ab9 */ /* 0x000fe20000000800 */
[----:B------:R-:W-:Y:S01]  /*0cf0*/  ULDC UR41, c[0x0][0x75c] ;  /* 0x0001d70000297ab9 */ /* 0x000fe20000000800 */
[----:B------:R-:W-:Y:S01]  /*0d00*/  ULDC UR42, c[0x0][0x744] ;  /* 0x0001d100002a7ab9 */ /* 0x000fe20000000800 */
        /* <DEDUP_REMOVED lines=18> */
.L_x_1113:
        /* <DEDUP_REMOVED lines=15> */
.L_x_1112:
        /* <DEDUP_REMOVED lines=22> */
.L_x_1115:
        /* <DEDUP_REMOVED lines=15> */
.L_x_1114:
        /* <DEDUP_REMOVED lines=8> */
.L_x_1220:
[----:B------:R-:W-:Y:S02]  /*11f0*/  SHF.L.U32 R8, RZ, 0x1f, RZ ;  /* 0x0000001fff087819 */ /* 0x000fe400000006ff */
[----:B--2---:R-:W-:Y:S02]  /*1200*/  LEA.HI R4, R14, R14, RZ, 0x1 ;  /* 0x0000000e0e047211 */ /* 0x004fe400078f08ff */
[----:B------:R-:W2:Y:S01]  /*1210*/  SYNCS.PHASECHK.TRANS64.TRYWAIT P0, [R16+URZ+0x30800], R8 ;  /* 0x03080008100075a7 */ /* 0x000ea2000800017f */
[----:B------:R-:W-:Y:S02]  /*1220*/  LOP3.LUT R7, R2, 0xffffff80, RZ, 0xc0, !PT ;  /* 0xffffff8002077812 */ /* 0x000fe400078ec0ff */
[----:B------:R-:W-:Y:S02]  /*1230*/  LOP3.LUT R5, R4, 0xfffffffe, RZ, 0xc0, !PT ;  /* 0xfffffffe04057812 */ /* 0x000fe400078ec0ff */
[CC--:B------:R-:W-:Y:S01]  /*1240*/  LEA.HI R4, R3.reuse, R0.reuse, RZ, 0x5 ;  /* 0x0000000003047211 */ /* 0x0c0fe200078f28ff */
[----:B------:R-:W-:Y:S01]  /*1250*/  IMAD.IADD R7, R0, 0x1, -R7 ;  /* 0x0000000100077824 */ /* 0x000fe200078e0a07 */
[CC--:B------:R-:W-:Y:S01]  /*1260*/  LEA.HI R9, R3.reuse, R0.reuse, RZ, 0x3 ;  /* 0x0000000003097211 */ /* 0x0c0fe200078f18ff */
[----:B------:R-:W-:Y:S01]  /*1270*/  IMAD.IADD R228, R14, 0x1, -R5 ;  /* 0x000000010ee47824 */ /* 0x000fe200078e0a05 */
[----:B------:R-:W-:Y:S01]  /*1280*/  LEA.HI R5, R3, R0, RZ, 0x4 ;  /* 0x0000000003057211 */ /* 0x000fe200078f20ff */
[----:B------:R-:W-:Y:S01]  /*1290*/  IMAD.SHL.U32 R3, R0, 0x40, RZ ;  /* 0x0000004000037824 */ /* 0x000fe200078e00ff */
[----:B------:R-:W-:-:S02]  /*12a0*/  SHF.R.S32.HI R2, RZ, 0x1f, R7 ;  /* 0x0000001fff027819 */ /* 0x000fc40000011407 */
[----:B------:R-:W-:Y:S02]  /*12b0*/  SHF.R.S32.HI R4, RZ, 0x5, R4 ;  /* 0x00000005ff047819 */ /* 0x000fe40000011404 */
[----:B------:R-:W-:Y:S02]  /*12c0*/  SHF.R.S32.HI R10, RZ, 0x4, R5 ;  /* 0x00000004ff0a7819 */ /* 0x000fe40000011405 */
[----:B------:R-:W-:Y:S01]  /*12d0*/  LEA.HI R0, R2, R7, RZ, 0x2 ;  /* 0x0000000702007211 */ /* 0x000fe200078f10ff */
[----:B------:R-:W-:Y:S01]  /*12e0*/  IMAD.SHL.U32 R6, R4, 0x10, RZ ;  /* 0x0000001004067824 */ /* 0x000fe200078e00ff */
[----:B------:R-:W-:Y:S02]  /*12f0*/  LEA.HI R11, R5, R10, RZ, 0x1 ;  /* 0x0000000a050b7211 */ /* 0x000fe400078f08ff */
[----:B------:R-:W-:Y:S02]  /*1300*/  LOP3.LUT R3, R3, 0x1c0, RZ, 0xc0, !PT ;  /* 0x000001c003037812 */ /* 0x000fe400078ec0ff */
[----:B------:R-:W-:-:S02]  /*1310*/  SHF.R.S32.HI R4, RZ, 0x2, R0 ;  /* 0x00000002ff047819 */ /* 0x000fc40000011400 */
[----:B------:R-:W-:Y:S01]  /*1320*/  SHF.R.S32.HI R5, RZ, 0x1f, R0 ;  /* 0x0000001fff057819 */ /* 0x000fe20000011400 */
[----:B--2---:R-:W-:Y:S06]  /*1330*/  @P0 BRA `(.L_x_1117) ;  /* 0x0000000000080947 */ /* 0x004fec0003800000 */
[----:B------:R-:W2:Y:S02]  /*1340*/  SYNCS.PHASECHK.TRANS64.TRYWAIT P0, [R16+URZ+0x30800], R8 ;  /* 0x03080008100075a7 */ /* 0x000ea4000800017f */
[----:B--2---:R-:W-:Y:S05]  /*1350*/  @!P0 BRA `(.L_x_1118) ;  /* 0x0000008800d88947 */ /* 0x004fea0003800000 */
.L_x_1117:
[----:B------:R-:W-:Y:S01]  /*1360*/  LEA.HI R5, R5, R4, RZ, 0x3 ;  /* 0x0000000405057211 */ /* 0x000fe200078f18ff */
[----:B------:R-:W3:Y:S01]  /*1370*/  S2R R14, SR_CgaCtaId ;  /* 0x00000000000e7919 */ /* 0x000ee20000008800 */
[----:B--2---:R-:W-:Y:S01]  /*1380*/  LOP3.LUT R8, R3, 0x30, R6, 0xf8, !PT ;  /* 0x0000003003087812 */ /* 0x004fe200078ef806 */
[----:B------:R-:W-:Y:S01]  /*1390*/  ULDC UR4, c[0x0][0x290] ;  /* 0x0000a40000047ab9 */ /* 0x000fe20000000800 */
[----:B------:R-:W-:Y:S01]  /*13a0*/  LOP3.LUT R5, R5, 0xfffffff8, RZ, 0xc0, !PT ;  /* 0xfffffff805057812 */ /* 0x000fe200078ec0ff */
[----:B------:R-:W2:Y:S01]  /*13b0*/  S2R R229, SR_CTAID.X ;  /* 0x0000000000e57919 */ /* 0x000ea20000002500 */
[----:B------:R-:W-:Y:S01]  /*13c0*/  LOP3.LUT R11, R11, 0x7ffffe, RZ, 0xc0, !PT ;  /* 0x007ffffe0b0b7812 */ /* 0x000fe200078ec0ff */
[----:B------:R-:W-:Y:S01]  /*13d0*/  UIMAD UR4, UR39, -0x80, UR4 ;  /* 0xffffff80270478a4 */ /* 0x000fe2000f8e0204 */
[C---:B------:R-:W-:Y:S01]  /*13e0*/  LEA.HI R6, R13.reuse, R13, RZ, 0x1 ;  /* 0x0000000d0d067211 */ /* 0x040fe200078f08ff */
[----:B------:R-:W-:Y:S01]  /*13f0*/  IMAD.IADD R5, R4, 0x1, -R5 ;  /* 0x0000000104057824 */ /* 0x000fe200078e0a05 */
[----:B------:R-:W-:Y:S01]  /*1400*/  LOP3.LUT R9, R8, 0x8, R9, 0xf8, !PT ;  /* 0x0000000808097812 */ /* 0x000fe200078ef809 */
[----:B------:R-:W-:Y:S01]  /*1410*/  IMAD.IADD R11, R10, 0x1, -R11 ;  /* 0x000000010a0b7824 */ /* 0x000fe200078e0a0b */
[----:B------:R-:W-:Y:S01]  /*1420*/  LEA.HI R4, R2, R7, RZ, 0x5 ;  /* 0x0000000702047211 */ /* 0x000fe200078f28ff */
[----:B------:R-:W-:Y:S01]  /*1430*/  IMAD.SHL.U32 R2, R13, 0x1000, RZ ;  /* 0x000010000d027824 */ /* 0x000fe200078e00ff */
[----:B------:R-:W-:-:S02]  /*1440*/  SHF.R.U32.HI R8, RZ, 0x3, R3 ;  /* 0x00000003ff087819 */ /* 0x000fc40000011603 */
[----:B------:R-:W-:Y:S02]  /*1450*/  CS2R R86, SRZ ;  /* 0x0000000000567805 */ /* 0x000fe4000001ff00 */
[----:B------:R-:W-:Y:S01]  /*1460*/  LOP3.LUT R6, R6, 0x3fffffe, RZ, 0xc0, !PT ;  /* 0x03fffffe06067812 */ /* 0x000fe200078ec0ff */
[----:B------:R-:W-:Y:S01]  /*1470*/  IMAD R11, R11, 0x200, R2 ;  /* 0x000002000b0b7824 */ /* 0x000fe200078e0202 */
[----:B------:R-:W-:Y:S02]  /*1480*/  LOP3.LUT R0, R0, 0x7ffffffc, RZ, 0xc0, !PT ;  /* 0x7ffffffc00007812 */ /* 0x000fe400078ec0ff */
[----:B------:R-:W-:Y:S02]  /*1490*/  CS2R R84, SRZ ;  /* 0x0000000000547805 */ /* 0x000fe4000001ff00 */
[----:B------:R-:W-:Y:S01]  /*14a0*/  LOP3.LUT R8, R9, R8, RZ, 0x3c, !PT ;  /* 0x0000000809087212 */ /* 0x000fe200078e3cff */
[----:B------:R-:W-:Y:S01]  /*14b0*/  IMAD.IADD R3, R13, 0x1, -R6 ;  /* 0x000000010d037824 */ /* 0x000fe200078e0a06 */
[----:B------:R-:W-:Y:S01]  /*14c0*/  SHF.R.S32.HI R4, RZ, 0x5, R4 ;  /* 0x00000005ff047819 */ /* 0x000fe20000011404 */
[C---:B------:R-:W-:Y:S01]  /*14d0*/  IMAD R6, R7.reuse, 0x4, R2 ;  /* 0x0000000407067824 */ /* 0x040fe200078e0202 */
[----:B------:R-:W-:Y:S01]  /*14e0*/  MOV R12, 0x400 ;  /* 0x00000400000c7802 */ /* 0x000fe20000000f00 */
[----:B------:R-:W-:Y:S01]  /*14f0*/  IMAD.IADD R0, R7, 0x1, -R0 ;  /* 0x0000000107007824 */ /* 0x000fe200078e0a00 */
[----:B------:R-:W-:Y:S01]  /*1500*/  CS2R R82, SRZ ;  /* 0x0000000000527805 */ /* 0x000fe2000001ff00 */
[----:B------:R-:W-:Y:S01]  /*1510*/  IMAD.IADD R7, R8, 0x1, R11 ;  /* 0x0000000108077824 */ /* 0x000fe200078e020b */
[----:B------:R-:W-:Y:S01]  /*1520*/  CS2R R80, SRZ ;  /* 0x0000000000507805 */ /* 0x000fe2000001ff00 */
[----:B------:R-:W-:Y:S01]  /*1530*/  IMAD R4, R4, 0x10, R5 ;  /* 0x0000001004047824 */ /* 0x000fe200078e0205 */
[----:B------:R-:W-:-:S02]  /*1540*/  CS2R R78, SRZ ;  /* 0x00000000004e7805 */ /* 0x000fc4000001ff00 */
[----:B------:R-:W-:Y:S01]  /*1550*/  CS2R R76, SRZ ;  /* 0x00000000004c7805 */ /* 0x000fe2000001ff00 */
[----:B------:R4:W-:Y:S01]  /*1560*/  STL [R1+0x8], R7 ;  /* 0x0000080701007387 */ /* 0x0009e20000100800 */
[----:B------:R-:W-:Y:S01]  /*1570*/  IMAD R2, R3, 0x40, R4 ;  /* 0x0000004003027824 */ /* 0x000fe200078e0204 */
[----:B---3--:R-:W-:Y:S02]  /*1580*/  LEA R12, R14, R12, 0x18 ;  /* 0x0000000c0e0c7211 */ /* 0x008fe400078ec0ff */
[----:B------:R-:W-:Y:S02]  /*1590*/  CS2R R4, SRZ ;  /* 0x0000000000047805 */ /* 0x000fe4000001ff00 */
[----:B------:R-:W-:Y:S01]  /*15a0*/  CS2R R74, SRZ ;  /* 0x00000000004a7805 */ /* 0x000fe2000001ff00 */
[----:B--2---:R-:W-:Y:S01]  /*15b0*/  IMAD R229, R229, -0x80, -R2 ;  /* 0xffffff80e5e57824 */ /* 0x004fe200078e0a02 */
        /* <DEDUP_REMOVED lines=56> */
[----:B------:R-:W-:Y:S01]  /*1940*/  CS2R R88, SRZ ;  /* 0x0000000000587805 */ /* 0x000fe2000001ff00 */
[----:B------:R-:W-:Y:S01]  /*1950*/  IMAD R3, R6, 0x4, R12 ;  /* 0x0000000406037824 */ /* 0x000fe200078e020c */
[----:B------:R-:W-:Y:S01]  /*1960*/  IADD3 R2, -R2, UR4, RZ ;  /* 0x0000000402027c10 */ /* 0x000fe2000fffe1ff */
[----:B----4-:R-:W-:-:S07]  /*1970*/  IMAD.SHL.U32 R230, R0, 0x2, RZ ;  /* 0x0000000200e67824 */ /* 0x010fce00078e00ff */
.L_x_1129:
[----:B------:R-:W-:Y:S01]  /*1980*/  IMAD.U32 R0, RZ, RZ, UR38 ;  /* 0x00000026ff007e24 */ /* 0x000fe2000f8e00ff */
[----:B------:R-:W-:Y:S05]  /*1990*/  YIELD ;  /* 0x0000000000007946 */ /* 0x000fea0003800000 */
[----:B------:R-:W-:-:S04]  /*19a0*/  LOP3.LUT R0, R0, 0x1, RZ, 0xfc, !PT ;  /* 0x0000000100007812 */ /* 0x000fc800078efcff */
[----:B------:R-:W-:-:S13]  /*19b0*/  ISETP.NE.AND P6, PT, R0, 0x3, PT ;  /* 0x000000030000780c */ /* 0x000fda0003fc5270 */
[----:B-1----:R-:W-:Y:S05]  /*19c0*/  @!P6 BRA `(.L_x_1119) ;  /* 0x000000000004e947 */ /* 0x002fea0003800000 */
[----:B------:R-:W-:Y:S01]  /*19d0*/  BPT.TRAP 0x1 ;  /* 0x000000040000795c */ /* 0x000fe20000300000 */
.L_x_1119:
[----:B------:R-:W2:Y:S01]  /*19e0*/  S2R R6, SR_CgaCtaId ;  /* 0x0000000000067919 */ /* 0x000ea20000008800 */
[----:B------:R-:W-:Y:S02]  /*19f0*/  MOV R0, 0x400 ;  /* 0x0000040000007802 */ /* 0x000fe40000000f00 */
[----:B------:R-:W-:Y:S02]  /*1a00*/  SHF.L.U32 R191, R5, 0x1f, RZ ;  /* 0x0000001f05bf7819 */ /* 0x000fe400000006ff */
[----:B--2---:R-:W-:-:S05]  /*1a10*/  LEA R0, R6, R0, 0x18 ;  /* 0x0000000006007211 */ /* 0x004fca00078ec0ff */
[----:B------:R-:W-:-:S04]  /*1a20*/  IMAD R0, R4, 0x8, R0 ;  /* 0x0000000804007824 */ /* 0x000fc800078e0200 */
[----:B------:R2:W3:Y:S01]  /*1a30*/  SYNCS.PHASECHK.TRANS64.TRYWAIT P0, [R0+URZ+0x30810], R191 ;  /* 0x030810bf000075a7 */ /* 0x0004e2000800017f */
[----:B------:R-:W-:Y:S05]  /*1a40*/  @!P6 BRA `(.L_x_1120) ;  /* 0x000000000004e947 */ /* 0x000fea0003800000 */
[----:B------:R-:W-:Y:S01]  /*1a50*/  BPT.TRAP 0x1 ;  /* 0x000000040000795c */ /* 0x000fe20000300000 */
.L_x_1120:
[----:B---3--:R-:W-:Y:S05]  /*1a60*/  @P0 BRA `(.L_x_1121) ;  /* 0x0000000000080947 */ /* 0x008fea0003800000 */
[----:B------:R-:W3:Y:S02]  /*1a70*/  SYNCS.PHASECHK.TRANS64.TRYWAIT P0, [R0+URZ+0x30810], R191 ;  /* 0x030810bf000075a7 */ /* 0x000ee4000800017f */
[----:B---3--:R-:W-:Y:S05]  /*1a80*/  @!P0 BRA `(.L_x_1122) ;  /* 0x00000084002c8947 */ /* 0x008fea0003800000 */
.L_x_1121:
[----:B------:R-:W-:Y:S05]  /*1a90*/  WARPSYNC.ALL ;  /* 0x0000000000007948 */ /* 0x000fea0003800000 */
[----:B------:R-:W4:Y:S01]  /*1aa0*/  S2R R209, SR_CgaCtaId ;  /* 0x0000000000d17919 */ /* 0x000f220000008800 */
[----:B------:R-:W-:Y:S01]  /*1ab0*/  MOV R208, 0x400 ;  /* 0x0000040000d07802 */ /* 0x000fe20000000f00 */
[----:B------:R-:W-:Y:S01]  /*1ac0*/  WARPGROUP.ARRIVE ;  /* 0x00000000000079c5 */ /* 0x000fe20000000000 */
[----:B------:R-:W-:Y:S01]  /*1ad0*/  R2UR UR9, R4 ;  /* 0x00000000040972ca */ /* 0x000fe200000e0000 */
[----:B------:R-:W-:Y:S01]  /*1ae0*/  UMOV UR11, 0x40000040 ;  /* 0x40000040000b7882 */ /* 0x000fe20000000000 */
[----:B----4-:R-:W-:-:S04]  /*1af0*/  LEA R208, R209, R208, 0x18 ;  /* 0x000000d0d1d07211 */ /* 0x010fc800078ec0ff */
[----:B------:R-:W-:Y:S01]  /*1b00*/  R2UR UR4, R208 ;  /* 0x00000000d00472ca */ /* 0x000fe200000e0000 */
[----:B------:R-:W-:-:S05]  /*1b10*/  IMAD R6, R228, 0x2000, R208 ;  /* 0x00002000e4067824 */ /* 0x000fca00078e02d0 */
[----:B------:R-:W-:Y:S01]  /*1b20*/  R2UR UR5, R6 ;  /* 0x00000000060572ca */ /* 0x000fe200000e0000 */
[----:B------:R-:W-:-:S04]  /*1b30*/  IMAD R6, R4, 0x40, R230 ;  /* 0x0000004004067824 */ /* 0x000fc800078e02e6 */
[----:B------:R-:W-:Y:S02]  /*1b40*/  IMAD R6, R6, 0x4, R208 ;  /* 0x0000000406067824 */ /* 0x000fe400078e02d0 */
[----:B------:R-:W-:-:S04]  /*1b50*/  UIADD3 UR4, UR4, 0x18000, URZ ;  /* 0x0001800004047890 */ /* 0x000fc8000fffe03f */
[----:B------:R-:W-:Y:S02]  /*1b60*/  USHF.R.U32.HI UR4, URZ, 0x4, UR4 ;  /* 0x000000043f047899 */ /* 0x000fe40008011604 */
[----:B------:R-:W-:Y:S02]  /*1b70*/  USHF.R.U32.HI UR6, URZ, 0x4, UR5 ;  /* 0x000000043f067899 */ /* 0x000fe40008011605 */
[----:B------:R-:W-:Y:S02]  /*1b80*/  ULOP3.LUT UR4, UR4, 0x3fff, URZ, 0xc0, !UPT ;  /* 0x00003fff04047892 */ /* 0x000fe4000f8ec03f */
[----:B------:R-:W-:Y:S02]  /*1b90*/  ULOP3.LUT UR6, UR6, 0x3fff, URZ, 0xc0, !UPT ;  /* 0x00003fff06067892 */ /* 0x000fe4000f8ec03f */
[----:B------:R-:W-:Y:S02]  /*1ba0*/  ULOP3.LUT UR8, UR4, 0x10000, URZ, 0xfc, !UPT ;  /* 0x0001000004087892 */ /* 0x000fe4000f8efc3f */
[----:B------:R-:W-:-:S02]  /*1bb0*/  ULOP3.LUT UR7, UR6, 0x10000, URZ, 0xfc, !UPT ;  /* 0x0001000006077892 */ /* 0x000fc4000f8efc3f */
[----:B------:R-:W-:-:S03]  /*1bc0*/  ULEA UR6, UR9, UR8, 0xa ;  /* 0x0000000809067291 */ /* 0x000fc6000f8e503f */
[----:B------:R-:W-:Y:S02]  /*1bd0*/  UMOV UR9, 0x40000040 ;  /* 0x4000004000097882 */ /* 0x000fe40000000000 */
[----:B------:R-:W-:Y:S02]  /*1be0*/  UMOV UR8, UR7 ;  /* 0x0000000700087c82 */ /* 0x000fe40008000000 */
        /* <DEDUP_REMOVED lines=62> */
.L_x_1123:
[----:B------:R1:W1:Y:S01]  /*1fd0*/  SYNCS.PHASECHK.TRANS64.TRYWAIT P0, [R0+URZ+0x30830], R191 ;  /* 0x030830bf000075a7 */ /* 0x000262000800017f */
[----:B------:R-:W-:Y:S05]  /*1fe0*/  @!P6 BRA `(.L_x_1124) ;  /* 0x000000000004e947 */ /* 0x000fea0003800000 */
[----:B------:R-:W-:Y:S01]  /*1ff0*/  BPT.TRAP 0x1 ;  /* 0x000000040000795c */ /* 0x000fe20000300000 */
.L_x_1124:
[----:B------:R-:W-:Y:S01]  /*2000*/  FMUL.FTZ R7, R152, UR41 ;  /* 0x0000002998077c20 */ /* 0x000fe20008410000 */
[----:B------:R-:W-:Y:S01]  /*2010*/  FMUL.FTZ R8, R153, UR41 ;  /* 0x0000002999087c20 */ /* 0x000fe20008410000 */
[----:B------:R-:W-:Y:S01]  /*2020*/  FMUL.FTZ R9, R154, UR41 ;  /* 0x000000299a097c20 */ /* 0x000fe20008410000 */
[----:B------:R-:W2:Y:S01]  /*2030*/  LDC.64 R152, c[0x0][0x748] ;  /* 0x0001d200ff987b82 */ /* 0x000ea20000000a00 */
[----:B------:R-:W-:Y:S01]  /*2040*/  FMUL.FTZ R10, R155, UR41 ;  /* 0x000000299b0a7c20 */ /* 0x000fe20008410000 */
[----:B------:R-:W-:Y:S01]  /*2050*/  FMUL.FTZ R11, R156, UR41 ;  /* 0x000000299c0b7c20 */ /* 0x000fe20008410000 */
[----:B------:R-:W-:Y:S01]  /*2060*/  FMUL.FTZ R12, R157, UR41 ;  /* 0x000000299d0c7c20 */ /* 0x000fe20008410000 */
[----:B-1----:R-:W-:Y:S01]  /*2070*/  FMUL.FTZ R13, R158, UR41 ;  /* 0x000000299e0d7c20 */ /* 0x002fe20008410000 */
        /* <DEDUP_REMOVED lines=16> */
[----:B------:R-:W1:Y:S01]  /*2180*/  MUFU.TANH R7, R7 ;  /* 0x0000000700077308 */ /* 0x000e620000002400 */
[----:B------:R-:W-:Y:S01]  /*2190*/  FMUL.FTZ R190, R175, UR41 ;  /* 0x00000029afbe7c20 */ /* 0x000fe20008410000 */
[----:B------:R-:W-:-:S06]  /*21a0*/  VIADD R154, R208, 0x20000 ;  /* 0x00020000d09a7836 */ /* 0x000fcc0000000000 */
[----:B------:R-:W1:Y:S08]  /*21b0*/  MUFU.TANH R8, R8 ;  /* 0x0000000800087308 */ /* 0x000e700000002400 */
        /* <DEDUP_REMOVED lines=20> */
[----:B------:R-:W1:Y:S01]  /*2300*/  MUFU.TANH R189, R189 ;  /* 0x000000bd00bd7308 */ /* 0x000e620000002400 */
[----:B--2---:R-:W-:Y:S05]  /*2310*/  @P0 BRA `(.L_x_1125) ;  /* 0x0000000000080947 */ /* 0x004fea0003800000 */
[----:B------:R-:W2:Y:S02]  /*2320*/  SYNCS.PHASECHK.TRANS64.TRYWAIT P0, [R0+URZ+0x30830], R191 ;  /* 0x030830bf000075a7 */ /* 0x000ea4000800017f */
[----:B--2---:R-:W-:Y:S05]  /*2330*/  @!P0 BRA `(.L_x_1126) ;  /* 0x0000007c00148947 */ /* 0x004fea0003800000 */
.L_x_1125:
[----:B------:R-:W-:Y:S01]  /*2340*/  SHF.R.U32.HI R154, RZ, 0x4, R154 ;  /* 0x00000004ff9a7819 */ /* 0x000fe2000001169a */
[----:B------:R-:W-:Y:S01]  /*2350*/  ULEA UR6, UR37, -UR40, 0x6 ;  /* 0x8000002825067291 */ /* 0x000fe2000f8e303f */
[C---:B------:R-:W-:Y:S01]  /*2360*/  ISETP.GT.AND P2, PT, R229.reuse, RZ, PT ;  /* 0x000000ffe500720c */ /* 0x040fe20003f44270 */
[----:B------:R-:W4:Y:S01]  /*2370*/  MUFU.TANH R190, R190 ;  /* 0x000000be00be7308 */ /* 0x000f220000002400 */
[----:B--23--:R-:W-:Y:S01]  /*2380*/  LOP3.LUT R191, R154, 0x3fff, RZ, 0xc0, !PT ;  /* 0x00003fff9abf7812 */ /* 0x00cfe200078ec0ff */
[----:B------:R-:W-:Y:S01]  /*2390*/  FMUL.FTZ R236, R178, UR41 ;  /* 0x00000029b2ec7c20 */ /* 0x000fe20008410000 */
[----:B------:R-:W-:Y:S01]  /*23a0*/  ISETP.GT.AND P0, PT, R229, 0x8, PT ;  /* 0x00000008e500780c */ /* 0x000fe20003f04270 */
[----:B------:R-:W-:Y:S01]  /*23b0*/  FMUL.FTZ R237, R177, UR41 ;  /* 0x00000029b1ed7c20 */ /* 0x000fe20008410000 */
[----:B------:R-:W-:Y:S01]  /*23c0*/  LOP3.LUT R155, R191, 0x10000, RZ, 0xfc, !PT ;  /* 0x00010000bf9b7812 */ /* 0x000fe200078efcff */
[----:B------:R-:W-:Y:S01]  /*23d0*/  FMUL.FTZ R176, R176, UR41 ;  /* 0x00000029b0b07c20 */ /* 0x000fe20008410000 */
[C---:B------:R-:W-:Y:S01]  /*23e0*/  IADD3 R154, R2.reuse, UR6, R230 ;  /* 0x00000006029a7c10 */ /* 0x040fe2000fffe0e6 */
[----:B------:R-:W-:Y:S01]  /*23f0*/  FMUL.FTZ R235, R179, UR41 ;  /* 0x00000029b3eb7c20 */ /* 0x000fe20008410000 */
[----:B------:R-:W-:Y:S01]  /*2400*/  ISETP.GT.AND P3, PT, R2, 0x8, PT ;  /* 0x000000080200780c */ /* 0x000fe20003f64270 */
[----:B------:R-:W-:Y:S01]  /*2410*/  IMAD R155, R4, 0x400, R155 ;  /* 0x00000400049b7824 */ /* 0x000fe200078e029b */
[--C-:B------:R-:W-:Y:S01]  /*2420*/  IADD3 R160, RZ, -R154, -R153.reuse ;  /* 0x8000009affa07210 */ /* 0x100fe20007ffe899 */
[----:B------:R2:W-:Y:S01]  /*2430*/  STL [R1+0xc], R0 ;  /* 0x00000c0001007387 */ /* 0x0005e20000100800 */
[----:B------:R-:W-:Y:S01]  /*2440*/  ISETP.GT.AND P1, PT, R2, RZ, PT ;  /* 0x000000ff0200720c */ /* 0x000fe20003f24270 */
[----:B------:R-:W-:Y:S01]  /*2450*/  MUFU.TANH R236, R236 ;  /* 0x000000ec00ec7308 */ /* 0x000fe20000002400 */
[----:B------:R-:W-:Y:S01]  /*2460*/  R2UR UR6, R155 ;  /* 0x000000009b0672ca */ /* 0x000fe200000e0000 */
[----:B------:R-:W-:Y:S01]  /*2470*/  UIADD3 UR5, UR5, 0x8000, URZ ;  /* 0x0000800005057890 */ /* 0x000fe2000fffe03f */
[----:B------:R-:W-:Y:S01]  /*2480*/  IADD3 R155, -R154, 0x8, -R153 ;  /* 0x000000089a9b7810 */ /* 0x000fe20007ffe999 */
[C-C-:B------:R-:W-:Y:S01]  /*2490*/  IMAD.IADD R153, R152.reuse, 0x1, -R154.reuse ;  /* 0x0000000198997824 */ /* 0x140fe200078e0a9a */
[----:B------:R-:W-:Y:S01]  /*24a0*/  IADD3 R152, R152, 0x8, -R154 ;  /* 0x0000000898987810 */ /* 0x000fe20007ffe89a */
[----:B------:R-:W-:Y:S01]  /*24b0*/  USHF.R.U32.HI UR5, URZ, 0x4, UR5 ;  /* 0x000000043f057899 */ /* 0x000fe20008011605 */
[----:B------:R-:W-:Y:S01]  /*24c0*/  SEL R167, R155, 0x40, P3 ;  /* 0x000000409ba77807 */ /* 0x000fe20001800000 */
[----:B--2---:R-:W2:Y:S01]  /*24d0*/  MUFU.TANH R0, R176 ;  /* 0x000000b000007308 */ /* 0x004ea20000002400 */
[----:B------:R-:W-:Y:S01]  /*24e0*/  SEL R153, R153, 0x40, !P2 ;  /* 0x0000004099997807 */ /* 0x000fe20005000000 */
[----:B------:R-:W-:Y:S01]  /*24f0*/  ULOP3.LUT UR5, UR5, 0x3fff, URZ, 0xc0, !UPT ;  /* 0x00003fff05057892 */ /* 0x000fe2000f8ec03f */
[----:B------:R-:W-:Y:S01]  /*2500*/  SEL R168, R152, 0x40, !P0 ;  /* 0x0000004098a87807 */ /* 0x000fe20004000000 */
[----:B------:R-:W-:Y:S01]  /*2510*/  FMUL.FTZ R234, R180, UR41 ;  /* 0x00000029b4ea7c20 */ /* 0x000fe20008410000 */
[----:B------:R-:W-:Y:S01]  /*2520*/  SEL R160, R160, 0x40, P1 ;  /* 0x00000040a0a07807 */ /* 0x000fe20000800000 */
[----:B------:R-:W-:Y:S01]  /*2530*/  ULOP3.LUT UR5, UR5, 0x10000, URZ, 0xfc, !UPT ;  /* 0x0001000005057892 */ /* 0x000fe2000f8efc3f */
[C---:B------:R-:W-:Y:S01]  /*2540*/  ISETP.GE.AND P0, PT, R153.reuse, RZ, PT ;  /* 0x000000ff9900720c */ /* 0x040fe20003f06270 */
[----:B------:R-:W3:Y:S01]  /*2550*/  MUFU.TANH R237, R237 ;  /* 0x000000ed00ed7308 */ /* 0x000ee20000002400 */
[----:B------:R-:W-:Y:S01]  /*2560*/  ISETP.GE.AND P3, PT, R153, 0x8, PT ;  /* 0x000000089900780c */ /* 0x000fe20003f66270 */
[----:B------:R-:W-:Y:S01]  /*2570*/  FMUL.FTZ R233, R181, UR41 ;  /* 0x00000029b5e97c20 */ /* 0x000fe20008410000 */
[----:B------:R-:W-:Y:S01]  /*2580*/  ISETP.GE.AND P1, PT, R168, RZ, PT ;  /* 0x000000ffa800720c */ /* 0x000fe20003f26270 */
[----:B------:R-:W-:Y:S01]  /*2590*/  FMUL.FTZ R232, R182, UR41 ;  /* 0x00000029b6e87c20 */ /* 0x000fe20008410000 */
[----:B------:R-:W-:Y:S01]  /*25a0*/  ISETP.GE.AND P2, PT, R168, 0x8, PT ;  /* 0x00000008a800780c */ /* 0x000fe20003f46270 */
[----:B------:R-:W-:Y:S01]  /*25b0*/  FMUL.FTZ R231, R183, UR41 ;  /* 0x00000029b7e77c20 */ /* 0x000fe20008410000 */
[C---:B------:R-:W-:Y:S01]  /*25c0*/  ISETP.GT.OR P0, PT, R160.reuse, RZ, !P0 ;  /* 0x000000ffa000720c */ /* 0x040fe20004704670 */
[----:B------:R-:W3:Y:S01]  /*25d0*/  MUFU.TANH R235, R235 ;  /* 0x000000eb00eb7308 */ /* 0x000ee20000002400 */
[----:B------:R-:W-:Y:S01]  /*25e0*/  ISETP.GT.OR P3, PT, R160, 0x8, !P3 ;  /* 0x00000008a000780c */ /* 0x000fe20005f64670 */
[----:B------:R-:W-:Y:S01]  /*25f0*/  UMOV UR10, UR6 ;  /* 0x00000006000a7c82 */ /* 0x000fe20008000000 */
[C---:B------:R-:W-:Y:S01]  /*2600*/  ISETP.GT.OR P1, PT, R167.reuse, RZ, !P1 ;  /* 0x000000ffa700720c */ /* 0x040fe20004f24670 */
[----:B------:R-:W-:Y:S01]  /*2610*/  UMOV UR11, 0x40000040 ;  /* 0x40000040000b7882 */ /* 0x000fe20000000000 */
[----:B------:R-:W-:Y:S01]  /*2620*/  ISETP.GT.OR P2, PT, R167, 0x8, !P2 ;  /* 0x00000008a700780c */ /* 0x000fe20005744670 */
[----:B------:R-:W-:Y:S01]  /*2630*/  UMOV UR8, UR5 ;  /* 0x0000000500087c82 */ /* 0x000fe20008000000 */
[----:B------:R-:W-:Y:S01]  /*2640*/  ISETP.GE.AND P4, PT, R153, 0x1, PT ;  /* 0x000000019900780c */ /* 0x000fe20003f86270 */
[----:B------:R-:W-:Y:S01]  /*2650*/  UMOV UR9, 0x40000040 ;  /* 0x4000004000097882 */ /* 0x000fe20000000000 */
[----:B------:R-:W-:Y:S01]  /*2660*/  ISETP.GE.AND P5, PT, R168, 0x1, PT ;  /* 0x00000001a800780c */ /* 0x000fe20003fa6270 */
[----:B------:R-:W3:Y:S01]  /*2670*/  MUFU.TANH R234, R234 ;  /* 0x000000ea00ea7308 */ /* 0x000ee20000002400 */
[----:B-1----:R-:W-:-:S02]  /*2680*/  FSEL R223, R7, -INF , !P0 ;  /* 0xff80000007df7808 */ /* 0x002fc40004000000 */
[C---:B------:R-:W-:Y:S01]  /*2690*/  FSEL R161, R11.reuse, -INF , !P3 ;  /* 0xff8000000ba17808 */ /* 0x040fe20005800000 */
[----:B------:R-:W-:Y:S01]  /*26a0*/  FFMA.FTZ R11, -R11, R11, 1 ;  /* 0x3f8000000b0b7423 */ /* 0x000fe2000001010b */
[----:B------:R-:W-:Y:S01]  /*26b0*/  ISETP.GE.AND P0, PT, R153, 0x9, PT ;  /* 0x000000099900780c */ /* 0x000fe20003f06270 */
[--C-:B------:R-:W-:Y:S01]  /*26c0*/  FFMA.FTZ R223, R223, UR42, -R202.reuse ;  /* 0x0000002adfdf7c23 */ /* 0x100fe200080108ca */
[----:B------:R-:W-:Y:S01]  /*26d0*/  FSEL R169, R9, -INF , !P1 ;  /* 0xff80000009a97808 */ /* 0x000fe20004800000 */
[----:B------:R-:W-:Y:S01]  /*26e0*/  MUFU.TANH R233, R233 ;  /* 0x000000e900e97308 */ /* 0x000fe20000002400 */
[----:B------:R-:W-:Y:S02]  /*26f0*/  ISETP.GE.AND P3, PT, R153, 0x11, PT ;  /* 0x000000119900780c */ /* 0x000fe40003f66270 */
[----:B------:R-:W-:Y:S01]  /*2700*/  ISETP.GE.AND P1, PT, R168, 0x9, PT ;  /* 0x00000009a800780c */ /* 0x000fe20003f26270 */
[----:B------:R-:W-:Y:S01]  /*2710*/  FFMA.FTZ R222, R169, UR42, -R202 ;  /* 0x0000002aa9de7c23 */ /* 0x000fe200080108ca */
[----:B------:R-:W-:Y:S01]  /*2720*/  FSEL R171, R13, -INF , !P2 ;  /* 0xff8000000dab7808 */ /* 0x000fe20005000000 */
[--C-:B------:R-:W-:Y:S01]  /*2730*/  FFMA.FTZ R202, R161, UR42, -R206.reuse ;  /* 0x0000002aa1ca7c23 */ /* 0x100fe200080108ce */
[----:B------:R-:W-:Y:S01]  /*2740*/  ISETP.GT.OR P4, PT, R160, 0x1, !P4 ;  /* 0x00000001a000780c */ /* 0x000fe20006784670 */
[----:B------:R-:W1:Y:S01]  /*2750*/  MUFU.TANH R232, R232 ;  /* 0x000000e800e87308 */ /* 0x000e620000002400 */
[----:B------:R-:W-:Y:S01]  /*2760*/  ISETP.GT.OR P5, PT, R167, 0x1, !P5 ;  /* 0x00000001a700780c */ /* 0x000fe20006fa4670 */
[----:B------:R-:W-:Y:S01]  /*2770*/  FFMA.FTZ R208, R171, UR42, -R206 ;  /* 0x0000002aabd07c23 */ /* 0x000fe200080108ce */
[----:B------:R-:W-:-:S02]  /*2780*/  ISETP.GE.AND P2, PT, R168, 0x11, PT ;  /* 0x00000011a800780c */ /* 0x000fc40003f46270 */
[C---:B------:R-:W-:Y:S02]  /*2790*/  ISETP.GT.OR P0, PT, R160.reuse, 0x9, !P0 ;  /* 0x00000009a000780c */ /* 0x040fe40004704670 */
[----:B------:R-:W-:Y:S01]  /*27a0*/  ISETP.GT.OR P3, PT, R160, 0x11, !P3 ;  /* 0x00000011a000780c */ /* 0x000fe20005f64670 */
[----:B------:R-:W1:Y:S01]  /*27b0*/  MUFU.TANH R231, R231 ;  /* 0x000000e700e77308 */ /* 0x000e620000002400 */
[C---:B------:R-:W-:Y:S02]  /*27c0*/  ISETP.GT.OR P1, PT, R167.reuse, 0x9, !P1 ;  /* 0x00000009a700780c */ /* 0x040fe40004f24670 */
[----:B------:R-:W-:Y:S02]  /*27d0*/  FSEL R162, R8, -INF , !P4 ;  /* 0xff80000008a27808 */ /* 0x000fe40006000000 */
[----:B------:R-:W-:Y:S02]  /*27e0*/  FSEL R170, R10, -INF , !P5 ;  /* 0xff8000000aaa7808 */ /* 0x000fe40006800000 */
[----:B------:R-:W-:Y:S01]  /*27f0*/  ISETP.GT.OR P2, PT, R167, 0x11, !P2 ;  /* 0x00000011a700780c */ /* 0x000fe20005744670 */
[--C-:B------:R-:W-:Y:S01]  /*2800*/  FFMA.FTZ R221, R162, UR42, -R203.reuse ;  /* 0x0000002aa2dd7c23 */ /* 0x100fe200080108cb */
[----:B------:R-:W-:Y:S01]  /*2810*/  ISETP.GE.AND P4, PT, R153, 0x10, PT ;  /* 0x000000109900780c */ /* 0x000fe20003f86270 */
[----:B------:R-:W-:Y:S01]  /*2820*/  FFMA.FTZ R203, R170, UR42, -R203 ;  /* 0x0000002aaacb7c23 */ /* 0x000fe200080108cb */
[----:B------:R-:W-:Y:S01]  /*2830*/  ISETP.GE.AND P5, PT, R168, 0x10, PT ;  /* 0x00000010a800780c */ /* 0x000fe20003fa6270 */
[----:B------:R-:W-:Y:S01]  /*2840*/  MUFU.EX2 R208, R208 ;  /* 0x000000d000d07308 */ /* 0x000fe20000000800 */
[----:B------:R-:W-:-:S02]  /*2850*/  FSEL R164, R12, -INF , !P0 ;  /* 0xff8000000ca47808 */ /* 0x000fc40004000000 */
[----:B------:R-:W-:Y:S02]  /*2860*/  FSEL R166, R16, -INF , !P3 ;  /* 0xff80000010a67808 */ /* 0x000fe40005800000 */
[C---:B------:R-:W-:Y:S01]  /*2870*/  ISETP.GE.AND P0, PT, R153.reuse, 0x18, PT ;  /* 0x000000189900780c */ /* 0x040fe20003f06270 */
[--C-:B------:R-:W-:Y:S01]  /*2880*/  FFMA.FTZ R206, R164, UR42, -R207.reuse ;  /* 0x0000002aa4ce7c23 */ /* 0x100fe200080108cf */
[C---:B------:R-:W-:Y:S01]  /*2890*/  FSEL R172, R14.reuse, -INF , !P1 ;  /* 0xff8000000eac7808 */ /* 0x040fe20004800000 */
[----:B------:R-:W-:Y:S01]  /*28a0*/  FFMA.FTZ R14, -R14, R14, 1 ;  /* 0x3f8000000e0e7423 */ /* 0x000fe2000001010e */
[----:B------:R-:W-:Y:S02]  /*28b0*/  ISETP.GE.AND P3, PT, R153, 0x20, PT ;  /* 0x000000209900780c */ /* 0x000fe40003f66270 */
[----:B------:R-:W-:Y:S01]  /*28c0*/  ISETP.GE.AND P1, PT, R168, 0x18, PT ;  /* 0x00000018a800780c */ /* 0x000fe20003f26270 */
[----:B------:R-:W-:Y:S01]  /*28d0*/  FFMA.FTZ R209, R172, UR42, -R207 ;  /* 0x0000002aacd17c23 */ /* 0x000fe200080108cf */
[----:B------:R-:W-:Y:S01]  /*28e0*/  FSEL R174, R18, -INF , !P2 ;  /* 0xff80000012ae7808 */ /* 0x000fe20005000000 */
[----:B------:R-:W-:Y:S01]  /*28f0*/  MUFU.EX2 R206, R206 ;  /* 0x000000ce00ce7308 */ /* 0x000fe20000000800 */
[----:B------:R-:W-:Y:S01]  /*2900*/  ISETP.GT.OR P4, PT, R160, 0x10, !P4 ;  /* 0x00000010a000780c */ /* 0x000fe20006784670 */
[----:B------:R-:W-:Y:S01]  /*2910*/  FFMA.FTZ R18, -R18, R18, 1 ;  /* 0x3f80000012127423 */ /* 0x000fe20000010112 */
[----:B------:R-:W-:Y:S01]  /*2920*/  ISETP.GT.OR P5, PT, R167, 0x10, !P5 ;  /* 0x00000010a700780c */ /* 0x000fe20006fa4670 */
[----:B------:R-:W-:Y:S01]  /*2930*/  FFMA.FTZ R211, R174, UR42, -R205 ;  /* 0x0000002aaed37c23 */ /* 0x000fe200080108cd */
[----:B------:R-:W-:-:S02]  /*2940*/  ISETP.GE.AND P2, PT, R168, 0x20, PT ;  /* 0x00000020a800780c */ /* 0x000fc40003f46270 */
[C---:B------:R-:W-:Y:S01]  /*2950*/  ISETP.GT.OR P0, PT, R160.reuse, 0x18, !P0 ;  /* 0x00000018a000780c */ /* 0x040fe20004704670 */
[----:B------:R-:W-:Y:S01]  /*2960*/  MUFU.EX2 R209, R209 ;  /* 0x000000d100d17308 */ /* 0x000fe20000000800 */
[----:B------:R-:W-:Y:S02]  /*2970*/  ISETP.GT.OR P3, PT, R160, 0x20, !P3 ;  /* 0x00000020a000780c */ /* 0x000fe40005f64670 */
[----:B------:R-:W-:Y:S02]  /*2980*/  ISETP.GT.OR P1, PT, R167, 0x18, !P1 ;  /* 0x00000018a700780c */ /* 0x000fe40004f24670 */
[----:B------:R-:W-:Y:S02]  /*2990*/  FSEL R163, R15, -INF , !P4 ;  /* 0xff8000000fa37808 */ /* 0x000fe40006000000 */
[----:B------:R-:W-:Y:S01]  /*29a0*/  FSEL R173, R17, -INF , !P5 ;  /* 0xff80000011ad7808 */ /* 0x000fe20006800000 */
[----:B------:R-:W-:Y:S01]  /*29b0*/  MUFU.EX2 R211, R211 ;  /* 0x000000d300d37308 */ /* 0x000fe20000000800 */
[----:B------:R-:W-:Y:S01]  /*29c0*/  ISETP.GT.OR P2, PT, R167, 0x20, !P2 ;  /* 0x00000020a700780c */ /* 0x000fe20005744670 */
[--C-:B------:R-:W-:Y:S01]  /*29d0*/  FFMA.FTZ R207, R163, UR42, -R204.reuse ;  /* 0x0000002aa3cf7c23 */ /* 0x100fe200080108cc */
[----:B------:R-:W-:Y:S01]  /*29e0*/  ISETP.GE.AND P4, PT, R153, 0x19, PT ;  /* 0x000000199900780c */ /* 0x000fe20003f86270 */
[----:B------:R-:W-:Y:S01]  /*29f0*/  FFMA.FTZ R210, R173, UR42, -R204 ;  /* 0x0000002aadd27c23 */ /* 0x000fe200080108cc */
[----:B------:R-:W-:Y:S01]  /*2a00*/  ISETP.GE.AND P5, PT, R168, 0x19, PT ;  /* 0x00000019a800780c */ /* 0x000fe20003fa6270 */
[----:B------:R-:W-:Y:S01]  /*2a10*/  FFMA.FTZ R204, R166, UR42, -R205 ;  /* 0x0000002aa6cc7c23 */ /* 0x000fe200080108cd */
[----:B------:R-:W-:Y:S01]  /*2a20*/  FSEL R165, R19, -INF , !P0 ;  /* 0xff80000013a57808 */ /* 0x000fe20004000000 */
[----:B------:R-:W-:Y:S01]  /*2a30*/  MUFU.EX2 R207, R207 ;  /* 0x000000cf00cf7308 */ /* 0x000fe20000000800 */
[C---:B------:R-:W-:Y:S01]  /*2a40*/  FSEL R227, R23.reuse, -INF , !P3 ;  /* 0xff80000017e37808 */ /* 0x040fe20005800000 */
[----:B------:R-:W-:Y:S01]  /*2a50*/  FFMA.FTZ R23, -R23, R23, 1 ;  /* 0x3f80000017177423 */ /* 0x000fe20000010117 */
[----:B------:R-:W-:Y:S01]  /*2a60*/  ISETP.GE.AND P0, PT, R153, 0x21, PT ;  /* 0x000000219900780c */ /* 0x000fe20003f06270 */
[----:B------:R-:W-:Y:S01]  /*2a70*/  FFMA.FTZ R205, R165, UR42, -R198 ;  /* 0x0000002aa5cd7c23 */ /* 0x000fe200080108c6 */
[----:B------:R-:W-:Y:S01]  /*2a80*/  FSEL R159, R21, -INF , !P1 ;  /* 0xff800000159f7808 */ /* 0x000fe20004800000 */
[----:B------:R-:W-:Y:S01]  /*2a90*/  FFMA.FTZ R227, R227, UR42, -R200 ;  /* 0x0000002ae3e37c23 */ /* 0x000fe200080108c8 */
[----:B------:R-:W-:Y:S01]  /*2aa0*/  ISETP.GE.AND P3, PT, R153, 0x29, PT ;  /* 0x000000299900780c */ /* 0x000fe20003f66270 */
[----:B------:R-:W-:Y:S01]  /*2ab0*/  MUFU.EX2 R210, R210 ;  /* 0x000000d200d27308 */ /* 0x000fe20000000800 */
[----:B------:R-:W-:Y:S01]  /*2ac0*/  ISETP.GE.AND P1, PT, R168, 0x21, PT ;  /* 0x00000021a800780c */ /* 0x000fe20003f26270 */
[----:B------:R-:W-:Y:S01]  /*2ad0*/  FFMA.FTZ R198, R159, UR42, -R198 ;  /* 0x0000002a9fc67c23 */ /* 0x000fe200080108c6 */
[----:B------:R-:W-:-:S02]  /*2ae0*/  FSEL R157, R185, -INF , !P2 ;  /* 0xff800000b99d7808 */ /* 0x000fc40005000000 */
[----:B------:R-:W-:Y:S02]  /*2af0*/  ISETP.GT.OR P4, PT, R160, 0x19, !P4 ;  /* 0x00000019a000780c */ /* 0x000fe40006784670 */
[----:B------:R-:W-:Y:S01]  /*2b00*/  ISETP.GT.OR P5, PT, R167, 0x19, !P5 ;  /* 0x00000019a700780c */ /* 0x000fe20006fa4670 */
[----:B------:R-:W-:Y:S01]  /*2b10*/  FFMA.FTZ R224, R157, UR42, -R200 ;  /* 0x0000002a9de07c23 */ /* 0x000fe200080108c8 */
[----:B------:R-:W-:Y:S01]  /*2b20*/  ISETP.GE.AND P2, PT, R168, 0x29, PT ;  /* 0x00000029a800780c */ /* 0x000fe20003f46270 */
[----:B------:R-:W-:Y:S01]  /*2b30*/  MUFU.EX2 R204, R204 ;  /* 0x000000cc00cc7308 */ /* 0x000fe20000000800 */
[C---:B------:R-:W-:Y:S02]  /*2b40*/  ISETP.GT.OR P0, PT, R160.reuse, 0x21, !P0 ;  /* 0x00000021a000780c */ /* 0x040fe40004704670 */
[----:B------:R-:W-:Y:S02]  /*2b50*/  ISETP.GT.OR P3, PT, R160, 0x29, !P3 ;  /* 0x00000029a000780c */ /* 0x000fe40005f64670 */
[----:B------:R-:W-:-:S02]  /*2b60*/  ISETP.GT.OR P1, PT, R167, 0x21, !P1 ;  /* 0x00000021a700780c */ /* 0x000fc40004f24670 */
[----:B------:R-:W-:Y:S01]  /*2b70*/  FSEL R158, R20, -INF , !P4 ;  /* 0xff800000149e7808 */ /* 0x000fe20006000000 */
[----:B------:R-:W-:Y:S01]  /*2b80*/  MUFU.EX2 R205, R205 ;  /* 0x000000cd00cd7308 */ /* 0x000fe20000000800 */
[----:B------:R-:W-:Y:S01]  /*2b90*/  FSEL R156, R22, -INF , !P5 ;  /* 0xff800000169c7808 */ /* 0x000fe20006800000 */
[----:B------:R-:W-:Y:S01]  /*2ba0*/  FFMA.FTZ R20, -R20, R20, 1 ;  /* 0x3f80000014147423 */ /* 0x000fe20000010114 */
        /* <DEDUP_REMOVED lines=9> */
[----:B------:R-:W-:Y:S01]  /*2c40*/  FFMA.FTZ R200, R154, UR42, -R201 ;  /* 0x0000002a9ac87c23 */ /* 0x000fe200080108c9 */
[----:B------:R-:W-:Y:S01]  /*2c50*/  FSEL R152, R186, -INF , !P1 ;  /* 0xff800000ba987808 */ /* 0x000fe20004800000 */
[----:B------:R-:W-:Y:S01]  /*2c60*/  FFMA.FTZ R212, R212, UR42, -R195 ;  /* 0x0000002ad4d47c23 */ /* 0x000fe200080108c3 */
[----:B------:R-:W-:Y:S01]  /*2c70*/  ISETP.GE.AND P3, PT, R168, 0x30, PT ;  /* 0x00000030a800780c */ /* 0x000fe20003f66270 */
[----:B------:R-:W-:Y:S01]  /*2c80*/  MUFU.EX2 R225, R225 ;  /* 0x000000e100e17308 */ /* 0x000fe20000000800 */
[----:B------:R-:W-:Y:S01]  /*2c90*/  ISETP.GE.AND P1, PT, R153, 0x31, PT ;  /* 0x000000319900780c */ /* 0x000fe20003f26270 */
[----:B------:R-:W-:Y:S01]  /*2ca0*/  FFMA.FTZ R201, R152, UR42, -R201 ;  /* 0x0000002a98c97c23 */ /* 0x000fe200080108c9 */
[----:B----4-:R-:W-:-:S02]  /*2cb0*/  FSEL R214, R190, -INF , !P2 ;  /* 0xff800000bed67808 */ /* 0x010fc40005000000 */
[----:B------:R-:W-:Y:S02]  /*2cc0*/  ISETP.GT.OR P4, PT, R160, 0x28, !P4 ;  /* 0x00000028a000780c */ /* 0x000fe40006784670 */
[C---:B------:R-:W-:Y:S01]  /*2cd0*/  ISETP.GT.OR P5, PT, R167.reuse, 0x28, !P5 ;  /* 0x00000028a700780c */ /* 0x040fe20006fa4670 */
[----:B------:R-:W-:Y:S01]  /*2ce0*/  FFMA.FTZ R214, R214, UR42, -R195 ;  /* 0x0000002ad6d67c23 */ /* 0x000fe200080108c3 */
[----:B------:R-:W-:Y:S01]  /*2cf0*/  ISETP.GE.AND P2, PT, R168, 0x31, PT ;  /* 0x00000031a800780c */ /* 0x000fe20003f46270 */
[----:B------:R4:W-:Y:S01]  /*2d00*/  MUFU.EX2 R195, R222 ;  /* 0x000000de00c37308 */ /* 0x0009e20000000800 */
        /* <DEDUP_REMOVED lines=12> */
[----:B------:R-:W4:Y:S01]  /*2dd0*/  MUFU.EX2 R194, R223 ;  /* 0x000000df00c27308 */ /* 0x000f220000000800 */
[----:B--2---:R-:W-:-:S02]  /*2de0*/  FSEL R215, R0, -INF , !P0 ;  /* 0xff80000000d77808 */ /* 0x004fc40004000000 */
[----:B------:R-:W-:Y:S02]  /*2df0*/  FSEL R153, R236, -INF , !P3 ;  /* 0xff800000ec997808 */ /* 0x000fe40005800000 */
[----:B---3--:R-:W-:Y:S01]  /*2e00*/  FSEL R152, R237, -INF , !P1 ;  /* 0xff800000ed987808 */ /* 0x008fe20004800000 */
[--C-:B------:R-:W-:Y:S01]  /*2e10*/  FFMA.FTZ R215, R215, UR42, -R196.reuse ;  /* 0x0000002ad7d77c23 */ /* 0x100fe200080108c4 */
[----:B------:R-:W-:Y:S01]  /*2e20*/  FSEL R154, R235, -INF , !P2 ;  /* 0xff800000eb9a7808 */ /* 0x000fe20005000000 */
[----:B------:R-:W-:Y:S01]  /*2e30*/  FFMA.FTZ R216, R153, UR42, -R196 ;  /* 0x0000002a99d87c23 */ /* 0x000fe200080108c4 */
[----:B------:R-:W-:Y:S01]  /*2e40*/  ISETP.GE.AND P0, PT, R168, 0x38, PT ;  /* 0x00000038a800780c */ /* 0x000fe20003f06270 */
[--C-:B------:R-:W-:Y:S01]  /*2e50*/  FFMA.FTZ R196, R152, UR42, -R197.reuse ;  /* 0x0000002a98c47c23 */ /* 0x100fe200080108c5 */
[----:B------:R-:W-:Y:S01]  /*2e60*/  ISETP.GE.AND P3, PT, R168, 0x39, PT ;  /* 0x00000039a800780c */ /* 0x000fe20003f66270 */
[----:B------:R-:W-:Y:S01]  /*2e70*/  FFMA.FTZ R197, R154, UR42, -R197 ;  /* 0x0000002a9ac57c23 */ /* 0x000fe200080108c5 */
[C---:B------:R-:W-:Y:S01]  /*2e80*/  ISETP.GT.OR P4, PT, R160.reuse, 0x38, !P4 ;  /* 0x00000038a000780c */ /* 0x040fe20006784670 */
[----:B------:R-:W-:Y:S01]  /*2e90*/  MUFU.EX2 R226, R226 ;  /* 0x000000e200e27308 */ /* 0x000fe20000000800 */
[----:B------:R-:W-:-:S02]  /*2ea0*/  ISETP.GT.OR P5, PT, R160, 0x39, !P5 ;  /* 0x00000039a000780c */ /* 0x000fc40006fa4670 */
[C---:B------:R-:W-:Y:S02]  /*2eb0*/  ISETP.GT.OR P0, PT, R167.reuse, 0x38, !P0 ;  /* 0x00000038a700780c */ /* 0x040fe40004704670 */
[----:B------:R-:W-:Y:S02]  /*2ec0*/  ISETP.GT.OR P3, PT, R167, 0x39, !P3 ;  /* 0x00000039a700780c */ /* 0x000fe40005f64670 */
[----:B------:R-:W-:Y:S01]  /*2ed0*/  WARPGROUP.ARRIVE ;  /* 0x00000000000079c5 */ /* 0x000fe20000000000 */
[----:B------:R-:W-:Y:S01]  /*2ee0*/  FSEL R217, R234, -INF , !P4 ;  /* 0xff800000ead97808 */ /* 0x000fe20006000000 */
[----:B------:R-:W-:Y:S01]  /*2ef0*/  MUFU.EX2 R215, R215 ;  /* 0x000000d700d77308 */ /* 0x000fe20000000800 */
[----:B-1----:R-:W-:Y:S02]  /*2f00*/  FSEL R219, R232, -INF , !P0 ;  /* 0xff800000e8db7808 */ /* 0x002fe40004000000 */
[----:B------:R-:W-:Y:S01]  /*2f10*/  FSEL R218, R233, -INF , !P5 ;  /* 0xff800000e9da7808 */ /* 0x000fe20006800000 */
[----:B------:R-:W-:Y:S01]  /*2f20*/  HGMMA.64x64x16.F32.BF16 R152, gdesc[UR8], RZ, !UPT, gsb0 ;  /* 0x00e00000089879f0 */ /* 0x000fe2000c0018ff */
[----:B------:R-:W-:Y:S01]  /*2f30*/  UIADD3 UR10, UR6, 0x2, URZ ;  /* 0x00000002060a7890 */ /* 0x000fe2000fffe03f */
[----:B------:R-:W-:Y:S01]  /*2f40*/  FSEL R220, R231, -INF , !P3 ;  /* 0xff800000e7dc7808 */ /* 0x000fe20005800000 */
[----:B------:R-:W-:Y:S01]  /*2f50*/  UIADD3 UR8, UR5, 0x2, URZ ;  /* 0x0000000205087890 */ /* 0x000fe2000fffe03f */
[--C-:B------:R-:W-:Y:S01]  /*2f60*/  FFMA.FTZ R217, R217, UR42, -R192.reuse ;  /* 0x0000002ad9d97c23 */ /* 0x100fe200080108c0 */
[----:B------:R-:W-:Y:S01]  /*2f70*/  UMOV UR11, 0x40000040 ;  /* 0x40000040000b7882 */ /* 0x000fe20000000000 */
[----:B------:R-:W-:Y:S01]  /*2f80*/  UMOV UR9, 0x40000040 ;  /* 0x4000004000097882 */ /* 0x000fe20000000000 */
[----:B------:R-:W-:Y:S01]  /*2f90*/  FFMA.FTZ R219, R219, UR42, -R192 ;  /* 0x0000002adbdb7c23 */ /* 0x000fe200080108c0 */
[--C-:B------:R-:W-:Y:S01]  /*2fa0*/  FFMA.FTZ R218, R218, UR42, -R193.reuse ;  /* 0x0000002adada7c23 */ /* 0x100fe200080108c1 */
[----:B------:R-:W-:Y:S01]  /*2fb0*/  FFMA.FTZ R220, R220, UR42, -R193 ;  /* 0x0000002adcdc7c23 */ /* 0x000fe200080108c1 */
[----:B------:R-:W-:Y:S08]  /*2fc0*/  MUFU.EX2 R214, R214 ;  /* 0x000000d600d67308 */ /* 0x000ff00000000800 */
[----:B------:R-:W-:Y:S08]  /*2fd0*/  MUFU.EX2 R216, R216 ;  /* 0x000000d800d87308 */ /* 0x000ff00000000800 */
[----:B------:R-:W-:Y:S08]  /*2fe0*/  MUFU.EX2 R227, R227 ;  /* 0x000000e300e37308 */ /* 0x000ff00000000800 */
[----:B------:R-:W-:Y:S08]  /*2ff0*/  MUFU.EX2 R213, R213 ;  /* 0x000000d500d57308 */ /* 0x000ff00000000800 */
[----:B------:R-:W-:Y:S08]  /*3000*/  MUFU.EX2 R219, R219 ;  /* 0x000000db00db7308 */ /* 0x000ff00000000800 */
[----:B------:R-:W-:Y:S08]  /*3010*/  MUFU.EX2 R217, R217 ;  /* 0x000000d900d97308 */ /* 0x000ff00000000800 */
[----:B------:R-:W-:Y:S01]  /*3020*/  MUFU.EX2 R218, R218 ;  /* 0x000000da00da7308 */ /* 0x000fe20000000800 */
        /* <DEDUP_REMOVED lines=46> */
[----:B------:R-:W4:Y:S02]  /*3310*/  LDS.64 R192, [R6+0x28200] ;  /* 0x0282000006c07984 */ /* 0x000f240000000a00 */
[--C-:B----4-:R-:W-:Y:S01]  /*3320*/  FADD.FTZ R222, R152, -R192.reuse ;  /* 0x800000c098de7221 */ /* 0x110fe20000010000 */
[----:B------:R-:W-:Y:S01]  /*3330*/  FFMA.FTZ R152, -R7, R7, 1 ;  /* 0x3f80000007987423 */ /* 0x000fe20000010107 */
[----:B------:R-:W-:Y:S01]  /*3340*/  FADD.FTZ R154, R154, -R192 ;  /* 0x800000c09a9a7221 */ /* 0x000fe20000010000 */
[----:B------:R1:W2:Y:S01]  /*3350*/  MUFU.EX2 R7, R221 ;  /* 0x000000dd00077308 */ /* 0x0002a20000000800 */
[----:B------:R-:W-:Y:S01]  /*3360*/  FMUL.FTZ R222, R194, R222 ;  /* 0x000000dec2de7220 */ /* 0x000fe20000410000 */
[----:B------:R-:W-:Y:S01]  /*3370*/  FFMA.FTZ R192, -R9, R9, 1 ;  /* 0x3f80000009c07423 */ /* 0x000fe20000010109 */
[--C-:B------:R-:W-:Y:S01]  /*3380*/  FADD.FTZ R153, R153, -R193.reuse ;  /* 0x800000c199997221 */ /* 0x100fe20000010000 */
[----:B------:R-:W-:Y:S01]  /*3390*/  FADD.FTZ R155, R155, -R193 ;  /* 0x800000c19b9b7221 */ /* 0x000fe20000010000 */
[----:B------:R-:W-:-:S03]  /*33a0*/  FMUL.FTZ R154, R195, R154 ;  /* 0x0000009ac39a7220 */ /* 0x000fc60000410000 */
[----:B------:R3:W-:Y:S01]  /*33b0*/  MUFU.EX2 R193, R198 ;  /* 0x000000c600c17308 */ /* 0x0007e20000000800 */
[----:B-1----:R-:W-:Y:S01]  /*33c0*/  FMUL.FTZ R221, R152, R222 ;  /* 0x000000de98dd7220 */ /* 0x002fe20000410000 */
[----:B------:R-:W-:Y:S01]  /*33d0*/  FFMA.FTZ R222, -R8, R8, 1 ;  /* 0x3f80000008de7423 */ /* 0x000fe20000010108 */
[----:B------:R-:W-:Y:S01]  /*33e0*/  FMUL.FTZ R192, R192, R154 ;  /* 0x0000009ac0c07220 */ /* 0x000fe20000410000 */
[----:B------:R-:W1:Y:S04]  /*33f0*/  LDS.64 R8, [R6+0x28220] ;  /* 0x0282200006087984 */ /* 0x000e680000000a00 */
[----:B------:R4:W4:Y:S01]  /*3400*/  MUFU.EX2 R152, R203 ;  /* 0x000000cb00987308 */ /* 0x0009220000000800 */
[----:B--2---:R-:W-:Y:S01]  /*3410*/  FMUL.FTZ R153, R7, R153 ;  /* 0x0000009907997220 */ /* 0x004fe20000410000 */
[----:B---3--:R-:W-:-:S03]  /*3420*/  FFMA.FTZ R198, -R19, R19, 1 ;  /* 0x3f80000013c67423 */ /* 0x008fc60000010113 */
[----:B------:R-:W-:-:S03]  /*3430*/  FMUL.FTZ R222, R222, R153 ;  /* 0x00000099dede7220 */ /* 0x000fc60000410000 */
[----:B------:R2:W3:Y:S01]  /*3440*/  MUFU.EX2 R153, R202 ;  /* 0x000000ca00997308 */ /* 0x0004e20000000800 */
[----:B----4-:R-:W-:-:S07]  /*3450*/  FFMA.FTZ R203, -R13, R13, 1 ;  /* 0x3f8000000dcb7423 */ /* 0x010fce000001010d */
[----:B------:R4:W3:Y:S01]  /*3460*/  MUFU.EX2 R13, R199 ;  /* 0x000000c7000d7308 */ /* 0x0008e20000000800 */
[----:B------:R-:W-:Y:S01]  /*3470*/  FMUL.FTZ R155, R152, R155 ;  /* 0x0000009b989b7220 */ /* 0x000fe20000410000 */
[----:B--2---:R-:W-:Y:S01]  /*3480*/  FFMA.FTZ R202, -R10, R10, 1 ;  /* 0x3f8000000aca7423 */ /* 0x004fe2000001010a */
[----:B------:R-:W-:Y:S01]  /*3490*/  LOP3.LUT R10, R191, 0x2000000, RZ, 0xfc, !PT ;  /* 0x02000000bf0a7812 */ /* 0x000fe200078efcff */
[----:B------:R-:W-:Y:S02]  /*34a0*/  FFMA.FTZ R191, -R189, R189, 1 ;  /* 0x3f800000bdbf7423 */ /* 0x000fe400000101bd */
[----:B------:R-:W-:Y:S02]  /*34b0*/  FMUL.FTZ R202, R202, R155 ;  /* 0x0000009bcaca7220 */ /* 0x000fe40000410000 */
[----:B------:R-:W2:Y:S01]  /*34c0*/  LDS.64 R154, [R6+0x28240] ;  /* 0x02824000069a7984 */ /* 0x000ea20000000a00 */
[----:B------:R-:W-:Y:S02]  /*34d0*/  IMAD R10, R4, 0x400, R10 ;  /* 0x00000400040a7824 */ /* 0x000fe400078e020a */
[----:B----4-:R-:W-:Y:S01]  /*34e0*/  FFMA.FTZ R199, -R21, R21, 1 ;  /* 0x3f80000015c77423 */ /* 0x010fe20000010115 */
[----:B------:R-:W-:Y:S01]  /*34f0*/  FFMA.FTZ R21, -R22, R22, 1 ;  /* 0x3f80000016157423 */ /* 0x000fe20000010116 */
[----:B------:R-:W-:Y:S01]  /*3500*/  MUFU.EX2 R19, R196 ;  /* 0x000000c400137308 */ /* 0x000fe20000000800 */
[----:B------:R-:W-:Y:S01]  /*3510*/  R2UR UR6, R10 ;  /* 0x000000000a0672ca */ /* 0x000fe200000e0000 */
[--C-:B-1----:R-:W-:Y:S01]  /*3520*/  FADD.FTZ R156, R156, -R8.reuse ;  /* 0x800000089c9c7221 */ /* 0x102fe20000010000 */
[----:B------:R-:W-:Y:S01]  /*3530*/  FADD.FTZ R8, R158, -R8 ;  /* 0x800000089e087221 */ /* 0x000fe20000010000 */
[--C-:B------:R-:W-:Y:S01]  /*3540*/  FADD.FTZ R157, R157, -R9.reuse ;  /* 0x800000099d9d7221 */ /* 0x100fe20000010000 */
[----:B------:R-:W-:Y:S01]  /*3550*/  FADD.FTZ R159, R159, -R9 ;  /* 0x800000099f9f7221 */ /* 0x000fe20000010000 */
[----:B---3--:R-:W-:Y:S01]  /*3560*/  FMUL.FTZ R156, R153, R156 ;  /* 0x0000009c999c7220 */ /* 0x008fe20000410000 */
[----:B------:R-:W-:Y:S01]  /*3570*/  FMUL.FTZ R8, R208, R8 ;  /* 0x00000008d0087220 */ /* 0x000fe20000410000 */
[----:B------:R-:W-:Y:S01]  /*3580*/  FFMA.FTZ R158, -R12, R12, 1 ;  /* 0x3f8000000c9e7423 */ /* 0x000fe2000001010c */
[----:B------:R-:W-:Y:S01]  /*3590*/  FMUL.FTZ R157, R206, R157 ;  /* 0x0000009dce9d7220 */ /* 0x000fe20000410000 */
[----:B------:R-:W-:Y:S01]  /*35a0*/  FMUL.FTZ R156, R11, R156 ;  /* 0x0000009c0b9c7220 */ /* 0x000fe20000410000 */
[----:B------:R-:W-:Y:S01]  /*35b0*/  FMUL.FTZ R203, R203, R8 ;  /* 0x00000008cbcb7220 */ /* 0x000fe20000410000 */
[----:B------:R-:W-:Y:S01]  /*35c0*/  FMUL.FTZ R159, R209, R159 ;  /* 0x0000009fd19f7220 */ /* 0x000fe20000410000 */
[----:B------:R-:W1:Y:S01]  /*35d0*/  LDS.64 R8, [R6+0x28260] ;  /* 0x0282600006087984 */ /* 0x000e620000000a00 */
[----:B------:R-:W-:Y:S01]  /*35e0*/  FMUL.FTZ R158, R158, R157 ;  /* 0x0000009d9e9e7220 */ /* 0x000fe20000410000 */
[----:B------:R-:W3:Y:S01]  /*35f0*/  MUFU.EX2 R12, R200 ;  /* 0x000000c8000c7308 */ /* 0x000ee20000000800 */
[----:B------:R-:W-:Y:S01]  /*3600*/  FMUL.FTZ R157, R14, R159 ;  /* 0x0000009f0e9d7220 */ /* 0x000fe20000410000 */
[----:B------:R-:W-:-:S06]  /*3610*/  FFMA.FTZ R159, -R185, R185, 1 ;  /* 0x3f800000b99f7423 */ /* 0x000fcc00000101b9 */
[----:B------:R-:W4:Y:S01]  /*3620*/  MUFU.EX2 R14, R201 ;  /* 0x000000c9000e7308 */ /* 0x000f220000000800 */
[--C-:B--2---:R-:W-:Y:S01]  /*3630*/  FADD.FTZ R160, R160, -R154.reuse ;  /* 0x8000009aa0a07221 */ /* 0x104fe20000010000 */
[----:B------:R-:W-:Y:S01]  /*3640*/  FADD.FTZ R11, R162, -R154 ;  /* 0x8000009aa20b7221 */ /* 0x000fe20000010000 */
[----:B------:R-:W-:Y:S01]  /*3650*/  FFMA.FTZ R154, -R15, R15, 1 ;  /* 0x3f8000000f9a7423 */ /* 0x000fe2000001010f */
[----:B------:R-:W-:Y:S01]  /*3660*/  FFMA.FTZ R15, -R17, R17, 1 ;  /* 0x3f800000110f7423 */ /* 0x000fe20000010111 */
[----:B------:R-:W-:Y:S01]  /*3670*/  FMUL.FTZ R17, R207, R160 ;  /* 0x000000a0cf117220 */ /* 0x000fe20000410000 */
[--C-:B------:R-:W-:Y:S01]  /*3680*/  FADD.FTZ R162, R163, -R155.reuse ;  /* 0x8000009ba3a27221 */ /* 0x100fe20000010000 */
[----:B------:R-:W-:Y:S01]  /*3690*/  FMUL.FTZ R10, R210, R11 ;  /* 0x0000000bd20a7220 */ /* 0x000fe20000410000 */
[----:B------:R-:W-:Y:S01]  /*36a0*/  FADD.FTZ R161, R161, -R155 ;  /* 0x8000009ba1a17221 */ /* 0x000fe20000010000 */
[----:B------:R-:W-:Y:S01]  /*36b0*/  FMUL.FTZ R154, R154, R17 ;  /* 0x000000119a9a7220 */ /* 0x000fe20000410000 */
[----:B------:R-:W-:Y:S01]  /*36c0*/  FMUL.FTZ R17, R211, R162 ;  /* 0x000000a2d3117220 */ /* 0x000fe20000410000 */
[----:B------:R-:W-:Y:S01]  /*36d0*/  FFMA.FTZ R162, -R184, R184, 1 ;  /* 0x3f800000b8a27423 */ /* 0x000fe200000101b8 */
[----:B------:R-:W-:Y:S01]  /*36e0*/  FFMA.FTZ R184, -R0, R0, 1 ;  /* 0x3f80000000b87423 */ /* 0x000fe20000010100 */
[----:B------:R-:W-:Y:S01]  /*36f0*/  FMUL.FTZ R15, R15, R10 ;  /* 0x0000000a0f0f7220 */ /* 0x000fe20000410000 */
[----:B------:R2:W5:Y:S01]  /*3700*/  LDL.LU R0, [R1+0xc] ;  /* 0x00000c0001007983 */ /* 0x0005620000300800 */
[----:B------:R-:W-:Y:S01]  /*3710*/  FFMA.FTZ R155, -R16, R16, 1 ;  /* 0x3f800000109b7423 */ /* 0x000fe20000010110 */
[----:B------:R-:W-:Y:S01]  /*3720*/  FMUL.FTZ R16, R204, R161 ;  /* 0x000000a1cc107220 */ /* 0x000fe20000410000 */
[----:B------:R-:W-:Y:S01]  /*3730*/  FMUL.FTZ R18, R18, R17 ;  /* 0x0000001112127220 */ /* 0x000fe20000410000 */
[----:B------:R-:W3:Y:S01]  /*3740*/  LDS.64 R10, [R6+0x28280] ;  /* 0x02828000060a7984 */ /* 0x000ee20000000a00 */
[--C-:B-1----:R-:W-:Y:S01]  /*3750*/  FADD.FTZ R164, R164, -R8.reuse ;  /* 0x80000008a4a47221 */ /* 0x102fe20000010000 */
[----:B------:R-:W-:Y:S01]  /*3760*/  FADD.FTZ R166, R166, -R8 ;  /* 0x80000008a6a67221 */ /* 0x000fe20000010000 */
[--C-:B------:R-:W-:Y:S01]  /*3770*/  FADD.FTZ R8, R165, -R9.reuse ;  /* 0x80000009a5087221 */ /* 0x100fe20000010000 */
[----:B------:R-:W-:Y:S01]  /*3780*/  FMUL.FTZ R155, R155, R16 ;  /* 0x000000109b9b7220 */ /* 0x000fe20000410000 */
[----:B------:R-:W2:Y:S01]  /*3790*/  LDL R165, [R1+0x8] ;  /* 0x0000080001a57983 */ /* 0x000ea20000100800 */
[----:B------:R-:W-:Y:S01]  /*37a0*/  FADD.FTZ R16, R167, -R9 ;  /* 0x80000009a7107221 */ /* 0x000fe20000010000 */
[----:B------:R-:W-:Y:S01]  /*37b0*/  FMUL.FTZ R9, R205, R164 ;  /* 0x000000a4cd097220 */ /* 0x000fe20000410000 */
[----:B------:R-:W-:Y:S01]  /*37c0*/  FMUL.FTZ R166, R193, R166 ;  /* 0x000000a6c1a67220 */ /* 0x000fe20000410000 */
[----:B------:R-:W-:Y:S01]  /*37d0*/  MUFU.EX2 R220, R220 ;  /* 0x000000dc00dc7308 */ /* 0x000fe20000000800 */
[----:B------:R-:W-:Y:S01]  /*37e0*/  FMUL.FTZ R16, R13, R16 ;  /* 0x000000100d107220 */ /* 0x000fe20000410000 */
[----:B------:R-:W-:Y:S01]  /*37f0*/  FMUL.FTZ R198, R198, R9 ;  /* 0x00000009c6c67220 */ /* 0x000fe20000410000 */
[----:B------:R-:W-:Y:S01]  /*3800*/  FMUL.FTZ R9, R225, R8 ;  /* 0x00000008e1097220 */ /* 0x000fe20000410000 */
[----:B------:R-:W-:Y:S01]  /*3810*/  FMUL.FTZ R199, R199, R166 ;  /* 0x000000a6c7c77220 */ /* 0x000fe20000410000 */
[----:B------:R-:W-:Y:S01]  /*3820*/  FMUL.FTZ R21, R21, R16 ;  /* 0x0000001015157220 */ /* 0x000fe20000410000 */
[----:B------:R-:W-:Y:S01]  /*3830*/  FFMA.FTZ R185, -R236, R236, 1 ;  /* 0x3f800000ecb97423 */ /* 0x000fe200000101ec */
[----:B------:R-:W-:Y:S01]  /*3840*/  FMUL.FTZ R22, R20, R9 ;  /* 0x0000000914167220 */ /* 0x000fe20000410000 */
[----:B------:R-:W-:Y:S01]  /*3850*/  FFMA.FTZ R160, -R186, R186, 1 ;  /* 0x3f800000baa07423 */ /* 0x000fe200000101ba */
[----:B------:R-:W1:Y:S01]  /*3860*/  LDS.64 R8, [R6+0x282a0] ;  /* 0x0282a00006087984 */ /* 0x000e620000000a00 */
[----:B------:R4:W1:Y:S01]  /*3870*/  MUFU.EX2 R20, R197 ;  /* 0x000000c500147308 */ /* 0x0008620000000800 */
[--C-:B---3--:R-:W-:Y:S01]  /*3880*/  FADD.FTZ R17, R170, -R10.reuse ;  /* 0x8000000aaa117221 */ /* 0x108fe20000010000 */
[----:B------:R-:W-:Y:S01]  /*3890*/  FADD.FTZ R168, R168, -R10 ;  /* 0x8000000aa8a87221 */ /* 0x000fe20000010000 */
[--C-:B------:R-:W-:Y:S01]  /*38a0*/  FADD.FTZ R169, R169, -R11.reuse ;  /* 0x8000000ba9a97221 */ /* 0x100fe20000010000 */
[----:B------:R-:W-:Y:S01]  /*38b0*/  FADD.FTZ R171, R171, -R11 ;  /* 0x8000000babab7221 */ /* 0x000fe20000010000 */
[----:B------:R-:W-:Y:S01]  /*38c0*/  FMUL.FTZ R16, R224, R17 ;  /* 0x00000011e0107220 */ /* 0x000fe20000410000 */
[----:B------:R-:W3:Y:S01]  /*38d0*/  LDS.64 R10, [R6+0x282c0] ;  /* 0x0282c000060a7984 */ /* 0x000ee20000000a00 */
[----:B------:R-:W2:Y:S02]  /*38e0*/  S2R R166, SR_CgaCtaId ;  /* 0x0000000000a67919 */ /* 0x000ea40000008800 */
[----:B------:R-:W-:Y:S01]  /*38f0*/  FMUL.FTZ R159, R159, R16 ;  /* 0x000000109f9f7220 */ /* 0x000fe20000410000 */
[----:B----4-:R-:W-:Y:S01]  /*3900*/  F2FP.BF16.F32.PACK_AB R197, R18, R15 ;  /* 0x0000000f12c5723e */ /* 0x010fe200000010ff */
[----:B------:R-:W-:Y:S01]  /*3910*/  FMUL.FTZ R168, R227, R168 ;  /* 0x000000a8e3a87220 */ /* 0x000fe20000410000 */
[----:B------:R4:W3:Y:S01]  /*3920*/  LDS.64 R16, [R6+0x282e0] ;  /* 0x0282e00006107984 */ /* 0x0008e20000000a00 */
[----:B------:R-:W-:Y:S01]  /*3930*/  FMUL.FTZ R169, R12, R169 ;  /* 0x000000a90ca97220 */ /* 0x000fe20000410000 */
[----:B------:R-:W-:Y:S01]  /*3940*/  FMUL.FTZ R171, R14, R171 ;  /* 0x000000ab0eab7220 */ /* 0x000fe20000410000 */
[----:B------:R-:W-:Y:S01]  /*3950*/  FFMA.FTZ R234, -R234, R234, 1 ;  /* 0x3f800000eaea7423 */ /* 0x000fe200000101ea */
[----:B------:R-:W-:Y:S01]  /*3960*/  FFMA.FTZ R232, -R232, R232, 1 ;  /* 0x3f800000e8e87423 */ /* 0x000fe200000101e8 */
[----:B------:R-:W-:Y:S01]  /*3970*/  FFMA.FTZ R233, -R233, R233, 1 ;  /* 0x3f800000e9e97423 */ /* 0x000fe200000101e9 */
[----:B------:R-:W-:Y:S01]  /*3980*/  FFMA.FTZ R231, -R231, R231, 1 ;  /* 0x3f800000e7e77423 */ /* 0x000fe200000101e7 */
[----:B------:R-:W-:Y:S01]  /*3990*/  FMUL.FTZ R23, R23, R168 ;  /* 0x000000a817177220 */ /* 0x000fe20000410000 */
[----:B------:R-:W-:Y:S01]  /*39a0*/  FMUL.FTZ R162, R162, R169 ;  /* 0x000000a9a2a27220 */ /* 0x000fe20000410000 */
[----:B------:R-:W-:Y:S01]  /*39b0*/  FMUL.FTZ R160, R160, R171 ;  /* 0x000000aba0a07220 */ /* 0x000fe20000410000 */
[--C-:B-1----:R-:W-:Y:S01]  /*39c0*/  FADD.FTZ R161, R172, -R8.reuse ;  /* 0x80000008aca17221 */ /* 0x102fe20000010000 */
[--C-:B------:R-:W-:Y:S01]  /*39d0*/  FADD.FTZ R173, R173, -R9.reuse ;  /* 0x80000009adad7221 */ /* 0x100fe20000010000 */
[----:B------:R-:W-:Y:S01]  /*39e0*/  FADD.FTZ R174, R174, -R8 ;  /* 0x80000008aeae7221 */ /* 0x000fe20000010000 */
[----:B------:R-:W-:Y:S01]  /*39f0*/  FADD.FTZ R175, R175, -R9 ;  /* 0x80000009afaf7221 */ /* 0x000fe20000010000 */
[----:B------:R-:W-:Y:S01]  /*3a00*/  FFMA.FTZ R8, -R190, R190, 1 ;  /* 0x3f800000be087423 */ /* 0x000fe200000101be */
[----:B------:R-:W-:Y:S01]  /*3a10*/  FMUL.FTZ R190, R226, R161 ;  /* 0x000000a1e2be7220 */ /* 0x000fe20000410000 */
[----:B------:R-:W-:Y:S01]  /*3a20*/  FFMA.FTZ R9, -R188, R188, 1 ;  /* 0x3f800000bc097423 */ /* 0x000fe200000101bc */
[----:B----4-:R-:W-:Y:S01]  /*3a30*/  FMUL.FTZ R6, R212, R173 ;  /* 0x000000add4067220 */ /* 0x010fe20000410000 */
[----:B------:R-:W-:Y:S01]  /*3a40*/  FMUL.FTZ R175, R214, R175 ;  /* 0x000000afd6af7220 */ /* 0x000fe20000410000 */
[----:B------:R-:W-:Y:S01]  /*3a50*/  FMUL.FTZ R174, R213, R174 ;  /* 0x000000aed5ae7220 */ /* 0x000fe20000410000 */
[----:B------:R-:W-:Y:S01]  /*3a60*/  FMUL.FTZ R190, R187, R190 ;  /* 0x000000bebbbe7220 */ /* 0x000fe20000410000 */
[----:B------:R-:W-:Y:S01]  /*3a70*/  FMUL.FTZ R9, R9, R6 ;  /* 0x0000000609097220 */ /* 0x000fe20000410000 */
[----:B------:R-:W-:Y:S01]  /*3a80*/  FMUL.FTZ R6, R8, R175 ;  /* 0x000000af08067220 */ /* 0x000fe20000410000 */
[--C-:B---3--:R-:W-:Y:S01]  /*3a90*/  FADD.FTZ R176, R176, -R10.reuse ;  /* 0x8000000ab0b07221 */ /* 0x108fe20000010000 */
[----:B------:R-:W-:Y:S01]  /*3aa0*/  FADD.FTZ R163, R178, -R10 ;  /* 0x8000000ab2a37221 */ /* 0x000fe20000010000 */
[--C-:B------:R-:W-:Y:S01]  /*3ab0*/  FADD.FTZ R164, R177, -R11.reuse ;  /* 0x8000000bb1a47221 */ /* 0x100fe20000010000 */
[----:B------:R-:W-:Y:S01]  /*3ac0*/  FADD.FTZ R179, R179, -R11 ;  /* 0x8000000bb3b37221 */ /* 0x000fe20000010000 */
[----:B------:R-:W-:Y:S01]  /*3ad0*/  FMUL.FTZ R161, R215, R176 ;  /* 0x000000b0d7a17220 */ /* 0x000fe20000410000 */
[----:B------:R-:W-:Y:S01]  /*3ae0*/  FMUL.FTZ R10, R216, R163 ;  /* 0x000000a3d80a7220 */ /* 0x000fe20000410000 */
[--C-:B------:R-:W-:Y:S01]  /*3af0*/  FADD.FTZ R180, R180, -R16.reuse ;  /* 0x80000010b4b47221 */ /* 0x100fe20000010000 */
[----:B------:R-:W-:Y:S01]  /*3b00*/  FADD.FTZ R16, R182, -R16 ;  /* 0x80000010b6107221 */ /* 0x000fe20000010000 */
[--C-:B------:R-:W-:Y:S01]  /*3b10*/  FADD.FTZ R181, R181, -R17.reuse ;  /* 0x80000011b5b57221 */ /* 0x100fe20000010000 */
[----:B------:R-:W-:Y:S01]  /*3b20*/  FADD.FTZ R183, R183, -R17 ;  /* 0x80000011b7b77221 */ /* 0x000fe20000010000 */
[----:B------:R-:W-:Y:S01]  /*3b30*/  FMUL.FTZ R184, R184, R161 ;  /* 0x000000a1b8b87220 */ /* 0x000fe20000410000 */
[----:B------:R-:W-:Y:S01]  /*3b40*/  FMUL.FTZ R185, R185, R10 ;  /* 0x0000000ab9b97220 */ /* 0x000fe20000410000 */
[----:B------:R-:W-:Y:S01]  /*3b50*/  FMUL.FTZ R161, R219, R16 ;  /* 0x00000010dba17220 */ /* 0x000fe20000410000 */
[----:B------:R-:W-:Y:S01]  /*3b60*/  FFMA.FTZ R11, -R237, R237, 1 ;  /* 0x3f800000ed0b7423 */ /* 0x000fe200000101ed */
[----:B------:R-:W-:Y:S01]  /*3b70*/  FFMA.FTZ R8, -R235, R235, 1 ;  /* 0x3f800000eb087423 */ /* 0x000fe200000101eb */
[----:B------:R-:W-:Y:S01]  /*3b80*/  FMUL.FTZ R164, R19, R164 ;  /* 0x000000a413a47220 */ /* 0x000fe20000410000 */
        /* <DEDUP_REMOVED lines=29> */
[----:B------:R-:W-:Y:S01]  /*3d60*/  F2FP.BF16.F32.PACK_AB R159, R209, R208 ;  /* 0x000000d0d19f723e */ /* 0x000fe200000010ff */
[----:B------:R-:W-:Y:S01]  /*3d70*/  UMOV UR7, 0x40000040 ;  /* 0x4000004000077882 */ /* 0x000fe20000000000 */
[----:B------:R-:W-:Y:S01]  /*3d80*/  F2FP.BF16.F32.PACK_AB R152, R204, R207 ;  /* 0x000000cfcc98723e */ /* 0x000fe200000010ff */
[----:B------:R-:W-:Y:S01]  /*3d90*/  UIADD3 UR8, UR6, 0x80, URZ ;  /* 0x0000008006087890 */ /* 0x000fe2000fffe03f */
[----:B------:R-:W-:-:S02]  /*3da0*/  F2FP.BF16.F32.PACK_AB R153, R211, R210 ;  /* 0x000000d2d399723e */ /* 0x000fc400000010ff */
[----:B------:R-:W-:Y:S02]  /*3db0*/  F2FP.BF16.F32.PACK_AB R154, R225, R205 ;  /* 0x000000cde19a723e */ /* 0x000fe400000010ff */
[----:B------:R-:W-:Y:S01]  /*3dc0*/  F2FP.BF16.F32.PACK_AB R155, R13, R193 ;  /* 0x000000c10d9b723e */ /* 0x000fe200000010ff */
[----:B------:R-:W-:Y:S01]  /*3dd0*/  UMOV UR11, 0x40000040 ;  /* 0x40000040000b7882 */ /* 0x000fe20000000000 */
[----:B------:R-:W-:Y:S01]  /*3de0*/  UMOV UR10, UR8 ;  /* 0x00000008000a7c82 */ /* 0x000fe20008000000 */
[----:B--2---:R-:W-:Y:S01]  /*3df0*/  IMAD R15, R4, 0x2000, R165 ;  /* 0x00002000040f7824 */ /* 0x004fe200078e02a5 */
[----:B------:R-:W-:-:S04]  /*3e00*/  MOV R165, 0x400 ;  /* 0x0000040000a57802 */ /* 0x000fc80000000f00 */
[----:B------:R-:W-:-:S05]  /*3e10*/  LEA R165, R166, R165, 0x18 ;  /* 0x000000a5a6a57211 */ /* 0x000fca00078ec0ff */
[----:B------:R-:W-:-:S05]  /*3e20*/  IMAD R15, R15, 0x2, R165 ;  /* 0x000000020f0f7824 */ /* 0x000fca00078e02a5 */
[----:B------:R1:W-:Y:S04]  /*3e30*/  STSM.16.MT88.4 [R15+0x28800], R200 ;  /* 0x028800c80f007844 */ /* 0x0003e80000004200 */
[----:B------:R1:W-:Y:S04]  /*3e40*/  STSM.16.MT88.4 [R15+0x29000], R196 ;  /* 0x029000c40f007844 */ /* 0x0003e80000004200 */
[----:B------:R1:W-:Y:S04]  /*3e50*/  STSM.16.MT88.4 [R15+0x29800], R188 ;  /* 0x029800bc0f007844 */ /* 0x0003e80000004200 */
[----:B------:R1:W-:Y:S01]  /*3e60*/  STSM.16.MT88.4 [R15+0x2a000], R184 ;  /* 0x02a000b80f007844 */ /* 0x0003e20000004200 */
[----:B------:R-:W-:-:S06]  /*3e70*/  WARPGROUP.ARRIVE ;  /* 0x00000000000079c5 */ /* 0x000fcc0000000000 */
[----:B------:R-:W-:Y:S01]  /*3e80*/  HGMMA.64x128x16.F32.BF16 R88, R156, gdesc[UR4].tnspB, R88, gsb0 ;  /* 0x41e000049c587df0 */ /* 0x000fe20008001858 */
[----:B------:R-:W-:Y:S02]  /*3e90*/  UIADD3 UR8, UR6, 0x100, URZ ;  /* 0x0000010006087890 */ /* 0x000fe4000fffe03f */
[----:B------:R-:W-:Y:S02]  /*3ea0*/  WARPGROUP.DEPBAR.LE gsb0, 0x0 ;  /* 0x00008000000079c5 */ /* 0x000fe40000010000 */
[----:B------:R-:W-:-:S07]  /*3eb0*/  WARPGROUP.ARRIVE ;  /* 0x00000000000079c5 */ /* 0x000fce0000000000 */
[----:B------:R-:W-:Y:S01]  /*3ec0*/  HGMMA.64x128x16.F32.BF16 R88, R152, gdesc[UR8].tnspB, R88, gsb0 ;  /* 0x41e0000898587df0 */ /* 0x000fe20008001858 */
[----:B------:R-:W-:Y:S01]  /*3ed0*/  UMOV UR10, UR8 ;  /* 0x00000008000a7c82 */ /* 0x000fe20008000000 */
[----:B------:R-:W-:Y:S01]  /*3ee0*/  UMOV UR11, 0x40000040 ;  /* 0x40000040000b7882 */ /* 0x000fe20000000000 */
[----:B------:R-:W-:Y:S01]  /*3ef0*/  UIADD3 UR6, UR6, 0x180, URZ ;  /* 0x0000018006067890 */ /* 0x000fe2000fffe03f */
[----:B------:R-:W-:Y:S02]  /*3f00*/  WARPGROUP.DEPBAR.LE gsb0, 0x0 ;  /* 0x00008000000079c5 */ /* 0x000fe40000010000 */
[----:B------:R-:W-:Y:S02]  /*3f10*/  F2FP.BF16.F32.PACK_AB R152, R12, R227 ;  /* 0x000000e30c98723e */ /* 0x000fe400000010ff */
[----:B------:R-:W-:Y:S02]  /*3f20*/  F2FP.BF16.F32.PACK_AB R153, R14, R224 ;  /* 0x000000e00e99723e */ /* 0x000fe400000010ff */
[----:B------:R-:W-:-:S02]  /*3f30*/  F2FP.BF16.F32.PACK_AB R154, R212, R226 ;  /* 0x000000e2d49a723e */ /* 0x000fc400000010ff */
[----:B------:R-:W-:-:S04]  /*3f40*/  F2FP.BF16.F32.PACK_AB R155, R214, R213 ;  /* 0x000000d5d69b723e */ /* 0x000fc800000010ff */
[----:B------:R-:W-:-:S06]  /*3f50*/  WARPGROUP.ARRIVE ;  /* 0x00000000000079c5 */ /* 0x000fcc0000000000 */
[----:B------:R-:W-:Y:S01]  /*3f60*/  HGMMA.64x128x16.F32.BF16 R88, R152, gdesc[UR8].tnspB, R88, gsb0 ;  /* 0x41e0000898587df0 */ /* 0x000fe20008001858 */
[----:B------:R-:W-:Y:S01]  /*3f70*/  UMOV UR10, UR6 ;  /* 0x00000006000a7c82 */ /* 0x000fe20008000000 */
[----:B------:R-:W-:Y:S01]  /*3f80*/  UMOV UR11, 0x40000040 ;  /* 0x40000040000b7882 */ /* 0x000fe20000000000 */
[----:B------:R-:W2:Y:S01]  /*3f90*/  S2R R21, SR_CgaCtaId ;  /* 0x0000000000157919 */ /* 0x000ea20000008800 */
[----:B------:R-:W-:Y:S01]  /*3fa0*/  MOV R18, 0x400 ;  /* 0x0000040000127802 */ /* 0x000fe20000000f00 */
[----:B------:R-:W-:Y:S01]  /*3fb0*/  IMAD R8, R228, 0x4000, R165 ;  /* 0x00004000e4087824 */ /* 0x000fe200078e02a5 */
[----:B------:R-:W-:Y:S02]  /*3fc0*/  WARPGROUP.DEPBAR.LE gsb0, 0x0 ;  /* 0x00008000000079c5 */ /* 0x000fe40000010000 */
[----:B------:R-:W-:Y:S02]  /*3fd0*/  F2FP.BF16.F32.PACK_AB R152, R19, R215 ;  /* 0x000000d71398723e */ /* 0x000fe400000010ff */
[----:B------:R-:W-:-:S02]  /*3fe0*/  F2FP.BF16.F32.PACK_AB R153, R20, R216 ;  /* 0x000000d81499723e */ /* 0x000fc400000010ff */
[----:B------:R-:W-:Y:S02]  /*3ff0*/  F2FP.BF16.F32.PACK_AB R154, R218, R217 ;  /* 0x000000d9da9a723e */ /* 0x000fe400000010ff */
[----:B------:R-:W-:-:S04]  /*4000*/  F2FP.BF16.F32.PACK_AB R155, R220, R219 ;  /* 0x000000dbdc9b723e */ /* 0x000fc800000010ff */
[----:B------:R-:W-:-:S06]  /*4010*/  WARPGROUP.ARRIVE ;  /* 0x00000000000079c5 */ /* 0x000fcc0000000000 */
[----:B------:R-:W-:Y:S01]  /*4020*/  HGMMA.64x128x16.F32.BF16 R88, R152, gdesc[UR8].tnspB, R88, gsb0 ;  /* 0x41e0000898587df0 */ /* 0x000fe20008001858 */
[----:B--2---:R-:W-:-:S05]  /*4030*/  LEA R18, R21, R18, 0x18 ;  /* 0x0000001215127211 */ /* 0x004fca00078ec0ff */
[----:B------:R-:W-:-:S05]  /*4040*/  VIADD R18, R18, 0x28800 ;  /* 0x0002880012127836 */ /* 0x000fca0000000000 */
[----:B------:R-:W-:-:S04]  /*4050*/  SHF.R.U32.HI R6, RZ, 0x4, R18 ;  /* 0x00000004ff067819 */ /* 0x000fc80000011612 */
[----:B------:R-:W-:Y:S02]  /*4060*/  LOP3.LUT R6, R6, 0x3fff, RZ, 0xc0, !PT ;  /* 0x00003fff06067812 */ /* 0x000fe400078ec0ff */
[----:B------:R-:W-:Y:S02]  /*4070*/  R2UR UR7, R8 ;  /* 0x00000000080772ca */ /* 0x000fe400000e0000 */
[----:B------:R-:W-:-:S05]  /*4080*/  LOP3.LUT R7, R6, 0x10000, RZ, 0xfc, !PT ;  /* 0x0001000006077812 */ /* 0x000fca00078efcff */
[----:B------:R-:W-:-:S05]  /*4090*/  IMAD R7, R4, 0x400, R7 ;  /* 0x0000040004077824 */ /* 0x000fca00078e0207 */
[----:B------:R-:W-:Y:S01]  /*40a0*/  R2UR UR5, R7 ;  /* 0x00000000070572ca */ /* 0x000fe200000e0000 */
[----:B------:R-:W-:-:S04]  /*40b0*/  USHF.R.U32.HI UR7, URZ, 0x4, UR7 ;  /* 0x000000043f077899 */ /* 0x000fc80008011607 */
[----:B------:R-:W-:Y:S01]  /*40c0*/  ULOP3.LUT UR7, UR7, 0x3fff, URZ, 0xc0, !UPT ;  /* 0x00003fff07077892 */ /* 0x000fe2000f8ec03f */
[----:B------:R-:W-:Y:S01]  /*40d0*/  UMOV UR9, 0x40000040 ;  /* 0x4000004000097882 */ /* 0x000fe20000000000 */
[----:B------:R-:W-:-:S05]  /*40e0*/  UMOV UR11, 0x40000040 ;  /* 0x40000040000b7882 */ /* 0x000fca0000000000 */
[----:B------:R-:W-:Y:S01]  /*40f0*/  UMOV UR10, UR7 ;  /* 0x00000007000a7c82 */ /* 0x000fe20008000000 */
[----:B------:R-:W-:Y:S01]  /*4100*/  UMOV UR8, UR5 ;  /* 0x0000000500087c82 */ /* 0x000fe20008000000 */
[----:B------:R-:W-:Y:S02]  /*4110*/  WARPGROUP.DEPBAR.LE gsb0, 0x0 ;  /* 0x00008000000079c5 */ /* 0x000fe40000010000 */
[----:B------:R-:W-:Y:S01]  /*4120*/  @!PT LDS RZ, [RZ] ;  /* 0x00000000fffff984 */ /* 0x000fe20000000800 */
[----:B------:R-:W-:Y:S01]  /*4130*/  @!PT LDS RZ, [RZ] ;  /* 0x00000000fffff984 */ /* 0x000fe20000000800 */
[----:B------:R-:W-:Y:S01]  /*4140*/  @!PT LDS RZ, [RZ] ;  /* 0x00000000fffff984 */ /* 0x000fe20000000800 */
[----:B------:R-:W-:Y:S01]  /*4150*/  @!PT LDS RZ, [RZ] ;  /* 0x00000000fffff984 */ /* 0x000fe20000000800 */
[----:B------:R2:W-:Y:S06]  /*4160*/  MEMBAR.ALL.CTA ;  /* 0x0000000000007992 */ /* 0x0005ec0000008000 */
[----:B--2---:R-:W2:Y:S02]  /*4170*/  FENCE.VIEW.ASYNC.S ;  /* 0x00000000000073c6 */ /* 0x004ea40000000000 */
[----:B--2---:R-:W-:Y:S06]  /*4180*/  BAR.SYNC.DEFER_BLOCKING 0x9, 0x100 ;  /* 0x0244000000007b1d */ /* 0x004fec0000010000 */
        /* <DEDUP_REMOVED lines=52> */
[----:B-1----:R-:W-:Y:S05]  /*44d0*/  @!P6 BRA `(.L_x_1127) ;  /* 0x000000000004e947 */ /* 0x002fea0003800000 */
[----:B------:R-:W-:Y:S01]  /*44e0*/  BPT.TRAP 0x1 ;  /* 0x000000040000795c */ /* 0x000fe20000300000 */
.L_x_1127:
[----:B------:R-:W-:Y:S01]  /*44f0*/  R2UR UR5, R4 ;  /* 0x00000000040572ca */ /* 0x000fe200000e0000 */
[----:B-----5:R-:W-:Y:S01]  /*4500*/  VIADD R6, R0, 0x30840 ;  /* 0x0003084000067836 */ /* 0x020fe20000000000 */
[----:B------:R-:W-:Y:S01]  /*4510*/  ULOP3.LUT UR4, UR4, 0x2000000, URZ, 0xfc, !UPT ;  /* 0x0200000004047892 */ /* 0x000fe2000f8efc3f */
[----:B------:R-:W1:Y:S01]  /*4520*/  S2R R7, SR_TID.X ;  /* 0x0000000000077919 */ /* 0x000e620000002100 */
[----:B------:R-:W-:Y:S02]  /*4530*/  UMOV UR7, 0x40000040 ;  /* 0x4000004000077882 */ /* 0x000fe40000000000 */
[----:B------:R-:W-:-:S04]  /*4540*/  PRMT R6, RZ, 0x654, R6 ;  /* 0x00000654ff067816 */ /* 0x000fc80000000006 */
[----:B------:R2:W-:Y:S01]  /*4550*/  SYNCS.ARRIVE.TRANS64.RED.A1T0 RZ, [R6+URZ], RZ ;  /* 0x000000ff06ff79a7 */ /* 0x0005e2000810043f */
[----:B------:R-:W-:Y:S02]  /*4560*/  WARPGROUP.ARRIVE ;  /* 0x00000000000079c5 */ /* 0x000fe40000000000 */
[----:B------:R-:W-:-:S07]  /*4570*/  ULEA UR4, UR5, UR4, 0xa ;  /* 0x0000000405047291 */ /* 0x000fce000f8e503f */
        /* <DEDUP_REMOVED lines=40> */
.L_x_1128:
[----:B------:R-:W-:Y:S01]  /*4800*/  UIADD3 UR37, UR37, 0x1, URZ ;  /* 0x0000000125257890 */ /* 0x000fe2000fffe03f */
[----:B------:R-:W-:Y:S02]  /*4810*/  VIADD R0, R0, 0x30820 ;  /* 0x0003082000007836 */ /* 0x000fe40000000000 */
[----:B------:R-:W-:Y:S01]  /*4820*/  VIADD R4, R4, 0x1 ;  /* 0x0000000104047836 */ /* 0x000fe20000000000 */
[----:B------:R-:W-:Y:S02]  /*4830*/  UISETP.GE.AND UP0, UPT, UR37, UR36, UPT ;  /* 0x000000242500728c */ /* 0x000fe4000bf06270 */
[----:B------:R-:W-:Y:S02]  /*4840*/  PRMT R0, RZ, 0x654, R0 ;  /* 0x00000654ff007816 */ /* 0x000fe40000000000 */
[C---:B------:R-:W-:Y:S02]  /*4850*/  ISETP.NE.AND P0, PT, R4.reuse, 0x2, PT ;  /* 0x000000020400780c */ /* 0x040fe40003f05270 */
[----:B------:R-:W-:Y:S01]  /*4860*/  PLOP3.LUT P1, PT, PT, PT, UP0, 0x80, 0x0 ;  /* 0x000000000000781c */ /* 0x000fe20003f2f008 */
[----:B------:R2:W-:Y:S01]  /*4870*/  SYNCS.ARRIVE.TRANS64.RED.A1T0 RZ, [R0+URZ], RZ ;  /* 0x000000ff00ff79a7 */ /* 0x0005e2000810043f */
[----:B------:R-:W-:-:S02]  /*4880*/  SEL R4, R4, RZ, P0 ;  /* 0x000000ff04047207 */ /* 0x000fc40000000000 */
[----:B--2---:R-:W-:-:S04]  /*4890*/  SEL R0, RZ, 0x1, P0 ;  /* 0x00000001ff007807 */ /* 0x004fc80000000000 */
[----:B------:R-:W-:-:S05]  /*48a0*/  LOP3.LUT R5, R5, R0, RZ, 0x3c, !PT ;  /* 0x0000000005057212 */ /* 0x000fca00078e3cff */
        /* <DEDUP_REMOVED lines=67> */
.L_x_1111:
[----:B------:R-:W-:Y:S05]  /*4ce0*/  @P0 BRA `(.L_x_1130) ;  /* 0x0000000c00a80947 */ /* 0x000fea0003800000 */
[----:B------:R-:W2:Y:S01]  /*4cf0*/  S2UR UR4, SR_CgaCtaId ;  /* 0x00000000000479c3 */ /* 0x000ea20000008800 */
[----:B------:R-:W-:Y:S02]  /*4d00*/  UMOV UR36, 0x400 ;  /* 0x0000040000247882 */ /* 0x000fe40000000000 */
[----:B--2---:R-:W-:-:S06]  /*4d10*/  ULEA UR36, UR4, UR36, 0x18 ;  /* 0x0000002404247291 */ /* 0x004fcc000f8ec03f */
[----:B------:R-:W-:-:S05]  /*4d20*/  IMAD.U32 R16, RZ, RZ, UR36 ;  /* 0x00000024ff107e24 */ /* 0x000fca000f8e00ff */
[----:B------:R-:W-:-:S13]  /*4d30*/  LOP3.LUT P0, RZ, R16, 0x3ff, RZ, 0xc0, !PT ;  /* 0x000003ff10ff7812 */ /* 0x000fda000780c0ff */
[----:B------:R-:W-:Y:S05]  /*4d40*/  @!P0 BRA `(.L_x_1131) ;  /* 0x0000000000408947 */ /* 0x000fea0003800000 */
[----:B------:R-:W-:Y:S01]  /*4d50*/  MOV R0, 0x0 ;  /* 0x0000000000007802 */ /* 0x000fe20000000f00 */
[----:B------:R-:W-:Y:S01]  /*4d60*/  ULDC.64 UR4, c[0x4][0x90] ;  /* 0x0100240000047ab9 */ /* 0x000fe20000000a00 */
[----:B------:R-:W-:Y:S01]  /*4d70*/  ULDC.64 UR6, c[0x4][0x98] ;  /* 0x0100260000067ab9 */ /* 0x000fe20000000a00 */
[----:B------:R-:W-:Y:S01]  /*4d80*/  IMAD.U32 R4, RZ, RZ, UR4 ;  /* 0x00000004ff047e24 */ /* 0x000fe2000f8e00ff */
[----:B-1----:R1:W2:Y:S01]  /*4d90*/  LDC.64 R2, c[0x4][R0] ;  /* 0x0100000000027b82 */ /* 0x0022a20000000a00 */
        /* <DEDUP_REMOVED lines=11> */
.L_x_1131:
[----:B------:R-:W-:-:S06]  /*4e50*/  UIADD3 UR4, UR36, 0x8000, URZ ;  /* 0x0000800024047890 */ /* 0x000fcc000fffe03f */
        /* <DEDUP_REMOVED lines=19> */
.L_x_1132:
        /* <DEDUP_REMOVED lines=18> */
.L_x_1133:
        /* <DEDUP_REMOVED lines=18> */
.L_x_1134:
[----:B------:R-:W1:Y:S01]  /*51d0*/  S2R R0, SR_TID.X ;  /* 0x0000000000007919 */ /* 0x000e620000002100 */
[----:B------:R-:W-:Y:S02]  /*51e0*/  F2FP.BF16.F32.PACK_AB R88, R89, R88 ;  /* 0x000000585958723e */ /* 0x000fe400000010ff */
[----:B------:R-:W-:Y:S01]  /*51f0*/  F2FP.BF16.F32.PACK_AB R89, R91, R90 ;  /* 0x0000005a5b59723e */ /* 0x000fe200000010ff */
[----:B------:R-:W-:Y:S01]  /*5200*/  BAR.SYNC.DEFER_BLOCKING 0x1, 0x100 ;  /* 0x0044000000007b1d */ /* 0x000fe20000010000 */
        /* <DEDUP_REMOVED lines=14> */
[----:B-1----:R-:W-:Y:S01]  /*52f0*/  VIADD R7, R0, 0xffffff80 ;  /* 0xffffff8000077836 */ /* 0x002fe20000000000 */
[----:B------:R-:W-:Y:S02]  /*5300*/  F2FP.BF16.F32.PACK_AB R115, R119, R118 ;  /* 0x000000767773723e */ /* 0x000fe400000010ff */
[----:B------:R-:W-:-:S02]  /*5310*/  F2FP.BF16.F32.PACK_AB R121, R123, R122 ;  /* 0x0000007a7b79723e */ /* 0x000fc400000010ff */
[----:B------:R-:W-:Y:S02]  /*5320*/  SHF.R.S32.HI R2, RZ, 0x1f, R7 ;  /* 0x0000001fff027819 */ /* 0x000fe40000011407 */
[----:B------:R-:W-:Y:S02]  /*5330*/  F2FP.BF16.F32.PACK_AB R128, R129, R128 ;  /* 0x000000808180723e */ /* 0x000fe400000010ff */
[CC--:B------:R-:W-:Y:S02]  /*5340*/  LEA.HI R4, R2.reuse, R7.reuse, RZ, 0x4 ;  /* 0x0000000702047211 */ /* 0x0c0fe400078f20ff */
[----:B------:R-:W-:Y:S02]  /*5350*/  LEA.HI R2, R2, R7, RZ, 0x5 ;  /* 0x0000000702027211 */ /* 0x000fe400078f28ff */
[----:B------:R-:W-:Y:S02]  /*5360*/  LOP3.LUT R0, R4, 0xfffffff0, RZ, 0xc0, !PT ;  /* 0xfffffff004007812 */ /* 0x000fe400078ec0ff */
[----:B------:R-:W-:-:S02]  /*5370*/  SHF.R.S32.HI R4, RZ, 0x4, R4 ;  /* 0x00000004ff047819 */ /* 0x000fc40000011404 */
[----:B------:R-:W-:Y:S01]  /*5380*/  SHF.R.S32.HI R6, RZ, 0x5, R2 ;  /* 0x00000005ff067819 */ /* 0x000fe20000011402 */
[----:B------:R-:W-:Y:S01]  /*5390*/  IMAD.IADD R0, R7, 0x1, -R0 ;  /* 0x0000000107007824 */ /* 0x000fe200078e0a00 */
[----:B------:R-:W-:Y:S01]  /*53a0*/  F2FP.BF16.F32.PACK_AB R122, R125, R124 ;  /* 0x0000007c7d7a723e */ /* 0x000fe200000010ff */
[----:B------:R-:W-:Y:S01]  /*53b0*/  IMAD.SHL.U32 R7, R4, 0x8, RZ ;  /* 0x0000000804077824 */ /* 0x000fe200078e00ff */
[----:B------:R-:W-:Y:S01]  /*53c0*/  F2FP.BF16.F32.PACK_AB R123, R127, R126 ;  /* 0x0000007e7f7b723e */ /* 0x000fe200000010ff */
[----:B------:R-:W-:Y:S01]  /*53d0*/  IMAD.MOV.U32 R2, RZ, RZ, 0x40 ;  /* 0x00000040ff027424 */ /* 0x000fe200078e00ff */
[----:B------:R-:W-:Y:S02]  /*53e0*/  SHF.R.S32.HI R3, RZ, 0x1f, R0 ;  /* 0x0000001fff037819 */ /* 0x000fe40000011400 */
[----:B------:R-:W-:Y:S02]  /*53f0*/  F2FP.BF16.F32.PACK_AB R129, R131, R130 ;  /* 0x000000828381723e */ /* 0x000fe400000010ff */
[----:B------:R-:W-:-:S02]  /*5400*/  LEA.HI R3, R3, R0, RZ, 0x3 ;  /* 0x0000000003037211 */ /* 0x000fc400078f18ff */
[----:B------:R-:W-:Y:S02]  /*5410*/  F2FP.BF16.F32.PACK_AB R136, R137, R136 ;  /* 0x000000888988723e */ /* 0x000fe400000010ff */
[C---:B------:R-:W-:Y:S01]  /*5420*/  LOP3.LUT R5, R3.reuse, 0xfffffff8, RZ, 0xc0, !PT ;  /* 0xfffffff803057812 */ /* 0x040fe200078ec0ff */
[----:B------:R-:W-:Y:S01]  /*5430*/  IMAD.SHL.U32 R3, R3, 0x40, RZ ;  /* 0x0000004003037824 */ /* 0x000fe200078e00ff */
[----:B------:R-:W-:Y:S02]  /*5440*/  F2FP.BF16.F32.PACK_AB R130, R133, R132 ;  /* 0x000000848582723e */ /* 0x000fe400000010ff */
[----:B------:R-:W-:Y:S01]  /*5450*/  F2FP.BF16.F32.PACK_AB R131, R135, R134 ;  /* 0x000000868783723e */ /* 0x000fe200000010ff */
[----:B------:R-:W-:Y:S01]  /*5460*/  IMAD.IADD R5, R0, 0x1, -R5 ;  /* 0x0000000100057824 */ /* 0x000fe200078e0a05 */
[----:B------:R-:W-:Y:S02]  /*5470*/  LOP3.LUT R3, R3, 0x7ffffe00, RZ, 0xc0, !PT ;  /* 0x7ffffe0003037812 */ /* 0x000fe400078ec0ff */
[----:B------:R-:W-:Y:S01]  /*5480*/  F2FP.BF16.F32.PACK_AB R137, R139, R138 ;  /* 0x0000008a8b89723e */ /* 0x000fe200000010ff */
[C---:B------:R-:W-:Y:S01]  /*5490*/  IMAD.SHL.U32 R0, R5.reuse, 0x40, RZ ;  /* 0x0000004005007824 */ /* 0x040fe200078e00ff */
[----:B------:R-:W-:Y:S01]  /*54a0*/  R2P PR, R5, 0x6 ;  /* 0x0000000605007804 */ /* 0x000fe20000000000 */
[----:B------:R-:W-:Y:S01]  /*54b0*/  IMAD R3, R6, 0x400, R3 ;  /* 0x0000040006037824 */ /* 0x000fe200078e0203 */
[----:B------:R-:W-:Y:S01]  /*54c0*/  F2FP.BF16.F32.PACK_AB R144, R145, R144 ;  /* 0x000000909190723e */ /* 0x000fe200000010ff */
[----:B------:R-:W1:Y:S01]  /*54d0*/  SHFL.IDX PT, R5, R6, RZ, 0x1f ;  /* 0x00001fff06057589 */ /* 0x000e6200000e0000 */
        /* <DEDUP_REMOVED lines=11> */
[----:B------:R-:W-:Y:S02]  /*5590*/  F2FP.BF16.F32.PACK_AB R146, R149, R148 ;  /* 0x000000949592723e */ /* 0x000fe400000010ff */
[----:B------:R-:W-:Y:S02]  /*55a0*/  LEA R0, R0, UR36, 0x1 ;  /* 0x0000002400007c11 */ /* 0x000fe4000f8e08ff */
        /* <DEDUP_REMOVED lines=40> */
[----:B------:R2:W-:Y:S01]  /*5830*/  STSM.16.M88.4 [R0+0x4000], R56 ;  /* 0x0040003800007844 */ /* 0x0005e20000000200 */
[----:B------:R-:W-:-:S02]  /*5840*/  F2FP.BF16.F32.PACK_AB R67, R71, R70 ;  /* 0x000000464743723e */ /* 0x000fc400000010ff */
[----:B------:R-:W-:Y:S02]  /*5850*/  F2FP.BF16.F32.PACK_AB R73, R75, R74 ;  /* 0x0000004a4b49723e */ /* 0x000fe400000010ff */
        /* <DEDUP_REMOVED lines=8> */
[----:B-1----:R-:W-:-:S03]  /*58e0*/  ISETP.NE.AND P0, PT, R5, 0x7, PT ;  /* 0x000000070500780c */ /* 0x002fc60003f05270 */
[----:B------:R2:W-:Y:S01]  /*58f0*/  STSM.16.M88.4 [R2+-0x4000], R80 ;  /* 0xffc0005002007844 */ /* 0x0005e20000000200 */
[----:B------:R-:W-:Y:S01]  /*5900*/  @!PT LDS RZ, [RZ] ;  /* 0x00000000fffff984 */ /* 0x000fe20000000800 */
[----:B------:R-:W-:Y:S01]  /*5910*/  @!PT LDS RZ, [RZ] ;  /* 0x00000000fffff984 */ /* 0x000fe20000000800 */
[----:B------:R-:W-:Y:S01]  /*5920*/  @!PT LDS RZ, [RZ] ;  /* 0x00000000fffff984 */ /* 0x000fe20000000800 */
[----:B------:R1:W-:Y:S06]  /*5930*/  MEMBAR.ALL.CTA ;  /* 0x0000000000007992 */ /* 0x0003ec0000008000 */
[----:B-1----:R-:W1:Y:S02]  /*5940*/  FENCE.VIEW.ASYNC.S ;  /* 0x00000000000073c6 */ /* 0x002e640000000000 */
[----:B-1----:R-:W-:Y:S06]  /*5950*/  BAR.ARV 0x1, 0x120 ;  /* 0x0044800000007b1d */ /* 0x002fec0000002000 */
[----:B------:R-:W-:Y:S05]  /*5960*/  @P0 BRA `(.L_x_1135) ;  /* 0x0000000000800947 */ /* 0x000fea0003800000 */
[----:B------:R-:W-:Y:S01]  /*5970*/  BAR.SYNC.DEFER_BLOCKING 0x1, 0x120 ;  /* 0x0044800000007b1d */ /* 0x000fe20000010000 */
[----:B------:R-:W-:-:S05]  /*5980*/  ELECT P0, URZ, PT ;  /* 0x00000000003f782f */ /* 0x000fca0003800000 */
[----:B------:R-:W-:Y:S08]  /*5990*/  BSSY B0, `(.L_x_1135) ;  /* 0x000001d000007945 */ /* 0x000ff00003800000 */
[----:B------:R-:W-:Y:S05]  /*59a0*/  @!P0 BRA `(.L_x_1136) ;  /* 0x00000000006c8947 */ /* 0x000fea0003800000 */
[----:B------:R-:W1:Y:S01]  /*59b0*/  S2UR UR10, SR_CTAID.X ;  /* 0x00000000000a79c3 */ /* 0x000e620000002500 */
[----:B------:R-:W-:Y:S01]  /*59c0*/  ULDC.64 UR6, c[0x0][0x198] ;  /* 0x0000660000067ab9 */ /* 0x000fe20000000a00 */
[----:B------:R-:W-:Y:S02]  /*59d0*/  UIADD3 UR8, UR36, 0x8000, URZ ;  /* 0x0000800024087890 */ /* 0x000fe4000fffe03f */
[----:B------:R-:W-:Y:S02]  /*59e0*/  UIADD3 UR4, UP0, UR6, 0x770, URZ ;  /* 0x0000077006047890 */ /* 0x000fe4000ff1e03f */
[----:B------:R-:W-:Y:S02]  /*59f0*/  UIADD3 UR6, UP1, UR6, 0x670, URZ ;  /* 0x0000067006067890 */ /* 0x000fe4000ff3e03f */
[----:B------:R-:W3:Y:S01]  /*5a00*/  S2UR UR11, SR_CTAID.Y ;  /* 0x00000000000b79c3 */ /* 0x000ee20000002600 */
[----:B------:R-:W-:Y:S02]  /*5a10*/  UIADD3.X UR5, URZ, UR7, URZ, UP0, !UPT ;  /* 0x000000073f057290 */ /* 0x000fe400087fe43f */
[----:B------:R-:W-:-:S02]  /*5a20*/  UIADD3 UR24, UR36, 0xc000, URZ ;  /* 0x0000c00024187890 */ /* 0x000fc4000fffe03f */
[----:B------:R-:W-:Y:S02]  /*5a30*/  UIADD3.X UR7, URZ, UR7, URZ, UP1, !UPT ;  /* 0x000000073f077290 */ /* 0x000fe40008ffe43f */
[----:B------:R-:W-:Y:S01]  /*5a40*/  UIADD3 UR16, UR36, 0x4000, URZ ;  /* 0x0000400024107890 */ /* 0x000fe2000fffe03f */
[----:B------:R-:W4:Y:S01]  /*5a50*/  S2UR UR12, SR_CTAID.Z ;  /* 0x00000000000c79c3 */ /* 0x000f220000002700 */
[----:B------:R-:W-:Y:S01]  /*5a60*/  UMOV UR9, URZ ;  /* 0x0000003f00097c82 */ /* 0x000fe20008000000 */
[----:B------:R-:W-:Y:S01]  /*5a70*/  UMOV UR25, 0x40 ;  /* 0x0000004000197882 */ /* 0x000fe20000000000 */
[----:B------:R-:W-:Y:S01]  /*5a80*/  UMOV UR17, 0x40 ;  /* 0x0000004000117882 */ /* 0x000fe20000000000 */
[----:B-1----:R-:W-:-:S07]  /*5a90*/  USHF.L.U32 UR10, UR10, 0x7, URZ ;  /* 0x000000070a0a7899 */ /* 0x002fce000800063f */
[----:B------:R-:W-:Y:S01]  /*5aa0*/  UMOV UR26, UR10 ;  /* 0x0000000a001a7c82 */ /* 0x000fe20008000000 */
[----:B---3--:R-:W-:Y:S01]  /*5ab0*/  UMOV UR27, UR11 ;  /* 0x0000000b001b7c82 */ /* 0x008fe20008000000 */
[----:B------:R-:W-:Y:S01]  /*5ac0*/  UMOV UR19, UR11 ;  /* 0x0000000b00137c82 */ /* 0x000fe20008000000 */
[----:B------:R-:W-:Y:S01]  /*5ad0*/  UMOV UR18, UR10 ;  /* 0x0000000a00127c82 */ /* 0x000fe20008000000 */
[----:B----4-:R-:W-:Y:S01]  /*5ae0*/  UMOV UR28, UR12 ;  /* 0x0000000c001c7c82 */ /* 0x010fe20008000000 */
[----:B------:R1:W-:Y:S01]  /*5af0*/  UTMASTG.4D [UR8], [UR4] ;  /* 0x00000008040073b5 */ /* 0x0003e20008018000 */
[----:B------:R-:W-:Y:S01]  /*5b00*/  UMOV UR20, UR12 ;  /* 0x0000000c00147c82 */ /* 0x000fe20008000000 */
[----:B------:R3:W-:Y:S01]  /*5b10*/  UTMASTG.4D [UR24], [UR4] ;  /* 0x00000018040073b5 */ /* 0x0007e20008018000 */
[----:B-1----:R-:W-:Y:S02]  /*5b20*/  UMOV UR8, UR36 ;  /* 0x0000002400087c82 */ /* 0x002fe40008000000 */
[----:B------:R3:W-:Y:S01]  /*5b30*/  UTMASTG.4D [UR8], [UR6] ;  /* 0x00000008060073b5 */ /* 0x0007e20008018000 */
[----:B------:R3:W-:Y:S02]  /*5b40*/  UTMASTG.4D [UR16], [UR6] ;  /* 0x00000010060073b5 */ /* 0x0007e40008018000 */
[----:B---3--:R0:W-:Y:S02]  /*5b50*/  UTMACMDFLUSH ;  /* 0x00000000000079b7 */ /* 0x0081e40000000000 */
.L_x_1136:
[----:B------:R-:W-:Y:S05]  /*5b60*/  BSYNC B0 ;  /* 0x0000000000007941 */ /* 0x000fea0003800000 */
.L_x_1135:
[----:B------:R-:W-:-:S04]  /*5b70*/  DEPBAR.LE SB0, 0x0 ;  /* 0x000080000000791a */ /* 0x000fc80000000000 */
[----:B------:R-:W-:Y:S05]  /*5b80*/  BRA `(.L_x_1109) ;  /* 0x0000004000a87947 */ /* 0x000fea0003800000 */
.L_x_1130:
[----:B------:R-:W1:Y:S01]  /*5b90*/  S2R R0, SR_TID.X ;  /* 0x0000000000007919 */ /* 0x000e620000002100 */
[----:B------:R-:W2:Y:S01]  /*5ba0*/  S2UR UR11, SR_CTAID.Y ;  /* 0x00000000000b79c3 */ /* 0x000ea20000002600 */
[----:B------:R-:W-:Y:S01]  /*5bb0*/  ULDC.64 UR4, c[0x0][0x208] ;  /* 0x0000820000047ab9 */ /* 0x000fe20000000a00 */
[----:B------:R-:W-:Y:S01]  /*5bc0*/  BSSY B0, `(.L_x_1137) ;  /* 0x0000033000007945 */ /* 0x000fe20003800000 */
[----:B------:R-:W3:Y:S05]  /*5bd0*/  S2R R11, SR_CTAID.X ;  /* 0x00000000000b7919 */ /* 0x000eea0000002500 */
[----:B------:R-:W4:Y:S08]  /*5be0*/  LDC.64 R4, c[0x0][0x820] ;  /* 0x00020800ff047b82 */ /* 0x000f300000000a00 */
[----:B------:R-:W3:Y:S08]  /*5bf0*/  LDC.64 R20, c[0x0][0x808] ;  /* 0x00020200ff147b82 */ /* 0x000ef00000000a00 */
[----:B------:R-:W5:Y:S01]  /*5c00*/  S2UR UR10, SR_CTAID.Z ;  /* 0x00000000000a79c3 */ /* 0x000f620000002700 */
[----:B--2---:R-:W-:Y:S01]  /*5c10*/  USHF.R.S32.HI UR7, URZ, 0x1f, UR11 ;  /* 0x0000001f3f077899 */ /* 0x004fe2000801140b */
[----:B-1----:R-:W-:-:S06]  /*5c20*/  VIADD R3, R0, 0xffffff80 ;  /* 0xffffff8000037836 */ /* 0x002fcc0000000000 */
[----:B------:R-:W1:Y:S01]  /*5c30*/  LDC.64 R12, c[0x0][0x828] ;  /* 0x00020a00ff0c7b82 */ /* 0x000e620000000a00 */
[----:B------:R-:W-:-:S04]  /*5c40*/  SHF.R.S32.HI R0, RZ, 0x1f, R3 ;  /* 0x0000001fff007819 */ /* 0x000fc80000011403 */
[----:B------:R-:W-:Y:S01]  /*5c50*/  LEA.HI R8, R0, R3, RZ, 0x4 ;  /* 0x0000000300087211 */ /* 0x000fe200078f20ff */
[----:B---3--:R-:W-:Y:S02]  /*5c60*/  IMAD R17, R11, -0x80, R20 ;  /* 0xffffff800b117824 */ /* 0x008fe400078e0214 */
[----:B------:R-:W2:Y:S01]  /*5c70*/  LDC.64 R18, c[0x0][0x850] ;  /* 0x00021400ff127b82 */ /* 0x000ea20000000a00 */
[----:B------:R-:W-:Y:S01]  /*5c80*/  LOP3.LUT R0, R8, 0x1ffffff0, RZ, 0xc0, !PT ;  /* 0x1ffffff008007812 */ /* 0x000fe200078ec0ff */
[----:B-----5:R-:W-:-:S04]  /*5c90*/  USHF.R.S32.HI UR6, URZ, 0x1f, UR10 ;  /* 0x0000001f3f067899 */ /* 0x020fc8000801140a */
[----:B------:R-:W-:Y:S02]  /*5ca0*/  IMAD.IADD R0, R3, 0x1, -R0 ;  /* 0x0000000103007824 */ /* 0x000fe400078e0a00 */
[----:B------:R-:W3:Y:S02]  /*5cb0*/  LDC.64 R22, c[0x0][0x858] ;  /* 0x00021600ff167b82 */ /* 0x000ee40000000a00 */
[----:B------:R-:W-:Y:S02]  /*5cc0*/  IMAD.SHL.U32 R6, R0, 0x8, RZ ;  /* 0x0000000800067824 */ /* 0x000fe400078e00ff */
[----:B----4-:R-:W-:-:S03]  /*5cd0*/  IMAD R0, R4, UR7, RZ ;  /* 0x0000000704007c24 */ /* 0x010fc6000f8e02ff */
[----:B------:R-:W-:Y:S01]  /*5ce0*/  SHF.R.S32.HI R7, RZ, 0x1f, R6 ;  /* 0x0000001fff077819 */ /* 0x000fe20000011406 */
[----:B------:R-:W-:Y:S02]  /*5cf0*/  IMAD R5, R5, UR11, R0 ;  /* 0x0000000b05057c24 */ /* 0x000fe4000f8e0200 */
[----:B------:R-:W-:Y:S01]  /*5d00*/  IMAD.WIDE.U32 R2, R4, UR11, R6 ;  /* 0x0000000b04027c25 */ /* 0x000fe2000f8e0006 */
[----:B------:R-:W-:-:S03]  /*5d10*/  SHF.R.S32.HI R4, RZ, 0x4, R8 ;  /* 0x00000004ff047819 */ /* 0x000fc60000011408 */
[----:B------:R-:W-:Y:S01]  /*5d20*/  IMAD.IADD R3, R3, 0x1, R5 ;  /* 0x0000000103037824 */ /* 0x000fe200078e0205 */
[C---:B------:R-:W-:Y:S01]  /*5d30*/  ISETP.GE.AND P6, PT, R4.reuse, R17, PT ;  /* 0x000000110400720c */ /* 0x040fe20003fc6270 */
[C---:B------:R-:W-:Y:S01]  /*5d40*/  VIADD R0, R4.reuse, 0x10 ;  /* 0x0000001004007836 */ /* 0x040fe20000000000 */
[----:B------:R-:W-:Y:S01]  /*5d50*/  SHF.R.S32.HI R5, RZ, 0x1f, R4 ;  /* 0x0000001fff057819 */ /* 0x000fe20000011404 */
[----:B------:R-:W-:Y:S01]  /*5d60*/  VIADD R8, R4, 0x30 ;  /* 0x0000003004087836 */ /* 0x000fe20000000000 */
[----:B------:R-:W-:Y:S01]  /*5d70*/  ISETP.GE.OR P4, PT, R6, R21, P6 ;  /* 0x000000150600720c */ /* 0x000fe20003786670 */
[----:B------:R-:W-:Y:S01]  /*5d80*/  VIADD R10, R4, 0x40 ;  /* 0x00000040040a7836 */ /* 0x000fe20000000000 */
[-C--:B------:R-:W-:Y:S01]  /*5d90*/  ISETP.GE.AND P5, PT, R0, R17.reuse, PT ;  /* 0x000000110000720c */ /* 0x080fe20003fa6270 */
[----:B------:R-:W-:Y:S01]  /*5da0*/  VIADD R0, R4, 0x20 ;  /* 0x0000002004007836 */ /* 0x000fe20000000000 */
[-C--:B------:R-:W-:Y:S01]  /*5db0*/  ISETP.GE.AND P1, PT, R8, R17.reuse, PT ;  /* 0x000000110800720c */ /* 0x080fe20003f26270 */
[----:B-1----:R-:W-:Y:S01]  /*5dc0*/  IMAD.WIDE.U32 R8, R12, UR10, R2 ;  /* 0x0000000a0c087c25 */ /* 0x002fe2000f8e0002 */
[----:B------:R-:W-:-:S02]  /*5dd0*/  ISETP.GE.AND P2, PT, R10, R17, PT ;  /* 0x000000110a00720c */ /* 0x000fc40003f46270 */
[----:B------:R-:W-:Y:S01]  /*5de0*/  ISETP.GE.AND P0, PT, R0, R17, PT ;  /* 0x000000110000720c */ /* 0x000fe20003f06270 */
[----:B------:R-:W-:Y:S01]  /*5df0*/  IMAD R0, R12, UR6, RZ ;  /* 0x000000060c007c24 */ /* 0x000fe2000f8e02ff */
[----:B------:R-:W-:Y:S01]  /*5e00*/  ISETP.GE.OR P3, PT, R6, R21, P5 ;  /* 0x000000150600720c */ /* 0x000fe20002f66670 */
[----:B------:R-:W-:-:S04]  /*5e10*/  IMAD.WIDE R2, R11, 0x80, R4 ;  /* 0x000000800b027825 */ /* 0x000fc800078e0204 */
[----:B------:R-:W-:-:S04]  /*5e20*/  IMAD R13, R13, UR10, R0 ;  /* 0x0000000a0d0d7c24 */ /* 0x000fc8000f8e0200 */
[----:B------:R-:W-:Y:S01]  /*5e30*/  IMAD.IADD R13, R9, 0x1, R13 ;  /* 0x00000001090d7824 */ /* 0x000fe200078e020d */
[----:B------:R-:W-:Y:S06]  /*5e40*/  @P4 BRA `(.L_x_1138) ;  /* 0x0000000000284947 */ /* 0x000fec0003800000 */
        /* <DEDUP_REMOVED lines=10> */
.L_x_1138:
[----:B------:R-:W-:Y:S05]  /*5ef0*/  BSYNC B0 ;  /* 0x0000000000007941 */ /* 0x000fea0003800000 */
.L_x_1137:
[----:B------:R-:W-:Y:S01]  /*5f00*/  BSSY B0, `(.L_x_1139) ;  /* 0x0000010000007945 */ /* 0x000fe20003800000 */
[----:B------:R-:W-:-:S03]  /*5f10*/  ISETP.GE.OR P4, PT, R6, R21, P0 ;  /* 0x000000150600720c */ /* 0x000fc60000786670 */
[----:B------:R-:W-:Y:S10]  /*5f20*/  @P3 BRA `(.L_x_1140) ;  /* 0x0000000000343947 */ /* 0x000ff40003800000 */
        /* <DEDUP_REMOVED lines=13> */
.L_x_1140:
[----:B------:R-:W-:Y:S05]  /*6000*/  BSYNC B0 ;  /* 0x0000000000007941 */ /* 0x000fea0003800000 */
.L_x_1139:
[----:B------:R-:W-:Y:S01]  /*6010*/  BSSY B0, `(.L_x_1141) ;  /* 0x0000010000007945 */ /* 0x000fe20003800000 */
[----:B------:R-:W-:-:S03]  /*6020*/  ISETP.GE.OR P3, PT, R6, R21, P1 ;  /* 0x000000150600720c */ /* 0x000fc60000f66670 */
[----:B------:R-:W-:Y:S10]  /*6030*/  @P4 BRA `(.L_x_1142) ;  /* 0x0000000000344947 */ /* 0x000ff40003800000 */
[----:B-1--4-:R-:W-:Y:S01]  /*6040*/  IADD3 R15, P4, R2, 0x20, RZ ;  /* 0x00000020020f7810 */ /* 0x012fe20007f9e0ff */
        /* <DEDUP_REMOVED lines=12> */
.L_x_1142:
[----:B------:R-:W-:Y:S05]  /*6110*/  BSYNC B0 ;  /* 0x0000000000007941 */ /* 0x000fea0003800000 */
.L_x_1141:
[----:B------:R-:W-:Y:S01]  /*6120*/  BSSY B0, `(.L_x_1143) ;  /* 0x0000011000007945 */ /* 0x000fe20003800000 */
[----:B------:R-:W-:Y:S01]  /*6130*/  ISETP.GE.OR P4, PT, R6, R21, P2 ;  /* 0x000000150600720c */ /* 0x000fe20001786670 */
[----:B------:R-:W-:Y:S02]  /*6140*/  VIADD R0, R4, 0x50 ;  /* 0x0000005004007836 */ /* 0x000fe40000000000 */
[----:B------:R-:W-:Y:S10]  /*6150*/  @P3 BRA `(.L_x_1144) ;  /* 0x0000000000343947 */ /* 0x000ff40003800000 */
[----:B-1--4-:R-:W-:Y:S01]  /*6160*/  IADD3 R15, P3, R2, 0x30, RZ ;  /* 0x00000030020f7810 */ /* 0x012fe20007f7e0ff */
        /* <DEDUP_REMOVED lines=11> */
[----:B------:R1:W-:Y:S02]  /*6220*/  STG.E.128 desc[UR4][R14.64], RZ ;  /* 0x000000ff0e007986 */ /* 0x0003e4000c101d04 */
.L_x_1144:
[----:B------:R-:W-:Y:S05]  /*6230*/  BSYNC B0 ;  /* 0x0000000000007941 */ /* 0x000fea0003800000 */
.L_x_1143:
[----:B------:R-:W-:Y:S01]  /*6240*/  BSSY B0, `(.L_x_1145) ;  /* 0x0000010000007945 */ /* 0x000fe20003800000 */
[----:B------:R-:W-:-:S03]  /*6250*/  ISETP.GE.AND P3, PT, R0, R17, PT ;  /* 0x000000110000720c */ /* 0x000fc60003f66270 */
        /* <DEDUP_REMOVED lines=14> */
.L_x_1146:
[----:B------:R-:W-:Y:S05]  /*6340*/  BSYNC B0 ;  /* 0x0000000000007941 */ /* 0x000fea0003800000 */
.L_x_1145:
[----:B------:R-:W-:Y:S01]  /*6350*/  ISETP.GE.OR P4, PT, R6, R21, P3 ;  /* 0x000000150600720c */ /* 0x000fe20001f86670 */
[----:B------:R-:W-:Y:S01]  /*6360*/  BSSY B0, `(.L_x_1147) ;  /* 0x0000011000007945 */ /* 0x000fe20003800000 */
[----:B--2---:R-:W-:Y:S02]  /*6370*/  IMAD R16, R18, UR7, RZ ;  /* 0x0000000712107c24 */ /* 0x004fe4000f8e02ff */
[----:B------:R-:W-:-:S09]  /*6380*/  VIADD R0, R4, 0x60 ;  /* 0x0000006004007836 */ /* 0x000fd20000000000 */
[----:B------:R-:W-:Y:S05]  /*6390*/  @P4 BRA `(.L_x_1148) ;  /* 0x0000000000344947 */ /* 0x000fea0003800000 */
        /* <DEDUP_REMOVED lines=13> */
.L_x_1148:
[----:B------:R-:W-:Y:S05]  /*6470*/  BSYNC B0 ;  /* 0x0000000000007941 */ /* 0x000fea0003800000 */
.L_x_1147:
[----:B------:R-:W-:Y:S01]  /*6480*/  ULDC UR8, c[0x0][0x83c] ;  /* 0x00020f0000087ab9 */ /* 0x000fe20000000800 */
[----:B------:R-:W-:Y:S01]  /*6490*/  ISETP.GE.AND P4, PT, R0, R17, PT ;  /* 0x000000110000720c */ /* 0x000fe20003f86270 */
[----:B-12-4-:R-:W-:Y:S01]  /*64a0*/  IMAD R15, R19, UR11, R16 ;  /* 0x0000000b130f7c24 */ /* 0x016fe2000f8e0210 */
[----:B------:R-:W-:Y:S01]  /*64b0*/  ISETP.GE.OR P5, PT, R6, UR8, P5 ;  /* 0x0000000806007c0c */ /* 0x000fe2000afa6670 */
[----:B------:R-:W-:Y:S01]  /*64c0*/  IMAD.WIDE.U32 R10, R18, UR11, R6 ;  /* 0x0000000b120a7c25 */ /* 0x000fe2000f8e0006 */
[----:B------:R-:W-:Y:S01]  /*64d0*/  ISETP.GE.OR P6, PT, R6, UR8, P6 ;  /* 0x0000000806007c0c */ /* 0x000fe2000b7c6670 */
[----:B------:R-:W-:Y:S01]  /*64e0*/  BSSY B0, `(.L_x_1149) ;  /* 0x0000019000007945 */ /* 0x000fe20003800000 */
[----:B------:R-:W-:Y:S01]  /*64f0*/  P2R R24, PR, RZ, 0x20 ;  /* 0x00000020ff187803 */ /* 0x000fe20000000000 */
[----:B------:R-:W-:Y:S01]  /*6500*/  VIADD R0, R4, 0x70 ;  /* 0x0000007004007836 */ /* 0x000fe20000000000 */
[C---:B------:R-:W-:Y:S01]  /*6510*/  ISETP.GE.OR P5, PT, R6.reuse, R21, P4 ;  /* 0x000000150600720c */ /* 0x040fe200027a6670 */
[----:B------:R-:W-:Y:S01]  /*6520*/  IMAD.IADD R15, R11, 0x1, R15 ;  /* 0x000000010b0f7824 */ /* 0x000fe200078e020f */
[----:B------:R-:W-:-:S02]  /*6530*/  ISETP.GE.OR P0, PT, R6, UR8, P0 ;  /* 0x0000000806007c0c */ /* 0x000fc40008706670 */
[----:B------:R-:W-:Y:S02]  /*6540*/  P2R R20, PR, RZ, 0x40 ;  /* 0x00000040ff147803 */ /* 0x000fe40000000000 */
[C---:B------:R-:W-:Y:S02]  /*6550*/  ISETP.GE.OR P1, PT, R6.reuse, UR8, P1 ;  /* 0x0000000806007c0c */ /* 0x040fe40008f26670 */
[C---:B------:R-:W-:Y:S02]  /*6560*/  ISETP.GE.OR P2, PT, R6.reuse, UR8, P2 ;  /* 0x0000000806007c0c */ /* 0x040fe40009746670 */
[C---:B------:R-:W-:Y:S02]  /*6570*/  ISETP.GE.OR P3, PT, R6.reuse, UR8, P3 ;  /* 0x0000000806007c0c */ /* 0x040fe40009f66670 */
[----:B------:R-:W-:Y:S01]  /*6580*/  ISETP.GE.OR P4, PT, R6, UR8, P4 ;  /* 0x0000000806007c0c */ /* 0x000fe2000a786670 */
[----:B------:R-:W-:-:S12]  /*6590*/  @P5 BRA `(.L_x_1150) ;  /* 0x0000000000345947 */ /* 0x000fd80003800000 */
        /* <DEDUP_REMOVED lines=13> */
.L_x_1150:
[----:B------:R-:W-:Y:S05]  /*6670*/  BSYNC B0 ;  /* 0x0000000000007941 */ /* 0x000fea0003800000 */
.L_x_1149:
[----:B------:R-:W-:Y:S01]  /*6680*/  ISETP.GE.AND P6, PT, R0, R17, PT ;  /* 0x000000110000720c */ /* 0x000fe20003fc6270 */
[----:B---3--:R-:W-:Y:S01]  /*6690*/  IMAD R0, R22, UR6, RZ ;  /* 0x0000000616007c24 */ /* 0x008fe2000f8e02ff */
[----:B------:R-:W-:Y:S01]  /*66a0*/  BSSY B0, `(.L_x_1151) ;  /* 0x0000014000007945 */ /* 0x000fe20003800000 */
[----:B------:R-:W-:Y:S01]  /*66b0*/  IMAD.MOV.U32 R14, RZ, RZ, R10 ;  /* 0x000000ffff0e7224 */ /* 0x000fe200078e000a */
[C---:B------:R-:W-:Y:S01]  /*66c0*/  ISETP.GE.OR P5, PT, R6.reuse, R21, P6 ;  /* 0x000000150600720c */ /* 0x040fe200037a6670 */
[----:B------:R-:W-:Y:S01]  /*66d0*/  IMAD R11, R23, UR10, R0 ;  /* 0x0000000a170b7c24 */ /* 0x000fe2000f8e0200 */
[----:B------:R-:W-:Y:S01]  /*66e0*/  ISETP.GE.OR P6, PT, R6, UR8, P6 ;  /* 0x0000000806007c0c */ /* 0x000fe2000b7c6670 */
[----:B------:R-:W-:-:S10]  /*66f0*/  IMAD.WIDE.U32 R6, R22, UR10, R14 ;  /* 0x0000000a16067c25 */ /* 0x000fd4000f8e000e */
        /* <DEDUP_REMOVED lines=14> */
.L_x_1152:
[----:B------:R-:W-:Y:S05]  /*67e0*/  BSYNC B0 ;  /* 0x0000000000007941 */ /* 0x000fea0003800000 */
.L_x_1151:
[----:B------:R-:W-:Y:S01]  /*67f0*/  ISETP.NE.AND P5, PT, R20, RZ, PT ;  /* 0x000000ff1400720c */ /* 0x000fe20003fa5270 */
[----:B------:R-:W-:Y:S01]  /*6800*/  BSSY B0, `(.L_x_1153) ;  /* 0x000000d000007945 */ /* 0x000fe20003800000 */
[----:B--2---:R-:W-:-:S11]  /*6810*/  IMAD.IADD R9, R7, 0x1, R11 ;  /* 0x0000000107097824 */ /* 0x004fd600078e020b */
[----:B------:R-:W-:Y:S05]  /*6820*/  @P5 BRA `(.L_x_1154) ;  /* 0x0000000000285947 */ /* 0x000fea0003800000 */
        /* <DEDUP_REMOVED lines=10> */
.L_x_1154:
[----:B------:R-:W-:Y:S05]  /*68d0*/  BSYNC B0 ;  /* 0x0000000000007941 */ /* 0x000fea0003800000 */
.L_x_1153:
[----:B------:R-:W-:Y:S01]  /*68e0*/  ISETP.NE.AND P5, PT, R24, RZ, PT ;  /* 0x000000ff1800720c */ /* 0x000fe20003fa5270 */
[----:B------:R-:W-:-:S12]  /*68f0*/  BSSY B0, `(.L_x_1155) ;  /* 0x000000f000007945 */ /* 0x000fd80003800000 */
[----:B------:R-:W-:Y:S05]  /*6900*/  @P5 BRA `(.L_x_1156) ;  /* 0x0000000000345947 */ /* 0x000fea0003800000 */
[----:B--2---:R-:W-:Y:S01]  /*6910*/  IADD3 R11, P5, R2, 0x10, RZ ;  /* 0x00000010020b7810 */ /* 0x004fe20007fbe0ff */
        /* <DEDUP_REMOVED lines=12> */
.L_x_1156:
[----:B------:R-:W-:Y:S05]  /*69e0*/  BSYNC B0 ;  /* 0x0000000000007941 */ /* 0x000fea0003800000 */
.L_x_1155:
[----:B------:R-:W-:Y:S04]  /*69f0*/  BSSY B0, `(.L_x_1157) ;  /* 0x000000f000007945 */ /* 0x000fe80003800000 */
[----:B------:R-:W-:Y:S05]  /*6a00*/  @P0 BRA `(.L_x_1158) ;  /* 0x0000000000340947 */ /* 0x000fea0003800000 */
[----:B--23--:R-:W-:Y:S01]  /*6a10*/  IADD3 R11, P0, R2, 0x20, RZ ;  /* 0x00000020020b7810 */ /* 0x00cfe20007f1e0ff */
        /* <DEDUP_REMOVED lines=12> */
.L_x_1158:
[----:B------:R-:W-:Y:S05]  /*6ae0*/  BSYNC B0 ;  /* 0x0000000000007941 */ /* 0x000fea0003800000 */
.L_x_1157:
[----:B------:R-:W-:Y:S04]  /*6af0*/  BSSY B0, `(.L_x_1159) ;  /* 0x000000f000007945 */ /* 0x000fe80003800000 */
[----:B------:R-:W-:Y:S05]  /*6b00*/  @P1 BRA `(.L_x_1160) ;  /* 0x0000000000341947 */ /* 0x000fea0003800000 */
[----:B--234-:R-:W-:Y:S01]  /*6b10*/  IADD3 R11, P0, R2, 0x30, RZ ;  /* 0x00000030020b7810 */ /* 0x01cfe20007f1e0ff */
        /* <DEDUP_REMOVED lines=12> */
.L_x_1160:
[----:B------:R-:W-:Y:S05]  /*6be0*/  BSYNC B0 ;  /* 0x0000000000007941 */ /* 0x000fea0003800000 */
.L_x_1159:
        /* <DEDUP_REMOVED lines=15> */
.L_x_1162:
[----:B------:R-:W-:Y:S05]  /*6ce0*/  BSYNC B0 ;  /* 0x0000000000007941 */ /* 0x000fea0003800000 */
.L_x_1161:
        /* <DEDUP_REMOVED lines=15> */
.L_x_1164:
[----:B------:R-:W-:Y:S05]  /*6de0*/  BSYNC B0 ;  /* 0x0000000000007941 */ /* 0x000fea0003800000 */
.L_x_1163:
        /* <DEDUP_REMOVED lines=15> */
.L_x_1166:
[----:B------:R-:W-:Y:S05]  /*6ee0*/  BSYNC B0 ;  /* 0x0000000000007941 */ /* 0x000fea0003800000 */
.L_x_1165:
        /* <DEDUP_REMOVED lines=15> */
.L_x_1107:
        /* <DEDUP_REMOVED lines=12> */
[----:B------:R-:W1:Y:S01]  /*70a0*/  S2UR UR9, SR_CTAID.X ;  /* 0x00000000000979c3 */ /* 0x000e620000002500 */
[----:B------:R-:W-:Y:S01]  /*70b0*/  ULDC UR4, c[0x0][0x280] ;  /* 0x0000a00000047ab9 */ /* 0x000fe20000000800 */
[----:B------:R-:W-:Y:S01]  /*70c0*/  ULDC UR6, c[0x0][0x290] ;  /* 0x0000a40000067ab9 */ /* 0x000fe20000000800 */
[----:B------:R-:W-:-:S05]  /*70d0*/  ULDC UR7, c[0x0][0x74c] ;  /* 0x0001d30000077ab9 */ /* 0x000fca0000000800 */
[----:B------:R-:W2:Y:S01]  /*70e0*/  S2UR UR13, SR_CTAID.Y ;  /* 0x00000000000d79c3 */ /* 0x000ea20000002600 */
[----:B-1----:R-:W-:Y:S02]  /*70f0*/  ULEA UR5, UR9, UR4, 0x7 ;  /* 0x0000000409057291 */ /* 0x002fe4000f8e383f */
[----:B------:R-:W-:Y:S02]  /*7100*/  ISETP.LE.AND P0, PT, RZ, UR9, PT ;  /* 0x00000009ff007c0c */ /* 0x000fe4000bf03270 */
[----:B------:R-:W-:-:S04]  /*7110*/  UIADD3 UR5, -UR7, UR5, -UR6 ;  /* 0x0000000507057290 */ /* 0x000fc8000fffe906 */
[----:B------:R-:W-:-:S04]  /*7120*/  USHF.R.S32.HI UR6, URZ, 0x1f, UR5 ;  /* 0x0000001f3f067899 */ /* 0x000fc80008011405 */
[----:B------:R-:W-:-:S04]  /*7130*/  ULEA.HI UR6, UR6, UR5, URZ, 0x6 ;  /* 0x0000000506067291 */ /* 0x000fc8000f8f303f */
[----:B------:R-:W-:Y:S02]  /*7140*/  USHF.R.S32.HI UR5, URZ, 0x6, UR6 ;  /* 0x000000063f057899 */ /* 0x000fe40008011406 */
[----:B------:R-:W-:Y:S02]  /*7150*/  UIADD3 UR6, UR4, 0x3f, URZ ;  /* 0x0000003f04067890 */ /* 0x000fe4000fffe03f */
[----:B------:R-:W-:Y:S02]  /*7160*/  UISETP.LT.AND UP0, UPT, URZ, UR5, UPT ;  /* 0x000000053f00728c */ /* 0x000fe4000bf01270 */
[----:B------:R-:W-:Y:S02]  /*7170*/  USHF.R.S32.HI UR7, URZ, 0x1f, UR6 ;  /* 0x0000001f3f077899 */ /* 0x000fe40008011406 */
[----:B------:R-:W-:Y:S02]  /*7180*/  USEL UR5, URZ, UR5, !UP0 ;  /* 0x000000053f057287 */ /* 0x000fe4000c000000 */
[----:B------:R-:W-:-:S04]  /*7190*/  ULEA.HI UR7, UR7, UR6, URZ, 0x6 ;  /* 0x0000000607077291 */ /* 0x000fc8000f8f303f */
[----:B------:R-:W-:Y:S01]  /*71a0*/  USHF.R.S32.HI UR8, URZ, 0x6, UR7 ;  /* 0x000000063f087899 */ /* 0x000fe20008011407 */
[----:B--2---:R-:W-:Y:S11]  /*71b0*/  @!P0 BRA `(.L_x_1168) ;  /* 0x0000000000288947 */ /* 0x004ff60003800000 */
        /* <DEDUP_REMOVED lines=10> */
.L_x_1168:
[----:B------:R-:W-:Y:S02]  /*7260*/  UISETP.GT.AND UP0, UPT, UR8, UR5, UPT ;  /* 0x000000050800728c */ /* 0x000fe4000bf04270 */
[----:B------:R-:W-:Y:S02]  /*7270*/  USHF.R.S32.HI UR14, URZ, 0x1f, UR12 ;  /* 0x0000001f3f0e7899 */ /* 0x000fe4000801140c */
[----:B------:R-:W-:Y:S02]  /*7280*/  USHF.R.S32.HI UR9, URZ, 0x1f, UR13 ;  /* 0x0000001f3f097899 */ /* 0x000fe4000801140d */
[----:B------:R-:W-:-:S13]  /*7290*/  PLOP3.LUT P0, PT, PT, PT, UP0, 0x80, 0x0 ;  /* 0x000000000000781c */ /* 0x000fda0003f0f008 */
[----:B------:R-:W-:Y:S05]  /*72a0*/  @!P0 BRA `(.L_x_1109) ;  /* 0x0000002800e08947 */ /* 0x000fea0003800000 */
[----:B------:R-:W-:Y:S01]  /*72b0*/  UIADD3 UR4, -UR5, UR8, URZ ;  /* 0x0000000805047290 */ /* 0x000fe2000fffe13f */
[----:B------:R-:W-:Y:S01]  /*72c0*/  ULDC.64 UR10, c[0x0][0x2d8] ;  /* 0x0000b600000a7ab9 */ /* 0x000fe20000000a00 */
[----:B------:R-:W-:Y:S02]  /*72d0*/  ELECT P0, URZ, PT ;  /* 0x00000000003f782f */ /* 0x000fe40003800000 */
[----:B------:R-:W-:Y:S02]  /*72e0*/  ULOP3.LUT UR4, UR4, 0x1, URZ, 0xc0, !UPT ;  /* 0x0000000104047892 */ /* 0x000fe4000f8ec03f */
[----:B------:R-:W-:Y:S02]  /*72f0*/  UIMAD UR9, UR9, UR10, URZ ;  /* 0x0000000a090972a4 */ /* 0x000fe4000f8e023f */
[----:B------:R-:W-:Y:S02]  /*7300*/  UISETP.NE.U32.AND UP0, UPT, UR4, 0x1, UPT ;  /* 0x000000010400788c */ /* 0x000fe4000bf05070 */
[----:B------:R-:W-:-:S02]  /*7310*/  UIMAD.WIDE.U32 UR6, UR13, UR10, URZ ;  /* 0x0000000a0d0672a5 */ /* 0x000fc4000f8e003f */
[----:B------:R-:W-:Y:S02]  /*7320*/  UIMAD UR9, UR13, UR11, UR9 ;  /* 0x0000000b0d0972a4 */ /* 0x000fe4000f8e0209 */
[----:B------:R-:W-:Y:S01]  /*7330*/  PLOP3.LUT P1, PT, PT, PT, UP0, 0x80, 0x0 ;  /* 0x000000000000781c */ /* 0x000fe20003f2f008 */
[----:B------:R-:W-:Y:S01]  /*7340*/  ULDC.64 UR10, c[0x0][0x2e0] ;  /* 0x0000b800000a7ab9 */ /* 0x000fe20000000a00 */
[----:B------:R-:W-:Y:S02]  /*7350*/  UIADD3 UR7, UR7, UR9, URZ ;  /* 0x0000000907077290 */ /* 0x000fe4000fffe03f */
[----:B------:R-:W-:Y:S02]  /*7360*/  UIMAD UR9, UR14, UR10, URZ ;  /* 0x0000000a0e0972a4 */ /* 0x000fe4000f8e023f */
[----:B------:R-:W-:Y:S02]  /*7370*/  UIMAD.WIDE.U32 UR6, UR12, UR10, UR6 ;  /* 0x0000000a0c0672a5 */ /* 0x000fe4000f8e0006 */
[----:B------:R-:W-:-:S04]  /*7380*/  UIMAD UR9, UR12, UR11, UR9 ;  /* 0x0000000b0c0972a4 */ /* 0x000fc8000f8e0209 */
[----:B------:R-:W-:Y:S01]  /*7390*/  UIADD3 UR9, UR7, UR9, URZ ;  /* 0x0000000907097290 */ /* 0x000fe2000fffe03f */
[----:B------:R-:W-:Y:S11]  /*73a0*/  @P1 BRA `(.L_x_1169) ;  /* 0x0000000000bc1947 */ /* 0x000ff60003800000 */
[----:B------:R-:W-:Y:S01]  /*73b0*/  USHF.L.U32 UR14, UR5, 0xd, URZ ;  /* 0x0000000d050e7899 */ /* 0x000fe2000800063f */
        /* <DEDUP_REMOVED lines=9> */
[----:B------:R-:W-:Y:S01]  /*7450*/  UMOV UR16, 0x0 ;  /* 0x0000000000107882 */ /* 0x000fe20000000000 */
[----:B------:R-:W-:Y:S02]  /*7460*/  UMOV UR17, 0x14f00000 ;  /* 0x14f0000000117882 */ /* 0x000fe40000000000 */
[----:B------:R-:W-:-:S02]  /*7470*/  ULEA.HI.X UR11, UR13, UR11, UR15, 0x2, UP0 ;  /* 0x0000000b0d0b7291 */ /* 0x000fc400080f140f */
[----:B-1----:R-:W-:-:S03]  /*7480*/  ULEA UR4, UR12, UR4, 0x18 ;  /* 0x000000040c047291 */ /* 0x002fc6000f8ec03f */
[----:B------:R-:W-:Y:S01]  /*7490*/  UMOV UR12, 0x400 ;  /* 0x00000400000c7882 */ /* 0x000fe20000000000 */
[----:B------:R-:W-:-:S09]  /*74a0*/  UIADD3 UR4, UR4, 0x10000, URZ ;  /* 0x0001000004047890 */ /* 0x000fd2000fffe03f */
[----:B------:R1:W-:Y:S02]  /*74b0*/  UBLKRED.G.S.ADD.F32.RN [UR10], [UR4], UR12, desc[UR16] ;  /* 0x0000100a040073bb */ /* 0x0003e400080a140c */
[----:B-1----:R0:W-:Y:S02]  /*74c0*/  UTMACMDFLUSH ;  /* 0x00000000000079b7 */ /* 0x0021e40000000000 */
.L_x_1171:
[----:B------:R-:W-:Y:S05]  /*74d0*/  BSYNC B0 ;  /* 0x0000000000007941 */ /* 0x000fea0003800000 */
.L_x_1170:
        /* <DEDUP_REMOVED lines=9> */
[----:B------:R-:W-:Y:S02]  /*7570*/  UMOV UR17, 0x14f00000 ;  /* 0x14f0000000117882 */ /* 0x000fe40000000000 */
[----:B------:R-:W-:Y:S02]  /*7580*/  ULEA.HI.X.SX32 UR4, UR4, UR9, 0x1, UP0 ;  /* 0x0000000904047291 */ /* 0x000fe400080f0e3f */
[----:B------:R-:W-:-:S04]  /*7590*/  ULEA UR10, UP0, UR15, UR10, 0x2 ;  /* 0x0000000a0f0a7291 */ /* 0x000fc8000f80103f */
[----:B------:R-:W-:-:S03]  /*75a0*/  ULEA.HI.X UR11, UR15, UR11, UR4, 0x2, UP0 ;  /* 0x0000000b0f0b7291 */ /* 0x000fc600080f1404 */
[----:B------:R-:W-:Y:S01]  /*75b0*/  UMOV UR4, 0x400 ;  /* 0x0000040000047882 */ /* 0x000fe20000000000 */
[----:B-1----:R-:W-:-:S04]  /*75c0*/  ULEA UR12, UR13, UR12, 0x18 ;  /* 0x0000000c0d0c7291 */ /* 0x002fc8000f8ec03f */
[----:B------:R-:W-:-:S09]  /*75d0*/  UIADD3 UR12, UR12, 0x14000, URZ ;  /* 0x000140000c0c7890 */ /* 0x000fd2000fffe03f */
[----:B------:R1:W-:Y:S01]  /*75e0*/  UBLKRED.G.S.ADD.F32.RN [UR10], [UR12], UR4, desc[UR16] ;  /* 0x0000100a0c0073bb */ /* 0x0003e200080a1404 */
[----:B------:R0:W-:Y:S01]  /*75f0*/  UTMACMDFLUSH ;  /* 0x00000000000079b7 */ /* 0x0001e20000000000 */
[----:B-1----:R-:W-:-:S04]  /*7600*/  DEPBAR.LE SB0, 0x1 ;  /* 0x000080400000791a */ /* 0x002fc80000000000 */
.L_x_1173:
[----:B------:R-:W-:Y:S05]  /*7610*/  BSYNC B0 ;  /* 0x0000000000007941 */ /* 0x000fea0003800000 */
.L_x_1172:
[----:B------:R-:W-:Y:S06]  /*7620*/  BAR.ARV 0xa, 0xa0 ;  /* 0x0282800000007b1d */ /* 0x000fec0000002000 */
[----:B------:R-:W-:Y:S04]  /*7630*/  BSSY B0, `(.L_x_1174) ;  /* 0x0000003000007945 */ /* 0x000fe80003800000 */
[----:B------:R-:W-:Y:S05]  /*7640*/  @!P0 BRA `(.L_x_1175) ;  /* 0x0000000000048947 */ /* 0x000fea0003800000 */
[----:B------:R-:W-:-:S04]  /*7650*/  DEPBAR.LE SB0, 0x0 ;  /* 0x000080000000791a */ /* 0x000fc80000000000 */
.L_x_1175:
[----:B------:R-:W-:Y:S05]  /*7660*/  BSYNC B0 ;  /* 0x0000000000007941 */ /* 0x000fea0003800000 */
.L_x_1174:
[----:B------:R-:W-:Y:S06]  /*7670*/  BAR.ARV 0xb, 0xa0 ;  /* 0x02c2800000007b1d */ /* 0x000fec0000002000 */
[----:B------:R-:W-:Y:S01]  /*7680*/  UIADD3 UR12, UR5, 0x1, URZ ;  /* 0x00000001050c7890 */ /* 0x000fe2000fffe03f */
[----:B------:R-:W-:Y:S11]  /*7690*/  BRA `(.L_x_1176) ;  /* 0x0000000000047947 */ /* 0x000ff60003800000 */
.L_x_1169:
[----:B------:R-:W-:-:S05]  /*76a0*/  UMOV UR12, UR5 ;  /* 0x00000005000c7c82 */ /* 0x000fca0008000000 */
.L_x_1176:
[----:B------:R-:W-:-:S04]  /*76b0*/  UIADD3 UR4, UR5, 0x1, URZ ;  /* 0x0000000105047890 */ /* 0x000fc8000fffe03f */
[----:B------:R-:W-:-:S06]  /*76c0*/  UISETP.NE.AND UP0, UPT, UR8, UR4, UPT ;  /* 0x000000040800728c */ /* 0x000fcc000bf05270 */
[----:B------:R-:W-:-:S13]  /*76d0*/  PLOP3.LUT P1, PT, PT, PT, UP0, 0x80, 0x0 ;  /* 0x000000000000781c */ /* 0x000fda0003f2f008 */
[----:B------:R-:W-:Y:S05]  /*76e0*/  @!P1 BRA `(.L_x_1109) ;  /* 0x0000002400d09947 */ /* 0x000fea0003800000 */
[----:B------:R-:W-:Y:S01]  /*76f0*/  ULDC.64 UR18, c[0x0][0x2c0] ;  /* 0x0000b00000127ab9 */ /* 0x000fe20000000a00 */
[----:B------:R-:W-:Y:S02]  /*7700*/  USHF.L.U32 UR13, UR12, 0xd, URZ ;  /* 0x0000000d0c0d7899 */ /* 0x000fe4000800063f */
[----:B------:R-:W-:Y:S01]  /*7710*/  ULEA UR18, UP0, UR6, UR18, 0x2 ;  /* 0x0000001206127291 */ /* 0x000fe2000f80103f */
[----:B------:R-:W-:Y:S01]  /*7720*/  UMOV UR4, URZ ;  /* 0x0000003f00047c82 */ /* 0x000fe20008000000 */
[----:B------:R-:W-:Y:S02]  /*7730*/  ULDC.64 UR24, c[0x0][0x2c0] ;  /* 0x0000b00000187ab9 */ /* 0x000fe40000000a00 */
[----:B------:R-:W-:Y:S02]  /*7740*/  ULEA.HI.X UR19, UR6, UR19, UR9, 0x2, UP0 ;  /* 0x0000001306137291 */ /* 0x000fe400080f1409 */
[----:B------:R-:W-:Y:S02]  /*7750*/  UIADD3 UR14, UP0, UR18, 0x4000, URZ ;  /* 0x00004000120e7890 */ /* 0x000fe4000ff1e03f */
[----:B------:R-:W-:-:S02]  /*7760*/  UIADD3 UR16, UP1, UR18, 0x8000, URZ ;  /* 0x0000800012107890 */ /* 0x000fc4000ff3e03f */
[----:B------:R-:W-:Y:S02]  /*7770*/  UIADD3 UR18, UP2, UR18, 0xc000, URZ ;  /* 0x0000c00012127890 */ /* 0x000fe4000ff5e03f */
[----:B------:R-:W-:Y:S02]  /*7780*/  UIADD3.X UR15, URZ, UR19, URZ, UP0, !UPT ;  /* 0x000000133f0f7290 */ /* 0x000fe400087fe43f */
[----:B------:R-:W-:Y:S02]  /*7790*/  UIADD3.X UR17, URZ, UR19, URZ, UP1, !UPT ;  /* 0x000000133f117290 */ /* 0x000fe40008ffe43f */
[----:B------:R-:W-:Y:S01]  /*77a0*/  UIADD3.X UR19, URZ, UR19, URZ, UP2, !UPT ;  /* 0x000000133f137290 */ /* 0x000fe200097fe43f */
[----:B------:R-:W-:-:S11]  /*77b0*/  UMOV UR20, UR13 ;  /* 0x0000000d00147c82 */ /* 0x000fd60008000000 */
.L_x_1189:
[----:B------:R-:W-:Y:S01]  /*77c0*/  UIADD3 UR10, UR13, UR4, URZ ;  /* 0x000000040d0a7290 */ /* 0x000fe2000fffe03f */
[----:B------:R-:W-:Y:S03]  /*77d0*/  BAR.SYNC.DEFER_BLOCKING 0xd, 0xa0 ;  /* 0x0342800000007b1d */ /* 0x000fe60000010000 */
[----:B------:R-:W-:Y:S02]  /*77e0*/  UIMAD.WIDE UR26, UR10, 0x4, UR14 ;  /* 0x000000040a1a78a5 */ /* 0x000fe4000f8e020e */
[----:B------:R-:W-:Y:S01]  /*77f0*/  UIMAD.WIDE UR28, UR10, 0x4, UR16 ;  /* 0x000000040a1c78a5 */ /* 0x000fe2000f8e0210 */
[----:B------:R-:W-:Y:S01]  /*7800*/  BSSY B0, `(.L_x_1177) ;  /* 0x0000010000007945 */ /* 0x000fe20003800000 */
[----:B------:R-:W-:-:S03]  /*7810*/  UIMAD.WIDE UR10, UR10, 0x4, UR18 ;  /* 0x000000040a0a78a5 */ /* 0x000fc6000f8e0212 */
[----:B------:R-:W-:Y:S09]  /*7820*/  @!P0 BRA `(.L_x_1178) ;  /* 0x0000000000348947 */ /* 0x000ff20003800000 */
[----:B------:R-:W1:Y:S01]  /*7830*/  S2UR UR22, SR_CgaCtaId ;  /* 0x00000000001679c3 */ /* 0x000e620000008800 */
[----:B------:R-:W-:Y:S01]  /*7840*/  UIADD3 UR23, UP0, UR20, UR6, URZ ;  /* 0x0000000614177290 */ /* 0x000fe2000ff1e03f */
[----:B------:R-:W-:Y:S01]  /*7850*/  UMOV UR21, 0x400 ;  /* 0x0000040000157882 */ /* 0x000fe20000000000 */
[----:B------:R-:W-:Y:S02]  /*7860*/  UMOV UR32, 0x0 ;  /* 0x0000000000207882 */ /* 0x000fe40000000000 */
[----:B------:R-:W-:Y:S01]  /*7870*/  ULEA.HI.X.SX32 UR30, UR20, UR9, 0x1, UP0 ;  /* 0x00000009141e7291 */ /* 0x000fe200080f0e3f */
[----:B------:R-:W-:Y:S01]  /*7880*/  UMOV UR33, 0x14f00000 ;  /* 0x14f0000000217882 */ /* 0x000fe20000000000 */
[----:B-1----:R-:W-:Y:S02]  /*7890*/  ULEA UR21, UR22, UR21, 0x18 ;  /* 0x0000001516157291 */ /* 0x002fe4000f8ec03f */
[----:B------:R-:W-:Y:S02]  /*78a0*/  ULEA UR22, UP0, UR23, UR24, 0x2 ;  /* 0x0000001817167291 */ /* 0x000fe4000f80103f */
[----:B------:R-:W-:-:S02]  /*78b0*/  UIADD3 UR21, UR21, 0x10000, URZ ;  /* 0x0001000015157890 */ /* 0x000fc4000fffe03f */
[----:B------:R-:W-:-:S03]  /*78c0*/  ULEA.HI.X UR23, UR23, UR25, UR30, 0x2, UP0 ;  /* 0x0000001917177291 */ /* 0x000fc600080f141e */
[----:B------:R-:W-:-:S06]  /*78d0*/  UMOV UR30, 0x400 ;  /* 0x00000400001e7882 */ /* 0x000fcc0000000000 */
[----:B------:R1:W-:Y:S02]  /*78e0*/  UBLKRED.G.S.ADD.F32.RN [UR22], [UR21], UR30, desc[UR32] ;  /* 0x00002016150073bb */ /* 0x0003e400080a141e */
[----:B-1----:R0:W-:Y:S02]  /*78f0*/  UTMACMDFLUSH ;  /* 0x00000000000079b7 */ /* 0x0021e40000000000 */
.L_x_1178:
[----:B------:R-:W-:Y:S05]  /*7900*/  BSYNC B0 ;  /* 0x0000000000007941 */ /* 0x000fea0003800000 */
.L_x_1177:
        /* <DEDUP_REMOVED lines=13> */
.L_x_1180:
[----:B------:R-:W-:Y:S05]  /*79e0*/  BSYNC B0 ;  /* 0x0000000000007941 */ /* 0x000fea0003800000 */
.L_x_1179:
[----:B------:R-:W-:Y:S06]  /*79f0*/  BAR.ARV 0xa, 0xa0 ;  /* 0x0282800000007b1d */ /* 0x000fec0000002000 */
[----:B------:R-:W-:Y:S04]  /*7a00*/  BSSY B0, `(.L_x_1181) ;  /* 0x0000003000007945 */ /* 0x000fe80003800000 */
[----:B------:R-:W-:Y:S05]  /*7a10*/  @!P0 BRA `(.L_x_1182) ;  /* 0x0000000000048947 */ /* 0x000fea0003800000 */
[----:B------:R-:W-:-:S04]  /*7a20*/  DEPBAR.LE SB0, 0x0 ;  /* 0x000080000000791a */ /* 0x000fc80000000000 */
.L_x_1182:
[----:B------:R-:W-:Y:S05]  /*7a30*/  BSYNC B0 ;  /* 0x0000000000007941 */ /* 0x000fea0003800000 */
.L_x_1181:
        /* <DEDUP_REMOVED lines=13> */
.L_x_1184:
[----:B------:R-:W-:Y:S05]  /*7b10*/  BSYNC B0 ;  /* 0x0000000000007941 */ /* 0x000fea0003800000 */
.L_x_1183:
        /* <DEDUP_REMOVED lines=13> */
.L_x_1186:
[----:B------:R-:W-:Y:S05]  /*7bf0*/  BSYNC B0 ;  /* 0x0000000000007941 */ /* 0x000fea0003800000 */
.L_x_1185:
[----:B------:R-:W-:Y:S01]  /*7c00*/  UIADD3 UR12, UR12, 0x2, URZ ;  /* 0x000000020c0c7890 */ /* 0x000fe2000fffe03f */
[----:B------:R-:W-:Y:S06]  /*7c10*/  BAR.ARV 0xa, 0xa0 ;  /* 0x0282800000007b1d */ /* 0x000fec0000002000 */
[----:B------:R-:W-:Y:S01]  /*7c20*/  UISETP.GE.AND UP0, UPT, UR12, UR8, UPT ;  /* 0x000000080c00728c */ /* 0x000fe2000bf06270 */
[----:B------:R-:W-:Y:S04]  /*7c30*/  BSSY B0, `(.L_x_1187) ;  /* 0x0000003000007945 */ /* 0x000fe80003800000 */
[----:B------:R-:W-:Y:S06]  /*7c40*/  @!P0 BRA `(.L_x_1188) ;  /* 0x0000000000048947 */ /* 0x000fec0003800000 */
[----:B------:R-:W-:-:S04]  /*7c50*/  DEPBAR.LE SB0, 0x0 ;  /* 0x000080000000791a */ /* 0x000fc80000000000 */
.L_x_1188:
[----:B------:R-:W-:Y:S05]  /*7c60*/  BSYNC B0 ;  /* 0x0000000000007941 */ /* 0x000fea0003800000 */
.L_x_1187:
[----:B------:R-:W-:Y:S06]  /*7c70*/  BAR.ARV 0xb, 0xa0 ;  /* 0x02c2800000007b1d */ /* 0x000fec0000002000 */
[----:B------:R-:W-:Y:S01]  /*7c80*/  PLOP3.LUT P1, PT, PT, PT, UP0, 0x80, 0x0 ;  /* 0x000000000000781c */ /* 0x000fe20003f2f008 */
[----:B------:R-:W-:Y:S02]  /*7c90*/  UIADD3 UR20, UR20, 0x4000, URZ ;  /* 0x0000400014147890 */ /* 0x000fe4000fffe03f */
[----:B------:R-:W-:-:S10]  /*7ca0*/  UIADD3 UR4, UR4, 0x4000, URZ ;  /* 0x0000400004047890 */ /* 0x000fd4000fffe03f */
[----:B------:R-:W-:Y:S05]  /*7cb0*/  @!P1 BRA `(.L_x_1189) ;  /* 0xfffffff800c09947 */ /* 0x000fea000383ffff */
[----:B------:R-:W-:Y:S05]  /*7cc0*/  BRA `(.L_x_1109) ;  /* 0x0000002000587947 */ /* 0x000fea0003800000 */
.L_x_1167:
[----:B------:R-:W1:Y:S01]  /*7cd0*/  S2UR UR21, SR_CTAID.Z ;  /* 0x00000000001579c3 */ /* 0x000e620000002700 */
[----:B------:R-:W-:Y:S01]  /*7ce0*/  IMAD.MOV.U32 R11, RZ, RZ, 0x1 ;  /* 0x00000001ff0b7424 */ /* 0x000fe200078e00ff */
[----:B-1----:R-:W-:-:S13]  /*7cf0*/  ISETP.LE.AND P0, PT, RZ, UR21, PT ;  /* 0x00000015ff007c0c */ /* 0x002fda000bf03270 */
[----:B------:R-:W-:Y:S05]  /*7d00*/  @!P0 BRA `(.L_x_1190) ;  /* 0x0000001c00b48947 */ /* 0x000fea0003800000 */
[----:B------:R-:W1:Y:S01]  /*7d10*/  S2UR UR9, SR_CTAID.X ;  /* 0x00000000000979c3 */ /* 0x000e620000002500 */
[----:B------:R-:W-:Y:S01]  /*7d20*/  ULDC UR8, c[0x0][0x280] ;  /* 0x0000a00000087ab9 */ /* 0x000fe20000000800 */
[----:B------:R-:W-:Y:S01]  /*7d30*/  ULDC UR4, c[0x0][0x290] ;  /* 0x0000a40000047ab9 */ /* 0x000fe20000000800 */
[----:B------:R-:W-:-:S05]  /*7d40*/  ULDC UR5, c[0x0][0x74c] ;  /* 0x0001d30000057ab9 */ /* 0x000fca0000000800 */
[----:B------:R-:W2:Y:S01]  /*7d50*/  S2UR UR20, SR_CTAID.Y ;  /* 0x00000000001479c3 */ /* 0x000ea20000002600 */
[----:B-1----:R-:W-:Y:S02]  /*7d60*/  USHF.L.U32 UR11, UR9, 0x7, URZ ;  /* 0x00000007090b7899 */ /* 0x002fe4000800063f */
[----:B------:R-:W-:Y:S02]  /*7d70*/  ISETP.LE.AND P0, PT, RZ, UR9, PT ;  /* 0x00000009ff007c0c */ /* 0x000fe4000bf03270 */
[----:B------:R-:W-:-:S04]  /*7d80*/  UIADD3 UR4, -UR4, UR11, UR8 ;  /* 0x0000000b04047290 */ /* 0x000fc8000fffe108 */
[----:B------:R-:W-:-:S04]  /*7d90*/  UIADD3 UR4, UR4, -UR5, URZ ;  /* 0x8000000504047290 */ /* 0x000fc8000fffe03f */
[----:B------:R-:W-:-:S04]  /*7da0*/  USHF.R.S32.HI UR5, URZ, 0x1f, UR4 ;  /* 0x0000001f3f057899 */ /* 0x000fc80008011404 */
[----:B------:R-:W-:Y:S02]  /*7db0*/  ULEA.HI UR5, UR5, UR4, URZ, 0x6 ;  /* 0x0000000405057291 */ /* 0x000fe4000f8f303f */
[----:B------:R-:W-:Y:S02]  /*7dc0*/  UIADD3 UR4, UR8, 0x3f, URZ ;  /* 0x0000003f08047890 */ /* 0x000fe4000fffe03f */
[----:B------:R-:W-:Y:S02]  /*7dd0*/  USHF.R.S32.HI UR5, URZ, 0x6, UR5 ;  /* 0x000000063f057899 */ /* 0x000fe40008011405 */
[----:B------:R-:W-:Y:S02]  /*7de0*/  USHF.R.S32.HI UR6, URZ, 0x1f, UR4 ;  /* 0x0000001f3f067899 */ /* 0x000fe40008011404 */
[----:B------:R-:W-:Y:S02]  /*7df0*/  UISETP.LT.AND UP0, UPT, URZ, UR5, UPT ;  /* 0x000000053f00728c */ /* 0x000fe4000bf01270 */
[----:B------:R-:W-:-:S02]  /*7e00*/  ULEA.HI UR6, UR6, UR4, URZ, 0x6 ;  /* 0x0000000406067291 */ /* 0x000fc4000f8f303f */
[----:B------:R-:W-:Y:S02]  /*7e10*/  USEL UR7, URZ, UR5, !UP0 ;  /* 0x000000053f077287 */ /* 0x000fe4000c000000 */
[----:B------:R-:W-:Y:S01]  /*7e20*/  USHF.R.S32.HI UR6, URZ, 0x6, UR6 ;  /* 0x000000063f067899 */ /* 0x000fe20008011406 */
[----:B--2---:R-:W-:Y:S11]  /*7e30*/  @!P0 BRA `(.L_x_1191) ;  /* 0x0000000000288947 */ /* 0x004ff60003800000 */
[----:B------:R-:W-:Y:S01]  /*7e40*/  ULEA UR8, UR9, UR8, 0x7 ;  /* 0x0000000809087291 */ /* 0x000fe2000f8e383f */
[----:B------:R-:W-:Y:S01]  /*7e50*/  ULDC UR4, c[0x0][0x290] ;  /* 0x0000a40000047ab9 */ /* 0x000fe20000000800 */
[----:B------:R-:W-:Y:S02]  /*7e60*/  ULDC UR5, c[0x0][0x748] ;  /* 0x0001d20000057ab9 */ /* 0x000fe40000000800 */
[----:B------:R-:W-:-:S04]  /*7e70*/  UIADD3 UR4, -UR4, 0xbf, UR8 ;  /* 0x000000bf04047890 */ /* 0x000fc8000fffe108 */
[----:B------:R-:W-:-:S04]  /*7e80*/  UIADD3 UR4, UR4, UR5, URZ ;  /* 0x0000000504047290 */ /* 0x000fc8000fffe03f */
[----:B------:R-:W-:-:S04]  /*7e90*/  USHF.R.S32.HI UR5, URZ, 0x1f, UR4 ;  /* 0x0000001f3f057899 */ /* 0x000fc80008011404 */
[----:B------:R-:W-:-:S04]  /*7ea0*/  ULEA.HI UR5, UR5, UR4, URZ, 0x6 ;  /* 0x0000000405057291 */ /* 0x000fc8000f8f303f */
[----:B------:R-:W-:-:S04]  /*7eb0*/  USHF.R.S32.HI UR5, URZ, 0x6, UR5 ;  /* 0x000000063f057899 */ /* 0x000fc80008011405 */
[----:B------:R-:W-:-:S04]  /*7ec0*/  UISETP.LT.AND UP0, UPT, UR5, UR6, UPT ;  /* 0x000000060500728c */ /* 0x000fc8000bf01270 */
[----:B------:R-:W-:-:S12]  /*7ed0*/  USEL UR6, UR5, UR6, UP0 ;  /* 0x0000000605067287 */ /* 0x000fd80008000000 */
.L_x_1191:
[----:B------:R-:W-:-:S06]  /*7ee0*/  UISETP.GT.AND UP0, UPT, UR6, UR7, UPT ;  /* 0x000000070600728c */ /* 0x000fcc000bf04270 */
[----:B------:R-:W-:-:S13]  /*7ef0*/  PLOP3.LUT P0, PT, PT, PT, UP0, 0x80, 0x0 ;  /* 0x000000000000781c */ /* 0x000fda0003f0f008 */
[----:B------:R-:W-:Y:S05]  /*7f00*/  @!P0 BRA `(.L_x_1190) ;  /* 0x0000001c00348947 */ /* 0x000fea0003800000 */
[----:B------:R-:W-:Y:S01]  /*7f10*/  USHF.R.S32.HI UR10, URZ, 0x1f, UR20 ;  /* 0x0000001f3f0a7899 */ /* 0x000fe20008011414 */
[----:B------:R-:W-:Y:S01]  /*7f20*/  IMAD.U32 R4, RZ, RZ, UR7 ;  /* 0x00000007ff047e24 */ /* 0x000fe2000f8e00ff */
[----:B------:R-:W-:Y:S01]  /*7f30*/  ULDC.64 UR8, c[0x0][0x718] ;  /* 0x0001c60000087ab9 */ /* 0x000fe20000000a00 */
[----:B------:R-:W-:Y:S01]  /*7f40*/  ULDC.64 UR12, c[0x0][0x730] ;  /* 0x0001cc00000c7ab9 */ /* 0x000fe20000000a00 */
[----:B------:R-:W-:Y:S01]  /*7f50*/  UIMAD.WIDE.U32 UR4, UR20, UR8, URZ ;  /* 0x00000008140472a5 */ /* 0x000fe2000f8e003f */
[----:B------:R-:W-:Y:S01]  /*7f60*/  BSSY B0, `(.L_x_1190) ;  /* 0x00001c7000007945 */ /* 0x000fe20003800000 */
[----:B------:R-:W-:Y:S01]  /*7f70*/  UIMAD UR8, UR10, UR8, URZ ;  /* 0x000000080a0872a4 */ /* 0x000fe2000f8e023f */
[----:B------:R-:W-:Y:S01]  /*7f80*/  IMAD.MOV.U32 R0, RZ, RZ, RZ ;  /* 0x000000ffff007224 */ /* 0x000fe200078e00ff */
[----:B------:R-:W-:Y:S02]  /*7f90*/  UIMAD UR10, UR10, UR12, URZ ;  /* 0x0000000c0a0a72a4 */ /* 0x000fe4000f8e023f */
[----:B------:R-:W-:-:S02]  /*7fa0*/  UIMAD UR22, UR20, UR9, UR8 ;  /* 0x00000009141672a4 */ /* 0x000fc4000f8e0208 */
[----:B------:R-:W-:Y:S02]  /*7fb0*/  UIMAD.WIDE.U32 UR8, UR20, UR12, URZ ;  /* 0x0000000c140872a5 */ /* 0x000fe4000f8e003f */
[----:B------:R-:W-:Y:S02]  /*7fc0*/  UIMAD UR12, UR20, UR13, UR10 ;  /* 0x0000000d140c72a4 */ /* 0x000fe4000f8e020a */
[----:B------:R-:W-:Y:S01]  /*7fd0*/  USHF.R.S32.HI UR13, URZ, 0x1f, UR21 ;  /* 0x0000001f3f0d7899 */ /* 0x000fe20008011415 */
[----:B------:R-:W-:Y:S01]  /*7fe0*/  ULDC UR10, c[0x0][0x2e8] ;  /* 0x0000ba00000a7ab9 */ /* 0x000fe20000000800 */
[----:B------:R-:W-:Y:S01]  /*7ff0*/  ELECT P0, URZ, PT ;  /* 0x00000000003f782f */ /* 0x000fe20003800000 */
[----:B------:R-:W-:Y:S01]  /*8000*/  UISETP.NE.AND UP0, UPT, UR10, 0x1, UPT ;  /* 0x000000010a00788c */ /* 0x000fe2000bf05270 */
[----:B------:R-:W-:Y:S01]  /*8010*/  ULDC.64 UR14, c[0x0][0x720] ;  /* 0x0001c800000e7ab9 */ /* 0x000fe20000000a00 */
[----:B------:R-:W-:Y:S02]  /*8020*/  UIADD3 UR23, UR5, UR22, URZ ;  /* 0x0000001605177290 */ /* 0x000fe4000fffe03f */
[----:B------:R-:W-:-:S02]  /*8030*/  UIMAD UR10, UR13, UR14, URZ ;  /* 0x0000000e0d0a72a4 */ /* 0x000fc4000f8e023f */
[----:B------:R-:W-:Y:S01]  /*8040*/  UIADD3 UR9, UR9, UR12, URZ ;  /* 0x0000000c09097290 */ /* 0x000fe2000fffe03f */
[----:B------:R-:W-:Y:S01]  /*8050*/  ULDC.64 UR18, c[0x0][0x738] ;  /* 0x0001ce0000127ab9 */ /* 0x000fe20000000a00 */
[----:B------:R-:W-:-:S03]  /*8060*/  UMOV UR22, UR4 ;  /* 0x0000000400167c82 */ /* 0x000fc60008000000 */
[----:B------:R-:W-:Y:S01]  /*8070*/  @UP0 ULDC UR16, c[0x0][0x2ec] ;  /* 0x0000bb0000100ab9 */ /* 0x000fe20000000800 */
[----:B------:R-:W-:Y:S02]  /*8080*/  UIMAD UR13, UR13, UR18, URZ ;  /* 0x000000120d0d72a4 */ /* 0x000fe4000f8e023f */
[----:B------:R-:W-:Y:S02]  /*8090*/  UIMAD UR5, UR21, UR15, UR10 ;  /* 0x0000000f150572a4 */ /* 0x000fe4000f8e020a */
[----:B------:R-:W-:Y:S02]  /*80a0*/  UIMAD.WIDE.U32 UR22, UR21, UR14, UR22 ;  /* 0x0000000e151672a5 */ /* 0x000fe4000f8e0016 */
[----:B------:R-:W-:Y:S02]  /*80b0*/  UIMAD.WIDE.U32 UR16, UR20, UR16, URZ ;  /* 0x00000010141072a5 */ /* 0x000fe4000f8e003f */
[----:B------:R-:W-:Y:S01]  /*80c0*/  UIMAD.WIDE.U32 UR14, UR21, UR18, UR8 ;  /* 0x00000012150e72a5 */ /* 0x000fe2000f8e0008 */
[----:B------:R-:W-:-:S02]  /*80d0*/  UMOV UR12, UR20 ;  /* 0x00000014000c7c82 */ /* 0x000fc40008000000 */
[----:B------:R-:W-:Y:S01]  /*80e0*/  @UP0 ULDC UR8, c[0x0][0x2f0] ;  /* 0x0000bc0000080ab9 */ /* 0x000fe20000000800 */
[----:B------:R-:W-:Y:S02]  /*80f0*/  UIMAD UR4, UR21, UR19, UR13 ;  /* 0x00000013150472a4 */ /* 0x000fe4000f8e020d */
[----:B------:R-:W-:Y:S01]  /*8100*/  @UP0 USHF.R.U32.HI UR12, URZ, UR8, UR17 ;  /* 0x000000083f0c0299 */ /* 0x000fe20008011611 */
[----:B------:R-:W-:Y:S11]  /*8110*/  @!P0 BRA `(.L_x_1192) ;  /* 0x0000001800ac8947 */ /* 0x000ff60003800000 */
[----:B------:R-:W1:Y:S01]  /*8120*/  S2R R3, SR_CgaCtaId ;  /* 0x0000000000037919 */ /* 0x000e620000008800 */
[----:B------:R-:W-:-:S04]  /*8130*/  MOV R16, 0x400 ;  /* 0x0000040000107802 */ /* 0x000fc80000000f00 */
[----:B-1----:R-:W-:Y:S01]  /*8140*/  LEA R16, R3, R16, 0x18 ;  /* 0x0000001003107211 */ /* 0x002fe200078ec0ff */
[----:B------:R-:W-:-:S05]  /*8150*/  IMAD.MOV.U32 R3, RZ, RZ, 0x1 ;  /* 0x00000001ff037424 */ /* 0x000fca00078e00ff */
[----:B------:R-:W-:-:S04]  /*8160*/  SHF.L.U32 R3, R3, 0x1f, RZ ;  /* 0x0000001f03037819 */ /* 0x000fc800000006ff */
[----:B------:R-:W1:Y:S02]  /*8170*/  SYNCS.PHASECHK.TRANS64.TRYWAIT P0, [R16+URZ+0x30820], R3 ;  /* 0x03082003100075a7 */ /* 0x000e64000800017f */
[----:B-1----:R-:W-:Y:S05]  /*8180*/  @!P0 BRA `(.L_x_1193) ;  /* 0x0000001c00948947 */ /* 0x002fea0003800000 */
.L_x_1221:
[----:B------:R-:W2:Y:S01]  /*8190*/  S2R R0, SR_TID.X ;  /* 0x0000000000007919 */ /* 0x000ea20000002100 */
[----:B------:R-:W-:Y:S02]  /*81a0*/  IMAD.U32 R15, RZ, RZ, UR23 ;  /* 0x00000017ff0f7e24 */ /* 0x000fe4000f8e00ff */
[----:B------:R-:W-:Y:S02]  /*81b0*/  IMAD.U32 R14, RZ, RZ, UR15 ;  /* 0x0000000fff0e7e24 */ /* 0x000fe4000f8e00ff */
[----:B------:R-:W-:Y:S02]  /*81c0*/  VIADD R15, R15, UR5 ;  /* 0x000000050f0f7c36 */ /* 0x000fe40008000000 */
[----:B------:R-:W-:Y:S02]  /*81d0*/  VIADD R14, R14, UR4 ;  /* 0x000000040e0e7c36 */ /* 0x000fe40008000000 */
[----:B------:R-:W-:Y:S01]  /*81e0*/  IMAD.MOV.U32 R11, RZ, RZ, 0x1 ;  /* 0x00000001ff0b7424 */ /* 0x000fe200078e00ff */
[----:B--2---:R-:W-:-:S04]  /*81f0*/  LOP3.LUT R0, R0, 0x7f, RZ, 0xc0, !PT ;  /* 0x0000007f00007812 */ /* 0x004fc800078ec0ff */
[----:B------:R-:W-:-:S13]  /*8200*/  ISETP.NE.AND P0, PT, R0, RZ, PT ;  /* 0x000000ff0000720c */ /* 0x000fda0003f05270 */
[----:B------:R-:W-:Y:S05]  /*8210*/  @P0 BRA `(.L_x_1194) ;  /* 0x0000000000180947 */ /* 0x000fea0003800000 */
[----:B------:R-:W2:Y:S01]  /*8220*/  S2R R0, SR_TID.X ;  /* 0x0000000000007919 */ /* 0x000ea20000002100 */
[----:B-1----:R-:W-:-:S04]  /*8230*/  IMAD.MOV.U32 R3, RZ, RZ, 0x4100 ;  /* 0x00004100ff037424 */ /* 0x002fc800078e00ff */
[----:B------:R3:W-:Y:S01]  /*8240*/  SYNCS.ARRIVE.TRANS64 RZ, [R16+URZ+0x30810], R3 ;  /* 0x0308100310ff79a7 */ /* 0x0007e2000800003f */
[----:B--2---:R-:W-:-:S13]  /*8250*/  LOP3.LUT P1, RZ, R0, 0x1f, RZ, 0xc0, !PT ;  /* 0x0000001f00ff7812 */ /* 0x004fda000782c0ff */
[----:B---3--:R-:W-:Y:S05]  /*8260*/  @!P1 BRA `(.L_x_1194) ;  /* 0x0000000000049947 */ /* 0x008fea0003800000 */
[----:B------:R-:W-:Y:S01]  /*8270*/  BPT.TRAP 0x1 ;  /* 0x000000040000795c */ /* 0x000fe20000300000 */
.L_x_1194:
[----:B------:R-:W-:Y:S01]  /*8280*/  R2UR UR19, R4 ;  /* 0x00000000041372ca */ /* 0x000fe200000e0000 */
[----:B------:R-:W2:Y:S01]  /*8290*/  LDC.64 R6, c[0x0][0x198] ;  /* 0x00006600ff067b82 */ /* 0x000ea20000000a00 */
[----:B------:R-:W-:Y:S01]  /*82a0*/  R2UR UR7, R15 ;  /* 0x000000000f0772ca */ /* 0x000fe200000e0000 */
[----:B------:R-:W-:Y:S01]  /*82b0*/  ULDC.64 UR16, c[0x0][0x700] ;  /* 0x0001c00000107ab9 */ /* 0x000fe20000000a00 */
[----:B------:R-:W-:Y:S01]  /*82c0*/  UMOV UR36, 0x0 ;  /* 0x0000000000247882 */ /* 0x000fe20000000000 */
[----:B------:R-:W-:Y:S01]  /*82d0*/  IMAD.U32 R10, RZ, RZ, UR16 ;  /* 0x00000010ff0a7e24 */ /* 0x000fe2000f8e00ff */
[----:B------:R-:W-:Y:S01]  /*82e0*/  UMOV UR37, 0x14f00000 ;  /* 0x14f0000000257882 */ /* 0x000fe20000000000 */
[----:B------:R-:W-:Y:S01]  /*82f0*/  IMAD.U32 R9, RZ, RZ, UR17 ;  /* 0x00000011ff097e24 */ /* 0x000fe2000f8e00ff */
[----:B------:R-:W-:Y:S01]  /*8300*/  UMOV UR18, URZ ;  /* 0x0000003f00127c82 */ /* 0x000fe20008000000 */
[----:B------:R-:W-:Y:S01]  /*8310*/  UMOV UR26, 0x40 ;  /* 0x00000040001a7882 */ /* 0x000fe20000000000 */
[----:B------:R-:W-:Y:S01]  /*8320*/  UMOV UR28, UR20 ;  /* 0x00000014001c7c82 */ /* 0x000fe20008000000 */
[----:B------:R-:W-:Y:S01]  /*8330*/  UMOV UR29, UR21 ;  /* 0x00000015001d7c82 */ /* 0x000fe20008000000 */
[----:B------:R-:W-:Y:S01]  /*8340*/  IMAD.MOV.U32 R5, RZ, RZ, 0x10000 ;  /* 0x00010000ff057424 */ /* 0x000fe200078e00ff */
[----:B------:R-:W-:Y:S01]  /*8350*/  USHF.L.U32 UR19, UR19, 0x6, URZ ;  /* 0x0000000613137899 */ /* 0x000fe2000800063f */
[----:B------:R-:W-:Y:S01]  /*8360*/  IMAD.MOV.U32 R19, RZ, RZ, RZ ;  /* 0x000000ffff137224 */ /* 0x000fe200078e00ff */
[----:B------:R-:W-:Y:S01]  /*8370*/  UMOV UR48, 0x0 ;  /* 0x0000000000307882 */ /* 0x000fe20000000000 */
[----:B------:R-:W-:Y:S01]  /*8380*/  UMOV UR49, 0x10000000 ;  /* 0x1000000000317882 */ /* 0x000fe20000000000 */
[----:B------:R-:W-:Y:S01]  /*8390*/  UIADD3 UR8, UP0, UR19, UR22, URZ ;  /* 0x0000001613087290 */ /* 0x000fe2000ff1e03f */
[----:B------:R-:W-:-:S02]  /*83a0*/  UMOV UR13, UR21 ;  /* 0x00000015000d7c82 */ /* 0x000fc40008000000 */
[----:B------:R-:W-:Y:S01]  /*83b0*/  UMOV UR27, UR19 ;  /* 0x00000013001b7c82 */ /* 0x000fe20008000000 */
[----:B------:R-:W-:Y:S02]  /*83c0*/  ULEA.HI.X.SX32 UR7, UR19, UR7, 0x1, UP0 ;  /* 0x0000000713077291 */ /* 0x000fe400080f0e3f */
[----:B-1----:R-:W-:Y:S01]  /*83d0*/  IMAD.U32 R3, RZ, RZ, UR8 ;  /* 0x00000008ff037e24 */ /* 0x002fe2000f8e00ff */
[----:B------:R-:W-:Y:S01]  /*83e0*/  UMOV UR10, UR18 ;  /* 0x00000012000a7c82 */ /* 0x000fe20008000000 */
[----:B------:R-:W-:Y:S01]  /*83f0*/  IMAD.U32 R2, RZ, RZ, UR8 ;  /* 0x00000008ff027e24 */ /* 0x000fe2000f8e00ff */
[----:B------:R-:W-:Y:S01]  /*8400*/  R2UR UR8, R16 ;  /* 0x00000000100872ca */ /* 0x000fe200000e0000 */
[----:B--2---:R-:W-:Y:S01]  /*8410*/  IMAD.MOV.U32 R8, RZ, RZ, R6 ;  /* 0x000000ffff087224 */ /* 0x004fe200078e0006 */
[----:B------:R-:W-:Y:S01]  /*8420*/  LEA R0, P1, R3, R10, 0x2 ;  /* 0x0000000a03007211 */ /* 0x000fe200078210ff */
[----:B------:R-:W-:Y:S01]  /*8430*/  IMAD.U32 R3, RZ, RZ, UR7 ;  /* 0x00000007ff037e24 */ /* 0x000fe2000f8e00ff */
[----:B------:R-:W-:Y:S01]  /*8440*/  UMOV UR7, 0x10 ;  /* 0x0000001000077882 */ /* 0x000fe20000000000 */
[----:B------:R-:W-:Y:S01]  /*8450*/  UMOV UR42, 0x40 ;  /* 0x00000040002a7882 */ /* 0x000fe20000000000 */
[----:B------:R-:W-:Y:S01]  /*8460*/  R2UR UR32, R0 ;  /* 0x00000000002072ca */ /* 0x000fe200000e0000 */
[----:B------:R-:W-:Y:S01]  /*8470*/  UMOV UR43, UR11 ;  /* 0x0000000b002b7c82 */ /* 0x000fe20008000000 */
[----:B------:R-:W-:Y:S01]  /*8480*/  LEA.HI.X R2, R2, R9, R3, 0x2, P1 ;  /* 0x0000000902027211 */ /* 0x000fe200008f1403 */
[----:B------:R-:W-:Y:S01]  /*8490*/  UMOV UR44, UR12 ;  /* 0x0000000c002c7c82 */ /* 0x000fe20008000000 */
[----:B------:R-:W-:Y:S01]  /*84a0*/  IADD3 R0, P1, R8, 0x2f0, RZ ;  /* 0x000002f008007810 */ /* 0x000fe20007f3e0ff */
[----:B------:R-:W-:Y:S01]  /*84b0*/  UMOV UR45, UR21 ;  /* 0x00000015002d7c82 */ /* 0x000fe20008000000 */
[----:B------:R-:W-:Y:S01]  /*84c0*/  R2UR UR33, R2 ;  /* 0x00000000022172ca */ /* 0x000fe200000e0000 */
[----:B------:R-:W-:Y:S01]  /*84d0*/  UIADD3 UR16, UR8, 0x18000, URZ ;  /* 0x0001800008107890 */ /* 0x000fe2000fffe03f */
[----:B------:R-:W-:Y:S01]  /*84e0*/  R2UR UR30, R0 ;  /* 0x00000000001e72ca */ /* 0x000fe200000e0000 */
[----:B------:R-:W-:Y:S01]  /*84f0*/  UIADD3 UR17, UR8, 0x30810, URZ ;  /* 0x0003081008117890 */ /* 0x000fe2000fffe03f */
[----:B------:R-:W-:Y:S01]  /*8500*/  IADD3 R0, P2, R8, 0x3f0, RZ ;  /* 0x000003f008007810 */ /* 0x000fe20007f5e0ff */
[----:B------:R-:W-:-:S02]  /*8510*/  UIADD3 UR24, UR8, 0x1a000, URZ ;  /* 0x0001a00008187890 */ /* 0x000fc4000fffe03f */
[----:B------:R-:W-:Y:S01]  /*8520*/  UIADD3 UR50, UR8, 0x28000, URZ ;  /* 0x0002800008327890 */ /* 0x000fe2000fffe03f */
[----:B------:R-:W-:Y:S01]  /*8530*/  R2UR UR46, R0 ;  /* 0x00000000002e72ca */ /* 0x000fe200000e0000 */
[--C-:B------:R-:W-:Y:S01]  /*8540*/  IMAD.X R0, RZ, RZ, R7.reuse, P1 ;  /* 0x000000ffff007224 */ /* 0x100fe200008e0607 */
[----:B------:R-:W-:Y:S01]  /*8550*/  IADD3 R2, P1, R8, 0xf0, RZ ;  /* 0x000000f008027810 */ /* 0x000fe20007f3e0ff */
[----:B------:R-:W-:Y:S01]  /*8560*/  UMOV UR25, UR17 ;  /* 0x0000001100197c82 */ /* 0x000fe20008000000 */
[----:B------:R-:W-:Y:S01]  /*8570*/  UMOV UR51, UR17 ;  /* 0x0000001100337c82 */ /* 0x000fe20008000000 */
[----:B------:R-:W-:Y:S01]  /*8580*/  UIADD3 UR9, UR8, 0x30800, URZ ;  /* 0x0003080008097890 */ /* 0x000fe2000fffe03f */
[----:B------:R-:W-:Y:S01]  /*8590*/  R2UR UR31, R0 ;  /* 0x00000000001f72ca */ /* 0x000fe200000e0000 */
[--C-:B------:R-:W-:Y:S01]  /*85a0*/  IMAD.X R0, RZ, RZ, R7.reuse, P2 ;  /* 0x000000ffff007224 */ /* 0x100fe200010e0607 */
[----:B------:R-:W-:Y:S01]  /*85b0*/  R2UR UR34, R2 ;  /* 0x00000000022272ca */ /* 0x000fe200000e0000 */
[----:B------:R-:W-:Y:S01]  /*85c0*/  IMAD.X R3, RZ, RZ, R7, P1 ;  /* 0x000000ffff037224 */ /* 0x000fe200008e0607 */
[----:B------:R-:W-:-:S02]  /*85d0*/  UIADD3 UR40, UR8, 0x4000, URZ ;  /* 0x0000400008287890 */ /* 0x000fc4000fffe03f */
[----:B------:R-:W-:Y:S01]  /*85e0*/  R2UR UR47, R0 ;  /* 0x00000000002f72ca */ /* 0x000fe200000e0000 */
[----:B------:R-:W-:Y:S01]  /*85f0*/  IMAD.U32 R0, RZ, RZ, UR6 ;  /* 0x00000006ff007e24 */ /* 0x000fe2000f8e00ff */
[----:B------:R-:W-:Y:S01]  /*8600*/  R2UR UR35, R3 ;  /* 0x00000000032372ca */ /* 0x000fe200000e0000 */
[----:B------:R-:W-:Y:S02]  /*8610*/  UMOV UR41, UR9 ;  /* 0x0000000900297c82 */ /* 0x000fe40008000000 */
[----:B------:R-:W-:-:S05]  /*8620*/  VIADD R6, R0, 0xffffffff ;  /* 0xffffffff00067836 */ /* 0x000fca0000000000 */
[----:B------:R1:W-:Y:S01]  /*8630*/  STL [R1], R6 ;  /* 0x0000000601007387 */ /* 0x0003e20000100800 */
[----:B------:R-:W-:-:S04]  /*8640*/  ISETP.GE.AND P1, PT, R4, R6, PT ;  /* 0x000000060400720c */ /* 0x000fc80003f26270 */
[----:B------:R-:W-:Y:S01]  /*8650*/  UTMALDG.4D [UR16], [UR34], desc[UR36] ;  /* 0x00002410220075b4 */ /* 0x000fe20008019000 */
[----:B------:R-:W-:Y:S01]  /*8660*/  UTMALDG.4D [UR24], [UR34], desc[UR36] ;  /* 0x00002418220075b4 */ /* 0x000fe20008019000 */
[----:B------:R2:W-:Y:S01]  /*8670*/  UBLKCP.S.G [UR50], [UR32], UR7 ;  /* 0x00000032200073ba */ /* 0x0005e20008000207 */
[----:B------:R1:W-:Y:S01]  /*8680*/  SYNCS.ARRIVE.TRANS64 RZ, [R16+URZ+0x30800], R5 ;  /* 0x0308000510ff79a7 */ /* 0x0003e2000800003f */
[----:B------:R1:W-:Y:S01]  /*8690*/  UTMALDG.4D [UR8], [UR30], desc[UR48] ;  /* 0x000030081e0075b4 */ /* 0x0003e20008019000 */
[----:B--2---:R-:W-:Y:S01]  /*86a0*/  UIADD3 UR32, UR8, 0x8000, URZ ;  /* 0x0000800008207890 */ /* 0x004fe2000fffe03f */
[----:B------:R1:W-:Y:S01]  /*86b0*/  UTMALDG.4D [UR40], [UR30], desc[UR48] ;  /* 0x000030281e0075b4 */ /* 0x0003e20008019000 */
[----:B------:R-:W-:Y:S01]  /*86c0*/  UIADD3 UR24, UR8, 0xc000, URZ ;  /* 0x0000c00008187890 */ /* 0x000fe2000fffe03f */
[----:B------:R-:W-:Y:S01]  /*86d0*/  UMOV UR35, UR11 ;  /* 0x0000000b00237c82 */ /* 0x000fe20008000000 */
[----:B------:R-:W-:Y:S01]  /*86e0*/  UMOV UR36, UR12 ;  /* 0x0000000c00247c82 */ /* 0x000fe20008000000 */
[----:B------:R-:W-:Y:S01]  /*86f0*/  UMOV UR37, UR21 ;  /* 0x0000001500257c82 */ /* 0x000fe20008000000 */
[----:B------:R-:W-:Y:S01]  /*8700*/  UMOV UR34, UR18 ;  /* 0x0000001200227c82 */ /* 0x000fe20008000000 */
[----:B------:R-:W-:Y:S01]  /*8710*/  UMOV UR33, UR9 ;  /* 0x0000000900217c82 */ /* 0x000fe20008000000 */
[----:B------:R-:W-:Y:S01]  /*8720*/  UMOV UR27, UR11 ;  /* 0x0000000b001b7c82 */ /* 0x000fe20008000000 */
[----:B------:R-:W-:Y:S01]  /*8730*/  UMOV UR28, UR12 ;  /* 0x0000000c001c7c82 */ /* 0x000fe20008000000 */
[----:B------:R-:W-:Y:S01]  /*8740*/  UMOV UR25, UR9 ;  /* 0x0000000900197c82 */ /* 0x000fe20008000000 */
[----:B------:R1:W-:Y:S01]  /*8750*/  UTMALDG.4D [UR32], [UR46], desc[UR48] ;  /* 0x000030202e0075b4 */ /* 0x0003e20008019000 */
[----:B------:R1:W-:Y:S02]  /*8760*/  UTMALDG.4D [UR24], [UR46], desc[UR48] ;  /* 0x000030182e0075b4 */ /* 0x0003e40008019000 */
[----:B-1----:R-:W-:Y:S05]  /*8770*/  @P1 BRA `(.L_x_1195) ;  /* 0x00000010003c1947 */ /* 0x002fea0003800000 */
[----:B------:R-:W-:Y:S01]  /*8780*/  R2UR UR7, R4 ;  /* 0x00000000040772ca */ /* 0x000fe200000e0000 */
[----:B------:R-:W1:Y:S01]  /*8790*/  S2R R6, SR_TID.X ;  /* 0x0000000000067919 */ /* 0x000e620000002100 */
[----:B------:R-:W-:Y:S01]  /*87a0*/  UIADD3 UR8, UR6, -0x2, URZ ;  /* 0xfffffffe06087890 */ /* 0x000fe2000fffe03f */
[----:B------:R-:W-:-:S05]  /*87b0*/  IMAD.MOV.U32 R11, RZ, RZ, 0x1 ;  /* 0x00000001ff0b7424 */ /* 0x000fca00078e00ff */
[----:B------:R-:W-:-:S05]  /*87c0*/  ISETP.NE.AND P1, PT, R4, UR8, PT ;  /* 0x0000000804007c0c */ /* 0x000fca000bf25270 */
[----:B------:R-:W-:-:S04]  /*87d0*/  ULOP3.LUT UR7, URZ, UR7, URZ, 0x33, !UPT ;  /* 0x000000073f077292 */ /* 0x000fc8000f8e333f */
[----:B------:R-:W-:-:S06]  /*87e0*/  UIADD3 UR7, UR7, UR6, URZ ;  /* 0x0000000607077290 */ /* 0x000fcc000fffe03f */
[----:B------:R-:W-:-:S05]  /*87f0*/  IMAD.U32 R0, RZ, RZ, UR7 ;  /* 0x00000007ff007e24 */ /* 0x000fca000f8e00ff */
[----:B------:R-:W-:Y:S01]  /*8800*/  LOP3.LUT R5, R0, 0x1, RZ, 0xc0, !PT ;  /* 0x0000000100057812 */ /* 0x000fe200078ec0ff */
[----:B------:R-:W-:-:S04]  /*8810*/  IMAD.MOV.U32 R0, RZ, RZ, R4 ;  /* 0x000000ffff007224 */ /* 0x000fc800078e0004 */
[----:B------:R2:W-:Y:S01]  /*8820*/  STL [R1+0x4], R5 ;  /* 0x0000040501007387 */ /* 0x0005e20000100800 */
[----:B-1----:R-:W-:Y:S01]  /*8830*/  LOP3.LUT R6, R6, 0x1f, RZ, 0xc0, !PT ;  /* 0x0000001f06067812 */ /* 0x002fe200078ec0ff */
[----:B------:R-:W-:Y:S06]  /*8840*/  @!P1 BRA `(.L_x_1196) ;  /* 0x0000000800b09947 */ /* 0x000fec0003800000 */
[----:B------:R-:W-:Y:S01]  /*8850*/  R2UR UR8, R5 ;  /* 0x00000000050872ca */ /* 0x000fe200000e0000 */
[----:B------:R-:W-:Y:S02]  /*8860*/  IMAD.MOV.U32 R0, RZ, RZ, R4 ;  /* 0x000000ffff007224 */ /* 0x000fe400078e0004 */
[----:B------:R-:W-:-:S10]  /*8870*/  IMAD.MOV.U32 R11, RZ, RZ, 0x1 ;  /* 0x00000001ff0b7424 */ /* 0x000fd400078e00ff */
[----:B------:R-:W-:-:S06]  /*8880*/  UIADD3 UR7, UR7, -UR8, URZ ;  /* 0x8000000807077290 */ /* 0x000fcc000fffe03f */
[----:B------:R-:W-:-:S07]  /*8890*/  IMAD.U32 R20, RZ, RZ, UR7 ;  /* 0x00000007ff147e24 */ /* 0x000fce000f8e00ff */
.L_x_1205:
[----:B--234-:R-:W-:-:S04]  /*88a0*/  SHF.L.U32 R21, R11, 0x1f, RZ ;  /* 0x0000001f0b157819 */ /* 0x01cfc800000006ff */
[----:B------:R-:W1:Y:S02]  /*88b0*/  SYNCS.PHASECHK.TRANS64.TRYWAIT P1, [R16+URZ+0x30840], R21 ;  /* 0x03084015100075a7 */ /* 0x000e64000802017f */
[----:B-1----:R-:W-:Y:S05]  /*88c0*/  @!P1 BRA `(.L_x_1197) ;  /* 0x0000001400d89947 */ /* 0x002fea0003800000 */
.L_x_1222:
[----:B------:R-:W-:Y:S05]  /*88d0*/  @P0 BRA `(.L_x_1198) ;  /* 0x0000000000140947 */ /* 0x000fea0003800000 */
[----:B------:R-:W-:Y:S01]  /*88e0*/  ISETP.NE.AND P1, PT, R6, RZ, PT ;  /* 0x000000ff0600720c */ /* 0x000fe20003f25270 */
[----:B------:R-:W-:-:S04]  /*88f0*/  IMAD.MOV.U32 R3, RZ, RZ, 0x4100 ;  /* 0x00004100ff037424 */ /* 0x000fc800078e00ff */
[----:B------:R3:W-:Y:S08]  /*8900*/  SYNCS.ARRIVE.TRANS64 RZ, [R16+URZ+0x30830], R3 ;  /* 0x0308300310ff79a7 */ /* 0x0007f0000800003f */
[----:B------:R-:W-:Y:S05]  /*8910*/  @!P1 BRA `(.L_x_1198) ;  /* 0x0000000000049947 */ /* 0x000fea0003800000 */
[----:B------:R-:W-:Y:S01]  /*8920*/  BPT.TRAP 0x1 ;  /* 0x000000040000795c */ /* 0x000fe20000300000 */
.L_x_1198:
[----:B------:R-:W3:Y:S01]  /*8930*/  LDC.64 R12, c[0x0][0x728] ;  /* 0x0001ca00ff0c7b82 */ /* 0x000ee20000000a00 */
[----:B------:R-:W-:Y:S01]  /*8940*/  IMAD.SHL.U32 R18, R0, 0x40, RZ ;  /* 0x0000004000127824 */ /* 0x000fe200078e00ff */
[----:B------:R-:W-:Y:S01]  /*8950*/  R2UR UR32, R16 ;  /* 0x00000000102072ca */ /* 0x000fe200000e0000 */
[----:B------:R-:W-:Y:S01]  /*8960*/  UMOV UR30, 0x0 ;  /* 0x00000000001e7882 */ /* 0x000fe20000000000 */
[----:B------:R-:W-:Y:S01]  /*8970*/  UMOV UR31, 0x14f00000 ;  /* 0x14f00000001f7882 */ /* 0x000fe20000000000 */
[----:B------:R-:W-:Y:S01]  /*8980*/  UMOV UR18, URZ ;  /* 0x0000003f00127c82 */ /* 0x000fe20008000000 */
[C---:B------:R-:W-:Y:S01]  /*8990*/  IADD3 R2, P1, R18.reuse, UR14, RZ ;  /* 0x0000000e12027c10 */ /* 0x040fe2000ff3e0ff */
[----:B------:R-:W-:Y:S01]  /*89a0*/  UMOV UR26, 0x40 ;  /* 0x00000040001a7882 */ /* 0x000fe20000000000 */
[----:B--2---:R-:W2:Y:S01]  /*89b0*/  LDC.64 R4, c[0x0][0x198] ;  /* 0x00006600ff047b82 */ /* 0x004ea20000000a00 */
        /* <DEDUP_REMOVED lines=14> */
[----:B--2---:R-:W-:Y:S02]  /*8aa0*/  IMAD.MOV.U32 R8, RZ, RZ, R4 ;  /* 0x000000ffff087224 */ /* 0x004fe400078e0004 */
        /* <DEDUP_REMOVED lines=12> */
.L_x_1223:
[----:B------:R-:W-:Y:S05]  /*8b70*/  @P0 BRA `(.L_x_1200) ;  /* 0x0000000000140947 */ /* 0x000fea0003800000 */
[----:B------:R-:W-:Y:S01]  /*8b80*/  ISETP.NE.AND P1, PT, R6, RZ, PT ;  /* 0x000000ff0600720c */ /* 0x000fe20003f25270 */
[----:B------:R-:W-:-:S04]  /*8b90*/  IMAD.MOV.U32 R2, RZ, RZ, 0x4100 ;  /* 0x00004100ff027424 */ /* 0x000fc800078e00ff */
[----:B------:R3:W-:Y:S08]  /*8ba0*/  SYNCS.ARRIVE.TRANS64 RZ, [R16+URZ+0x30818], R2 ;  /* 0x0308180210ff79a7 */ /* 0x0007f0000800003f */
[----:B------:R-:W-:Y:S05]  /*8bb0*/  @!P1 BRA `(.L_x_1200) ;  /* 0x0000000000049947 */ /* 0x000fea0003800000 */
[----:B------:R-:W-:Y:S01]  /*8bc0*/  BPT.TRAP 0x1 ;  /* 0x000000040000795c */ /* 0x000fe20000300000 */
.L_x_1200:
[----:B------:R-:W-:Y:S01]  /*8bd0*/  VIADD R18, R18, 0x40 ;  /* 0x0000004012127836 */ /* 0x000fe20000000000 */
[----:B------:R-:W-:Y:S01]  /*8be0*/  ULDC.64 UR8, c[0x0][0x700] ;  /* 0x0001c00000087ab9 */ /* 0x000fe20000000a00 */
[----:B------:R-:W-:Y:S01]  /*8bf0*/  R2UR UR32, R16 ;  /* 0x00000000102072ca */ /* 0x000fe200000e0000 */
[----:B------:R-:W-:Y:S01]  /*8c00*/  IMAD.U32 R10, RZ, RZ, UR8 ;  /* 0x00000008ff0a7e24 */ /* 0x000fe2000f8e00ff */
[----:B------:R-:W-:Y:S01]  /*8c10*/  UMOV UR30, 0x0 ;  /* 0x00000000001e7882 */ /* 0x000fe20000000000 */
[----:B---3--:R-:W-:Y:S01]  /*8c20*/  IADD3 R2, P1, R18, UR22, RZ ;  /* 0x0000001612027c10 */ /* 0x008fe2000ff3e0ff */
[----:B------:R-:W-:Y:S01]  /*8c30*/  IMAD.U32 R9, RZ, RZ, UR9 ;  /* 0x00000009ff097e24 */ /* 0x000fe2000f8e00ff */
[----:B------:R-:W-:Y:S01]  /*8c40*/  SHF.R.S32.HI R17, RZ, 0x1f, R18 ;  /* 0x0000001fff117819 */ /* 0x000fe20000011412 */
[----:B------:R-:W-:Y:S01]  /*8c50*/  UMOV UR31, 0x14f00000 ;  /* 0x14f00000001f7882 */ /* 0x000fe20000000000 */
[----:B------:R-:W-:Y:S01]  /*8c60*/  LEA R3, P2, R2, R10, 0x2 ;  /* 0x0000000a02037211 */ /* 0x000fe200078410ff */
[----:B------:R-:W-:Y:S01]  /*8c70*/  UMOV UR26, URZ ;  /* 0x0000003f001a7c82 */ /* 0x000fe20008000000 */
[----:B------:R-:W-:Y:S01]  /*8c80*/  R2UR UR27, R18 ;  /* 0x00000000121b72ca */ /* 0x000fe200000e0000 */
[----:B------:R-:W-:Y:S01]  /*8c90*/  UMOV UR28, UR20 ;  /* 0x00000014001c7c82 */ /* 0x000fe20008000000 */
[----:B------:R-:W-:Y:S01]  /*8ca0*/  R2UR UR34, R3 ;  /* 0x00000000032272ca */ /* 0x000fe200000e0000 */
[----:B------:R-:W-:Y:S01]  /*8cb0*/  IMAD.X R3, R17, 0x1, R15, P1 ;  /* 0x0000000111037824 */ /* 0x000fe200008e060f */
[----:B------:R-:W-:-:S02]  /*8cc0*/  UIADD3 UR24, UR32, 0x1c000, URZ ;  /* 0x0001c00020187890 */ /* 0x000fc4000fffe03f */
[----:B------:R-:W-:Y:S02]  /*8cd0*/  UIADD3 UR25, UR32, 0x30818, URZ ;  /* 0x0003081820197890 */ /* 0x000fe4000fffe03f */
[----:B------:R-:W-:Y:S01]  /*8ce0*/  LEA.HI.X R3, R2, R9, R3, 0x2, P2 ;  /* 0x0000000902037211 */ /* 0x000fe200010f1403 */
[----:B------:R-:W-:Y:S01]  /*8cf0*/  UIADD3 UR16, UR32, 0x1e000, URZ ;  /* 0x0001e00020107890 */ /* 0x000fe2000fffe03f */
[----:B------:R-:W-:Y:S01]  /*8d00*/  IADD3 R2, P1, R8, 0xf0, RZ ;  /* 0x000000f008027810 */ /* 0x000fe20007f3e0ff */
[----:B------:R-:W-:Y:S01]  /*8d10*/  UIADD3 UR32, UR32, 0x28100, URZ ;  /* 0x0002810020207890 */ /* 0x000fe2000fffe03f */
[----:B------:R-:W-:Y:S01]  /*8d20*/  R2UR UR35, R3 ;  /* 0x00000000032372ca */ /* 0x000fe200000e0000 */
[----:B------:R-:W-:Y:S01]  /*8d30*/  UMOV UR29, UR21 ;  /* 0x00000015001d7c82 */ /* 0x000fe20008000000 */
[----:B------:R-:W-:Y:S01]  /*8d40*/  R2UR UR8, R2 ;  /* 0x00000000020872ca */ /* 0x000fe200000e0000 */
[----:B------:R-:W-:Y:S01]  /*8d50*/  IMAD.X R3, RZ, RZ, R7, P1 ;  /* 0x000000ffff037224 */ /* 0x000fe200008e0607 */
[----:B------:R-:W-:Y:S01]  /*8d60*/  UMOV UR18, 0x40 ;  /* 0x0000004000127882 */ /* 0x000fe20000000000 */
[----:B------:R-:W-:Y:S01]  /*8d70*/  UMOV UR17, UR25 ;  /* 0x0000001900117c82 */ /* 0x000fe20008000000 */
[----:B------:R-:W-:Y:S01]  /*8d80*/  UMOV UR19, UR27 ;  /* 0x0000001b00137c82 */ /* 0x000fe20008000000 */
[----:B------:R-:W-:Y:S01]  /*8d90*/  UMOV UR33, UR25 ;  /* 0x0000001900217c82 */ /* 0x000fe20008000000 */
[----:B------:R-:W-:Y:S01]  /*8da0*/  R2UR UR9, R3 ;  /* 0x00000000030972ca */ /* 0x000fe200000e0000 */
[----:B------:R-:W-:-:S12]  /*8db0*/  UMOV UR7, 0x10 ;  /* 0x0000001000077882 */ /* 0x000fd80000000000 */
[----:B------:R3:W-:Y:S01]  /*8dc0*/  UTMALDG.4D [UR24], [UR8], desc[UR30] ;  /* 0x00001e18080075b4 */ /* 0x0007e20008019000 */
[----:B------:R3:W-:Y:S01]  /*8dd0*/  UTMALDG.4D [UR16], [UR8], desc[UR30] ;  /* 0x00001e10080075b4 */ /* 0x0007e20008019000 */
[----:B------:R3:W-:Y:S01]  /*8de0*/  UBLKCP.S.G [UR32], [UR34], UR7 ;  /* 0x00000020220073ba */ /* 0x0007e20008000207 */
[----:B------:R-:W4:Y:S02]  /*8df0*/  SYNCS.PHASECHK.TRANS64.TRYWAIT P1, [R16+URZ+0x30848], R21 ;  /* 0x03084815100075a7 */ /* 0x000f24000802017f */
[----:B---34-:R-:W-:Y:S05]  /*8e00*/  @!P1 BRA `(.L_x_1201) ;  /* 0x0000001000b09947 */ /* 0x018fea0003800000 */
.L_x_1224:
[----:B------:R-:W-:Y:S05]  /*8e10*/  @P0 BRA `(.L_x_1202) ;  /* 0x0000000000140947 */ /* 0x000fea0003800000 */
[----:B------:R-:W-:Y:S01]  /*8e20*/  ISETP.NE.AND P1, PT, R6, RZ, PT ;  /* 0x000000ff0600720c */ /* 0x000fe20003f25270 */
[----:B-123--:R-:W-:-:S04]  /*8e30*/  IMAD.MOV.U32 R21, RZ, RZ, 0x4100 ;  /* 0x00004100ff157424 */ /* 0x00efc800078e00ff */
[----:B------:R4:W-:Y:S08]  /*8e40*/  SYNCS.ARRIVE.TRANS64 RZ, [R16+URZ+0x30838], R21 ;  /* 0x0308381510ff79a7 */ /* 0x0009f0000800003f */
[----:B------:R-:W-:Y:S05]  /*8e50*/  @!P1 BRA `(.L_x_1202) ;  /* 0x0000000000049947 */ /* 0x000fea0003800000 */
[----:B------:R-:W-:Y:S01]  /*8e60*/  BPT.TRAP 0x1 ;  /* 0x000000040000795c */ /* 0x000fe20000300000 */
.L_x_1202:
[C---:B------:R-:W-:Y:S01]  /*8e70*/  R2UR UR27, R18.reuse ;  /* 0x00000000121b72ca */ /* 0x040fe200000e0000 */
[----:B------:R-:W-:Y:S01]  /*8e80*/  UMOV UR30, 0x0 ;  /* 0x00000000001e7882 */ /* 0x000fe20000000000 */
[----:B------:R-:W-:Y:S01]  /*8e90*/  IADD3 R18, P1, R18, UR14, RZ ;  /* 0x0000000e12127c10 */ /* 0x000fe2000ff3e0ff */
        /* <DEDUP_REMOVED lines=26> */
[----:B------:R-:W5:Y:S02]  /*9040*/  SYNCS.PHASECHK.TRANS64.TRYWAIT P1, [R16+URZ+0x30820], R5 ;  /* 0x03082005100075a7 */ /* 0x000f64000802017f */
[----:B-1---5:R-:W-:Y:S05]  /*9050*/  @!P1 BRA `(.L_x_1203) ;  /* 0x0000001000309947 */ /* 0x022fea0003800000 */
.L_x_1226:
[----:B------:R-:W-:Y:S05]  /*9060*/  @P0 BRA `(.L_x_1204) ;  /* 0x0000000000140947 */ /* 0x000fea0003800000 */
[----:B------:R-:W-:Y:S01]  /*9070*/  ISETP.NE.AND P1, PT, R6, RZ, PT ;  /* 0x000000ff0600720c */ /* 0x000fe20003f25270 */
[----:B------:R-:W-:-:S04]  /*9080*/  IMAD.MOV.U32 R5, RZ, RZ, 0x4100 ;  /* 0x00004100ff057424 */ /* 0x000fc800078e00ff */
[----:B------:R1:W-:Y:S08]  /*9090*/  SYNCS.ARRIVE.TRANS64 RZ, [R16+URZ+0x30810], R5 ;  /* 0x0308100510ff79a7 */ /* 0x0003f0000800003f */
[----:B------:R-:W-:Y:S05]  /*90a0*/  @!P1 BRA `(.L_x_1204) ;  /* 0x0000000000049947 */ /* 0x000fea0003800000 */
[----:B------:R-:W-:Y:S01]  /*90b0*/  BPT.TRAP 0x1 ;  /* 0x000000040000795c */ /* 0x000fe20000300000 */
.L_x_1204:
[----:B------:R-:W-:Y:S01]  /*90c0*/  R2UR UR7, R0 ;  /* 0x00000000000772ca */ /* 0x000fe200000e0000 */
[----:B------:R-:W-:Y:S01]  /*90d0*/  VIADD R20, R20, 0xfffffffe ;  /* 0xfffffffe14147836 */ /* 0x000fe20000000000 */
[----:B------:R-:W-:Y:S01]  /*90e0*/  R2UR UR8, R15 ;  /* 0x000000000f0872ca */ /* 0x000fe200000e0000 */
[----:B------:R-:W-:Y:S01]  /*90f0*/  UMOV UR30, 0x0 ;  /* 0x00000000001e7882 */ /* 0x000fe20000000000 */
[----:B------:R-:W-:Y:S01]  /*9100*/  R2UR UR32, R16 ;  /* 0x00000000102072ca */ /* 0x000fe200000e0000 */
[----:B------:R-:W-:Y:S01]  /*9110*/  UMOV UR31, 0x14f00000 ;  /* 0x14f00000001f7882 */ /* 0x000fe20000000000 */
[----:B------:R-:W-:Y:S01]  /*9120*/  UMOV UR26, URZ ;  /* 0x0000003f001a7c82 */ /* 0x000fe20008000000 */
[----:B------:R-:W-:Y:S01]  /*9130*/  UMOV UR28, UR20 ;  /* 0x00000014001c7c82 */ /* 0x000fe20008000000 */
[----:B------:R-:W-:Y:S01]  /*9140*/  UMOV UR29, UR21 ;  /* 0x00000015001d7c82 */ /* 0x000fe20008000000 */
[----:B------:R-:W-:Y:S01]  /*9150*/  UMOV UR18, 0x40 ;  /* 0x0000004000127882 */ /* 0x000fe20000000000 */
[----:B------:R-:W-:-:S03]  /*9160*/  UMOV UR10, 0x10 ;  /* 0x00000010000a7882 */ /* 0x000fc60000000000 */
[----:B------:R-:W-:-:S04]  /*9170*/  UIADD3 UR7, UR7, 0x2, URZ ;  /* 0x0000000207077890 */ /* 0x000fc8000fffe03f */
[----:B------:R-:W-:Y:S02]  /*9180*/  USHF.L.U32 UR27, UR7, 0x6, URZ ;  /* 0x00000006071b7899 */ /* 0x000fe4000800063f */
[----:B------:R-:W-:Y:S02]  /*9190*/  UIADD3 UR24, UR32, 0x18000, URZ ;  /* 0x0001800020187890 */ /* 0x000fe4000fffe03f */
[----:B------:R-:W-:Y:S02]  /*91a0*/  UIADD3 UR9, UP0, UR27, UR22, URZ ;  /* 0x000000161b097290 */ /* 0x000fe4000ff1e03f */
[----:B------:R-:W-:Y:S02]  /*91b0*/  UIADD3 UR25, UR32, 0x30810, URZ ;  /* 0x0003081020197890 */ /* 0x000fe4000fffe03f */
[----:B------:R-:W-:Y:S02]  /*91c0*/  ULEA.HI.X.SX32 UR8, UR27, UR8, 0x1, UP0 ;  /* 0x000000081b087291 */ /* 0x000fe400080f0e3f */
[----:B-1----:R-:W-:Y:S01]  /*91d0*/  IMAD.U32 R5, RZ, RZ, UR9 ;  /* 0x00000009ff057e24 */ /* 0x002fe2000f8e00ff */
[----:B------:R-:W-:-:S02]  /*91e0*/  UIADD3 UR16, UR32, 0x1a000, URZ ;  /* 0x0001a00020107890 */ /* 0x000fc4000fffe03f */
[----:B------:R-:W-:Y:S01]  /*91f0*/  UIADD3 UR32, UR32, 0x28000, URZ ;  /* 0x0002800020207890 */ /* 0x000fe2000fffe03f */
[----:B------:R-:W-:Y:S01]  /*9200*/  IMAD.U32 R4, RZ, RZ, UR8 ;  /* 0x00000008ff047e24 */ /* 0x000fe2000f8e00ff */
[----:B------:R-:W-:Y:S01]  /*9210*/  LEA R0, P1, R5, R10, 0x2 ;  /* 0x0000000a05007211 */ /* 0x000fe200078210ff */
[----:B------:R-:W-:Y:S01]  /*9220*/  UMOV UR17, UR25 ;  /* 0x0000001900117c82 */ /* 0x000fe20008000000 */
[----:B------:R-:W-:Y:S01]  /*9230*/  R2UR UR8, R2 ;  /* 0x00000000020872ca */ /* 0x000fe200000e0000 */
[----:B------:R-:W-:Y:S01]  /*9240*/  UMOV UR19, UR27 ;  /* 0x0000001b00137c82 */ /* 0x000fe20008000000 */
[----:B------:R-:W-:Y:S01]  /*9250*/  R2UR UR34, R0 ;  /* 0x00000000002272ca */ /* 0x000fe200000e0000 */
[----:B------:R-:W-:Y:S01]  /*9260*/  IMAD.U32 R0, RZ, RZ, UR9 ;  /* 0x00000009ff007e24 */ /* 0x000fe2000f8e00ff */
[----:B------:R-:W-:Y:S01]  /*9270*/  R2UR UR9, R3 ;  /* 0x00000000030972ca */ /* 0x000fe200000e0000 */
[----:B------:R-:W-:-:S03]  /*9280*/  UMOV UR33, UR25 ;  /* 0x0000001900217c82 */ /* 0x000fc60008000000 */
[----:B------:R-:W-:Y:S02]  /*9290*/  LEA.HI.X R0, R0, R9, R4, 0x2, P1 ;  /* 0x0000000900007211 */ /* 0x000fe400008f1404 */
[----:B------:R-:W-:Y:S02]  /*92a0*/  ISETP.NE.AND P1, PT, R20, RZ, PT ;  /* 0x000000ff1400720c */ /* 0x000fe40003f25270 */
[----:B------:R-:W-:Y:S01]  /*92b0*/  R2UR UR35, R0 ;  /* 0x00000000002372ca */ /* 0x000fe200000e0000 */
[----:B------:R-:W-:-:S04]  /*92c0*/  IMAD.U32 R0, RZ, RZ, UR7 ;  /* 0x00000007ff007e24 */ /* 0x000fc8000f8e00ff */
[----:B------:R1:W-:Y:S01]  /*92d0*/  UTMALDG.4D [UR24], [UR8], desc[UR30] ;  /* 0x00001e18080075b4 */ /* 0x0003e20008019000 */
[----:B------:R1:W-:Y:S07]  /*92e0*/  UTMALDG.4D [UR16], [UR8], desc[UR30] ;  /* 0x00001e10080075b4 */ /* 0x0003ee0008019000 */
[----:B------:R1:W-:Y:S02]  /*92f0*/  UBLKCP.S.G [UR32], [UR34], UR10 ;  /* 0x00000020220073ba */ /* 0x0003e4000800020a */
[----:B-1----:R-:W-:Y:S05]  /*9300*/  @P1 BRA `(.L_x_1205) ;  /* 0xfffffff400641947 */ /* 0x002fea000383ffff */
.L_x_1196:
[----:B------:R-:W3:Y:S02]  /*9310*/  LDL.LU R4, [R1+0x4] ;  /* 0x0000040001047983 */ /* 0x000ee40000300800 */
[----:B---3--:R-:W-:Y:S02]  /*9320*/  ISETP.NE.AND P1, PT, R4, RZ, PT ;  /* 0x000000ff0400720c */ /* 0x008fe40003f25270 */
[----:B------:R1:W5:Y:S11]  /*9330*/  LDL R4, [R1] ;  /* 0x0000000001047983 */ /* 0x0003760000100800 */
[----:B-1----:R-:W-:Y:S05]  /*9340*/  @!P1 BRA `(.L_x_1195) ;  /* 0x0000000400489947 */ /* 0x002fea0003800000 */
[----:B------:R-:W-:-:S04]  /*9350*/  SHF.L.U32 R13, R11, 0x1f, RZ ;  /* 0x0000001f0b0d7819 */ /* 0x000fc800000006ff */
[----:B------:R-:W1:Y:S02]  /*9360*/  SYNCS.PHASECHK.TRANS64.TRYWAIT P1, [R16+URZ+0x30840], R13 ;  /* 0x0308400d100075a7 */ /* 0x000e64000802017f */
[----:B-1----:R-:W-:Y:S05]  /*9370*/  @!P1 BRA `(.L_x_1206) ;  /* 0x0000000c00809947 */ /* 0x002fea0003800000 */
.L_x_1227:
[----:B------:R-:W-:Y:S05]  /*9380*/  @P0 BRA `(.L_x_1207) ;  /* 0x0000000000140947 */ /* 0x000fea0003800000 */
[----:B------:R-:W-:Y:S01]  /*9390*/  ISETP.NE.AND P1, PT, R6, RZ, PT ;  /* 0x000000ff0600720c */ /* 0x000fe20003f25270 */
[----:B--2---:R-:W-:-:S04]  /*93a0*/  IMAD.MOV.U32 R5, RZ, RZ, 0x4100 ;  /* 0x00004100ff057424 */ /* 0x004fc800078e00ff */
[----:B------:R3:W-:Y:S08]  /*93b0*/  SYNCS.ARRIVE.TRANS64 RZ, [R16+URZ+0x30830], R5 ;  /* 0x0308300510ff79a7 */ /* 0x0007f0000800003f */
[----:B------:R-:W-:Y:S05]  /*93c0*/  @!P1 BRA `(.L_x_1207) ;  /* 0x0000000000049947 */ /* 0x000fea0003800000 */
[----:B------:R-:W-:Y:S01]  /*93d0*/  BPT.TRAP 0x1 ;  /* 0x000000040000795c */ /* 0x000fe20000300000 */
.L_x_1207:
[----:B--23-5:R-:W2:Y:S01]  /*93e0*/  LDC.64 R4, c[0x0][0x728] ;  /* 0x0001ca00ff047b82 */ /* 0x02cea20000000a00 */
[----:B------:R-:W-:Y:S01]  /*93f0*/  IMAD.SHL.U32 R17, R0, 0x40, RZ ;  /* 0x0000004000117824 */ /* 0x000fe200078e00ff */
[----:B------:R-:W-:Y:S01]  /*9400*/  R2UR UR32, R16 ;  /* 0x00000000102072ca */ /* 0x000fe200000e0000 */
[----:B------:R-:W-:Y:S01]  /*9410*/  UMOV UR30, 0x0 ;  /* 0x00000000001e7882 */ /* 0x000fe20000000000 */
[----:B------:R-:W-:Y:S01]  /*9420*/  UMOV UR31, 0x14f00000 ;  /* 0x14f00000001f7882 */ /* 0x000fe20000000000 */
[----:B------:R-:W-:Y:S01]  /*9430*/  UMOV UR26, URZ ;  /* 0x0000003f001a7c82 */ /* 0x000fe20008000000 */
[C---:B------:R-:W-:Y:S01]  /*9440*/  IADD3 R0, P1, R17.reuse, UR14, RZ ;  /* 0x0000000e11007c10 */ /* 0x040fe2000ff3e0ff */
        /* <DEDUP_REMOVED lines=10> */
[----:B--2---:R-:W-:Y:S01]  /*94f0*/  LEA R4, P2, R0, R4, 0x2 ;  /* 0x0000000400047211 */ /* 0x004fe200078410ff */
        /* <DEDUP_REMOVED lines=15> */
.L_x_1228:
[----:B------:R-:W-:Y:S05]  /*95f0*/  @P0 BRA `(.L_x_1209) ;  /* 0x0000000000140947 */ /* 0x000fea0003800000 */
[----:B------:R-:W-:Y:S01]  /*9600*/  ISETP.NE.AND P0, PT, R6, RZ, PT ;  /* 0x000000ff0600720c */ /* 0x000fe20003f05270 */
[----:B------:R-:W-:-:S04]  /*9610*/  IMAD.MOV.U32 R5, RZ, RZ, 0x4100 ;  /* 0x00004100ff057424 */ /* 0x000fc800078e00ff */
[----:B------:R3:W-:Y:S08]  /*9620*/  SYNCS.ARRIVE.TRANS64 RZ, [R16+URZ+0x30818], R5 ;  /* 0x0308180510ff79a7 */ /* 0x0007f0000800003f */
[----:B------:R-:W-:Y:S05]  /*9630*/  @!P0 BRA `(.L_x_1209) ;  /* 0x0000000000048947 */ /* 0x000fea0003800000 */
[----:B------:R-:W-:Y:S01]  /*9640*/  BPT.TRAP 0x1 ;  /* 0x000000040000795c */ /* 0x000fe20000300000 */
.L_x_1209:
        /* <DEDUP_REMOVED lines=9> */
[----:B------:R-:W-:-:S04]  /*96e0*/  UMOV UR18, 0x40 ;  /* 0x0000004000127882 */ /* 0x000fc80000000000 */
[----:B------:R-:W-:-:S04]  /*96f0*/  UIADD3 UR27, UR27, 0x40, URZ ;  /* 0x000000401b1b7890 */ /* 0x000fc8000fffe03f */
[----:B------:R-:W-:Y:S02]  /*9700*/  UIADD3 UR8, UP0, UR27, UR22, URZ ;  /* 0x000000161b087290 */ /* 0x000fe4000ff1e03f */
[----:B------:R-:W-:Y:S02]  /*9710*/  UIADD3 UR24, UR32, 0x1c000, URZ ;  /* 0x0001c00020187890 */ /* 0x000fe4000fffe03f */
[----:B------:R-:W-:Y:S02]  /*9720*/  ULEA.HI.X.SX32 UR7, UR27, UR7, 0x1, UP0 ;  /* 0x000000071b077291 */ /* 0x000fe400080f0e3f */
[----:B---3--:R-:W-:Y:S01]  /*9730*/  IMAD.U32 R5, RZ, RZ, UR8 ;  /* 0x00000008ff057e24 */ /* 0x008fe2000f8e00ff */
[----:B------:R-:W-:Y:S01]  /*9740*/  UIADD3 UR25, UR32, 0x30818, URZ ;  /* 0x0003081820197890 */ /* 0x000fe2000fffe03f */
[----:B------:R-:W-:Y:S01]  /*9750*/  IMAD.U32 R0, RZ, RZ, UR8 ;  /* 0x00000008ff007e24 */ /* 0x000fe2000f8e00ff */
[----:B------:R-:W-:Y:S01]  /*9760*/  R2UR UR8, R2 ;  /* 0x00000000020872ca */ /* 0x000fe200000e0000 */
[----:B------:R-:W-:Y:S01]  /*9770*/  IMAD.U32 R4, RZ, RZ, UR7 ;  /* 0x00000007ff047e24 */ /* 0x000fe2000f8e00ff */
[----:B------:R-:W-:Y:S01]  /*9780*/  LEA R10, P0, R5, R10, 0x2 ;  /* 0x0000000a050a7211 */ /* 0x000fe200078010ff */
[----:B------:R-:W-:-:S02]  /*9790*/  UIADD3 UR16, UR32, 0x1e000, URZ ;  /* 0x0001e00020107890 */ /* 0x000fc4000fffe03f */
[----:B------:R-:W-:Y:S01]  /*97a0*/  UIADD3 UR32, UR32, 0x28100, URZ ;  /* 0x0002810020207890 */ /* 0x000fe2000fffe03f */
[----:B------:R-:W-:Y:S01]  /*97b0*/  LEA.HI.X R9, R0, R9, R4, 0x2, P0 ;  /* 0x0000000900097211 */ /* 0x000fe200000f1404 */
[----:B------:R-:W-:Y:S01]  /*97c0*/  UMOV UR17, UR25 ;  /* 0x0000001900117c82 */ /* 0x000fe20008000000 */
[----:B------:R3:W5:Y:S01]  /*97d0*/  LDL.LU R4, [R1] ;  /* 0x0000000001047983 */ /* 0x0007620000300800 */
[----:B------:R-:W-:Y:S01]  /*97e0*/  R2UR UR34, R10 ;  /* 0x000000000a2272ca */ /* 0x000fe200000e0000 */
[----:B------:R-:W-:Y:S01]  /*97f0*/  UMOV UR19, UR27 ;  /* 0x0000001b00137c82 */ /* 0x000fe20008000000 */
[----:B------:R-:W-:Y:S01]  /*9800*/  R2UR UR35, R9 ;  /* 0x00000000092372ca */ /* 0x000fe200000e0000 */
[----:B------:R-:W-:Y:S01]  /*9810*/  UMOV UR33, UR25 ;  /* 0x0000001900217c82 */ /* 0x000fe20008000000 */
[----:B------:R3:W-:Y:S01]  /*9820*/  UTMALDG.4D [UR24], [UR8], desc[UR30] ;  /* 0x00001e18080075b4 */ /* 0x0007e20008019000 */
[----:B------:R-:W-:Y:S01]  /*9830*/  UMOV UR7, 0x10 ;  /* 0x0000001000077882 */ /* 0x000fe20000000000 */
[----:B------:R3:W-:Y:S09]  /*9840*/  UTMALDG.4D [UR16], [UR8], desc[UR30] ;  /* 0x00001e10080075b4 */ /* 0x0007f20008019000 */
[----:B------:R3:W-:Y:S02]  /*9850*/  UBLKCP.S.G [UR32], [UR34], UR7 ;  /* 0x00000020220073ba */ /* 0x0007e40008000207 */
[----:B---3--:R-:W-:-:S07]  /*9860*/  IMAD.MOV.U32 R19, RZ, RZ, 0x1 ;  /* 0x00000001ff137424 */ /* 0x008fce00078e00ff */
.L_x_1195:
[----:B------:R-:W3:Y:S01]  /*9870*/  S2R R0, SR_TID.X ;  /* 0x0000000000007919 */ /* 0x000ee20000002100 */
[----:B------:R-:W-:Y:S01]  /*9880*/  IMAD R3, R19, 0x8, R16 ;  /* 0x0000000813037824 */ /* 0x000fe200078e0210 */
[----:B---3--:R-:W-:Y:S02]  /*9890*/  LOP3.LUT R2, R0, 0x7f, RZ, 0xc0, !PT ;  /* 0x0000007f00027812 */ /* 0x008fe400078ec0ff */
[----:B------:R-:W-:Y:S02]  /*98a0*/  SHF.L.U32 R0, R11, 0x1f, RZ ;  /* 0x0000001f0b007819 */ /* 0x000fe400000006ff */
[----:B------:R-:W-:Y:S02]  /*98b0*/  ISETP.NE.AND P1, PT, R2, RZ, PT ;  /* 0x000000ff0200720c */ /* 0x000fe40003f25270 */
[----:B------:R-:W3:Y:S02]  /*98c0*/  SYNCS.PHASECHK.TRANS64.TRYWAIT P0, [R3+URZ+0x30840], R0 ;  /* 0x03084000030075a7 */ /* 0x000ee4000800017f */
[----:B---3--:R-:W-:Y:S09]  /*98d0*/  @!P0 BRA `(.L_x_1210) ;  /* 0x0000000800508947 */ /* 0x008ff20003800000 */
.L_x_1229:
[----:B------:R-:W-:Y:S05]  /*98e0*/  @P1 BRA `(.L_x_1211) ;  /* 0x0000000000181947 */ /* 0x000fea0003800000 */
[----:B------:R-:W1:Y:S01]  /*98f0*/  S2R R2, SR_TID.X ;  /* 0x0000000000027919 */ /* 0x000e620000002100 */
[----:B---3--:R-:W-:-:S04]  /*9900*/  IMAD.MOV.U32 R0, RZ, RZ, 0x4100 ;  /* 0x00004100ff007424 */ /* 0x008fc800078e00ff */
[----:B------:R3:W-:Y:S01]  /*9910*/  SYNCS.ARRIVE.TRANS64 RZ, [R3+URZ+0x30830], R0 ;  /* 0x0308300003ff79a7 */ /* 0x0007e2000800003f */
[----:B-1----:R-:W-:-:S13]  /*9920*/  LOP3.LUT P0, RZ, R2, 0x1f, RZ, 0xc0, !PT ;  /* 0x0000001f02ff7812 */ /* 0x002fda000780c0ff */
[----:B---3--:R-:W-:Y:S05]  /*9930*/  @!P0 BRA `(.L_x_1211) ;  /* 0x0000000000048947 */ /* 0x008fea0003800000 */
[----:B------:R-:W-:Y:S01]  /*9940*/  BPT.TRAP 0x1 ;  /* 0x000000040000795c */ /* 0x000fe20000300000 */
.L_x_1211:
[----:B-----5:R-:W-:Y:S01]  /*9950*/  R2UR UR27, R4 ;  /* 0x00000000041b72ca */ /* 0x020fe200000e0000 */
[C-C-:B---3--:R-:W-:Y:S01]  /*9960*/  IMAD R0, R19.reuse, 0x4000, R16.reuse ;  /* 0x0000400013007824 */ /* 0x148fe200078e0210 */
[----:B------:R-:W-:Y:S01]  /*9970*/  R2UR UR9, R14 ;  /* 0x000000000e0972ca */ /* 0x000fe200000e0000 */
[----:B-12-4-:R-:W-:Y:S01]  /*9980*/  IMAD R16, R19, 0x100, R16 ;  /* 0x0000010013107824 */ /* 0x016fe200078e0210 */
[----:B------:R-:W-:Y:S01]  /*9990*/  IADD3 R8, P0, R8, 0x1f0, RZ ;  /* 0x000001f008087810 */ /* 0x000fe20007f1e0ff */
[----:B------:R-:W-:Y:S01]  /*99a0*/  ULDC.64 UR18, c[0x0][0x728] ;  /* 0x0001ca0000127ab9 */ /* 0x000fe20000000a00 */
[----:B------:R-:W-:Y:S01]  /*99b0*/  R2UR UR25, R3 ;  /* 0x00000000031972ca */ /* 0x000fe200000e0000 */
[----:B------:R-:W-:Y:S01]  /*99c0*/  UMOV UR32, 0x0 ;  /* 0x0000000000207882 */ /* 0x000fe20000000000 */
[----:B------:R-:W-:Y:S01]  /*99d0*/  R2UR UR16, R0 ;  /* 0x00000000001072ca */ /* 0x000fe200000e0000 */
[----:B------:R-:W-:Y:S01]  /*99e0*/  IMAD.X R7, RZ, RZ, R7, P0 ;  /* 0x000000ffff077224 */ /* 0x000fe200000e0607 */
[----:B------:R-:W-:Y:S01]  /*99f0*/  R2UR UR7, R16 ;  /* 0x00000000100772ca */ /* 0x000fe200000e0000 */
[----:B------:R-:W-:Y:S01]  /*9a00*/  UMOV UR33, 0x14f00000 ;  /* 0x14f0000000217882 */ /* 0x000fe20000000000 */
[----:B------:R-:W-:Y:S01]  /*9a10*/  R2UR UR30, R8 ;  /* 0x00000000081e72ca */ /* 0x000fe200000e0000 */
[----:B------:R-:W-:Y:S01]  /*9a20*/  USHF.L.U32 UR27, UR27, 0x6, URZ ;  /* 0x000000061b1b7899 */ /* 0x000fe2000800063f */
[----:B------:R-:W-:Y:S01]  /*9a30*/  R2UR UR31, R7 ;  /* 0x00000000071f72ca */ /* 0x000fe200000e0000 */
[----:B------:R-:W-:Y:S01]  /*9a40*/  UMOV UR26, URZ ;  /* 0x0000003f001a7c82 */ /* 0x000fe20008000000 */
[----:B------:R-:W-:Y:S01]  /*9a50*/  UMOV UR28, UR20 ;  /* 0x00000014001c7c82 */ /* 0x000fe20008000000 */
[----:B------:R-:W-:Y:S01]  /*9a60*/  UIADD3 UR10, UP0, UR27, UR14, URZ ;  /* 0x0000000e1b0a7290 */ /* 0x000fe2000ff1e03f */
[----:B------:R-:W-:Y:S01]  /*9a70*/  VIADD R0, R19, 0x1 ;  /* 0x0000000113007836 */ /* 0x000fe20000000000 */
[----:B------:R-:W-:-:S02]  /*9a80*/  UIADD3 UR25, UR25, 0x30830, URZ ;  /* 0x0003083019197890 */ /* 0x000fc4000fffe03f */
[----:B------:R-:W-:Y:S02]  /*9a90*/  ULEA UR8, UP1, UR10, UR18, 0x2 ;  /* 0x000000120a087291 */ /* 0x000fe4000f82103f */
[----:B------:R-:W-:Y:S01]  /*9aa0*/  ULEA.HI.X.SX32 UR9, UR27, UR9, 0x1, UP0 ;  /* 0x000000091b097291 */ /* 0x000fe200080f0e3f */
[C---:B------:R-:W-:Y:S01]  /*9ab0*/  ISETP.NE.AND P0, PT, R0.reuse, 0x2, PT ;  /* 0x000000020000780c */ /* 0x040fe20003f05270 */
[----:B------:R-:W-:Y:S02]  /*9ac0*/  UIADD3 UR24, UR16, 0x20000, URZ ;  /* 0x0002000010187890 */ /* 0x000fe4000fffe03f */
[----:B------:R-:W-:Y:S01]  /*9ad0*/  UIADD3 UR16, UR16, 0x22000, URZ ;  /* 0x0002200010107890 */ /* 0x000fe2000fffe03f */
[----:B------:R-:W-:Y:S01]  /*9ae0*/  SEL R2, RZ, 0x1, P0 ;  /* 0x00000001ff027807 */ /* 0x000fe20000000000 */
[----:B------:R-:W-:Y:S01]  /*9af0*/  ULEA.HI.X UR9, UR10, UR19, UR9, 0x2, UP1 ;  /* 0x000000130a097291 */ /* 0x000fe200088f1409 */
[----:B------:R-:W-:Y:S01]  /*9b00*/  SEL R0, R0, RZ, P0 ;  /* 0x000000ff00007207 */ /* 0x000fe20000000000 */
[----:B------:R-:W-:Y:S01]  /*9b10*/  UIADD3 UR34, UR7, 0x28200, URZ ;  /* 0x0002820007227890 */ /* 0x000fe2000fffe03f */
[----:B------:R-:W-:Y:S01]  /*9b20*/  LOP3.LUT R11, R11, R2, RZ, 0x3c, !PT ;  /* 0x000000020b0b7212 */ /* 0x000fe200078e3cff */
[----:B------:R-:W-:Y:S01]  /*9b30*/  UMOV UR29, UR21 ;  /* 0x00000015001d7c82 */ /* 0x000fe20008000000 */
[----:B------:R-:W-:Y:S01]  /*9b40*/  UMOV UR18, 0x40 ;  /* 0x0000004000127882 */ /* 0x000fe20000000000 */
[----:B------:R-:W-:Y:S01]  /*9b50*/  UMOV UR17, UR25 ;  /* 0x0000001900117c82 */ /* 0x000fe20008000000 */
[----:B------:R-:W-:Y:S01]  /*9b60*/  UMOV UR19, UR27 ;  /* 0x0000001b00137c82 */ /* 0x000fe20008000000 */
[----:B------:R-:W-:Y:S01]  /*9b70*/  UMOV UR35, UR25 ;  /* 0x0000001900237c82 */ /* 0x000fe20008000000 */
[----:B------:R1:W-:Y:S01]  /*9b80*/  UTMALDG.4D [UR24], [UR30], desc[UR32] ;  /* 0x000020181e0075b4 */ /* 0x0003e20008019000 */
[----:B------:R-:W-:Y:S01]  /*9b90*/  UMOV UR7, 0x10 ;  /* 0x0000001000077882 */ /* 0x000fe20000000000 */
[----:B------:R1:W-:Y:S01]  /*9ba0*/  UTMALDG.4D [UR16], [UR30], desc[UR32] ;  /* 0x000020101e0075b4 */ /* 0x0003e20008019000 */
[----:B------:R1:W-:Y:S02]  /*9bb0*/  UBLKCP.S.G [UR34], [UR8], UR7 ;  /* 0x00000022080073ba */ /* 0x0003e40008000207 */
[----:B-1----:R-:W-:Y:S01]  /*9bc0*/  NOP ;  /* 0x0000000000007918 */ /* 0x002fe20000000000 */
.L_x_1192:
[----:B------:R-:W-:Y:S05]  /*9bd0*/  BSYNC B0 ;  /* 0x0000000000007941 */ /* 0x000fea0003800000 */
.L_x_1190:
[----:B------:R-:W-:-:S03]  /*9be0*/  UMOV UR7, 0xffffffff ;  /* 0xffffffff00077882 */ /* 0x000fc60000000000 */
[----:B------:R-:W-:Y:S05]  /*9bf0*/  BRA.DIV UR7, `(.L_x_1212) ;  /* 0x00000006079c7947 */ /* 0x000fea000b800000 */
[----:B------:R-:W-:-:S13]  /*9c00*/  ELECT P6, URZ, PT ;  /* 0x00000000003f782f */ /* 0x000fda00038c0000 */
.L_x_1232:
[----:B------:R-:W-:Y:S05]  /*9c10*/  @!P6 BRA `(.L_x_1109) ;  /* 0x000000000084e947 */ /* 0x000fea0003800000 */
[----:B------:R-:W-:-:S06]  /*9c20*/  ULOP3.LUT UR7, UR38, 0x2, URZ, 0xfc, !UPT ;  /* 0x0000000226077892 */ /* 0x000fcc000f8efc3f */
[----:B------:R-:W-:-:S05]  /*9c30*/  IMAD.U32 R2, RZ, RZ, UR7 ;  /* 0x00000007ff027e24 */ /* 0x000fca000f8e00ff */
[----:B------:R-:W-:-:S13]  /*9c40*/  ISETP.NE.AND P2, PT, R2, 0x3, PT ;  /* 0x000000030200780c */ /* 0x000fda0003f45270 */
[----:B------:R-:W-:Y:S05]  /*9c50*/  @!P2 BRA `(.L_x_1213) ;  /* 0x000000000004a947 */ /* 0x000fea0003800000 */
[----:B------:R-:W-:Y:S01]  /*9c60*/  BPT.TRAP 0x1 ;  /* 0x000000040000795c */ /* 0x000fe20000300000 */
.L_x_1213:
        /* <DEDUP_REMOVED lines=15> */
.L_x_1233:
[----:B------:R-:W2:Y:S02]  /*9d60*/  SYNCS.PHASECHK.TRANS64.TRYWAIT P0, [R3+URZ], R2 ;  /* 0x00000002030075a7 */ /* 0x000ea4000800017f */
[----:B--2---:R-:W-:Y:S05]  /*9d70*/  @!P0 BRA `(.L_x_1215) ;  /* 0x0000000400708947 */ /* 0x004fea0003800000 */
.L_x_1234:
[----:B------:R-:W-:Y:S05]  /*9d80*/  @!P2 BRA `(.L_x_1216) ;  /* 0x000000000004a947 */ /* 0x000fea0003800000 */
[----:B------:R-:W-:Y:S01]  /*9d90*/  BPT.TRAP 0x1 ;  /* 0x000000040000795c */ /* 0x000fe20000300000 */
.L_x_1216:
[----:B--2---:R-:W-:-:S04]  /*9da0*/  VIADD R3, R7, 0x30840 ;  /* 0x0003084007037836 */ /* 0x004fc80000000000 */
[----:B------:R-:W-:-:S04]  /*9db0*/  IMAD R0, R0, 0x8, R3 ;  /* 0x0000000800007824 */ /* 0x000fc800078e0203 */
[----:B------:R-:W2:Y:S02]  /*9dc0*/  SYNCS.PHASECHK.TRANS64.TRYWAIT P0, [R0+URZ], R5 ;  /* 0x00000005000075a7 */ /* 0x000ea4000800017f */
[----:B--2---:R-:W-:Y:S05]  /*9dd0*/  @!P0 BRA `(.L_x_1217) ;  /* 0x00000004006c8947 */ /* 0x004fea0003800000 */
.L_x_1235:
[----:B------:R-:W-:-:S07]  /*9de0*/  IMAD R3, R4, 0x8, R3 ;  /* 0x0000000804037824 */ /* 0x000fce00078e0203 */
.L_x_1218:
[----:B---3--:R3:W4:Y:S02]  /*9df0*/  SYNCS.PHASECHK.TRANS64.TRYWAIT P0, [R3+URZ], R2 ;  /* 0x00000002030075a7 */ /* 0x008724000800017f */
[----:B----4-:R-:W-:Y:S05]  /*9e00*/  @!P0 NANOSLEEP.SYNCS 0x989680 ;  /* 0x009896800000895d */ /* 0x010fea0003900000 */
[----:B------:R-:W4:Y:S02]  /*9e10*/  @!P0 SYNCS.PHASECHK.TRANS64 P0, [R3+URZ], R2 ;  /* 0x00000002030085a7 */ /* 0x000f24000800007f */
[----:B----4-:R-:W-:Y:S05]  /*9e20*/  @!P0 BRA `(.L_x_1218) ;  /* 0xfffffffc00f08947 */ /* 0x010fea000383ffff */
.L_x_1109:
[----:B------:R-:W-:Y:S05]  /*9e30*/  BSYNC B6 ;  /* 0x0000000000067941 */ /* 0x000fea0003800000 */
.L_x_1106:
[----:B------:R-:W-:Y:S05]  /*9e40*/  EXIT ;  /* 0x000000000000794d */ /* 0x000fea0003800000 */
.L_x_1116:
[----:B------:R-:W-:Y:S02]  /*9e50*/  IMAD.MOV.U32 R12, RZ, RZ, RZ ;  /* 0x000000ffff0c7224 */ /* 0x000fe400078e00ff */
[----:B------:R-:W-:Y:S02]  /*9e60*/  IMAD.MOV.U32 R11, RZ, RZ, 0x1f ;  /* 0x0000001fff0b7424 */ /* 0x000fe400078e00ff */
[----:B------:R-:W-:-:S07]  /*9e70*/  IMAD.MOV.U32 R15, RZ, RZ, -0x1 ;  /* 0xffffffffff0f7424 */ /* 0x000fce00078e00ff */
[----:B------:R-:W-:Y:S05]  /*9e80*/  WARPSYNC.COLLECTIVE R15, `(.L_x_1219) ;  /* 0x000000000f087348 */ /* 0x000fea0003c00000 */
[----:B------:R1:W2:Y:S02]  /*9e90*/  SHFL.IDX P6, R14, R13, R12, R11 ;  /* 0x0000000c0d0e7389 */ /* 0x0002a400000c000b */
[----:B-12---:R-:W-:Y:S01]  /*9ea0*/  ENDCOLLECTIVE ;  /* 0x000000000000791b */ /* 0x006fe20003800000 */
.L_x_1219:
[----:B------:R-:W-:Y:S05]  /*9eb0*/  BRA `(.L_x_1220) ;  /* 0xffffff7000cc7947 */ /* 0x000fea000383ffff */
.L_x_1118:
[----:B--2---:R-:W2:Y:S01]  /*9ec0*/  S2R R14, SR_CgaCtaId ;  /* 0x00000000000e7919 */ /* 0x004ea20000008800 */
[----:B------:R-:W-:-:S04]  /*9ed0*/  MOV R12, 0x400 ;  /* 0x00000400000c7802 */ /* 0x000fc80000000f00 */
[----:B--2---:R-:W-:-:S04]  /*9ee0*/  LEA R12, R14, R12, 0x18 ;  /* 0x0000000c0e0c7211 */ /* 0x004fc800078ec0ff */
[----:B------:R2:W3:Y:S03]  /*9ef0*/  SYNCS.PHASECHK.TRANS64.TRYWAIT P0, [R12+URZ+0x30800], R8 ;  /* 0x030800080c0075a7 */ /* 0x0004e6000800017f */
[----:B---3--:R-:W-:Y:S05]  /*9f00*/  @!P0 NANOSLEEP.SYNCS 0x989680 ;  /* 0x009896800000895d */ /* 0x008fea0003900000 */
[----:B------:R-:W3:Y:S02]  /*9f10*/  @!P0 SYNCS.PHASECHK.TRANS64 P0, [R12+URZ+0x30800], R8 ;  /* 0x030800080c0085a7 */ /* 0x000ee4000800007f */
[----:B---3--:R-:W-:Y:S05]  /*9f20*/  @!P0 BRA `(.L_x_1118) ;  /* 0xfffffffc00e48947 */ /* 0x008fea000383ffff */
[----:B------:R-:W-:Y:S05]  /*9f30*/  BRA `(.L_x_1117) ;  /* 0xffffff7400087947 */ /* 0x000fea000383ffff */
.L_x_1122:
[----:B---3--:R3:W4:Y:S02]  /*9f40*/  SYNCS.PHASECHK.TRANS64.TRYWAIT P0, [R0+URZ+0x30810], R191 ;  /* 0x030810bf000075a7 */ /* 0x008724000800017f */
[----:B----4-:R-:W-:Y:S05]  /*9f50*/  @!P0 NANOSLEEP.SYNCS 0x989680 ;  /* 0x009896800000895d */ /* 0x010fea0003900000 */
[----:B------:R-:W4:Y:S02]  /*9f60*/  @!P0 SYNCS.PHASECHK.TRANS64 P0, [R0+URZ+0x30810], R191 ;  /* 0x030810bf000085a7 */ /* 0x000f24000800007f */
[----:B----4-:R-:W-:Y:S05]  /*9f70*/  @!P0 BRA `(.L_x_1122) ;  /* 0xfffffffc00f08947 */ /* 0x010fea000383ffff */
[----:B------:R-:W-:Y:S05]  /*9f80*/  BRA `(.L_x_1121) ;  /* 0xffffff7800c07947 */ /* 0x000fea000383ffff */
.L_x_1126:
[----:B--2---:R2:W1:Y:S02]  /*9f90*/  SYNCS.PHASECHK.TRANS64.TRYWAIT P0, [R0+URZ+0x30830], R191 ;  /* 0x030830bf000075a7 */ /* 0x004464000800017f */
[----:B-1----:R-:W-:Y:S05]  /*9fa0*/  @!P0 NANOSLEEP.SYNCS 0x989680 ;  /* 0x009896800000895d */ /* 0x002fea0003900000 */
[----:B------:R-:W1:Y:S02]  /*9fb0*/  @!P0 SYNCS.PHASECHK.TRANS64 P0, [R0+URZ+0x30830], R191 ;  /* 0x030830bf000085a7 */ /* 0x000e64000800007f */
[----:B-1----:R-:W-:Y:S05]  /*9fc0*/  @!P0 BRA `(.L_x_1126) ;  /* 0xfffffffc00f08947 */ /* 0x002fea000383ffff */
[----:B------:R-:W-:Y:S05]  /*9fd0*/  BRA `(.L_x_1125) ;  /* 0xffffff8000d87947 */ /* 0x000fea000383ffff */
.L_x_1193:
[----:B-1----:R1:W2:Y:S02]  /*9fe0*/  SYNCS.PHASECHK.TRANS64.TRYWAIT P0, [R16+URZ+0x30820], R3 ;  /* 0x03082003100075a7 */ /* 0x0022a4000800017f */
[----:B--2---:R-:W-:Y:S05]  /*9ff0*/  @!P0 NANOSLEEP.SYNCS 0x989680 ;  /* 0x009896800000895d */ /* 0x004fea0003900000 */
[----:B------:R-:W2:Y:S02]  /*a000*/  @!P0 SYNCS.PHASECHK.TRANS64 P0, [R16+URZ+0x30820], R3 ;  /* 0x03082003100085a7 */ /* 0x000ea4000800007f */
[----:B--2---:R-:W-:Y:S05]  /*a010*/  @!P0 BRA `(.L_x_1193) ;  /* 0xfffffffc00f08947 */ /* 0x004fea000383ffff */
[----:B------:R-:W-:Y:S05]  /*a020*/  BRA `(.L_x_1221) ;  /* 0xffffffe000587947 */ /* 0x000fea000383ffff */
.L_x_1197:
[----:B-1----:R1:W3:Y:S02]  /*a030*/  SYNCS.PHASECHK.TRANS64.TRYWAIT P1, [R16+URZ+0x30840], R21 ;  /* 0x03084015100075a7 */ /* 0x0022e4000802017f */
[----:B---3--:R-:W-:Y:S05]  /*a040*/  @!P1 NANOSLEEP.SYNCS 0x989680 ;  /* 0x009896800000995d */ /* 0x008fea0003900000 */
[----:B------:R-:W3:Y:S02]  /*a050*/  @!P1 SYNCS.PHASECHK.TRANS64 P1, [R16+URZ+0x30840], R21 ;  /* 0x03084015100095a7 */ /* 0x000ee4000802007f */
[----:B---3--:R-:W-:Y:S05]  /*a060*/  @!P1 BRA `(.L_x_1197) ;  /* 0xfffffffc00f09947 */ /* 0x008fea000383ffff */
[----:B------:R-:W-:Y:S05]  /*a070*/  BRA `(.L_x_1222) ;  /* 0xffffffe800147947 */ /* 0x000fea000383ffff */
.L_x_1199:
[----:B--2---:R2:W3:Y:S02]  /*a080*/  SYNCS.PHASECHK.TRANS64.TRYWAIT P1, [R16+URZ+0x30828], R21 ;  /* 0x03082815100075a7 */ /* 0x0044e4000802017f */
[----:B---3--:R-:W-:Y:S05]  /*a090*/  @!P1 NANOSLEEP.SYNCS 0x989680 ;  /* 0x009896800000995d */ /* 0x008fea0003900000 */
[----:B------:R-:W3:Y:S02]  /*a0a0*/  @!P1 SYNCS.PHASECHK.TRANS64 P1, [R16+URZ+0x30828], R21 ;  /* 0x03082815100095a7 */ /* 0x000ee4000802007f */
[----:B---3--:R-:W-:Y:S05]  /*a0b0*/  @!P1 BRA `(.L_x_1199) ;  /* 0xfffffffc00f09947 */ /* 0x008fea000383ffff */
[----:B------:R-:W-:Y:S05]  /*a0c0*/  BRA `(.L_x_1223) ;  /* 0xffffffe800a87947 */ /* 0x000fea000383ffff */
.L_x_1201:
[----:B---3--:R3:W4:Y:S02]  /*a0d0*/  SYNCS.PHASECHK.TRANS64.TRYWAIT P1, [R16+URZ+0x30848], R21 ;  /* 0x03084815100075a7 */ /* 0x008724000802017f */
[----:B----4-:R-:W-:Y:S05]  /*a0e0*/  @!P1 NANOSLEEP.SYNCS 0x989680 ;  /* 0x009896800000995d */ /* 0x010fea0003900000 */
[----:B------:R-:W4:Y:S02]  /*a0f0*/  @!P1 SYNCS.PHASECHK.TRANS64 P1, [R16+URZ+0x30848], R21 ;  /* 0x03084815100095a7 */ /* 0x000f24000802007f */
[----:B----4-:R-:W-:Y:S05]  /*a100*/  @!P1 BRA `(.L_x_1201) ;  /* 0xfffffffc00f09947 */ /* 0x010fea000383ffff */
[----:B------:R-:W-:Y:S05]  /*a110*/  BRA `(.L_x_1224) ;  /* 0xffffffec003c7947 */ /* 0x000fea000383ffff */
.L_x_1203:
[----:B------:R-:W-:-:S07]  /*a120*/  SHF.L.U32 R5, R11, 0x1f, RZ ;  /* 0x0000001f0b057819 */ /* 0x000fce00000006ff */
.L_x_1225:
[----:B------:R1:W1:Y:S02]  /*a130*/  SYNCS.PHASECHK.TRANS64.TRYWAIT P1, [R16+URZ+0x30820], R5 ;  /* 0x03082005100075a7 */ /* 0x000264000802017f */
[----:B-1----:R-:W-:Y:S05]  /*a140*/  @!P1 NANOSLEEP.SYNCS 0x989680 ;  /* 0x009896800000995d */ /* 0x002fea0003900000 */
[----:B------:R-:W1:Y:S02]  /*a150*/  @!P1 SYNCS.PHASECHK.TRANS64 P1, [R16+URZ+0x30820], R5 ;  /* 0x03082005100095a7 */ /* 0x000e64000802007f */
[----:B-1----:R-:W-:Y:S05]  /*a160*/  @!P1 BRA `(.L_x_1225) ;  /* 0xfffffffc00f09947 */ /* 0x002fea000383ffff */
[----:B------:R-:W-:Y:S05]  /*a170*/  BRA `(.L_x_1226) ;  /* 0xffffffec00b87947 */ /* 0x000fea000383ffff */
.L_x_1206:
[----:B-1----:R1:W3:Y:S02]  /*a180*/  SYNCS.PHASECHK.TRANS64.TRYWAIT P1, [R16+URZ+0x30840], R13 ;  /* 0x0308400d100075a7 */ /* 0x0022e4000802017f */
[----:B---3--:R-:W-:Y:S05]  /*a190*/  @!P1 NANOSLEEP.SYNCS 0x989680 ;  /* 0x009896800000995d */ /* 0x008fea0003900000 */
[----:B------:R-:W3:Y:S02]  /*a1a0*/  @!P1 SYNCS.PHASECHK.TRANS64 P1, [R16+URZ+0x30840], R13 ;  /* 0x0308400d100095a7 */ /* 0x000ee4000802007f */
[----:B---3--:R-:W-:Y:S05]  /*a1b0*/  @!P1 BRA `(.L_x_1206) ;  /* 0xfffffffc00f09947 */ /* 0x008fea000383ffff */
[----:B------:R-:W-:Y:S05]  /*a1c0*/  BRA `(.L_x_1227) ;  /* 0xfffffff0006c7947 */ /* 0x000fea000383ffff */
.L_x_1208:
[----:B--2---:R2:W3:Y:S02]  /*a1d0*/  SYNCS.PHASECHK.TRANS64.TRYWAIT P1, [R16+URZ+0x30828], R13 ;  /* 0x0308280d100075a7 */ /* 0x0044e4000802017f */
[----:B---3--:R-:W-:Y:S05]  /*a1e0*/  @!P1 NANOSLEEP.SYNCS 0x989680 ;  /* 0x009896800000995d */ /* 0x008fea0003900000 */
[----:B------:R-:W3:Y:S02]  /*a1f0*/  @!P1 SYNCS.PHASECHK.TRANS64 P1, [R16+URZ+0x30828], R13 ;  /* 0x0308280d100095a7 */ /* 0x000ee4000802007f */
[----:B---3--:R-:W-:Y:S05]  /*a200*/  @!P1 BRA `(.L_x_1208) ;  /* 0xfffffffc00f09947 */ /* 0x008fea000383ffff */
[----:B------:R-:W-:Y:S05]  /*a210*/  BRA `(.L_x_1228) ;  /* 0xfffffff000f47947 */ /* 0x000fea000383ffff */
.L_x_1210:
[----:B---3--:R3:W1:Y:S02]  /*a220*/  SYNCS.PHASECHK.TRANS64.TRYWAIT P0, [R3+URZ+0x30840], R0 ;  /* 0x03084000030075a7 */ /* 0x008664000800017f */
[----:B-1----:R-:W-:Y:S05]  /*a230*/  @!P0 NANOSLEEP.SYNCS 0x989680 ;  /* 0x009896800000895d */ /* 0x002fea0003900000 */
[----:B------:R-:W1:Y:S02]  /*a240*/  @!P0 SYNCS.PHASECHK.TRANS64 P0, [R3+URZ+0x30840], R0 ;  /* 0x03084000030085a7 */ /* 0x000e64000800007f */
[----:B-1----:R-:W-:Y:S05]  /*a250*/  @!P0 BRA `(.L_x_1210) ;  /* 0xfffffffc00f08947 */ /* 0x002fea000383ffff */
[----:B------:R-:W-:Y:S05]  /*a260*/  BRA `(.L_x_1229) ;  /* 0xfffffff4009c7947 */ /* 0x000fea000383ffff */
.L_x_1212:
[----:B------:R-:W-:Y:S01]  /*a270*/  BSSY B0, `(.L_x_1230) ;  /* 0x0000006000007945 */ /* 0x000fe20003800000 */
[----:B------:R-:W-:-:S07]  /*a280*/  IMAD.MOV.U32 R15, RZ, RZ, -0x1 ;  /* 0xffffffffff0f7424 */ /* 0x000fce00078e00ff */
[----:B------:R-:W-:Y:S05]  /*a290*/  WARPSYNC.COLLECTIVE R15, `(.L_x_1231) ;  /* 0x000000000f0c7348 */ /* 0x000fea0003c00000 */
[----:B------:R-:W-:Y:S02]  /*a2a0*/  ELECT P6, UR62, PT ;  /* 0x00000000003e782f */ /* 0x000fe400038c0000 */
[----:B------:R-:W-:Y:S01]  /*a2b0*/  MOV R14, UR62 ;  /* 0x0000003e000e7c02 */ /* 0x000fe20008000f00 */
[----:B------:R-:W-:Y:S10]  /*a2c0*/  ENDCOLLECTIVE ;  /* 0x000000000000791b */ /* 0x000ff40003800000 */
.L_x_1231:
[----:B------:R-:W-:Y:S05]  /*a2d0*/  BSYNC B0 ;  /* 0x0000000000007941 */ /* 0x000fea0003800000 */
.L_x_1230:
[----:B------:R-:W-:Y:S05]  /*a2e0*/  BRA `(.L_x_1232) ;  /* 0xfffffff800487947 */ /* 0x000fea000383ffff */
.L_x_1214:
[----:B-1----:R1:W2:Y:S02]  /*a2f0*/  SYNCS.PHASECHK.TRANS64.TRYWAIT P0, [R6+URZ], R5 ;  /* 0x00000005060075a7 */ /* 0x0022a4000800017f */
[----:B--2---:R-:W-:Y:S05]  /*a300*/  @!P0 NANOSLEEP.SYNCS 0x989680 ;  /* 0x009896800000895d */ /* 0x004fea0003900000 */
[----:B------:R-:W2:Y:S02]  /*a310*/  @!P0 SYNCS.PHASECHK.TRANS64 P0, [R6+URZ], R5 ;  /* 0x00000005060085a7 */ /* 0x000ea4000800007f */
[----:B--2---:R-:W-:Y:S05]  /*a320*/  @!P0 BRA `(.L_x_1214) ;  /* 0xfffffffc00f08947 */ /* 0x004fea000383ffff */
[----:B------:R-:W-:Y:S05]  /*a330*/  BRA `(.L_x_1233) ;  /* 0xfffffff800887947 */ /* 0x000fea000383ffff */
.L_x_1215:
[----:B--2---:R2:W3:Y:S02]  /*a340*/  SYNCS.PHASECHK.TRANS64.TRYWAIT P0, [R3+URZ], R2 ;  /* 0x00000002030075a7 */ /* 0x0044e4000800017f */
[----:B---3--:R-:W-:Y:S05]  /*a350*/  @!P0 NANOSLEEP.SYNCS 0x989680 ;  /* 0x009896800000895d */ /* 0x008fea0003900000 */
[----:B------:R-:W3:Y:S02]  /*a360*/  @!P0 SYNCS.PHASECHK.TRANS64 P0, [R3+URZ], R2 ;  /* 0x00000002030085a7 */ /* 0x000ee4000800007f */
[----:B---3--:R-:W-:Y:S05]  /*a370*/  @!P0 BRA `(.L_x_1215) ;  /* 0xfffffffc00f08947 */ /* 0x008fea000383ffff */
[----:B------:R-:W-:Y:S05]  /*a380*/  BRA `(.L_x_1234) ;  /* 0xfffffff8007c7947 */ /* 0x000fea000383ffff */
.L_x_1217:
[----:B--2---:R2:W3:Y:S02]  /*a390*/  SYNCS.PHASECHK.TRANS64.TRYWAIT P0, [R0+URZ], R5 ;  /* 0x00000005000075a7 */ /* 0x0044e4000800017f */
[----:B---3--:R-:W-:Y:S05]  /*a3a0*/  @!P0 NANOSLEEP.SYNCS 0x989680 ;  /* 0x009896800000895d */ /* 0x008fea0003900000 */
[----:B------:R-:W3:Y:S02]  /*a3b0*/  @!P0 SYNCS.PHASECHK.TRANS64 P0, [R0+URZ], R5 ;  /* 0x00000005000085a7 */ /* 0x000ee4000800007f */
[----:B---3--:R-:W-:Y:S05]  /*a3c0*/  @!P0 BRA `(.L_x_1217) ;  /* 0xfffffffc00f08947 */ /* 0x008fea000383ffff */
[----:B------:R-:W-:Y:S05]  /*a3d0*/  BRA `(.L_x_1235) ;  /* 0xfffffff800807947 */ /* 0x000fea000383ffff */
.L_x_1236:
        /* <DEDUP_REMOVED lines=10> */
.L_x_7298:


//--------------------- .text._ZN7cutlass13device_kernelIN5flash11enable_sm90INS1_16FlashAttnBwdSm90INS1_25CollectiveMainloopBwdSm90ILi2ELi2ELi2EN4cute5tupleIJNS5_1CILi1EEES8_S8_EEENS6_IJNS7_ILi64EEENS7_ILi128EEESB_EEENS_10bfloat16_tEfNS_4arch4Sm90ELb0ELb1ELb1ELb0ELb1ELb1ELb0ELb0ELi2ELi1ELi2ELi1ELb0EEENS1_21CollectiveEpilogueBwdISC_SD_SF_Li256ELb0ELb0ELi1EEENS1_19SingleTileSchedulerILb0ELb0ELb0ELi128EEEEEEEEEvNT_6ParamsE --------------------------
	.section	.text._ZN7cutlass13device_kernelIN5flash11enable_sm90INS1_16FlashAttnBwdSm90INS1_25CollectiveMainloopBwdSm90ILi2ELi2ELi2EN4cute5tupleIJNS5_1CILi1EEES8_S8_EEENS6_IJNS7_ILi64EEENS7_ILi128EEESB_EEENS_10bfloat16_tEfNS_4arch4Sm90ELb0ELb1ELb1ELb0ELb1ELb1ELb0ELb0ELi2ELi1ELi2ELi1ELb0EEENS1_21CollectiveEpilogueBwdISC_SD_SF_Li256ELb0ELb0ELi1EEENS1_19SingleTileSchedulerILb0ELb0ELb0ELi128EEEEEEEEEvNT_6ParamsE,"ax",@progbits
	.align	128
.text._ZN7cutlass13device_kernelIN5flash11enable_sm90INS1_16FlashAttnBwdSm90INS1_25CollectiveMainloopBwdSm90ILi2ELi2ELi2EN4cute5tupleIJNS5_1CILi1EEES8_S8_EEENS6_IJNS7_ILi64EEENS7_ILi128EEESB_EEENS_10bfloat16_tEfNS_4arch4Sm90ELb0ELb1ELb1ELb0ELb1ELb1ELb0ELb0ELi2ELi1ELi2ELi1ELb0EEENS1_21CollectiveEpilogueBwdISC_SD_SF_Li256ELb0ELb0ELi1EEENS1_19SingleTileSchedulerILb0ELb0ELb0ELi128EEEEEEEEEvNT_6ParamsE:
        .type           _ZN7cutlass13device_kernelIN5flash11enable_sm90INS1_16FlashAttnBwdSm90INS1_25CollectiveMainloopBwdSm90ILi2ELi2ELi2EN4cute5tupleIJNS5_1CILi1EEES8_S8_EEENS6_IJNS7_ILi64EEENS7_ILi128EEESB_EEENS_10bfloat16_tEfNS_4arch4Sm90ELb0ELb1ELb1ELb0ELb1ELb1ELb0ELb0ELi2ELi1ELi2ELi1ELb0EEENS1_21CollectiveEpilogueBwdISC_SD_SF_Li256ELb0ELb0ELi1EEENS1_19SingleTileSchedulerILb0ELb0ELb0ELi128EEEEEEEEEvNT_6ParamsE,@function
        .size           _ZN7cutlass13device_kernelIN5flash11enable_sm90INS1_16FlashAttnBwdSm90INS1_25CollectiveMainloopBwdSm90ILi2ELi2ELi2EN4cute5tupleIJNS5_1CILi1EEES8_S8_EEENS6_IJNS7_ILi64EEENS7_ILi128EEESB_EEENS_10bfloat16_tEfNS_4arch4Sm90ELb0ELb1ELb1ELb0ELb1ELb1ELb0ELb0ELi2ELi1ELi2ELi1ELb0EEENS1_21CollectiveEpilogueBwdISC_SD_SF_Li256ELb0ELb0ELi1EEENS1_19SingleTileSchedulerILb0ELb0ELb0ELi128EEEEEEEEEvNT_6ParamsE,(.L_x_7299 - _ZN7cutlass13device_kernelIN5flash11enable_sm90INS1_16FlashAttnBwdSm90INS1_25CollectiveMainloopBwdSm90ILi2ELi2ELi2EN4cute5tupleIJNS5_1CILi1EEES8_S8_EEENS6_IJNS7_ILi64EEENS7_ILi128EEESB_EEENS_10bfloat16_tEfNS_4arch4Sm90ELb0ELb1ELb1ELb0ELb1ELb1ELb0ELb0ELi2ELi1ELi2ELi1ELb0EEENS1_21CollectiveEpilogueBwdISC_SD_SF_Li256ELb0ELb0ELi1EEENS1_19SingleTileSchedulerILb0ELb0ELb0ELi128EEEEEEEEEvNT_6ParamsE)
        .other          _ZN7cutlass13device_kernelIN5flash11enable_sm90INS1_16FlashAttnBwdSm90INS1_25CollectiveMainloopBwdSm90ILi2ELi2ELi2EN4cute5tupleIJNS5_1CILi1EEES8_S8_EEENS6_IJNS7_ILi64EEENS7_ILi128EEESB_EEENS_10bfloat16_tEfNS_4arch4Sm90ELb0ELb1ELb1ELb0ELb1ELb1ELb0ELb0ELi2ELi1ELi2ELi1ELb0EEENS1_21CollectiveEpilogueBwdISC_SD_SF_Li256ELb0ELb0ELi1EEENS1_19SingleTileSchedulerILb0ELb0ELb0ELi128EEEEEEEEEvNT_6ParamsE,@"STO_CUDA_ENTRY STV_DEFAULT"
_ZN7cutlass13device_kernelIN5flash11enable_sm90INS1_16FlashAttnBwdSm90INS1_25CollectiveMainloopBwdSm90ILi2ELi2ELi2EN4cute5tupleIJNS5_1CILi1EEES8_S8_EEENS6_IJNS7_ILi64EEENS7_ILi128EEESB_EEENS_10bfloat16_tEfNS_4arch4Sm90ELb0ELb1ELb1ELb0ELb1ELb1ELb0ELb0ELi2ELi1ELi2ELi1ELb0EEENS1_21CollectiveEpilogueBwdISC_SD_SF_Li256ELb0ELb0ELi1EEENS1_19SingleTileSchedulerILb0ELb0ELb0ELi128EEEEEEEEEvNT_6ParamsE:
        /* <DEDUP_REMOVED lines=30> */
.L_x_1238:
[----:B------:R-:W-:Y:S05]  /*01e0*/  BSYNC B0 ;  /* 0x0000000000007941 */ /* 0x000fea0003800000 */
.L_x_1237:
        /* <DEDUP_REMOVED lines=37> */
.L_x_1239:
        /* <DEDUP_REMOVED lines=22> */
.L_x_1240:
[----:B------:R-:W-:Y:S01]  /*05a0*/  PLOP3.LUT P0, PT, PT, PT, UP0, 0x80, 0x0 ;  /* 0x000000000000781c */ /* 0x000fe20003f0f008 */
[----:B------:R-:W-:Y:S01]  /*05b0*/  NOP ;  /* 0x0000000000007918 */ /* 0x000fe20000000000 */
[----:B------:R-:W-:Y:S01]  /*05c0*/  ULDC.64 UR46, c[0x0][0x208] ;  /* 0x00008200002e7ab9 */ /* 0x000fe20000000a00 */
[----:B------:R-:W-:Y:S01]  /*05d0*/  BSSY B6, `(.L_x_1241) ;  /* 0x0000a76000067945 */ /* 0x000fe20003800000 */
[----:B-12-4-:R-:W-:Y:S09]  /*05e0*/  BAR.SYNC.DEFER_BLOCKING 0x0 ;  /* 0x0000000000007b1d */ /* 0x016ff20000010000 */
[----:B------:R-:W-:Y:S05]  /*05f0*/  @!P0 BRA `(.L_x_1242) ;  /* 0x0000006800788947 */ /* 0x000fea0003800000 */
.L_x_1243:
        /* <DEDUP_REMOVED lines=101> */
.L_x_1245:
        /* <DEDUP_REMOVED lines=31> */
.L_x_1248:
        /* <DEDUP_REMOVED lines=15> */
.L_x_1247:
        /* <DEDUP_REMOVED lines=22> */
.L_x_1250:
        /* <DEDUP_REMOVED lines=15> */
.L_x_1249:
        /* <DEDUP_REMOVED lines=8> */
.L_x_1384:
        /* <DEDUP_REMOVED lines=23> */
.L_x_1252:
        /* <DEDUP_REMOVED lines=98> */
.L_x_1264:
[----:B------:R-:W-:Y:S01]  /*1990*/  IMAD.U32 R0, RZ, RZ, UR38 ;  /* 0x00000026ff007e24 */ /* 0x000fe2000f8e00ff */
[----:B------:R-:W-:Y:S05]  /*19a0*/  YIELD ;  /* 0x0000000000007946 */ /* 0x000fea0003800000 */
[----:B------:R-:W-:-:S04]  /*19b0*/  LOP3.LUT R0, R0, 0x1, RZ, 0xfc, !PT ;  /* 0x0000000100007812 */ /* 0x000fc800078efcff */
[----:B------:R-:W-:-:S13]  /*19c0*/  ISETP.NE.AND P6, PT, R0, 0x3, PT ;  /* 0x000000030000780c */ /* 0x000fda0003fc5270 */
[----:B-1----:R-:W-:Y:S05]  /*19d0*/  @!P6 BRA `(.L_x_1254) ;  /* 0x000000000004e947 */ /* 0x002fea0003800000 */
[----:B------:R-:W-:Y:S01]  /*19e0*/  BPT.TRAP 0x1 ;  /* 0x000000040000795c */ /* 0x000fe20000300000 */
.L_x_1254:
        /* <DEDUP_REMOVED lines=8> */
.L_x_1255:
[----:B---3--:R-:W-:Y:S05]  /*1a70*/  @P0 BRA `(.L_x_1256) ;  /* 0x0000000000080947 */ /* 0x008fea0003800000 */
[----:B------:R-:W3:Y:S02]  /*1a80*/  SYNCS.PHASECHK.TRANS64.TRYWAIT P0, [R0+URZ+0x30810], R191 ;  /* 0x030810bf000075a7 */ /* 0x000ee4000800017f */
[----:B---3--:R-:W-:Y:S05]  /*1a90*/  @!P0 BRA `(.L_x_1257) ;  /* 0x0000009000e88947 */ /* 0x008fea0003800000 */
.L_x_1256:
        /* <DEDUP_REMOVED lines=84> */
.L_x_1258:
[----:B------:R1:W1:Y:S01]  /*1fe0*/  SYNCS.PHASECHK.TRANS64.TRYWAIT P0, [R0+URZ+0x30830], R191 ;  /* 0x030830bf000075a7 */ /* 0x000262000800017f */
[----:B------:R-:W-:Y:S05]  /*1ff0*/  @!P6 BRA `(.L_x_1259) ;  /* 0x000000000004e947 */ /* 0x000fea0003800000 */
[----:B------:R-:W-:Y:S01]  /*2000*/  BPT.TRAP 0x1 ;  /* 0x000000040000795c */ /* 0x000fe20000300000 */
.L_x_1259:
        /* <DEDUP_REMOVED lines=52> */
.L_x_1260:
        /* <DEDUP_REMOVED lines=539> */
.L_x_1262:
        /* <DEDUP_REMOVED lines=49> */
.L_x_1263:
        /* <DEDUP_REMOVED lines=78> */
.L_x_1246:
        /* <DEDUP_REMOVED lines=23> */
.L_x_1266:
        /* <DEDUP_REMOVED lines=20> */
.L_x_1267:
        /* <DEDUP_REMOVED lines=18> */
.L_x_1268:
        /* <DEDUP_REMOVED lines=18> */
.L_x_1269:
        /* <DEDUP_REMOVED lines=153> */
.L_x_1271:
[----:B------:R-:W-:Y:S05]  /*5b70*/  BSYNC B0 ;  /* 0x0000000000007941 */ /* 0x000fea0003800000 */
.L_x_1270:
[----:B------:R-:W-:-:S04]  /*5b80*/  DEPBAR.LE SB0, 0x0 ;  /* 0x000080000000791a */ /* 0x000fc80000000000 */
[----:B------:R-:W-:Y:S05]  /*5b90*/  BRA `(.L_x_1244) ;  /* 0x0000005000647947 */ /* 0x000fea0003800000 */
.L_x_1265:
[----:B------:R-:W1:Y:S01]  /*5ba0*/  S2R R0, SR_TID.X ;  /* 0x0000000000007919 */ /* 0x000e620000002100 */
[----:B------:R-:W2:Y:S01]  /*5bb0*/  S2UR UR9, SR_CTAID.Y ;  /* 0x00000000000979c3 */ /* 0x000ea20000002600 */
[----:B------:R-:W-:Y:S01]  /*5bc0*/  BSSY B0, `(.L_x_1272) ;  /* 0x0000033000007945 */ /* 0x000fe20003800000 */
[----:B------:R-:W3:Y:S06]  /*5bd0*/  S2R R11, SR_CTAID.X ;  /* 0x00000000000b7919 */ /* 0x000eec0000002500 */
        /* <DEDUP_REMOVED lines=49> */
.L_x_1273:
[----:B------:R-:W-:Y:S05]  /*5ef0*/  BSYNC B0 ;  /* 0x0000000000007941 */ /* 0x000fea0003800000 */
.L_x_1272:
        /* <DEDUP_REMOVED lines=16> */
.L_x_1275:
[----:B------:R-:W-:Y:S05]  /*6000*/  BSYNC B0 ;  /* 0x0000000000007941 */ /* 0x000fea0003800000 */
.L_x_1274:
        /* <DEDUP_REMOVED lines=16> */
.L_x_1277:
[----:B------:R-:W-:Y:S05]  /*6110*/  BSYNC B0 ;  /* 0x0000000000007941 */ /* 0x000fea0003800000 */
.L_x_1276:
        /* <DEDUP_REMOVED lines=17> */
.L_x_1279:
[----:B------:R-:W-:Y:S05]  /*6230*/  BSYNC B0 ;  /* 0x0000000000007941 */ /* 0x000fea0003800000 */
.L_x_1278:
        /* <DEDUP_REMOVED lines=16> */
.L_x_1281:
[----:B------:R-:W-:Y:S05]  /*6340*/  BSYNC B0 ;  /* 0x0000000000007941 */ /* 0x000fea0003800000 */
.L_x_1280:
        /* <DEDUP_REMOVED lines=18> */
.L_x_1283:
[----:B------:R-:W-:Y:S05]  /*6470*/  BSYNC B0 ;  /* 0x0000000000007941 */ /* 0x000fea0003800000 */
.L_x_1282:
        /* <DEDUP_REMOVED lines=31> */
.L_x_1285:
[----:B------:R-:W-:Y:S05]  /*6670*/  BSYNC B0 ;  /* 0x0000000000007941 */ /* 0x000fea0003800000 */
.L_x_1284:
        /* <DEDUP_REMOVED lines=22> */
.L_x_1287:
[----:B------:R-:W-:Y:S05]  /*67e0*/  BSYNC B0 ;  /* 0x0000000000007941 */ /* 0x000fea0003800000 */
.L_x_1286:
        /* <DEDUP_REMOVED lines=14> */
.L_x_1289:
[----:B------:R-:W-:Y:S05]  /*68d0*/  BSYNC B0 ;  /* 0x0000000000007941 */ /* 0x000fea0003800000 */
.L_x_1288:
        /* <DEDUP_REMOVED lines=16> */
.L_x_1291:
[----:B------:R-:W-:Y:S05]  /*69e0*/  BSYNC B0 ;  /* 0x0000000000007941 */ /* 0x000fea0003800000 */
.L_x_1290:
        /* <DEDUP_REMOVED lines=15> */
.L_x_1293:
[----:B------:R-:W-:Y:S05]  /*6ae0*/  BSYNC B0 ;  /* 0x0000000000007941 */ /* 0x000fea0003800000 */
.L_x_1292:
        /* <DEDUP_REMOVED lines=15> */
.L_x_1295:
[----:B------:R-:W-:Y:S05]  /*6be0*/  BSYNC B0 ;  /* 0x0000000000007941 */ /* 0x000fea0003800000 */
.L_x_1294:
        /* <DEDUP_REMOVED lines=15> */
.L_x_1297:
[----:B------:R-:W-:Y:S05]  /*6ce0*/  BSYNC B0 ;  /* 0x0000000000007941 */ /* 0x000fea0003800000 */
.L_x_1296:
        /* <DEDUP_REMOVED lines=15> */
.L_x_1299:
[----:B------:R-:W-:Y:S05]  /*6de0*/  BSYNC B0 ;  /* 0x0000000000007941 */ /* 0x000fea0003800000 */
.L_x_1298:
        /* <DEDUP_REMOVED lines=15> */
.L_x_1301:
[----:B------:R-:W-:Y:S05]  /*6ee0*/  BSYNC B0 ;  /* 0x0000000000007941 */ /* 0x000fea0003800000 */
.L_x_1300:
        /* <DEDUP_REMOVED lines=15> */
.L_x_1242:
        /* <DEDUP_REMOVED lines=13> */
[----:B------:R-:W-:Y:S02]  /*70b0*/  ULDC UR4, c[0x0][0x280] ;  /* 0x0000a00000047ab9 */ /* 0x000fe40000000800 */
[----:B------:R-:W-:-:S04]  /*70c0*/  UIADD3 UR5, UR4, 0x3f, URZ ;  /* 0x0000003f04057890 */ /* 0x000fc8000fffe03f */
[----:B------:R-:W-:Y:S01]  /*70d0*/  USHF.R.S32.HI UR6, URZ, 0x1f, UR5 ;  /* 0x0000001f3f067899 */ /* 0x000fe20008011405 */
[----:B------:R-:W2:Y:S03]  /*70e0*/  S2UR UR17, SR_CTAID.Y ;  /* 0x00000000001179c3 */ /* 0x000ea60000002600 */
[----:B------:R-:W-:-:S04]  /*70f0*/  ULEA.HI UR5, UR6, UR5, URZ, 0x6 ;  /* 0x0000000506057291 */ /* 0x000fc8000f8f303f */
[----:B------:R-:W-:Y:S01]  /*7100*/  USHF.R.S32.HI UR5, URZ, 0x6, UR5 ;  /* 0x000000063f057899 */ /* 0x000fe20008011405 */
[----:B-1----:R-:W-:Y:S01]  /*7110*/  ISETP.LE.AND P0, PT, RZ, UR23, PT ;  /* 0x00000017ff007c0c */ /* 0x002fe2000bf03270 */
[----:B--2---:R-:W-:-:S12]  /*7120*/  USHF.R.S32.HI UR18, URZ, 0x1f, UR17 ;  /* 0x0000001f3f127899 */ /* 0x004fd80008011411 */
[----:B------:R-:W-:Y:S05]  /*7130*/  @!P0 BRA `(.L_x_1303) ;  /* 0x00000000002c8947 */ /* 0x000fea0003800000 */
        /* <DEDUP_REMOVED lines=9> */
[----:B------:R-:W-:Y:S01]  /*71d0*/  USEL UR11, UR5, UR7, UP0 ;  /* 0x00000007050b7287 */ /* 0x000fe20008000000 */
[----:B------:R-:W-:Y:S11]  /*71e0*/  BRA `(.L_x_1304) ;  /* 0x0000000000047947 */ /* 0x000ff60003800000 */
.L_x_1303:
[----:B------:R-:W-:-:S05]  /*71f0*/  UMOV UR11, UR5 ;  /* 0x00000005000b7c82 */ /* 0x000fca0008000000 */
.L_x_1304:
[----:B------:R-:W-:Y:S01]  /*7200*/  ULEA UR4, UR23, UR4, 0x7 ;  /* 0x0000000417047291 */ /* 0x000fe2000f8e383f */
[----:B------:R-:W-:Y:S01]  /*7210*/  ULDC UR6, c[0x0][0x290] ;  /* 0x0000a40000067ab9 */ /* 0x000fe20000000800 */
[----:B------:R-:W-:Y:S01]  /*7220*/  ULDC UR7, c[0x0][0x74c] ;  /* 0x0001d30000077ab9 */ /* 0x000fe20000000800 */
[----:B------:R-:W-:Y:S01]  /*7230*/  ULDC.64 UR12, c[0x0][0x2e0] ;  /* 0x0000b800000c7ab9 */ /* 0x000fe20000000a00 */
[----:B------:R-:W-:Y:S01]  /*7240*/  UIADD3 UR8, -UR7, UR4, -UR6 ;  /* 0x0000000407087290 */ /* 0x000fe2000fffe906 */
[----:B------:R-:W-:Y:S02]  /*7250*/  ULDC UR15, c[0x0][0x288] ;  /* 0x0000a200000f7ab9 */ /* 0x000fe40000000800 */
[----:B------:R-:W-:Y:S01]  /*7260*/  ULDC.64 UR6, c[0x0][0x2d8] ;  /* 0x0000b60000067ab9 */ /* 0x000fe20000000a00 */
[----:B------:R-:W-:Y:S02]  /*7270*/  USHF.R.S32.HI UR9, URZ, 0x1f, UR8 ;  /* 0x0000001f3f097899 */ /* 0x000fe40008011408 */
[----:B------:R-:W-:-:S02]  /*7280*/  UIMAD UR4, UR18, UR6, URZ ;  /* 0x00000006120472a4 */ /* 0x000fc4000f8e023f */
[----:B------:R-:W-:Y:S02]  /*7290*/  ULEA.HI UR10, UR9, UR8, URZ, 0x6 ;  /* 0x00000008090a7291 */ /* 0x000fe4000f8f303f */
[----:B------:R-:W-:Y:S02]  /*72a0*/  UIMAD.WIDE.U32 UR8, UR17, UR6, URZ ;  /* 0x00000006110872a5 */ /* 0x000fe4000f8e003f */
[----:B------:R-:W-:Y:S02]  /*72b0*/  USHF.R.S32.HI UR10, URZ, 0x6, UR10 ;  /* 0x000000063f0a7899 */ /* 0x000fe4000801140a */
[----:B------:R-:W-:Y:S02]  /*72c0*/  UIMAD UR4, UR17, UR7, UR4 ;  /* 0x00000007110472a4 */ /* 0x000fe4000f8e0204 */
[----:B------:R-:W-:Y:S02]  /*72d0*/  UISETP.LT.AND UP0, UPT, URZ, UR10, UPT ;  /* 0x0000000a3f00728c */ /* 0x000fe4000bf01270 */
[----:B------:R-:W-:-:S02]  /*72e0*/  USHF.R.S32.HI UR7, URZ, 0x1f, UR16 ;  /* 0x0000001f3f077899 */ /* 0x000fc40008011410 */
[----:B------:R-:W-:Y:S02]  /*72f0*/  USEL UR6, URZ, UR10, !UP0 ;  /* 0x0000000a3f067287 */ /* 0x000fe4000c000000 */
[----:B------:R-:W-:Y:S02]  /*7300*/  UIMAD UR7, UR7, UR12, URZ ;  /* 0x0000000c070772a4 */ /* 0x000fe4000f8e023f */
[----:B------:R-:W-:Y:S02]  /*7310*/  UISETP.GT.AND UP0, UPT, UR11, UR6, UPT ;  /* 0x000000060b00728c */ /* 0x000fe4000bf04270 */
[----:B------:R-:W-:Y:S02]  /*7320*/  UIMAD UR10, UR16, UR15, URZ ;  /* 0x0000000f100a72a4 */ /* 0x000fe4000f8e023f */
[----:B------:R-:W-:Y:S02]  /*7330*/  UIMAD UR14, UR16, UR13, UR7 ;  /* 0x0000000d100e72a4 */ /* 0x000fe4000f8e0207 */
[----:B------:R-:W-:Y:S01]  /*7340*/  PLOP3.LUT P1, PT, PT, PT, UP0, 0x80, 0x0 ;  /* 0x000000000000781c */ /* 0x000fe20003f2f008 */
[----:B------:R-:W-:-:S02]  /*7350*/  UIADD3 UR9, UR9, UR4, URZ ;  /* 0x0000000409097290 */ /* 0x000fc4000fffe03f */
[----:B------:R-:W-:Y:S02]  /*7360*/  UIADD3 UR7, UP1, UR10, UR17, URZ ;  /* 0x000000110a077290 */ /* 0x000fe4000ff3e03f */
[----:B------:R-:W-:Y:S01]  /*7370*/  UIMAD.WIDE.U32 UR8, UR16, UR12, UR8 ;  /* 0x0000000c100872a5 */ /* 0x000fe2000f8e0008 */
[----:B------:R-:W-:Y:S01]  /*7380*/  ELECT P0, URZ, PT ;  /* 0x00000000003f782f */ /* 0x000fe20003800000 */
[----:B------:R-:W-:-:S06]  /*7390*/  ULEA.HI.X.SX32 UR10, UR10, UR18, 0x1, UP1 ;  /* 0x000000120a0a7291 */ /* 0x000fcc00088f0e3f */
[----:B------:R-:W-:Y:S06]  /*73a0*/  @!P1 BRA `(.L_x_1305) ;  /* 0x00000010004c9947 */ /* 0x000fec0003800000 */
[----:B------:R-:W1:Y:S01]  /*73b0*/  S2R R0, SR_TID.X ;  /* 0x0000000000007919 */ /* 0x000e620000002100 */
[----:B------:R-:W-:Y:S02]  /*73c0*/  UIADD3 UR4, -UR6, UR11, URZ ;  /* 0x0000000b06047290 */ /* 0x000fe4000fffe13f */
[----:B------:R-:W-:Y:S02]  /*73d0*/  UIADD3 UR14, UR9, UR14, URZ ;  /* 0x0000000e090e7290 */ /* 0x000fe4000fffe03f */
[----:B------:R-:W-:-:S04]  /*73e0*/  ULOP3.LUT UR4, UR4, 0x1, URZ, 0xc0, !UPT ;  /* 0x0000000104047892 */ /* 0x000fc8000f8ec03f */
[----:B------:R-:W-:-:S03]  /*73f0*/  UISETP.NE.U32.AND UP0, UPT, UR4, 0x1, UPT ;  /* 0x000000010400788c */ /* 0x000fc6000bf05070 */
[----:B------:R-:W-:Y:S02]  /*7400*/  ULDC UR4, c[0x0][0x760] ;  /* 0x0001d80000047ab9 */ /* 0x000fe40000000800 */
[----:B------:R-:W-:Y:S01]  /*7410*/  UIMAD UR15, UR15, UR4, URZ ;  /* 0x000000040f0f72a4 */ /* 0x000fe2000f8e023f */
[----:B------:R-:W-:Y:S02]  /*7420*/  PLOP3.LUT P1, PT, PT, PT, UP0, 0x80, 0x0 ;  /* 0x000000000000781c */ /* 0x000fe40003f2f008 */
[----:B-1----:R-:W-:-:S11]  /*7430*/  LOP3.LUT R9, R0, 0x1f, RZ, 0xc0, !PT ;  /* 0x0000001f00097812 */ /* 0x002fd600078ec0ff */
[----:B------:R-:W-:Y:S05]  /*7440*/  @P1 BRA `(.L_x_1306) ;  /* 0x00000004006c1947 */ /* 0x000fea0003800000 */
        /* <DEDUP_REMOVED lines=8> */
[----:B------:R-:W-:-:S04]  /*74d0*/  IMAD.U32 R2, RZ, RZ, UR13 ;  /* 0x0000000dff027e24 */ /* 0x000fc8000f8e00ff */
[----:B------:R-:W-:Y:S01]  /*74e0*/  IMAD.U32 R3, RZ, RZ, UR4 ;  /* 0x00000004ff037e24 */ /* 0x000fe2000f8e00ff */
[----:B------:R-:W-:Y:S06]  /*74f0*/  @P2 BRA `(.L_x_1308) ;  /* 0x0000000000142947 */ /* 0x000fec0003800000 */
.L_x_1309:
[----:B------:R-:W2:Y:S04]  /*7500*/  LDG.E.STRONG.GPU R0, desc[UR46][R2.64] ;  /* 0x0000002e02007981 */ /* 0x000ea8000c1ef900 */
[----:B--2---:R-:W-:Y:S01]  /*7510*/  CCTL.IVALL ;  /* 0x00000000ff00798f */ /* 0x004fe20002000000 */
[----:B------:R-:W-:Y:S05]  /*7520*/  YIELD ;  /* 0x0000000000007946 */ /* 0x000fea0003800000 */
[----:B------:R-:W-:-:S13]  /*7530*/  ISETP.NE.AND P1, PT, R0, UR23, PT ;  /* 0x0000001700007c0c */ /* 0x000fda000bf25270 */
[----:B------:R-:W-:Y:S05]  /*7540*/  @P1 BRA `(.L_x_1309) ;  /* 0xfffffffc00ec1947 */ /* 0x000fea000383ffff */
.L_x_1308:
[----:B------:R-:W-:Y:S05]  /*7550*/  BSYNC B0 ;  /* 0x0000000000007941 */ /* 0x000fea0003800000 */
.L_x_1307:
[----:B------:R-:W-:-:S03]  /*7560*/  UMOV UR4, 0xffffffff ;  /* 0xffffffff00047882 */ /* 0x000fc60000000000 */
[----:B------:R-:W-:Y:S05]  /*7570*/  BRA.DIV UR4, `(.L_x_1310) ;  /* 0x0000003a04587947 */ /* 0x000fea000b800000 */
[----:B------:R-:W-:Y:S01]  /*7580*/  NOP ;  /* 0x0000000000007918 */ /* 0x000fe20000000000 */
.L_x_1387:
        /* <DEDUP_REMOVED lines=22> */
.L_x_1312:
[----:B------:R-:W-:Y:S05]  /*76f0*/  BSYNC B0 ;  /* 0x0000000000007941 */ /* 0x000fea0003800000 */
.L_x_1311:
        /* <DEDUP_REMOVED lines=20> */
.L_x_1314:
[----:B------:R-:W-:Y:S05]  /*7840*/  BSYNC B0 ;  /* 0x0000000000007941 */ /* 0x000fea0003800000 */
.L_x_1313:
[----:B------:R-:W-:Y:S06]  /*7850*/  BAR.ARV 0xa, 0xa0 ;  /* 0x0282800000007b1d */ /* 0x000fec0000002000 */
[----:B------:R-:W-:Y:S04]  /*7860*/  BSSY B0, `(.L_x_1315) ;  /* 0x0000003000007945 */ /* 0x000fe80003800000 */
[----:B------:R-:W-:Y:S05]  /*7870*/  @!P0 BRA `(.L_x_1316) ;  /* 0x0000000000048947 */ /* 0x000fea0003800000 */
[----:B------:R-:W-:-:S04]  /*7880*/  DEPBAR.LE SB0, 0x0 ;  /* 0x000080000000791a */ /* 0x000fc80000000000 */
.L_x_1316:
[----:B------:R-:W-:Y:S05]  /*7890*/  BSYNC B0 ;  /* 0x0000000000007941 */ /* 0x000fea0003800000 */
.L_x_1315:
        /* <DEDUP_REMOVED lines=19> */
.L_x_1318:
[----:B------:R-:W-:Y:S05]  /*79d0*/  BSYNC B0 ;  /* 0x0000000000007941 */ /* 0x000fea0003800000 */
.L_x_1317:
[----:B------:R-:W-:Y:S01]  /*79e0*/  UIADD3 UR18, UR6, 0x1, URZ ;  /* 0x0000000106127890 */ /* 0x000fe2000fffe03f */
[----:B------:R-:W-:Y:S11]  /*79f0*/  BRA `(.L_x_1319) ;  /* 0x0000000000047947 */ /* 0x000ff60003800000 */
.L_x_1306:
[----:B------:R-:W-:-:S05]  /*7a00*/  UMOV UR18, UR6 ;  /* 0x0000000600127c82 */ /* 0x000fca0008000000 */
.L_x_1319:
[----:B------:R-:W-:-:S03]  /*7a10*/  UIADD3 UR4, UR6, 0x1, URZ ;  /* 0x0000000106047890 */ /* 0x000fc6000fffe03f */
[----:B------:R-:W-:Y:S01]  /*7a20*/  UMOV UR6, UR18 ;  /* 0x0000001200067c82 */ /* 0x000fe20008000000 */
[----:B------:R-:W-:-:S06]  /*7a30*/  UISETP.NE.AND UP0, UPT, UR11, UR4, UPT ;  /* 0x000000040b00728c */ /* 0x000fcc000bf05270 */
[----:B------:R-:W-:-:S13]  /*7a40*/  PLOP3.LUT P1, PT, PT, PT, UP0, 0x80, 0x0 ;  /* 0x000000000000781c */ /* 0x000fda0003f2f008 */
[----:B------:R-:W-:Y:S05]  /*7a50*/  @!P1 BRA `(.L_x_1305) ;  /* 0x0000000800a09947 */ /* 0x000fea0003800000 */
[----:B------:R-:W-:Y:S01]  /*7a60*/  ULDC.64 UR20, c[0x0][0x2c0] ;  /* 0x0000b00000147ab9 */ /* 0x000fe20000000a00 */
[----:B------:R-:W-:Y:S01]  /*7a70*/  UMOV UR4, URZ ;  /* 0x0000003f00047c82 */ /* 0x000fe20008000000 */
[----:B------:R-:W-:Y:S01]  /*7a80*/  ULEA UR20, UP0, UR8, UR20, 0x2 ;  /* 0x0000001408147291 */ /* 0x000fe2000f80103f */
[----:B------:R-:W-:-:S03]  /*7a90*/  UMOV UR6, UR18 ;  /* 0x0000001200067c82 */ /* 0x000fc60008000000 */
[----:B------:R-:W-:Y:S02]  /*7aa0*/  ULEA.HI.X UR21, UR8, UR21, UR14, 0x2, UP0 ;  /* 0x0000001508157291 */ /* 0x000fe400080f140e */
[----:B------:R-:W-:-:S04]  /*7ab0*/  UIADD3 UR20, UP0, UR20, 0x4000, URZ ;  /* 0x0000400014147890 */ /* 0x000fc8000ff1e03f */
[----:B------:R-:W-:-:S12]  /*7ac0*/  UIADD3.X UR21, URZ, UR21, URZ, UP0, !UPT ;  /* 0x000000153f157290 */ /* 0x000fd800087fe43f */
.L_x_1344:
        /* <DEDUP_REMOVED lines=11> */
.L_x_1322:
[----:B------:R-:W2:Y:S04]  /*7b80*/  LDG.E.STRONG.GPU R0, desc[UR46][R2.64] ;  /* 0x0000002e02007981 */ /* 0x000ea8000c1ef900 */
[----:B--2---:R-:W-:Y:S01]  /*7b90*/  CCTL.IVALL ;  /* 0x00000000ff00798f */ /* 0x004fe20002000000 */
[----:B------:R-:W-:Y:S05]  /*7ba0*/  YIELD ;  /* 0x0000000000007946 */ /* 0x000fea0003800000 */
[----:B------:R-:W-:-:S13]  /*7bb0*/  ISETP.NE.AND P1, PT, R0, UR23, PT ;  /* 0x0000001700007c0c */ /* 0x000fda000bf25270 */
[----:B------:R-:W-:Y:S05]  /*7bc0*/  @P1 BRA `(.L_x_1322) ;  /* 0xfffffffc00ec1947 */ /* 0x000fea000383ffff */
.L_x_1321:
[----:B------:R-:W-:Y:S05]  /*7bd0*/  BSYNC B0 ;  /* 0x0000000000007941 */ /* 0x000fea0003800000 */
.L_x_1320:
[----:B------:R-:W-:-:S03]  /*7be0*/  UMOV UR16, 0xffffffff ;  /* 0xffffffff00107882 */ /* 0x000fc60000000000 */
[----:B------:R-:W-:Y:S05]  /*7bf0*/  BRA.DIV UR16, `(.L_x_1323) ;  /* 0x0000003210d47947 */ /* 0x000fea000b800000 */
[----:B------:R-:W-:Y:S01]  /*7c00*/  NOP ;  /* 0x0000000000007918 */ /* 0x000fe20000000000 */
.L_x_1390:
        /* <DEDUP_REMOVED lines=17> */
[----:B------:R1:W-:Y:S02]  /*7d20*/  UBLKRED.G.S.ADD.F32.RN [UR16], [UR22], UR24, desc[UR26] ;  /* 0x00001a10160073bb */ /* 0x0003e400080a1418 */
[----:B-1----:R0:W-:Y:S02]  /*7d30*/  UTMACMDFLUSH ;  /* 0x00000000000079b7 */ /* 0x0021e40000000000 */
.L_x_1325:
[----:B------:R-:W-:Y:S05]  /*7d40*/  BSYNC B0 ;  /* 0x0000000000007941 */ /* 0x000fea0003800000 */
.L_x_1324:
[----:B------:R-:W-:Y:S01]  /*7d50*/  ULEA UR16, UR18, UR4, 0xd ;  /* 0x0000000412107291 */ /* 0x000fe2000f8e683f */
[----:B------:R-:W-:Y:S03]  /*7d60*/  BAR.SYNC.DEFER_BLOCKING 0xe, 0xa0 ;  /* 0x0382800000007b1d */ /* 0x000fe60000010000 */
[----:B------:R-:W-:-:S03]  /*7d70*/  UIMAD.WIDE UR16, UR16, 0x4, UR20 ;  /* 0x00000004101078a5 */ /* 0x000fc6000f8e0214 */
        /* <DEDUP_REMOVED lines=12> */
.L_x_1327:
[----:B------:R-:W-:Y:S05]  /*7e40*/  BSYNC B0 ;  /* 0x0000000000007941 */ /* 0x000fea0003800000 */
.L_x_1326:
[----:B------:R-:W-:Y:S06]  /*7e50*/  BAR.ARV 0xa, 0xa0 ;  /* 0x0282800000007b1d */ /* 0x000fec0000002000 */
[----:B------:R-:W-:Y:S04]  /*7e60*/  BSSY B0, `(.L_x_1328) ;  /* 0x0000003000007945 */ /* 0x000fe80003800000 */
[----:B------:R-:W-:Y:S05]  /*7e70*/  @!P0 BRA `(.L_x_1329) ;  /* 0x0000000000048947 */ /* 0x000fea0003800000 */
[----:B------:R-:W-:-:S04]  /*7e80*/  DEPBAR.LE SB0, 0x0 ;  /* 0x000080000000791a */ /* 0x000fc80000000000 */
.L_x_1329:
[----:B------:R-:W-:Y:S05]  /*7e90*/  BSYNC B0 ;  /* 0x0000000000007941 */ /* 0x000fea0003800000 */
.L_x_1328:
        /* <DEDUP_REMOVED lines=19> */
.L_x_1331:
[----:B------:R-:W-:Y:S05]  /*7fd0*/  BSYNC B0 ;  /* 0x0000000000007941 */ /* 0x000fea0003800000 */
.L_x_1330:
        /* <DEDUP_REMOVED lines=9> */
.L_x_1334:
[----:B------:R-:W2:Y:S04]  /*8070*/  LDG.E.STRONG.GPU R0, desc[UR46][R2.64] ;  /* 0x0000002e02007981 */ /* 0x000ea8000c1ef900 */
[----:B--2---:R-:W-:Y:S01]  /*8080*/  CCTL.IVALL ;  /* 0x00000000ff00798f */ /* 0x004fe20002000000 */
[----:B------:R-:W-:Y:S05]  /*8090*/  YIELD ;  /* 0x0000000000007946 */ /* 0x000fea0003800000 */
[----:B------:R-:W-:-:S13]  /*80a0*/  ISETP.NE.AND P1, PT, R0, UR23, PT ;  /* 0x0000001700007c0c */ /* 0x000fda000bf25270 */
[----:B------:R-:W-:Y:S05]  /*80b0*/  @P1 BRA `(.L_x_1334) ;  /* 0xfffffffc00ec1947 */ /* 0x000fea000383ffff */
.L_x_1333:
[----:B------:R-:W-:Y:S05]  /*80c0*/  BSYNC B0 ;  /* 0x0000000000007941 */ /* 0x000fea0003800000 */
.L_x_1332:
[----:B------:R-:W-:-:S03]  /*80d0*/  UMOV UR12, 0xffffffff ;  /* 0xffffffff000c7882 */ /* 0x000fc60000000000 */
[----:B------:R-:W-:Y:S05]  /*80e0*/  BRA.DIV UR12, `(.L_x_1335) ;  /* 0x0000002e0cb47947 */ /* 0x000fea000b800000 */
[----:B------:R-:W-:Y:S01]  /*80f0*/  NOP ;  /* 0x0000000000007918 */ /* 0x000fe20000000000 */
.L_x_1393:
[----:B------:R-:W-:Y:S05]  /*8100*/  WARPSYNC.ALL ;  /* 0x0000000000007948 */ /* 0x000fea0003800000 */
[----:B------:R-:W-:Y:S06]  /*8110*/  BAR.SYNC.DEFER_BLOCKING 0xd, 0xa0 ;  /* 0x0342800000007b1d */ /* 0x000fec0000010000 */
[----:B------:R-:W-:Y:S04]  /*8120*/  BSSY B0, `(.L_x_1336) ;  /* 0x000000d000007945 */ /* 0x000fe80003800000 */
[----:B------:R-:W-:Y:S05]  /*8130*/  @!P0 BRA `(.L_x_1337) ;  /* 0x00000000002c8947 */ /* 0x000fea0003800000 */
[----:B------:R-:W1:Y:S01]  /*8140*/  S2UR UR13, SR_CgaCtaId ;  /* 0x00000000000d79c3 */ /* 0x000e620000008800 */
[----:B------:R-:W-:Y:S01]  /*8150*/  UMOV UR12, 0x400 ;  /* 0x00000400000c7882 */ /* 0x000fe20000000000 */
[----:B------:R-:W-:Y:S01]  /*8160*/  UIADD3 UR24, UP0, UR16, 0x4000, URZ ;  /* 0x0000400010187890 */ /* 0x000fe2000ff1e03f */
[----:B------:R-:W-:Y:S01]  /*8170*/  UMOV UR26, 0x0 ;  /* 0x00000000001a7882 */ /* 0x000fe20000000000 */
[----:B------:R-:W-:Y:S02]  /*8180*/  UMOV UR27, 0x14f00000 ;  /* 0x14f00000001b7882 */ /* 0x000fe40000000000 */
[----:B------:R-:W-:Y:S02]  /*8190*/  UIADD3.X UR25, URZ, UR17, URZ, UP0, !UPT ;  /* 0x000000113f197290 */ /* 0x000fe400087fe43f */
[----:B-1----:R-:W-:-:S03]  /*81a0*/  ULEA UR12, UR13, UR12, 0x18 ;  /* 0x0000000c0d0c7291 */ /* 0x002fc6000f8ec03f */
[----:B------:R-:W-:Y:S01]  /*81b0*/  UMOV UR13, 0x400 ;  /* 0x00000400000d7882 */ /* 0x000fe20000000000 */
[----:B------:R-:W-:-:S09]  /*81c0*/  UIADD3 UR12, UR12, 0x10000, URZ ;  /* 0x000100000c0c7890 */ /* 0x000fd2000fffe03f */
[----:B------:R1:W-:Y:S02]  /*81d0*/  UBLKRED.G.S.ADD.F32.RN [UR24], [UR12], UR13, desc[UR26] ;  /* 0x00001a180c0073bb */ /* 0x0003e400080a140d */
[----:B-1----:R0:W-:Y:S02]  /*81e0*/  UTMACMDFLUSH ;  /* 0x00000000000079b7 */ /* 0x0021e40000000000 */
.L_x_1337:
[----:B------:R-:W-:Y:S05]  /*81f0*/  BSYNC B0 ;  /* 0x0000000000007941 */ /* 0x000fea0003800000 */
.L_x_1336:
        /* <DEDUP_REMOVED lines=12> */
[----:B------:R1:W-:Y:S01]  /*82c0*/  UBLKRED.G.S.ADD.F32.RN [UR24], [UR12], UR13, desc[UR26] ;  /* 0x00001a180c0073bb */ /* 0x0003e200080a140d */
[----:B------:R0:W-:Y:S01]  /*82d0*/  UTMACMDFLUSH ;  /* 0x00000000000079b7 */ /* 0x0001e20000000000 */
[----:B-1----:R-:W-:-:S04]  /*82e0*/  DEPBAR.LE SB0, 0x1 ;  /* 0x000080400000791a */ /* 0x002fc80000000000 */
.L_x_1339:
[----:B------:R-:W-:Y:S05]  /*82f0*/  BSYNC B0 ;  /* 0x0000000000007941 */ /* 0x000fea0003800000 */
.L_x_1338:
[----:B------:R-:W-:Y:S06]  /*8300*/  BAR.ARV 0xa, 0xa0 ;  /* 0x0282800000007b1d */ /* 0x000fec0000002000 */
[----:B------:R-:W-:Y:S04]  /*8310*/  BSSY B0, `(.L_x_1340) ;  /* 0x0000003000007945 */ /* 0x000fe80003800000 */
[----:B------:R-:W-:Y:S05]  /*8320*/  @!P0 BRA `(.L_x_1341) ;  /* 0x0000000000048947 */ /* 0x000fea0003800000 */
[----:B------:R-:W-:-:S04]  /*8330*/  DEPBAR.LE SB0, 0x0 ;  /* 0x000080000000791a */ /* 0x000fc80000000000 */
.L_x_1341:
[----:B------:R-:W-:Y:S05]  /*8340*/  BSYNC B0 ;  /* 0x0000000000007941 */ /* 0x000fea0003800000 */
.L_x_1340:
        /* <DEDUP_REMOVED lines=19> */
.L_x_1343:
[----:B------:R-:W-:Y:S05]  /*8480*/  BSYNC B0 ;  /* 0x0000000000007941 */ /* 0x000fea0003800000 */
.L_x_1342:
[----:B------:R-:W-:Y:S02]  /*8490*/  UIADD3 UR6, UR6, 0x2, URZ ;  /* 0x0000000206067890 */ /* 0x000fe4000fffe03f */
[----:B------:R-:W-:Y:S02]  /*84a0*/  UIADD3 UR4, UR4, 0x4000, URZ ;  /* 0x0000400004047890 */ /* 0x000fe4000fffe03f */
[----:B------:R-:W-:-:S06]  /*84b0*/  UISETP.GE.AND UP0, UPT, UR6, UR11, UPT ;  /* 0x0000000b0600728c */ /* 0x000fcc000bf06270 */
[----:B------:R-:W-:-:S13]  /*84c0*/  PLOP3.LUT P1, PT, PT, PT, UP0, 0x80, 0x0 ;  /* 0x000000000000781c */ /* 0x000fda0003f2f008 */
[----:B------:R-:W-:Y:S05]  /*84d0*/  @!P1 BRA `(.L_x_1344) ;  /* 0xfffffff4007c9947 */ /* 0x000fea000383ffff */
.L_x_1305:
[----:B------:R-:W-:-:S06]  /*84e0*/  UISETP.GT.AND UP0, UPT, UR5, UR6, UPT ;  /* 0x000000060500728c */ /* 0x000fcc000bf04270 */
[----:B------:R-:W-:-:S13]  /*84f0*/  PLOP3.LUT P0, PT, PT, PT, UP0, 0x80, 0x0 ;  /* 0x000000000000781c */ /* 0x000fda0003f0f008 */
[----:B------:R-:W-:Y:S05]  /*8500*/  @!P0 BRA `(.L_x_1244) ;  /* 0x0000002800088947 */ /* 0x000fea0003800000 */
[----:B------:R-:W2:Y:S01]  /*8510*/  S2R R0, SR_TID.X ;  /* 0x0000000000007919 */ /* 0x000ea20000002100 */
[----:B------:R-:W-:Y:S01]  /*8520*/  UIADD3 UR4, UR5, -UR6, URZ ;  /* 0x8000000605047290 */ /* 0x000fe2000fffe03f */
[----:B------:R-:W-:Y:S01]  /*8530*/  ULDC UR16, c[0x0][0x288] ;  /* 0x0000a20000107ab9 */ /* 0x000fe20000000800 */
[----:B------:R-:W-:Y:S02]  /*8540*/  ULDC UR17, c[0x0][0x760] ;  /* 0x0001d80000117ab9 */ /* 0x000fe40000000800 */
[----:B------:R-:W-:Y:S02]  /*8550*/  ULOP3.LUT UR4, UR4, 0x1, URZ, 0xc0, !UPT ;  /* 0x0000000104047892 */ /* 0x000fe4000f8ec03f */
[----:B------:R-:W-:Y:S02]  /*8560*/  UIMAD UR18, UR16, UR17, URZ ;  /* 0x00000011101272a4 */ /* 0x000fe4000f8e023f */
[----:B------:R-:W-:-:S06]  /*8570*/  UISETP.NE.U32.AND UP0, UPT, UR4, 0x1, UPT ;  /* 0x000000010400788c */ /* 0x000fcc000bf05070 */
[----:B------:R-:W-:Y:S02]  /*8580*/  PLOP3.LUT P0, PT, PT, PT, UP0, 0x80, 0x0 ;  /* 0x000000000000781c */ /* 0x000fe40003f0f008 */
[----:B--2---:R-:W-:-:S11]  /*8590*/  LOP3.LUT R0, R0, 0x1f, RZ, 0xc0, !PT ;  /* 0x0000001f00007812 */ /* 0x004fd600078ec0ff */
[----:B------:R-:W-:Y:S05]  /*85a0*/  @P0 BRA `(.L_x_1345) ;  /* 0x0000000000780947 */ /* 0x000fea0003800000 */
[----:B------:R-:W-:Y:S01]  /*85b0*/  UIMAD UR4, UR18, UR6, URZ ;  /* 0x00000006120472a4 */ /* 0x000fe2000f8e023f */
[----:B------:R-:W-:Y:S01]  /*85c0*/  ISETP.NE.AND P0, PT, R0, RZ, PT ;  /* 0x000000ff0000720c */ /* 0x000fe20003f05270 */
[----:B------:R-:W-:Y:S01]  /*85d0*/  ULDC.64 UR12, c[0x0][0x768] ;  /* 0x0001da00000c7ab9 */ /* 0x000fe20000000a00 */
[----:B------:R-:W-:Y:S01]  /*85e0*/  BSSY B0, `(.L_x_1346) ;  /* 0x0000019000007945 */ /* 0x000fe20003800000 */
[----:B------:R-:W-:-:S04]  /*85f0*/  UIADD3 UR8, UP0, UR4, UR7, URZ ;  /* 0x0000000704087290 */ /* 0x000fc8000ff1e03f */
[----:B------:R-:W-:Y:S02]  /*8600*/  ULEA.HI.X.SX32 UR9, UR4, UR10, 0x1, UP0 ;  /* 0x0000000a04097291 */ /* 0x000fe400080f0e3f */
[----:B------:R-:W-:Y:S02]  /*8610*/  ULEA UR11, UP0, UR8, UR12, 0x2 ;  /* 0x0000000c080b7291 */ /* 0x000fe4000f80103f */
[----:B------:R-:W-:Y:S02]  /*8620*/  UIADD3 UR4, UR6, 0x1, URZ ;  /* 0x0000000106047890 */ /* 0x000fe4000fffe03f */
[----:B------:R-:W-:Y:S01]  /*8630*/  ULEA.HI.X UR9, UR8, UR13, UR9, 0x2, UP0 ;  /* 0x0000000d08097291 */ /* 0x000fe200080f1409 */
[----:B------:R-:W-:Y:S01]  /*8640*/  NOP ;  /* 0x0000000000007918 */ /* 0x000fe20000000000 */
[----:B------:R-:W-:Y:S10]  /*8650*/  @P0 BRA `(.L_x_1347) ;  /* 0x0000000000440947 */ /* 0x000ff40003800000 */
        /* <DEDUP_REMOVED lines=9> */
[----:B-1----:R-:W1:Y:S01]  /*86f0*/  S2R R2, SR_LANEID ;  /* 0x0000000000027919 */ /* 0x002e620000000000 */
[----:B------:R-:W-:Y:S01]  /*8700*/  VOTEU.ANY UR8, UPT, PT ;  /* 0x0000000000087886 */ /* 0x000fe200038e0100 */
[----:B------:R-:W-:Y:S01]  /*8710*/  IMAD.U32 R3, RZ, RZ, UR9 ;  /* 0x00000009ff037e24 */ /* 0x000fe2000f8e00ff */
[----:B------:R-:W-:-:S02]  /*8720*/  UFLO.U32 UR12, UR8 ;  /* 0x00000008000c72bd */ /* 0x000fc400080e0000 */
[----:B------:R-:W2:Y:S04]  /*8730*/  POPC R5, UR8 ;  /* 0x0000000800057d09 */ /* 0x000ea80008000000 */
[----:B-1----:R-:W-:Y:S01]  /*8740*/  ISETP.EQ.U32.AND P0, PT, R2, UR12, PT ;  /* 0x0000000c02007c0c */ /* 0x002fe2000bf02070 */
[----:B------:R-:W-:-:S12]  /*8750*/  IMAD.U32 R2, RZ, RZ, UR11 ;  /* 0x0000000bff027e24 */ /* 0x000fd8000f8e00ff */
[----:B--2---:R2:W-:Y:S02]  /*8760*/  @P0 REDG.E.ADD.S32.STRONG.GPU desc[UR46][R2.64], R5 ;  /* 0x000000050200098e */ /* 0x0045e4000c10e3ae */
.L_x_1347:
[----:B------:R-:W-:Y:S05]  /*8770*/  BSYNC B0 ;  /* 0x0000000000007941 */ /* 0x000fea0003800000 */
.L_x_1346:
[----:B------:R-:W-:Y:S05]  /*8780*/  BRA `(.L_x_1348) ;  /* 0x0000000000047947 */ /* 0x000fea0003800000 */
.L_x_1345:
[----:B------:R-:W-:-:S05]  /*8790*/  UMOV UR4, UR6 ;  /* 0x0000000600047c82 */ /* 0x000fca0008000000 */
.L_x_1348:
[----:B------:R-:W-:-:S04]  /*87a0*/  UIADD3 UR8, UR6, 0x1, URZ ;  /* 0x0000000106087890 */ /* 0x000fc8000fffe03f */
[----:B------:R-:W-:-:S06]  /*87b0*/  UISETP.NE.AND UP0, UPT, UR5, UR8, UPT ;  /* 0x000000080500728c */ /* 0x000fcc000bf05270 */
[----:B------:R-:W-:-:S13]  /*87c0*/  PLOP3.LUT P0, PT, PT, PT, UP0, 0x80, 0x0 ;  /* 0x000000000000781c */ /* 0x000fda0003f0f008 */
[----:B------:R-:W-:Y:S05]  /*87d0*/  @!P0 BRA `(.L_x_1244) ;  /* 0x0000002400548947 */ /* 0x000fea0003800000 */
[----:B------:R-:W-:Y:S01]  /*87e0*/  UIADD3 UR8, UR4, 0x1, URZ ;  /* 0x0000000104087890 */ /* 0x000fe2000fffe03f */
[----:B------:R-:W-:Y:S01]  /*87f0*/  ISETP.NE.AND P1, PT, R0, RZ, PT ;  /* 0x000000ff0000720c */ /* 0x000fe20003f25270 */
[----:B------:R-:W-:Y:S02]  /*8800*/  UIMAD UR9, UR4, UR16, URZ ;  /* 0x00000010040972a4 */ /* 0x000fe4000f8e023f */
[----:B------:R-:W-:Y:S02]  /*8810*/  UIADD3 UR11, -UR5, UR4, URZ ;  /* 0x00000004050b7290 */ /* 0x000fe4000fffe13f */
[----:B------:R-:W-:Y:S02]  /*8820*/  UIMAD UR8, UR18, UR8, URZ ;  /* 0x00000008120872a4 */ /* 0x000fe4000f8e023f */
[----:B------:R-:W-:Y:S01]  /*8830*/  UIMAD UR9, UR9, UR17, URZ ;  /* 0x00000011090972a4 */ /* 0x000fe2000f8e023f */
[----:B------:R-:W-:-:S11]  /*8840*/  ULDC.64 UR20, c[0x0][0x768] ;  /* 0x0001da0000147ab9 */ /* 0x000fd60000000a00 */
.L_x_1353:
[----:B------:R-:W-:Y:S01]  /*8850*/  UIADD3 UR12, UP0, UR9, UR7, URZ ;  /* 0x00000007090c7290 */ /* 0x000fe2000ff1e03f */
[----:B------:R-:W-:-:S03]  /*8860*/  NOP ;  /* 0x0000000000007918 */ /* 0x000fc60000000000 */
[----:B------:R-:W-:Y:S01]  /*8870*/  ULEA.HI.X.SX32 UR13, UR9, UR10, 0x1, UP0 ;  /* 0x0000000a090d7291 */ /* 0x000fe200080f0e3f */
[----:B------:R-:W-:Y:S01]  /*8880*/  BSSY B0, `(.L_x_1349) ;  /* 0x0000015000007945 */ /* 0x000fe20003800000 */
[----:B------:R-:W-:-:S04]  /*8890*/  ULEA UR15, UP0, UR12, UR20, 0x2 ;  /* 0x000000140c0f7291 */ /* 0x000fc8000f80103f */
[----:B------:R-:W-:Y:S01]  /*88a0*/  ULEA.HI.X UR13, UR12, UR21, UR13, 0x2, UP0 ;  /* 0x000000150c0d7291 */ /* 0x000fe200080f140d */
[----:B---34-:R-:W-:Y:S11]  /*88b0*/  @P1 BRA `(.L_x_1350) ;  /* 0x0000000000441947 */ /* 0x018ff60003800000 */
[----:B------:R-:W-:Y:S01]  /*88c0*/  @!PT LDS RZ, [RZ] ;  /* 0x00000000fffff984 */ /* 0x000fe20000000800 */
[----:B------:R-:W-:Y:S01]  /*88d0*/  @!PT LDS RZ, [RZ] ;  /* 0x00000000fffff984 */ /* 0x000fe20000000800 */
[----:B------:R-:W-:Y:S01]  /*88e0*/  @!PT LDS RZ, [RZ] ;  /* 0x00000000fffff984 */ /* 0x000fe20000000800 */
[----:B------:R-:W-:Y:S01]  /*88f0*/  @!PT LDS RZ, [RZ] ;  /* 0x00000000fffff984 */ /* 0x000fe20000000800 */
[----:B------:R3:W-:Y:S06]  /*8900*/  MEMBAR.ALL.CTA ;  /* 0x0000000000007992 */ /* 0x0007ec0000008000 */
[----:B---3--:R-:W-:Y:S06]  /*8910*/  MEMBAR.ALL.GPU ;  /* 0x0000000000007992 */ /* 0x008fec000000a000 */
[----:B------:R-:W-:-:S00]  /*8920*/  ERRBAR ;  /* 0x00000000000079ab */ /* 0x000fc00000000000 */
[----:B------:R-:W-:Y:S06]  /*8930*/  CGAERRBAR ;  /* 0x00000000000075ab */ /* 0x000fec0000000000 */
[----:B012345:R-:W-:Y:S01]  /*8940*/  CCTL.IVALL ;  /* 0x00000000ff00798f */ /* 0x03ffe20002000000 */
[----:B------:R-:W3:Y:S01]  /*8950*/  S2R R0, SR_LANEID ;  /* 0x0000000000007919 */ /* 0x000ee20000000000 */
[----:B------:R-:W-:Y:S01]  /*8960*/  VOTEU.ANY UR12, UPT, PT ;  /* 0x00000000000c7886 */ /* 0x000fe200038e0100 */
[----:B-12---:R-:W-:Y:S01]  /*8970*/  IMAD.U32 R2, RZ, RZ, UR15 ;  /* 0x0000000fff027e24 */ /* 0x006fe2000f8e00ff */
[----:B------:R-:W-:-:S02]  /*8980*/  UFLO.U32 UR14, UR12 ;  /* 0x0000000c000e72bd */ /* 0x000fc400080e0000 */
[----:B------:R-:W1:Y:S01]  /*8990*/  POPC R5, UR12 ;  /* 0x0000000c00057d09 */ /* 0x000e620008000000 */
[----:B------:R-:W-:-:S03]  /*89a0*/  IMAD.U32 R3, RZ, RZ, UR13 ;  /* 0x0000000dff037e24 */ /* 0x000fc6000f8e00ff */
[----:B---3--:R-:W-:-:S13]  /*89b0*/  ISETP.EQ.U32.AND P0, PT, R0, UR14, PT ;  /* 0x0000000e00007c0c */ /* 0x008fda000bf02070 */
[----:B-1----:R3:W-:Y:S02]  /*89c0*/  @P0 REDG.E.ADD.S32.STRONG.GPU desc[UR46][R2.64], R5 ;  /* 0x000000050200098e */ /* 0x0027e4000c10e3ae */
.L_x_1350:
[----:B------:R-:W-:Y:S05]  /*89d0*/  BSYNC B0 ;  /* 0x0000000000007941 */ /* 0x000fea0003800000 */
.L_x_1349:
[----:B------:R-:W-:Y:S01]  /*89e0*/  UIADD3 UR12, UP0, UR8, UR7, URZ ;  /* 0x00000007080c7290 */ /* 0x000fe2000ff1e03f */
[----:B------:R-:W-:-:S03]  /*89f0*/  NOP ;  /* 0x0000000000007918 */ /* 0x000fc60000000000 */
[----:B------:R-:W-:Y:S01]  /*8a00*/  ULEA.HI.X.SX32 UR13, UR8, UR10, 0x1, UP0 ;  /* 0x0000000a080d7291 */ /* 0x000fe200080f0e3f */
[----:B------:R-:W-:Y:S01]  /*8a10*/  BSSY B0, `(.L_x_1351) ;  /* 0x0000015000007945 */ /* 0x000fe20003800000 */
[----:B------:R-:W-:-:S04]  /*8a20*/  ULEA UR15, UP0, UR12, UR20, 0x2 ;  /* 0x000000140c0f7291 */ /* 0x000fc8000f80103f */
[----:B------:R-:W-:Y:S01]  /*8a30*/  ULEA.HI.X UR13, UR12, UR21, UR13, 0x2, UP0 ;  /* 0x000000150c0d7291 */ /* 0x000fe200080f140d */
[----:B------:R-:W-:Y:S11]  /*8a40*/  @P1 BRA `(.L_x_1352) ;  /* 0x0000000000441947 */ /* 0x000ff60003800000 */
[----:B------:R-:W-:Y:S01]  /*8a50*/  @!PT LDS RZ, [RZ] ;  /* 0x00000000fffff984 */ /* 0x000fe20000000800 */
[----:B------:R-:W-:Y:S01]  /*8a60*/  @!PT LDS RZ, [RZ] ;  /* 0x00000000fffff984 */ /* 0x000fe20000000800 */
[----:B------:R-:W-:Y:S01]  /*8a70*/  @!PT LDS RZ, [RZ] ;  /* 0x00000000fffff984 */ /* 0x000fe20000000800 */
[----:B------:R-:W-:Y:S01]  /*8a80*/  @!PT LDS RZ, [RZ] ;  /* 0x00000000fffff984 */ /* 0x000fe20000000800 */
[----:B------:R4:W-:Y:S06]  /*8a90*/  MEMBAR.ALL.CTA ;  /* 0x0000000000007992 */ /* 0x0009ec0000008000 */
[----:B----4-:R-:W-:Y:S06]  /*8aa0*/  MEMBAR.ALL.GPU ;  /* 0x0000000000007992 */ /* 0x010fec000000a000 */
[----:B------:R-:W-:-:S00]  /*8ab0*/  ERRBAR ;  /* 0x00000000000079ab */ /* 0x000fc00000000000 */
[----:B------:R-:W-:Y:S06]  /*8ac0*/  CGAERRBAR ;  /* 0x00000000000075ab */ /* 0x000fec0000000000 */
[----:B012345:R-:W-:Y:S01]  /*8ad0*/  CCTL.IVALL ;  /* 0x00000000ff00798f */ /* 0x03ffe20002000000 */
[----:B------:R-:W4:Y:S01]  /*8ae0*/  S2R R0, SR_LANEID ;  /* 0x0000000000007919 */ /* 0x000f220000000000 */
[----:B------:R-:W-:Y:S01]  /*8af0*/  VOTEU.ANY UR12, UPT, PT ;  /* 0x00000000000c7886 */ /* 0x000fe200038e0100 */
[----:B-123--:R-:W-:Y:S01]  /*8b00*/  IMAD.U32 R2, RZ, RZ, UR15 ;  /* 0x0000000fff027e24 */ /* 0x00efe2000f8e00ff */
[----:B------:R-:W-:-:S02]  /*8b10*/  UFLO.U32 UR14, UR12 ;  /* 0x0000000c000e72bd */ /* 0x000fc400080e0000 */
[----:B------:R-:W1:Y:S01]  /*8b20*/  POPC R5, UR12 ;  /* 0x0000000c00057d09 */ /* 0x000e620008000000 */
[----:B------:R-:W-:-:S03]  /*8b30*/  IMAD.U32 R3, RZ, RZ, UR13 ;  /* 0x0000000dff037e24 */ /* 0x000fc6000f8e00ff */
[----:B----4-:R-:W-:-:S13]  /*8b40*/  ISETP.EQ.U32.AND P0, PT, R0, UR14, PT ;  /* 0x0000000e00007c0c */ /* 0x010fda000bf02070 */
[----:B-1----:R4:W-:Y:S02]  /*8b50*/  @P0 REDG.E.ADD.S32.STRONG.GPU desc[UR46][R2.64], R5 ;  /* 0x000000050200098e */ /* 0x0029e4000c10e3ae */
.L_x_1352:
[----:B------:R-:W-:Y:S05]  /*8b60*/  BSYNC B0 ;  /* 0x0000000000007941 */ /* 0x000fea0003800000 */
.L_x_1351:
[----:B------:R-:W-:Y:S02]  /*8b70*/  UIADD3 UR11, UR11, 0x2, URZ ;  /* 0x000000020b0b7890 */ /* 0x000fe4000fffe03f */
[----:B------:R-:W-:Y:S02]  /*8b80*/  ULEA UR8, UR18, UR8, 0x1 ;  /* 0x0000000812087291 */ /* 0x000fe4000f8e083f */
[----:B------:R-:W-:Y:S02]  /*8b90*/  ULEA UR9, UR18, UR9, 0x1 ;  /* 0x0000000912097291 */ /* 0x000fe4000f8e083f */
[----:B------:R-:W-:-:S13]  /*8ba0*/  ISETP.NE.AND P0, PT, RZ, UR11, PT ;  /* 0x0000000bff007c0c */ /* 0x000fda000bf05270 */
[----:B------:R-:W-:Y:S05]  /*8bb0*/  @!P0 BRA `(.L_x_1244) ;  /* 0x00000020005c8947 */ /* 0x000fea0003800000 */
[----:B------:R-:W-:Y:S05]  /*8bc0*/  BRA `(.L_x_1353) ;  /* 0xfffffffc00207947 */ /* 0x000fea000383ffff */
.L_x_1302:
        /* <DEDUP_REMOVED lines=33> */
.L_x_1355:
        /* <DEDUP_REMOVED lines=43> */
.L_x_1394:
        /* <DEDUP_REMOVED lines=15> */
.L_x_1358:
        /* <DEDUP_REMOVED lines=98> */
.L_x_1369:
[----:B--234-:R-:W-:-:S04]  /*97a0*/  SHF.L.U32 R21, R11, 0x1f, RZ ;  /* 0x0000001f0b157819 */ /* 0x01cfc800000006ff */
[----:B------:R-:W1:Y:S02]  /*97b0*/  SYNCS.PHASECHK.TRANS64.TRYWAIT P1, [R16+URZ+0x30840], R21 ;  /* 0x03084015100075a7 */ /* 0x000e64000802017f */
[----:B-1----:R-:W-:Y:S05]  /*97c0*/  @!P1 BRA `(.L_x_1361) ;  /* 0x00000018002c9947 */ /* 0x002fea0003800000 */
.L_x_1395:
[----:B------:R-:W-:Y:S05]  /*97d0*/  @P0 BRA `(.L_x_1362) ;  /* 0x0000000000140947 */ /* 0x000fea0003800000 */
[----:B------:R-:W-:Y:S01]  /*97e0*/  ISETP.NE.AND P1, PT, R6, RZ, PT ;  /* 0x000000ff0600720c */ /* 0x000fe20003f25270 */
[----:B------:R-:W-:-:S04]  /*97f0*/  IMAD.MOV.U32 R3, RZ, RZ, 0x4100 ;  /* 0x00004100ff037424 */ /* 0x000fc800078e00ff */
[----:B------:R3:W-:Y:S08]  /*9800*/  SYNCS.ARRIVE.TRANS64 RZ, [R16+URZ+0x30830], R3 ;  /* 0x0308300310ff79a7 */ /* 0x0007f0000800003f */
[----:B------:R-:W-:Y:S05]  /*9810*/  @!P1 BRA `(.L_x_1362) ;  /* 0x0000000000049947 */ /* 0x000fea0003800000 */
[----:B------:R-:W-:Y:S01]  /*9820*/  BPT.TRAP 0x1 ;  /* 0x000000040000795c */ /* 0x000fe20000300000 */
.L_x_1362:
        /* <DEDUP_REMOVED lines=36> */
.L_x_1396:
[----:B------:R-:W-:Y:S05]  /*9a70*/  @P0 BRA `(.L_x_1364) ;  /* 0x0000000000140947 */ /* 0x000fea0003800000 */
[----:B------:R-:W-:Y:S01]  /*9a80*/  ISETP.NE.AND P1, PT, R6, RZ, PT ;  /* 0x000000ff0600720c */ /* 0x000fe20003f25270 */
[----:B------:R-:W-:-:S04]  /*9a90*/  IMAD.MOV.U32 R2, RZ, RZ, 0x4100 ;  /* 0x00004100ff027424 */ /* 0x000fc800078e00ff */
[----:B------:R3:W-:Y:S08]  /*9aa0*/  SYNCS.ARRIVE.TRANS64 RZ, [R16+URZ+0x30818], R2 ;  /* 0x0308180210ff79a7 */ /* 0x0007f0000800003f */
[----:B------:R-:W-:Y:S05]  /*9ab0*/  @!P1 BRA `(.L_x_1364) ;  /* 0x0000000000049947 */ /* 0x000fea0003800000 */
[----:B------:R-:W-:Y:S01]  /*9ac0*/  BPT.TRAP 0x1 ;  /* 0x000000040000795c */ /* 0x000fe20000300000 */
.L_x_1364:
        /* <DEDUP_REMOVED lines=36> */
.L_x_1397:
[----:B------:R-:W-:Y:S05]  /*9d10*/  @P0 BRA `(.L_x_1366) ;  /* 0x0000000000140947 */ /* 0x000fea0003800000 */
[----:B------:R-:W-:Y:S01]  /*9d20*/  ISETP.NE.AND P1, PT, R6, RZ, PT ;  /* 0x000000ff0600720c */ /* 0x000fe20003f25270 */
[----:B-123--:R-:W-:-:S04]  /*9d30*/  IMAD.MOV.U32 R21, RZ, RZ, 0x4100 ;  /* 0x00004100ff157424 */ /* 0x00efc800078e00ff */
[----:B------:R4:W-:Y:S08]  /*9d40*/  SYNCS.ARRIVE.TRANS64 RZ, [R16+URZ+0x30838], R21 ;  /* 0x0308381510ff79a7 */ /* 0x0009f0000800003f */
[----:B------:R-:W-:Y:S05]  /*9d50*/  @!P1 BRA `(.L_x_1366) ;  /* 0x0000000000049947 */ /* 0x000fea0003800000 */
[----:B------:R-:W-:Y:S01]  /*9d60*/  BPT.TRAP 0x1 ;  /* 0x000000040000795c */ /* 0x000fe20000300000 */
.L_x_1366:
        /* <DEDUP_REMOVED lines=31> */
.L_x_1399:
[----:B------:R-:W-:Y:S05]  /*9f60*/  @P0 BRA `(.L_x_1368) ;  /* 0x0000000000140947 */ /* 0x000fea0003800000 */
[----:B------:R-:W-:Y:S01]  /*9f70*/  ISETP.NE.AND P1, PT, R6, RZ, PT ;  /* 0x000000ff0600720c */ /* 0x000fe20003f25270 */
[----:B------:R-:W-:-:S04]  /*9f80*/  IMAD.MOV.U32 R5, RZ, RZ, 0x4100 ;  /* 0x00004100ff057424 */ /* 0x000fc800078e00ff */
[----:B------:R1:W-:Y:S08]  /*9f90*/  SYNCS.ARRIVE.TRANS64 RZ, [R16+URZ+0x30810], R5 ;  /* 0x0308100510ff79a7 */ /* 0x0003f0000800003f */
[----:B------:R-:W-:Y:S05]  /*9fa0*/  @!P1 BRA `(.L_x_1368) ;  /* 0x0000000000049947 */ /* 0x000fea0003800000 */
[----:B------:R-:W-:Y:S01]  /*9fb0*/  BPT.TRAP 0x1 ;  /* 0x000000040000795c */ /* 0x000fe20000300000 */
.L_x_1368:
        /* <DEDUP_REMOVED lines=37> */
.L_x_1360:
[----:B------:R-:W3:Y:S02]  /*a210*/  LDL.LU R4, [R1+0x4] ;  /* 0x0000040001047983 */ /* 0x000ee40000300800 */
[----:B---3--:R-:W-:Y:S02]  /*a220*/  ISETP.NE.AND P1, PT, R4, RZ, PT ;  /* 0x000000ff0400720c */ /* 0x008fe40003f25270 */
[----:B------:R1:W5:Y:S11]  /*a230*/  LDL R4, [R1] ;  /* 0x0000000001047983 */ /* 0x0003760000100800 */
[----:B-1----:R-:W-:Y:S05]  /*a240*/  @!P1 BRA `(.L_x_1359) ;  /* 0x0000000400489947 */ /* 0x002fea0003800000 */
[----:B------:R-:W-:-:S04]  /*a250*/  SHF.L.U32 R13, R11, 0x1f, RZ ;  /* 0x0000001f0b0d7819 */ /* 0x000fc800000006ff */
[----:B------:R-:W1:Y:S02]  /*a260*/  SYNCS.PHASECHK.TRANS64.TRYWAIT P1, [R16+URZ+0x30840], R13 ;  /* 0x0308400d100075a7 */ /* 0x000e64000802017f */
[----:B-1----:R-:W-:Y:S05]  /*a270*/  @!P1 BRA `(.L_x_1370) ;  /* 0x0000000c00d49947 */ /* 0x002fea0003800000 */
.L_x_1400:
[----:B------:R-:W-:Y:S05]  /*a280*/  @P0 BRA `(.L_x_1371) ;  /* 0x0000000000140947 */ /* 0x000fea0003800000 */
[----:B------:R-:W-:Y:S01]  /*a290*/  ISETP.NE.AND P1, PT, R6, RZ, PT ;  /* 0x000000ff0600720c */ /* 0x000fe20003f25270 */
[----:B--2---:R-:W-:-:S04]  /*a2a0*/  IMAD.MOV.U32 R5, RZ, RZ, 0x4100 ;  /* 0x00004100ff057424 */ /* 0x004fc800078e00ff */
[----:B------:R3:W-:Y:S08]  /*a2b0*/  SYNCS.ARRIVE.TRANS64 RZ, [R16+URZ+0x30830], R5 ;  /* 0x0308300510ff79a7 */ /* 0x0007f0000800003f */
[----:B------:R-:W-:Y:S05]  /*a2c0*/  @!P1 BRA `(.L_x_1371) ;  /* 0x0000000000049947 */ /* 0x000fea0003800000 */
[----:B------:R-:W-:Y:S01]  /*a2d0*/  BPT.TRAP 0x1 ;  /* 0x000000040000795c */ /* 0x000fe20000300000 */
.L_x_1371:
        /* <DEDUP_REMOVED lines=33> */
.L_x_1401:
[----:B------:R-:W-:Y:S05]  /*a4f0*/  @P0 BRA `(.L_x_1373) ;  /* 0x0000000000140947 */ /* 0x000fea0003800000 */
[----:B------:R-:W-:Y:S01]  /*a500*/  ISETP.NE.AND P0, PT, R6, RZ, PT ;  /* 0x000000ff0600720c */ /* 0x000fe20003f05270 */
[----:B------:R-:W-:-:S04]  /*a510*/  IMAD.MOV.U32 R5, RZ, RZ, 0x4100 ;  /* 0x00004100ff057424 */ /* 0x000fc800078e00ff */
[----:B------:R3:W-:Y:S08]  /*a520*/  SYNCS.ARRIVE.TRANS64 RZ, [R16+URZ+0x30818], R5 ;  /* 0x0308180510ff79a7 */ /* 0x0007f0000800003f */
[----:B------:R-:W-:Y:S05]  /*a530*/  @!P0 BRA `(.L_x_1373) ;  /* 0x0000000000048947 */ /* 0x000fea0003800000 */
[----:B------:R-:W-:Y:S01]  /*a540*/  BPT.TRAP 0x1 ;  /* 0x000000040000795c */ /* 0x000fe20000300000 */
.L_x_1373:
        /* <DEDUP_REMOVED lines=34> */
.L_x_1359:
[----:B------:R-:W3:Y:S01]  /*a770*/  S2R R0, SR_TID.X ;  /* 0x0000000000007919 */ /* 0x000ee20000002100 */
[----:B------:R-:W-:Y:S01]  /*a780*/  IMAD R3, R19, 0x8, R16 ;  /* 0x0000000813037824 */ /* 0x000fe200078e0210 */
[----:B---3--:R-:W-:Y:S02]  /*a790*/  LOP3.LUT R2, R0, 0x7f, RZ, 0xc0, !PT ;  /* 0x0000007f00027812 */ /* 0x008fe400078ec0ff */
[----:B------:R-:W-:Y:S02]  /*a7a0*/  SHF.L.U32 R0, R11, 0x1f, RZ ;  /* 0x0000001f0b007819 */ /* 0x000fe400000006ff */
[----:B------:R-:W-:Y:S02]  /*a7b0*/  ISETP.NE.AND P1, PT, R2, RZ, PT ;  /* 0x000000ff0200720c */ /* 0x000fe40003f25270 */
[----:B------:R-:W3:Y:S02]  /*a7c0*/  SYNCS.PHASECHK.TRANS64.TRYWAIT P0, [R3+URZ+0x30840], R0 ;  /* 0x03084000030075a7 */ /* 0x000ee4000800017f */
[----:B---3--:R-:W-:Y:S09]  /*a7d0*/  @!P0 BRA `(.L_x_1374) ;  /* 0x0000000800a48947 */ /* 0x008ff20003800000 */
.L_x_1402:
[----:B------:R-:W-:Y:S05]  /*a7e0*/  @P1 BRA `(.L_x_1375) ;  /* 0x0000000000181947 */ /* 0x000fea0003800000 */
[----:B------:R-:W1:Y:S01]  /*a7f0*/  S2R R2, SR_TID.X ;  /* 0x0000000000027919 */ /* 0x000e620000002100 */
[----:B---3--:R-:W-:-:S04]  /*a800*/  IMAD.MOV.U32 R0, RZ, RZ, 0x4100 ;  /* 0x00004100ff007424 */ /* 0x008fc800078e00ff */
[----:B------:R3:W-:Y:S01]  /*a810*/  SYNCS.ARRIVE.TRANS64 RZ, [R3+URZ+0x30830], R0 ;  /* 0x0308300003ff79a7 */ /* 0x0007e2000800003f */
[----:B-1----:R-:W-:-:S13]  /*a820*/  LOP3.LUT P0, RZ, R2, 0x1f, RZ, 0xc0, !PT ;  /* 0x0000001f02ff7812 */ /* 0x002fda000780c0ff */
[----:B---3--:R-:W-:Y:S05]  /*a830*/  @!P0 BRA `(.L_x_1375) ;  /* 0x0000000000048947 */ /* 0x008fea0003800000 */
[----:B------:R-:W-:Y:S01]  /*a840*/  BPT.TRAP 0x1 ;  /* 0x000000040000795c */ /* 0x000fe20000300000 */
.L_x_1375:
        /* <DEDUP_REMOVED lines=40> */
.L_x_1356:
[----:B------:R-:W-:Y:S05]  /*aad0*/  BSYNC B0 ;  /* 0x0000000000007941 */ /* 0x000fea0003800000 */
.L_x_1354:
[----:B------:R-:W-:-:S03]  /*aae0*/  UMOV UR7, 0xffffffff ;  /* 0xffffffff00077882 */ /* 0x000fc60000000000 */
[----:B------:R-:W-:Y:S05]  /*aaf0*/  BRA.DIV UR7, `(.L_x_1376) ;  /* 0x0000000607f07947 */ /* 0x000fea000b800000 */
[----:B------:R-:W-:-:S13]  /*ab00*/  ELECT P6, URZ, PT ;  /* 0x00000000003f782f */ /* 0x000fda00038c0000 */
.L_x_1405:
[----:B------:R-:W-:Y:S05]  /*ab10*/  @!P6 BRA `(.L_x_1244) ;  /* 0x000000000084e947 */ /* 0x000fea0003800000 */
[----:B------:R-:W-:-:S06]  /*ab20*/  ULOP3.LUT UR7, UR38, 0x2, URZ, 0xfc, !UPT ;  /* 0x0000000226077892 */ /* 0x000fcc000f8efc3f */
[----:B------:R-:W-:-:S05]  /*ab30*/  IMAD.U32 R2, RZ, RZ, UR7 ;  /* 0x00000007ff027e24 */ /* 0x000fca000f8e00ff */
[----:B------:R-:W-:-:S13]  /*ab40*/  ISETP.NE.AND P2, PT, R2, 0x3, PT ;  /* 0x000000030200780c */ /* 0x000fda0003f45270 */
[----:B------:R-:W-:Y:S05]  /*ab50*/  @!P2 BRA `(.L_x_1377) ;  /* 0x000000000004a947 */ /* 0x000fea0003800000 */
[----:B------:R-:W-:Y:S01]  /*ab60*/  BPT.TRAP 0x1 ;  /* 0x000000040000795c */ /* 0x000fe20000300000 */
.L_x_1377:
        /* <DEDUP_REMOVED lines=15> */
.L_x_1406:
[----:B------:R-:W2:Y:S02]  /*ac60*/  SYNCS.PHASECHK.TRANS64.TRYWAIT P0, [R3+URZ], R2 ;  /* 0x00000002030075a7 */ /* 0x000ea4000800017f */
[----:B--2---:R-:W-:Y:S05]  /*ac70*/  @!P0 BRA `(.L_x_1379) ;  /* 0x0000000400c48947 */ /* 0x004fea0003800000 */
.L_x_1407:
[----:B------:R-:W-:Y:S05]  /*ac80*/  @!P2 BRA `(.L_x_1380) ;  /* 0x000000000004a947 */ /* 0x000fea0003800000 */
[----:B------:R-:W-:Y:S01]  /*ac90*/  BPT.TRAP 0x1 ;  /* 0x000000040000795c */ /* 0x000fe20000300000 */
.L_x_1380:
[----:B--2---:R-:W-:-:S04]  /*aca0*/  VIADD R3, R7, 0x30840 ;  /* 0x0003084007037836 */ /* 0x004fc80000000000 */
[----:B------:R-:W-:-:S04]  /*acb0*/  IMAD R0, R0, 0x8, R3 ;  /* 0x0000000800007824 */ /* 0x000fc800078e0203 */
[----:B------:R-:W2:Y:S02]  /*acc0*/  SYNCS.PHASECHK.TRANS64.TRYWAIT P0, [R0+URZ], R5 ;  /* 0x00000005000075a7 */ /* 0x000ea4000800017f */
[----:B--2---:R-:W-:Y:S05]  /*acd0*/  @!P0 BRA `(.L_x_1381) ;  /* 0x0000000400c08947 */ /* 0x004fea0003800000 */
.L_x_1408:
[----:B------:R-:W-:-:S07]  /*ace0*/  IMAD R3, R4, 0x8, R3 ;  /* 0x0000000804037824 */ /* 0x000fce00078e0203 */
.L_x_1382:
[----:B---3--:R3:W4:Y:S02]  /*acf0*/  SYNCS.PHASECHK.TRANS64.TRYWAIT P0, [R3+URZ], R2 ;  /* 0x00000002030075a7 */ /* 0x008724000800017f */
[----:B----4-:R-:W-:Y:S05]  /*ad00*/  @!P0 NANOSLEEP.SYNCS 0x989680 ;  /* 0x009896800000895d */ /* 0x010fea0003900000 */
[----:B------:R-:W4:Y:S02]  /*ad10*/  @!P0 SYNCS.PHASECHK.TRANS64 P0, [R3+URZ], R2 ;  /* 0x00000002030085a7 */ /* 0x000f24000800007f */
[----:B----4-:R-:W-:Y:S05]  /*ad20*/  @!P0 BRA `(.L_x_1382) ;  /* 0xfffffffc00f08947 */ /* 0x010fea000383ffff */
.L_x_1244:
[----:B------:R-:W-:Y:S05]  /*ad30*/  BSYNC B6 ;  /* 0x0000000000067941 */ /* 0x000fea0003800000 */
.L_x_1241:
[----:B------:R-:W-:Y:S05]  /*ad40*/  EXIT ;  /* 0x000000000000794d */ /* 0x000fea0003800000 */
.L_x_1251:
[----:B------:R-:W-:Y:S02]  /*ad50*/  IMAD.MOV.U32 R12, RZ, RZ, RZ ;  /* 0x000000ffff0c7224 */ /* 0x000fe400078e00ff */
[----:B------:R-:W-:Y:S02]  /*ad60*/  IMAD.MOV.U32 R11, RZ, RZ, 0x1f ;  /* 0x0000001fff0b7424 */ /* 0x000fe400078e00ff */
[----:B------:R-:W-:-:S07]  /*ad70*/  IMAD.MOV.U32 R15, RZ, RZ, -0x1 ;  /* 0xffffffffff0f7424 */ /* 0x000fce00078e00ff */
[----:B------:R-:W-:Y:S05]  /*ad80*/  WARPSYNC.COLLECTIVE R15, `(.L_x_1383) ;  /* 0x000000000f087348 */ /* 0x000fea0003c00000 */
[----:B------:R1:W2:Y:S02]  /*ad90*/  SHFL.IDX P6, R14, R13, R12, R11 ;  /* 0x0000000c0d0e7389 */ /* 0x0002a400000c000b */
[----:B-12---:R-:W-:Y:S01]  /*ada0*/  ENDCOLLECTIVE ;  /* 0x000000000000791b */ /* 0x006fe20003800000 */
.L_x_1383:
[----:B------:R-:W-:Y:S05]  /*adb0*/  BRA `(.L_x_1384) ;  /* 0xffffff6400107947 */ /* 0x000fea000383ffff */
.L_x_1253:
        /* <DEDUP_REMOVED lines=8> */
.L_x_1257:
[----:B---3--:R3:W4:Y:S02]  /*ae40*/  SYNCS.PHASECHK.TRANS64.TRYWAIT P0, [R0+URZ+0x30810], R191 ;  /* 0x030810bf000075a7 */ /* 0x008724000800017f */
[----:B----4-:R-:W-:Y:S05]  /*ae50*/  @!P0 NANOSLEEP.SYNCS 0x989680 ;  /* 0x009896800000895d */ /* 0x010fea0003900000 */
[----:B------:R-:W4:Y:S02]  /*ae60*/  @!P0 SYNCS.PHASECHK.TRANS64 P0, [R0+URZ+0x30810], R191 ;  /* 0x030810bf000085a7 */ /* 0x000f24000800007f */
[----:B----4-:R-:W-:Y:S05]  /*ae70*/  @!P0 BRA `(.L_x_1257) ;  /* 0xfffffffc00f08947 */ /* 0x010fea000383ffff */
[----:B------:R-:W-:Y:S05]  /*ae80*/  BRA `(.L_x_1256) ;  /* 0xffffff6c00047947 */ /* 0x000fea000383ffff */
.L_x_1261:
[----:B--2---:R2:W1:Y:S02]  /*ae90*/  SYNCS.PHASECHK.TRANS64.TRYWAIT P0, [R0+URZ+0x30830], R191 ;  /* 0x030830bf000075a7 */ /* 0x004464000800017f */
[----:B-1----:R-:W-:Y:S05]  /*aea0*/  @!P0 NANOSLEEP.SYNCS 0x989680 ;  /* 0x009896800000895d */ /* 0x002fea0003900000 */
[----:B------:R-:W1:Y:S02]  /*aeb0*/  @!P0 SYNCS.PHASECHK.TRANS64 P0, [R0+URZ+0x30830], R191 ;  /* 0x030830bf000085a7 */ /* 0x000e64000800007f */
[----:B-1----:R-:W-:Y:S05]  /*aec0*/  @!P0 BRA `(.L_x_1261) ;  /* 0xfffffffc00f08947 */ /* 0x002fea000383ffff */
[----:B------:R-:W-:Y:S05]  /*aed0*/  BRA `(.L_x_1260) ;  /* 0xffffff74001c7947 */ /* 0x000fea000383ffff */
.L_x_1310:
[----:B------:R-:W-:Y:S01]  /*aee0*/  BSSY B0, `(.L_x_1385) ;  /* 0x0000005000007945 */ /* 0x000fe20003800000 */
[----:B------:R-:W-:-:S07]  /*aef0*/  IMAD.MOV.U32 R15, RZ, RZ, -0x1 ;  /* 0xffffffffff0f7424 */ /* 0x000fce00078e00ff */
[----:B------:R-:W-:Y:S05]  /*af00*/  WARPSYNC.COLLECTIVE R15, `(.L_x_1386) ;  /* 0x000000000f087348 */ /* 0x000fea0003c00000 */
[----:B------:R-:W-:Y:S01]  /*af10*/  NOP ;  /* 0x0000000000007918 */ /* 0x000fe20000000000 */
[----:B------:R-:W-:Y:S01]  /*af20*/  ENDCOLLECTIVE ;  /* 0x000000000000791b */ /* 0x000fe20003800000 */
.L_x_1386:
[----:B------:R-:W-:Y:S05]  /*af30*/  BSYNC B0 ;  /* 0x0000000000007941 */ /* 0x000fea0003800000 */
.L_x_1385:
[----:B------:R-:W-:Y:S05]  /*af40*/  BRA `(.L_x_1387) ;  /* 0xffffffc400907947 */ /* 0x000fea000383ffff */
.L_x_1323:
[----:B------:R-:W-:Y:S01]  /*af50*/  BSSY B0, `(.L_x_1388) ;  /* 0x0000005000007945 */ /* 0x000fe20003800000 */
[----:B------:R-:W-:-:S07]  /*af60*/  IMAD.MOV.U32 R15, RZ, RZ, -0x1 ;  /* 0xffffffffff0f7424 */ /* 0x000fce00078e00ff */
[----:B------:R-:W-:Y:S05]  /*af70*/  WARPSYNC.COLLECTIVE R15, `(.L_x_1389) ;  /* 0x000000000f087348 */ /* 0x000fea0003c00000 */
[----:B------:R-:W-:Y:S01]  /*af80*/  NOP ;  /* 0x0000000000007918 */ /* 0x000fe20000000000 */
[----:B------:R-:W-:Y:S01]  /*af90*/  ENDCOLLECTIVE ;  /* 0x000000000000791b */ /* 0x000fe20003800000 */
.L_x_1389:
[----:B------:R-:W-:Y:S05]  /*afa0*/  BSYNC B0 ;  /* 0x0000000000007941 */ /* 0x000fea0003800000 */
.L_x_1388:
[----:B------:R-:W-:Y:S05]  /*afb0*/  BRA `(.L_x_1390) ;  /* 0xffffffcc00147947 */ /* 0x000fea000383ffff */
.L_x_1335:
[----:B------:R-:W-:Y:S01]  /*afc0*/  BSSY B0, `(.L_x_1391) ;  /* 0x0000005000007945 */ /* 0x000fe20003800000 */
[----:B------:R-:W-:-:S07]  /*afd0*/  IMAD.MOV.U32 R15, RZ, RZ, -0x1 ;  /* 0xffffffffff0f7424 */ /* 0x000fce00078e00ff */
[----:B------:R-:W-:Y:S05]  /*afe0*/  WARPSYNC.COLLECTIVE R15, `(.L_x_1392) ;  /* 0x000000000f087348 */ /* 0x000fea0003c00000 */
[----:B------:R-:W-:Y:S01]  /*aff0*/  NOP ;  /* 0x0000000000007918 */ /* 0x000fe20000000000 */
[----:B------:R-:W-:Y:S01]  /*b000*/  ENDCOLLECTIVE ;  /* 0x000000000000791b */ /* 0x000fe20003800000 */
.L_x_1392:
[----:B------:R-:W-:Y:S05]  /*b010*/  BSYNC B0 ;  /* 0x0000000000007941 */ /* 0x000fea0003800000 */
.L_x_1391:
[----:B------:R-:W-:Y:S05]  /*b020*/  BRA `(.L_x_1393) ;  /* 0xffffffd000347947 */ /* 0x000fea000383ffff */
.L_x_1357:
[----:B-1----:R1:W2:Y:S02]  /*b030*/  SYNCS.PHASECHK.TRANS64.TRYWAIT P0, [R16+URZ+0x30820], R3 ;  /* 0x03082003100075a7 */ /* 0x0022a4000800017f */
[----:B--2---:R-:W-:Y:S05]  /*b040*/  @!P0 NANOSLEEP.SYNCS 0x989680 ;  /* 0x009896800000895d */ /* 0x004fea0003900000 */
[----:B------:R-:W2:Y:S02]  /*b050*/  @!P0 SYNCS.PHASECHK.TRANS64 P0, [R16+URZ+0x30820], R3 ;  /* 0x03082003100085a7 */ /* 0x000ea4000800007f */
[----:B--2---:R-:W-:Y:S05]  /*b060*/  @!P0 BRA `(.L_x_1357) ;  /* 0xfffffffc00f08947 */ /* 0x004fea000383ffff */
[----:B------:R-:W-:Y:S05]  /*b070*/  BRA `(.L_x_1394) ;  /* 0xffffffe000047947 */ /* 0x000fea000383ffff */
.L_x_1361:
[----:B-1----:R1:W3:Y:S02]  /*b080*/  SYNCS.PHASECHK.TRANS64.TRYWAIT P1, [R16+URZ+0x30840], R21 ;  /* 0x03084015100075a7 */ /* 0x0022e4000802017f */
[----:B---3--:R-:W-:Y:S05]  /*b090*/  @!P1 NANOSLEEP.SYNCS 0x989680 ;  /* 0x009896800000995d */ /* 0x008fea0003900000 */
[----:B------:R-:W3:Y:S02]  /*b0a0*/  @!P1 SYNCS.PHASECHK.TRANS64 P1, [R16+URZ+0x30840], R21 ;  /* 0x03084015100095a7 */ /* 0x000ee4000802007f */
[----:B---3--:R-:W-:Y:S05]  /*b0b0*/  @!P1 BRA `(.L_x_1361) ;  /* 0xfffffffc00f09947 */ /* 0x008fea000383ffff */
[----:B------:R-:W-:Y:S05]  /*b0c0*/  BRA `(.L_x_1395) ;  /* 0xffffffe400c07947 */ /* 0x000fea000383ffff */
.L_x_1363:
[----:B--2---:R2:W3:Y:S02]  /*b0d0*/  SYNCS.PHASECHK.TRANS64.TRYWAIT P1, [R16+URZ+0x30828], R21 ;  /* 0x03082815100075a7 */ /* 0x0044e4000802017f */
[----:B---3--:R-:W-:Y:S05]  /*b0e0*/  @!P1 NANOSLEEP.SYNCS 0x989680 ;  /* 0x009896800000995d */ /* 0x008fea0003900000 */
[----:B------:R-:W3:Y:S02]  /*b0f0*/  @!P1 SYNCS.PHASECHK.TRANS64 P1, [R16+URZ+0x30828], R21 ;  /* 0x03082815100095a7 */ /* 0x000ee4000802007f */
[----:B---3--:R-:W-:Y:S05]  /*b100*/  @!P1 BRA `(.L_x_1363) ;  /* 0xfffffffc00f09947 */ /* 0x008fea000383ffff */
[----:B------:R-:W-:Y:S05]  /*b110*/  BRA `(.L_x_1396) ;  /* 0xffffffe800547947 */ /* 0x000fea000383ffff */
.L_x_1365:
[----:B---3--:R3:W4:Y:S02]  /*b120*/  SYNCS.PHASECHK.TRANS64.TRYWAIT P1, [R16+URZ+0x30848], R21 ;  /* 0x03084815100075a7 */ /* 0x008724000802017f */
[----:B----4-:R-:W-:Y:S05]  /*b130*/  @!P1 NANOSLEEP.SYNCS 0x989680 ;  /* 0x009896800000995d */ /* 0x010fea0003900000 */
[----:B------:R-:W4:Y:S02]  /*b140*/  @!P1 SYNCS.PHASECHK.TRANS64 P1, [R16+URZ+0x30848], R21 ;  /* 0x03084815100095a7 */ /* 0x000f24000802007f */
[----:B----4-:R-:W-:Y:S05]  /*b150*/  @!P1 BRA `(.L_x_1365) ;  /* 0xfffffffc00f09947 */ /* 0x010fea000383ffff */
[----:B------:R-:W-:Y:S05]  /*b160*/  BRA `(.L_x_1397) ;  /* 0xffffffe800e87947 */ /* 0x000fea000383ffff */
.L_x_1367:
[----:B------:R-:W-:-:S07]  /*b170*/  SHF.L.U32 R5, R11, 0x1f, RZ ;  /* 0x0000001f0b057819 */ /* 0x000fce00000006ff */
.L_x_1398:
[----:B------:R1:W1:Y:S02]  /*b180*/  SYNCS.PHASECHK.TRANS64.TRYWAIT P1, [R16+URZ+0x30820], R5 ;  /* 0x03082005100075a7 */ /* 0x000264000802017f */
[----:B-1----:R-:W-:Y:S05]  /*b190*/  @!P1 NANOSLEEP.SYNCS 0x989680 ;  /* 0x009896800000995d */ /* 0x002fea0003900000 */
[----:B------:R-:W1:Y:S02]  /*b1a0*/  @!P1 SYNCS.PHASECHK.TRANS64 P1, [R16+URZ+0x30820], R5 ;  /* 0x03082005100095a7 */ /* 0x000e64000802007f */
[----:B-1----:R-:W-:Y:S05]  /*b1b0*/  @!P1 BRA `(.L_x_1398) ;  /* 0xfffffffc00f09947 */ /* 0x002fea000383ffff */
[----:B------:R-:W-:Y:S05]  /*b1c0*/  BRA `(.L_x_1399) ;  /* 0xffffffec00647947 */ /* 0x000fea000383ffff */
.L_x_1370:
[----:B-1----:R1:W3:Y:S02]  /*b1d0*/  SYNCS.PHASECHK.TRANS64.TRYWAIT P1, [R16+URZ+0x30840], R13 ;  /* 0x0308400d100075a7 */ /* 0x0022e4000802017f */
[----:B---3--:R-:W-:Y:S05]  /*b1e0*/  @!P1 NANOSLEEP.SYNCS 0x989680 ;  /* 0x009896800000995d */ /* 0x008fea0003900000 */
[----:B------:R-:W3:Y:S02]  /*b1f0*/  @!P1 SYNCS.PHASECHK.TRANS64 P1, [R16+URZ+0x30840], R13 ;  /* 0x0308400d100095a7 */ /* 0x000ee4000802007f */
[----:B---3--:R-:W-:Y:S05]  /*b200*/  @!P1 BRA `(.L_x_1370) ;  /* 0xfffffffc00f09947 */ /* 0x008fea000383ffff */
[----:B------:R-:W-:Y:S05]  /*b210*/  BRA `(.L_x_1400) ;  /* 0xfffffff000187947 */ /* 0x000fea000383ffff */
.L_x_1372:
[----:B--2---:R2:W3:Y:S02]  /*b220*/  SYNCS.PHASECHK.TRANS64.TRYWAIT P1, [R16+URZ+0x30828], R13 ;  /* 0x0308280d100075a7 */ /* 0x0044e4000802017f */
[----:B---3--:R-:W-:Y:S05]  /*b230*/  @!P1 NANOSLEEP.SYNCS 0x989680 ;  /* 0x009896800000995d */ /* 0x008fea0003900000 */
[----:B------:R-:W3:Y:S02]  /*b240*/  @!P1 SYNCS.PHASECHK.TRANS64 P1, [R16+URZ+0x30828], R13 ;  /* 0x0308280d100095a7 */ /* 0x000ee4000802007f */
[----:B---3--:R-:W-:Y:S05]  /*b250*/  @!P1 BRA `(.L_x_1372) ;  /* 0xfffffffc00f09947 */ /* 0x008fea000383ffff */
[----:B------:R-:W-:Y:S05]  /*b260*/  BRA `(.L_x_1401) ;  /* 0xfffffff000a07947 */ /* 0x000fea000383ffff */
.L_x_1374:
[----:B---3--:R3:W1:Y:S02]  /*b270*/  SYNCS.PHASECHK.TRANS64.TRYWAIT P0, [R3+URZ+0x30840], R0 ;  /* 0x03084000030075a7 */ /* 0x008664000800017f */
[----:B-1----:R-:W-:Y:S05]  /*b280*/  @!P0 NANOSLEEP.SYNCS 0x989680 ;  /* 0x009896800000895d */ /* 0x002fea0003900000 */
[----:B------:R-:W1:Y:S02]  /*b290*/  @!P0 SYNCS.PHASECHK.TRANS64 P0, [R3+URZ+0x30840], R0 ;  /* 0x03084000030085a7 */ /* 0x000e64000800007f */
[----:B-1----:R-:W-:Y:S05]  /*b2a0*/  @!P0 BRA `(.L_x_1374) ;  /* 0xfffffffc00f08947 */ /* 0x002fea000383ffff */
[----:B------:R-:W-:Y:S05]  /*b2b0*/  BRA `(.L_x_1402) ;  /* 0xfffffff400487947 */ /* 0x000fea000383ffff */
.L_x_1376:
[----:B------:R-:W-:Y:S01]  /*b2c0*/  BSSY B0, `(.L_x_1403) ;  /* 0x0000006000007945 */ /* 0x000fe20003800000 */
[----:B------:R-:W-:-:S07]  /*b2d0*/  IMAD.MOV.U32 R15, RZ, RZ, -0x1 ;  /* 0xffffffffff0f7424 */ /* 0x000fce00078e00ff */
[----:B------:R-:W-:Y:S05]  /*b2e0*/  WARPSYNC.COLLECTIVE R15, `(.L_x_1404) ;  /* 0x000000000f0c7348 */ /* 0x000fea0003c00000 */
[----:B------:R-:W-:Y:S02]  /*b2f0*/  ELECT P6, UR62, PT ;  /* 0x00000000003e782f */ /* 0x000fe400038c0000 */
[----:B------:R-:W-:Y:S01]  /*b300*/  MOV R14, UR62 ;  /* 0x0000003e000e7c02 */ /* 0x000fe20008000f00 */
[----:B------:R-:W-:Y:S10]  /*b310*/  ENDCOLLECTIVE ;  /* 0x000000000000791b */ /* 0x000ff40003800000 */
.L_x_1404:
[----:B------:R-:W-:Y:S05]  /*b320*/  BSYNC B0 ;  /* 0x0000000000007941 */ /* 0x000fea0003800000 */
.L_x_1403:
[----:B------:R-:W-:Y:S05]  /*b330*/  BRA `(.L_x_1405) ;  /* 0xfffffff400f47947 */ /* 0x000fea000383ffff */
.L_x_1378:
[----:B-1----:R1:W2:Y:S02]  /*b340*/  SYNCS.PHASECHK.TRANS64.TRYWAIT P0, [R6+URZ], R5 ;  /* 0x00000005060075a7 */ /* 0x0022a4000800017f */
[----:B--2---:R-:W-:Y:S05]  /*b350*/  @!P0 NANOSLEEP.SYNCS 0x989680 ;  /* 0x009896800000895d */ /* 0x004fea0003900000 */
[----:B------:R-:W2:Y:S02]  /*b360*/  @!P0 SYNCS.PHASECHK.TRANS64 P0, [R6+URZ], R5 ;  /* 0x00000005060085a7 */ /* 0x000ea4000800007f */
[----:B--2---:R-:W-:Y:S05]  /*b370*/  @!P0 BRA `(.L_x_1378) ;  /* 0xfffffffc00f08947 */ /* 0x004fea000383ffff */
[----:B------:R-:W-:Y:S05]  /*b380*/  BRA `(.L_x_1406) ;  /* 0xfffffff800347947 */ /* 0x000fea000383ffff */
.L_x_1379:
[----:B--2---:R2:W3:Y:S02]  /*b390*/  SYNCS.PHASECHK.TRANS64.TRYWAIT P0, [R3+URZ], R2 ;  /* 0x00000002030075a7 */ /* 0x0044e4000800017f */
[----:B---3--:R-:W-:Y:S05]  /*b3a0*/  @!P0 NANOSLEEP.SYNCS 0x989680 ;  /* 0x009896800000895d */ /* 0x008fea0003900000 */
[----:B------:R-:W3:Y:S02]  /*b3b0*/  @!P0 SYNCS.PHASECHK.TRANS64 P0, [R3+URZ], R2 ;  /* 0x00000002030085a7 */ /* 0x000ee4000800007f */
[----:B---3--:R-:W-:Y:S05]  /*b3c0*/  @!P0 BRA `(.L_x_1379) ;  /* 0xfffffffc00f08947 */ /* 0x008fea000383ffff */
[----:B------:R-:W-:Y:S05]  /*b3d0*/  BRA `(.L_x_1407) ;  /* 0xfffffff800287947 */ /* 0x000fea000383ffff */
.L_x_1381:
[----:B--2---:R2:W3:Y:S02]  /*b3e0*/  SYNCS.PHASECHK.TRANS64.TRYWAIT P0, [R0+URZ], R5 ;  /* 0x00000005000075a7 */ /* 0x0044e4000800017f */
[----:B---3--:R-:W-:Y:S05]  /*b3f0*/  @!P0 NANOSLEEP.SYNCS 0x989680 ;  /* 0x009896800000895d */ /* 0x008fea0003900000 */
[----:B------:R-:W3:Y:S02]  /*b400*/  @!P0 SYNCS.PHASECHK.TRANS64 P0, [R0+URZ], R5 ;  /* 0x00000005000085a7 */ /* 0x000ee4000800007f */
[----:B---3--:R-:W-:Y:S05]  /*b410*/  @!P0 BRA `(.L_x_1381) ;  /* 0xfffffffc00f08947 */ /* 0x008fea000383ffff */
[----:B------:R-:W-:Y:S05]  /*b420*/  BRA `(.L_x_1408) ;  /* 0xfffffff8002c7947 */ /* 0x000fea000383ffff */
.L_x_1409:
        /* <DEDUP_REMOVED lines=13> */
.L_x_7299:


//--------------------- .text._ZN7cutlass13device_kernelIN5flash11enable_sm90INS1_16FlashAttnBwdSm90INS1_25CollectiveMainloopBwdSm90ILi2ELi2ELi2EN4cute5tupleIJNS5_1CILi1EEES8_S8_EEENS6_IJNS7_ILi64EEENS7_ILi128EEESB_EEENS_10bfloat16_tEfNS_4arch4Sm90ELb0ELb1ELb1ELb0ELb0ELb1ELb0ELb0ELi2ELi1ELi2ELi1ELb0EEENS1_24CollectiveEpilogueBwdGQAISC_fSF_Li256ELb0ELb0EEENS1_19SingleTileSchedulerILb0ELb0ELb0ELi128EEEEEEEEEvNT_6ParamsE --------------------------
	.section	.text._ZN7cutlass13device_kernelIN5flash11enable_sm90INS1_16FlashAttnBwdSm90INS1_25CollectiveMainloopBwdSm90ILi2ELi2ELi2EN4cute5tupleIJNS5_1CILi1EEES8_S8_EEENS6_IJNS7_ILi64EEENS7_ILi128EEESB_EEENS_10bfloat16_tEfNS_4arch4Sm90ELb0ELb1ELb1ELb0ELb0ELb1ELb0ELb0ELi2ELi1ELi2ELi1ELb0EEENS1_24CollectiveEpilogueBwdGQAISC_fSF_Li256ELb0ELb0EEENS1_19SingleTileSchedulerILb0ELb0ELb0ELi128EEEEEEEEEvNT_6ParamsE,"ax",@progbits
	.align	128
.text._ZN7cutlass13device_kernelIN5flash11enable_sm90INS1_16FlashAttnBwdSm90INS1_25CollectiveMainloopBwdSm90ILi2ELi2ELi2EN4cute5tupleIJNS5_1CILi1EEES8_S8_EEENS6_IJNS7_ILi64EEENS7_ILi128EEESB_EEENS_10bfloat16_tEfNS_4arch4Sm90ELb0ELb1ELb1ELb0ELb0ELb1ELb0ELb0ELi2ELi1ELi2ELi1ELb0EEENS1_24CollectiveEpilogueBwdGQAISC_fSF_Li256ELb0ELb0EEENS1_19SingleTileSchedulerILb0ELb0ELb0ELi128EEEEEEEEEvNT_6ParamsE:
        .type           _ZN7cutlass13device_kernelIN5flash11enable_sm90INS1_16FlashAttnBwdSm90INS1_25CollectiveMainloopBwdSm90ILi2ELi2ELi2EN4cute5tupleIJNS5_1CILi1EEES8_S8_EEENS6_IJNS7_ILi64EEENS7_ILi128EEESB_EEENS_10bfloat16_tEfNS_4arch4Sm90ELb0ELb1ELb1ELb0ELb0ELb1ELb0ELb0ELi2ELi1ELi2ELi1ELb0EEENS1_24CollectiveEpilogueBwdGQAISC_fSF_Li256ELb0ELb0EEENS1_19SingleTileSchedulerILb0ELb0ELb0ELi128EEEEEEEEEvNT_6ParamsE,@function
        .size           _ZN7cutlass13device_kernelIN5flash11enable_sm90INS1_16FlashAttnBwdSm90INS1_25CollectiveMainloopBwdSm90ILi2ELi2ELi2EN4cute5tupleIJNS5_1CILi1EEES8_S8_EEENS6_IJNS7_ILi64EEENS7_ILi128EEESB_EEENS_10bfloat16_tEfNS_4arch4Sm90ELb0ELb1ELb1ELb0ELb0ELb1ELb0ELb0ELi2ELi1ELi2ELi1ELb0EEENS1_24CollectiveEpilogueBwdGQAISC_fSF_Li256ELb0ELb0EEENS1_19SingleTileSchedulerILb0ELb0ELb0ELi128EEEEEEEEEvNT_6ParamsE,(.L_x_7300 - _ZN7cutlass13device_kernelIN5flash11enable_sm90INS1_16FlashAttnBwdSm90INS1_25CollectiveMainloopBwdSm90ILi2ELi2ELi2EN4cute5tupleIJNS5_1CILi1EEES8_S8_EEENS6_IJNS7_ILi64EEENS7_ILi128EEESB_EEENS_10bfloat16_tEfNS_4arch4Sm90ELb0ELb1ELb1ELb0ELb0ELb1ELb0ELb0ELi2ELi1ELi2ELi1ELb0EEENS1_24CollectiveEpilogueBwdGQAISC_fSF_Li256ELb0ELb0EEENS1_19SingleTileSchedulerILb0ELb0ELb0ELi128EEEEEEEEEvNT_6ParamsE)
        .other          _ZN7cutlass13device_kernelIN5flash11enable_sm90INS1_16FlashAttnBwdSm90INS1_25CollectiveMainloopBwdSm90ILi2ELi2ELi2EN4cute5tupleIJNS5_1CILi1EEES8_S8_EEENS6_IJNS7_ILi64EEENS7_ILi128EEESB_EEENS_10bfloat16_tEfNS_4arch4Sm90ELb0ELb1ELb1ELb0ELb0ELb1ELb0ELb0ELi2ELi1ELi2ELi1ELb0EEENS1_24CollectiveEpilogueBwdGQAISC_fSF_Li256ELb0ELb0EEENS1_19SingleTileSchedulerILb0ELb0ELb0ELi128EEEEEEEEEvNT_6ParamsE,@"STO_CUDA_ENTRY STV_DEFAULT"
_ZN7cutlass13device_kernelIN5flash11enable_sm90INS1_16FlashAttnBwdSm90INS1_25CollectiveMainloopBwdSm90ILi2ELi2ELi2EN4cute5tupleIJNS5_1CILi1EEES8_S8_EEENS6_IJNS7_ILi64EEENS7_ILi128EEESB_EEENS_10bfloat16_tEfNS_4arch4Sm90ELb0ELb1ELb1ELb0ELb0ELb1ELb0ELb0ELi2ELi1ELi2ELi1ELb0EEENS1_24CollectiveEpilogueBwdGQAISC_fSF_Li256ELb0ELb0EEENS1_19SingleTileSchedulerILb0ELb0ELb0ELi128EEEEEEEEEvNT_6ParamsE:
        /* <DEDUP_REMOVED lines=24> */
.L_x_1411:
[----:B------:R-:W-:Y:S05]  /*0180*/  BSYNC B0 ;  /* 0x0000000000007941 */ /* 0x000fea0003800000 */
.L_x_1410:
        /* <DEDUP_REMOVED lines=37> */
.L_x_1412:
        /* <DEDUP_REMOVED lines=22> */
.L_x_1413:
[----:B------:R-:W-:Y:S01]  /*0540*/  PLOP3.LUT P0, PT, PT, PT, UP0, 0x80, 0x0 ;  /* 0x000000000000781c */ /* 0x000fe20003f0f008 */
[----:B------:R-:W-:Y:S01]  /*0550*/  NOP ;  /* 0x0000000000007918 */ /* 0x000fe20000000000 */
[----:B------:R-:W-:Y:S01]  /*0560*/  BSSY B6, `(.L_x_1414) ;  /* 0x00007db000067945 */ /* 0x000fe20003800000 */
[----:B-12-4-:R-:W-:Y:S10]  /*0570*/  BAR.SYNC.DEFER_BLOCKING 0x0 ;  /* 0x0000000000007b1d */ /* 0x016ff40000010000 */
[----:B------:R-:W-:Y:S05]  /*0580*/  @!P0 BRA `(.L_x_1415) ;  /* 0x0000004c00cc8947 */ /* 0x000fea0003800000 */
.L_x_1416:
        /* <DEDUP_REMOVED lines=101> */
.L_x_1418:
        /* <DEDUP_REMOVED lines=31> */
.L_x_1421:
        /* <DEDUP_REMOVED lines=15> */
.L_x_1420:
        /* <DEDUP_REMOVED lines=22> */
.L_x_1423:
        /* <DEDUP_REMOVED lines=15> */
.L_x_1422:
        /* <DEDUP_REMOVED lines=8> */
.L_x_1495:
        /* <DEDUP_REMOVED lines=23> */
.L_x_1425:
        /* <DEDUP_REMOVED lines=98> */
.L_x_1437:
[----:B------:R-:W-:-:S05]  /*1920*/  IMAD.U32 R0, RZ, RZ, UR38 ;  /* 0x00000026ff007e24 */ /* 0x000fca000f8e00ff */
[----:B------:R-:W-:-:S04]  /*1930*/  LOP3.LUT R0, R0, 0x1, RZ, 0xfc, !PT ;  /* 0x0000000100007812 */ /* 0x000fc800078efcff */
[----:B------:R-:W-:-:S13]  /*1940*/  ISETP.NE.AND P6, PT, R0, 0x3, PT ;  /* 0x000000030000780c */ /* 0x000fda0003fc5270 */
[----:B-1----:R-:W-:Y:S05]  /*1950*/  @!P6 BRA `(.L_x_1427) ;  /* 0x000000000004e947 */ /* 0x002fea0003800000 */
[----:B------:R-:W-:Y:S01]  /*1960*/  BPT.TRAP 0x1 ;  /* 0x000000040000795c */ /* 0x000fe20000300000 */
.L_x_1427:
        /* <DEDUP_REMOVED lines=8> */
.L_x_1428:
[----:B---3--:R-:W-:Y:S05]  /*19f0*/  @P0 BRA `(.L_x_1429) ;  /* 0x0000000000080947 */ /* 0x008fea0003800000 */
[----:B------:R-:W3:Y:S02]  /*1a00*/  SYNCS.PHASECHK.TRANS64.TRYWAIT P0, [R0+URZ+0x30810], R191 ;  /* 0x030810bf000075a7 */ /* 0x000ee4000800017f */
[----:B---3--:R-:W-:Y:S05]  /*1a10*/  @!P0 BRA `(.L_x_1430) ;  /* 0x0000006800808947 */ /* 0x008fea0003800000 */
.L_x_1429:
        /* <DEDUP_REMOVED lines=84> */
.L_x_1431:
[----:B------:R1:W1:Y:S01]  /*1f60*/  SYNCS.PHASECHK.TRANS64.TRYWAIT P0, [R0+URZ+0x30830], R191 ;  /* 0x030830bf000075a7 */ /* 0x000262000800017f */
[----:B------:R-:W-:Y:S05]  /*1f70*/  @!P6 BRA `(.L_x_1432) ;  /* 0x000000000004e947 */ /* 0x000fea0003800000 */
[----:B------:R-:W-:Y:S01]  /*1f80*/  BPT.TRAP 0x1 ;  /* 0x000000040000795c */ /* 0x000fe20000300000 */
.L_x_1432:
        /* <DEDUP_REMOVED lines=52> */
.L_x_1433:
        /* <DEDUP_REMOVED lines=539> */
.L_x_1435:
        /* <DEDUP_REMOVED lines=49> */
.L_x_1436:
        /* <DEDUP_REMOVED lines=78> */
.L_x_1419:
[----:B------:R-:W-:Y:S05]  /*4c70*/  @P0 BRA `(.L_x_1417) ;  /* 0x0000003400a40947 */ /* 0x000fea0003800000 */
[----:B------:R-:W2:Y:S01]  /*4c80*/  S2R R4, SR_TID.X ;  /* 0x0000000000047919 */ /* 0x000ea20000002100 */
[----:B------:R-:W3:Y:S01]  /*4c90*/  S2UR UR6, SR_CgaCtaId ;  /* 0x00000000000679c3 */ /* 0x000ee20000008800 */
[----:B------:R-:W-:Y:S01]  /*4ca0*/  ULDC UR7, c[0x0][0x850] ;  /* 0x0002140000077ab9 */ /* 0x000fe20000000800 */
[----:B------:R-:W-:Y:S01]  /*4cb0*/  UMOV UR4, 0x400 ;  /* 0x0000040000047882 */ /* 0x000fe20000000000 */
[----:B------:R-:W-:Y:S01]  /*4cc0*/  UISETP.NE.AND UP0, UPT, UR7, 0x1, UPT ;  /* 0x000000010700788c */ /* 0x000fe2000bf05270 */
[----:B------:R-:W-:Y:S01]  /*4cd0*/  BSSY B0, `(.L_x_1438) ;  /* 0x0000056000007945 */ /* 0x000fe20003800000 */
[----:B------:R-:W-:Y:S01]  /*4ce0*/  ULDC.64 UR12, c[0x0][0x818] ;  /* 0x00020600000c7ab9 */ /* 0x000fe20000000a00 */
[----:B------:R-:W-:Y:S01]  /*4cf0*/  ULDC.64 UR14, c[0x0][0x820] ;  /* 0x00020800000e7ab9 */ /* 0x000fe20000000a00 */
[----:B------:R-:W-:Y:S01]  /*4d00*/  ULDC.64 UR16, c[0x0][0x848] ;  /* 0x0002120000107ab9 */ /* 0x000fe20000000a00 */
[----:B------:R-:W4:Y:S06]  /*4d10*/  S2UR UR5, SR_CTAID.Y ;  /* 0x00000000000579c3 */ /* 0x000f2c0000002600 */
[----:B------:R-:W-:-:S02]  /*4d20*/  @UP0 ULDC UR9, c[0x0][0x858] ;  /* 0x0002160000090ab9 */ /* 0x000fc40000000800 */
[----:B------:R-:W5:Y:S01]  /*4d30*/  S2UR UR8, SR_CTAID.X ;  /* 0x00000000000879c3 */ /* 0x000f620000002500 */
[----:B---3--:R-:W-:-:S07]  /*4d40*/  ULEA UR4, UR6, UR4, 0x18 ;  /* 0x0000000406047291 */ /* 0x008fce000f8ec03f */
[----:B------:R-:W3:Y:S01]  /*4d50*/  S2UR UR18, SR_CTAID.Z ;  /* 0x00000000001279c3 */ /* 0x000ee20000002700 */
[----:B------:R-:W-:Y:S01]  /*4d60*/  @UP0 ULDC UR6, c[0x0][0x854] ;  /* 0x0002150000060ab9 */ /* 0x000fe20000000800 */
[----:B--2---:R-:W-:Y:S01]  /*4d70*/  VIADD R5, R4, 0xffffff80 ;  /* 0xffffff8004057836 */ /* 0x004fe20000000000 */
[----:B----4-:R-:W-:-:S04]  /*4d80*/  UIMAD.WIDE.U32 UR6, UR5, UR6, URZ ;  /* 0x00000006050672a5 */ /* 0x010fc8000f8e003f */
[----:B------:R-:W-:Y:S01]  /*4d90*/  SHF.R.S32.HI R0, RZ, 0x1f, R5 ;  /* 0x0000001fff007819 */ /* 0x000fe20000011405 */
[----:B------:R-:W-:Y:S01]  /*4da0*/  @UP0 USHF.R.U32.HI UR5, URZ, UR9, UR7 ;  /* 0x000000093f050299 */ /* 0x000fe20008011607 */
[----:B------:R-:W-:Y:S01]  /*4db0*/  BAR.SYNC.DEFER_BLOCKING 0x1, 0x100 ;  /* 0x0044000000007b1d */ /* 0x000fe20000010000 */
[----:B------:R-:W-:Y:S01]  /*4dc0*/  ISETP.NE.AND P0, PT, R5, RZ, PT ;  /* 0x000000ff0500720c */ /* 0x000fe20003f05270 */
[----:B-----5:R-:W-:Y:S01]  /*4dd0*/  USHF.L.U32 UR8, UR8, 0xe, URZ ;  /* 0x0000000e08087899 */ /* 0x020fe2000800063f */
[----:B------:R-:W-:Y:S01]  /*4de0*/  LEA.HI R2, R0, R5, RZ, 0x7 ;  /* 0x0000000500027211 */ /* 0x000fe200078f38ff */
[----:B------:R-:W-:Y:S02]  /*4df0*/  USHF.R.S32.HI UR10, URZ, 0x1f, UR5 ;  /* 0x0000001f3f0a7899 */ /* 0x000fe40008011405 */
[----:B------:R-:W-:Y:S01]  /*4e00*/  USHF.R.S32.HI UR9, URZ, 0x1f, UR8 ;  /* 0x0000001f3f097899 */ /* 0x000fe20008011408 */
[C---:B------:R-:W-:Y:S01]  /*4e10*/  LOP3.LUT R0, R2.reuse, 0xfffff80, RZ, 0xc0, !PT ;  /* 0x0fffff8002007812 */ /* 0x040fe200078ec0ff */
[----:B------:R-:W-:Y:S01]  /*4e20*/  IMAD.SHL.U32 R2, R2, 0x40, RZ ;  /* 0x0000004002027824 */ /* 0x000fe200078e00ff */
[----:B------:R-:W-:-:S02]  /*4e30*/  UIMAD UR11, UR10, UR12, URZ ;  /* 0x0000000c0a0b72a4 */ /* 0x000fc4000f8e023f */
[----:B------:R-:W-:Y:S01]  /*4e40*/  UIMAD.WIDE.U32 UR6, UR5, UR12, UR8 ;  /* 0x0000000c050672a5 */ /* 0x000fe2000f8e0008 */
[----:B------:R-:W-:Y:S01]  /*4e50*/  IMAD.IADD R0, R5, 0x1, -R0 ;  /* 0x0000000105007824 */ /* 0x000fe200078e0a00 */
[----:B-1----:R-:W-:Y:S01]  /*4e60*/  LOP3.LUT R3, R2, 0x3fffe000, RZ, 0xc0, !PT ;  /* 0x3fffe00002037812 */ /* 0x002fe200078ec0ff */
[----:B------:R-:W-:-:S03]  /*4e70*/  UIMAD UR11, UR5, UR13, UR11 ;  /* 0x0000000d050b72a4 */ /* 0x000fc6000f8e020b */
[----:B------:R-:W-:Y:S01]  /*4e80*/  ULDC.64 UR12, c[0x0][0x840] ;  /* 0x00021000000c7ab9 */ /* 0x000fe20000000a00 */
[----:B------:R-:W-:Y:S01]  /*4e90*/  IMAD R0, R0, 0x4, R3 ;  /* 0x0000000400007824 */ /* 0x000fe200078e0203 */
[----:B------:R-:W-:Y:S02]  /*4ea0*/  UIMAD UR10, UR10, UR12, URZ ;  /* 0x0000000c0a0a72a4 */ /* 0x000fe4000f8e023f */
[----:B------:R-:W-:Y:S02]  /*4eb0*/  UIMAD.WIDE.U32 UR8, UR5, UR12, UR8 ;  /* 0x0000000c050872a5 */ /* 0x000fe4000f8e0008 */
[----:B------:R-:W-:Y:S01]  /*4ec0*/  LEA R0, R0, UR4, 0x2 ;  /* 0x0000000400007c11 */ /* 0x000fe2000f8e10ff */
[----:B------:R-:W-:Y:S02]  /*4ed0*/  UIMAD UR12, UR5, UR13, UR10 ;  /* 0x0000000d050c72a4 */ /* 0x000fe4000f8e020a */
[----:B---3--:R-:W-:Y:S02]  /*4ee0*/  USHF.R.S32.HI UR5, URZ, 0x1f, UR18 ;  /* 0x0000001f3f057899 */ /* 0x008fe40008011412 */
[----:B------:R1:W-:Y:S01]  /*4ef0*/  STS.128 [R0], R24 ;  /* 0x0000001800007388 */ /* 0x0003e20000000c00 */
[----:B------:R-:W-:-:S02]  /*4f00*/  UIADD3 UR7, UR7, UR11, URZ ;  /* 0x0000000b07077290 */ /* 0x000fc4000fffe03f */
[----:B------:R-:W-:Y:S01]  /*4f10*/  UIMAD UR10, UR5, UR14, URZ ;  /* 0x0000000e050a72a4 */ /* 0x000fe2000f8e023f */
[----:B------:R1:W-:Y:S01]  /*4f20*/  STS.128 [R0+0x800], R28 ;  /* 0x0008001c00007388 */ /* 0x0003e20000000c00 */
[----:B------:R-:W-:Y:S02]  /*4f30*/  UIMAD UR5, UR5, UR16, URZ ;  /* 0x00000010050572a4 */ /* 0x000fe4000f8e023f */
[----:B------:R-:W-:Y:S01]  /*4f40*/  UIADD3 UR9, UR9, UR12, URZ ;  /* 0x0000000c09097290 */ /* 0x000fe2000fffe03f */
[----:B------:R1:W-:Y:S01]  /*4f50*/  STS.128 [R0+0x1000], R32 ;  /* 0x0010002000007388 */ /* 0x0003e20000000c00 */
[----:B------:R-:W-:Y:S02]  /*4f60*/  UIMAD UR10, UR18, UR15, UR10 ;  /* 0x0000000f120a72a4 */ /* 0x000fe4000f8e020a */
[----:B------:R-:W-:Y:S01]  /*4f70*/  UIMAD.WIDE.U32 UR6, UR18, UR14, UR6 ;  /* 0x0000000e120672a5 */ /* 0x000fe2000f8e0006 */
[----:B------:R1:W-:Y:S01]  /*4f80*/  STS.128 [R0+0x1800], R36 ;  /* 0x0018002400007388 */ /* 0x0003e20000000c00 */
[----:B------:R-:W-:-:S02]  /*4f90*/  UIMAD UR5, UR18, UR17, UR5 ;  /* 0x00000011120572a4 */ /* 0x000fc4000f8e0205 */
[----:B------:R-:W-:Y:S01]  /*4fa0*/  UIMAD.WIDE.U32 UR8, UR18, UR16, UR8 ;  /* 0x00000010120872a5 */ /* 0x000fe2000f8e0008 */
[----:B------:R1:W-:Y:S01]  /*4fb0*/  STS.128 [R0+0x2000], R40 ;  /* 0x0020002800007388 */ /* 0x0003e20000000c00 */
[----:B------:R-:W-:Y:S01]  /*4fc0*/  ULDC.64 UR12, c[0x0][0x800] ;  /* 0x00020000000c7ab9 */ /* 0x000fe20000000a00 */
[----:B------:R-:W-:Y:S01]  /*4fd0*/  ULDC.64 UR14, c[0x0][0x828] ;  /* 0x00020a00000e7ab9 */ /* 0x000fe20000000a00 */
[----:B------:R-:W-:Y:S01]  /*4fe0*/  UIADD3 UR7, UR7, UR10, URZ ;  /* 0x0000000a07077290 */ /* 0x000fe2000fffe03f */
[----:B------:R1:W-:Y:S01]  /*4ff0*/  STS.128 [R0+0x2800], R44 ;  /* 0x0028002c00007388 */ /* 0x0003e20000000c00 */
[----:B------:R-:W-:Y:S02]  /*5000*/  ULEA UR12, UP0, UR6, UR12, 0x2 ;  /* 0x0000000c060c7291 */ /* 0x000fe4000f80103f */
[----:B------:R-:W-:Y:S01]  /*5010*/  UIADD3 UR5, UR9, UR5, URZ ;  /* 0x0000000509057290 */ /* 0x000fe2000fffe03f */
[----:B------:R1:W-:Y:S01]  /*5020*/  STS.128 [R0+0x3000], R48 ;  /* 0x0030003000007388 */ /* 0x0003e20000000c00 */
[----:B------:R-:W-:-:S02]  /*5030*/  ULEA UR14, UP1, UR8, UR14, 0x2 ;  /* 0x0000000e080e7291 */ /* 0x000fc4000f82103f */
[----:B------:R-:W-:Y:S01]  /*5040*/  ULEA.HI.X UR13, UR6, UR13, UR7, 0x2, UP0 ;  /* 0x0000000d060d7291 */ /* 0x000fe200080f1407 */
[----:B------:R1:W-:Y:S01]  /*5050*/  STS.128 [R0+0x3800], R52 ;  /* 0x0038003400007388 */ /* 0x0003e20000000c00 */
[----:B------:R-:W-:-:S03]  /*5060*/  ULEA.HI.X UR7, UR8, UR15, UR5, 0x2, UP1 ;  /* 0x0000000f08077291 */ /* 0x000fc600088f1405 */
        /* <DEDUP_REMOVED lines=14> */
[----:B--2---:R-:W-:Y:S06]  /*5150*/  BAR.SYNC.DEFER_BLOCKING 0x1, 0x100 ;  /* 0x0044000000007b1d */ /* 0x004fec0000010000 */
[----:B------:R-:W-:Y:S05]  /*5160*/  @P0 BRA `(.L_x_1439) ;  /* 0x0000000000300947 */ /* 0x000fea0003800000 */
[----:B------:R-:W-:Y:S01]  /*5170*/  PLOP3.LUT P0, PT, PT, PT, PT, 0x80, 0x0 ;  /* 0x000000000000781c */ /* 0x000fe20003f0f070 */
[----:B------:R-:W-:Y:S01]  /*5180*/  UMOV UR5, 0x1000 ;  /* 0x0000100000057882 */ /* 0x000fe20000000000 */
[----:B------:R-:W-:Y:S01]  /*5190*/  UMOV UR8, 0x0 ;  /* 0x0000000000087882 */ /* 0x000fe20000000000 */
[----:B------:R-:W-:Y:S01]  /*51a0*/  UMOV UR9, 0x14f00000 ;  /* 0x14f0000000097882 */ /* 0x000fe20000000000 */
[----:B------:R-:W-:-:S09]  /*51b0*/  UMOV UR6, UR14 ;  /* 0x0000000e00067c82 */ /* 0x000fd20008000000 */
.L_x_1440:
[----:B------:R-:W-:Y:S01]  /*51c0*/  @P0 ELECT P1, URZ, PT ;  /* 0x00000000003f082f */ /* 0x000fe20003820000 */
[----:B------:R2:W-:-:S12]  /*51d0*/  UBLKRED.G.S.ADD.F32.RN [UR6], [UR4], UR5, desc[UR8] ;  /* 0x00000806040073bb */ /* 0x0005d800080a1405 */
[----:B------:R-:W-:Y:S02]  /*51e0*/  @P1 PLOP3.LUT P0, PT, P1, PT, PT, 0x8, 0x0 ;  /* 0x000000000000181c */ /* 0x000fe40000f0e170 */
[----:B------:R-:W-:-:S11]  /*51f0*/  PLOP3.LUT P1, PT, PT, PT, PT, 0x8, 0x0 ;  /* 0x000000000000781c */ /* 0x000fd60003f2e170 */
[----:B--2---:R-:W-:Y:S05]  /*5200*/  @P0 BRA.U.ANY `(.L_x_1440) ;  /* 0xfffffffd00ec0947 */ /* 0x004fea000393ffff */
[----:B------:R0:W-:Y:S01]  /*5210*/  UTMACMDFLUSH ;  /* 0x00000000000079b7 */ /* 0x0001e20000000000 */
[----:B------:R-:W-:-:S04]  /*5220*/  DEPBAR.LE SB0, 0x0 ;  /* 0x000080000000791a */ /* 0x000fc80000000000 */
.L_x_1439:
[----:B------:R-:W-:Y:S05]  /*5230*/  BSYNC B0 ;  /* 0x0000000000007941 */ /* 0x000fea0003800000 */
.L_x_1438:
        /* <DEDUP_REMOVED lines=23> */
[----:B---3--:R-:W3:Y:S02]  /*53b0*/  FENCE.VIEW.ASYNC.S ;  /* 0x00000000000073c6 */ /* 0x008ee40000000000 */
[----:B---3--:R-:W-:Y:S06]  /*53c0*/  BAR.SYNC.DEFER_BLOCKING 0x1, 0x100 ;  /* 0x0044000000007b1d */ /* 0x008fec0000010000 */
[----:B------:R-:W-:Y:S05]  /*53d0*/  @P0 BRA `(.L_x_1417) ;  /* 0x0000002c00cc0947 */ /* 0x000fea0003800000 */
[----:B------:R-:W-:Y:S01]  /*53e0*/  PLOP3.LUT P0, PT, PT, PT, PT, 0x80, 0x0 ;  /* 0x000000000000781c */ /* 0x000fe20003f0f070 */
[----:B------:R-:W-:Y:S01]  /*53f0*/  UMOV UR5, 0x1000 ;  /* 0x0000100000057882 */ /* 0x000fe20000000000 */
[----:B------:R-:W-:Y:S01]  /*5400*/  UMOV UR8, 0x0 ;  /* 0x0000000000087882 */ /* 0x000fe20000000000 */
[----:B------:R-:W-:Y:S01]  /*5410*/  UMOV UR9, 0x14f00000 ;  /* 0x14f0000000097882 */ /* 0x000fe20000000000 */
[----:B------:R-:W-:Y:S01]  /*5420*/  UMOV UR6, UR12 ;  /* 0x0000000c00067c82 */ /* 0x000fe20008000000 */
[----:B------:R-:W-:-:S08]  /*5430*/  UMOV UR7, UR13 ;  /* 0x0000000d00077c82 */ /* 0x000fd00008000000 */
.L_x_1441:
[----:B------:R-:W-:Y:S01]  /*5440*/  @P0 ELECT P1, URZ, PT ;  /* 0x00000000003f082f */ /* 0x000fe20003820000 */
[----:B------:R3:W-:-:S12]  /*5450*/  UBLKRED.G.S.ADD.F32.RN [UR6], [UR4], UR5, desc[UR8] ;  /* 0x00000806040073bb */ /* 0x0007d800080a1405 */
[----:B------:R-:W-:Y:S02]  /*5460*/  @P1 PLOP3.LUT P0, PT, P1, PT, PT, 0x8, 0x0 ;  /* 0x000000000000181c */ /* 0x000fe40000f0e170 */
[----:B------:R-:W-:-:S11]  /*5470*/  PLOP3.LUT P1, PT, PT, PT, PT, 0x8, 0x0 ;  /* 0x000000000000781c */ /* 0x000fd60003f2e170 */
[----:B---3--:R-:W-:Y:S05]  /*5480*/  @P0 BRA.U.ANY `(.L_x_1441) ;  /* 0xfffffffd00ec0947 */ /* 0x008fea000393ffff */
[----:B------:R0:W-:Y:S01]  /*5490*/  UTMACMDFLUSH ;  /* 0x00000000000079b7 */ /* 0x0001e20000000000 */
[----:B------:R-:W-:-:S04]  /*54a0*/  DEPBAR.LE SB0, 0x0 ;  /* 0x000080000000791a */ /* 0x000fc80000000000 */
[----:B------:R-:W-:Y:S05]  /*54b0*/  BRA `(.L_x_1417) ;  /* 0x0000002c00947947 */ /* 0x000fea0003800000 */
.L_x_1415:
        /* <DEDUP_REMOVED lines=40> */
.L_x_1443:
[----:B------:R-:W-:Y:S02]  /*5740*/  UISETP.GT.AND UP0, UPT, UR8, UR5, UPT ;  /* 0x000000050800728c */ /* 0x000fe4000bf04270 */
[----:B------:R-:W-:Y:S02]  /*5750*/  USHF.R.S32.HI UR14, URZ, 0x1f, UR12 ;  /* 0x0000001f3f0e7899 */ /* 0x000fe4000801140c */
[----:B------:R-:W-:Y:S02]  /*5760*/  USHF.R.S32.HI UR4, URZ, 0x1f, UR13 ;  /* 0x0000001f3f047899 */ /* 0x000fe4000801140d */
[----:B------:R-:W-:-:S13]  /*5770*/  PLOP3.LUT P0, PT, PT, PT, UP0, 0x80, 0x0 ;  /* 0x000000000000781c */ /* 0x000fda0003f0f008 */
[----:B------:R-:W-:Y:S05]  /*5780*/  @!P0 BRA `(.L_x_1417) ;  /* 0x0000002800e08947 */ /* 0x000fea0003800000 */
[----:B------:R-:W-:Y:S01]  /*5790*/  ULDC.64 UR10, c[0x0][0x2d8] ;  /* 0x0000b600000a7ab9 */ /* 0x000fe20000000a00 */
[----:B------:R-:W-:Y:S01]  /*57a0*/  ELECT P0, URZ, PT ;  /* 0x00000000003f782f */ /* 0x000fe20003800000 */
[----:B------:R-:W-:Y:S02]  /*57b0*/  UIMAD UR9, UR4, UR10, URZ ;  /* 0x0000000a040972a4 */ /* 0x000fe4000f8e023f */
[----:B------:R-:W-:Y:S02]  /*57c0*/  UIADD3 UR4, -UR5, UR8, URZ ;  /* 0x0000000805047290 */ /* 0x000fe4000fffe13f */
[----:B------:R-:W-:Y:S02]  /*57d0*/  UIMAD.WIDE.U32 UR6, UR13, UR10, URZ ;  /* 0x0000000a0d0672a5 */ /* 0x000fe4000f8e003f */
[----:B------:R-:W-:Y:S02]  /*57e0*/  ULOP3.LUT UR4, UR4, 0x1, URZ, 0xc0, !UPT ;  /* 0x0000000104047892 */ /* 0x000fe4000f8ec03f */
[----:B------:R-:W-:-:S02]  /*57f0*/  UIMAD UR9, UR13, UR11, UR9 ;  /* 0x0000000b0d0972a4 */ /* 0x000fc4000f8e0209 */
[----:B------:R-:W-:Y:S01]  /*5800*/  UISETP.NE.U32.AND UP0, UPT, UR4, 0x1, UPT ;  /* 0x000000010400788c */ /* 0x000fe2000bf05070 */
[----:B------:R-:W-:Y:S01]  /*5810*/  ULDC.64 UR10, c[0x0][0x2e0] ;  /* 0x0000b800000a7ab9 */ /* 0x000fe20000000a00 */
[----:B------:R-:W-:Y:S02]  /*5820*/  UIADD3 UR7, UR7, UR9, URZ ;  /* 0x0000000907077290 */ /* 0x000fe4000fffe03f */
[----:B------:R-:W-:Y:S02]  /*5830*/  UIMAD UR9, UR14, UR10, URZ ;  /* 0x0000000a0e0972a4 */ /* 0x000fe4000f8e023f */
[----:B------:R-:W-:Y:S01]  /*5840*/  PLOP3.LUT P1, PT, PT, PT, UP0, 0x80, 0x0 ;  /* 0x000000000000781c */ /* 0x000fe20003f2f008 */
[----:B------:R-:W-:Y:S02]  /*5850*/  UIMAD.WIDE.U32 UR6, UR12, UR10, UR6 ;  /* 0x0000000a0c0672a5 */ /* 0x000fe4000f8e0006 */
[----:B------:R-:W-:-:S04]  /*5860*/  UIMAD UR9, UR12, UR11, UR9 ;  /* 0x0000000b0c0972a4 */ /* 0x000fc8000f8e0209 */
[----:B------:R-:W-:-:S06]  /*5870*/  UIADD3 UR9, UR7, UR9, URZ ;  /* 0x0000000907097290 */ /* 0x000fcc000fffe03f */
[----:B------:R-:W-:Y:S06]  /*5880*/  @P1 BRA `(.L_x_1444) ;  /* 0x0000000000bc1947 */ /* 0x000fec0003800000 */
        /* <DEDUP_REMOVED lines=18> */
.L_x_1446:
[----:B------:R-:W-:Y:S05]  /*59b0*/  BSYNC B0 ;  /* 0x0000000000007941 */ /* 0x000fea0003800000 */
.L_x_1445:
        /* <DEDUP_REMOVED lines=19> */
.L_x_1448:
[----:B------:R-:W-:Y:S05]  /*5af0*/  BSYNC B0 ;  /* 0x0000000000007941 */ /* 0x000fea0003800000 */
.L_x_1447:
[----:B------:R-:W-:Y:S06]  /*5b00*/  BAR.ARV 0xa, 0xa0 ;  /* 0x0282800000007b1d */ /* 0x000fec0000002000 */
[----:B------:R-:W-:Y:S04]  /*5b10*/  BSSY B0, `(.L_x_1449) ;  /* 0x0000003000007945 */ /* 0x000fe80003800000 */
[----:B------:R-:W-:Y:S05]  /*5b20*/  @!P0 BRA `(.L_x_1450) ;  /* 0x0000000000048947 */ /* 0x000fea0003800000 */
[----:B------:R-:W-:-:S04]  /*5b30*/  DEPBAR.LE SB0, 0x0 ;  /* 0x000080000000791a */ /* 0x000fc80000000000 */
.L_x_1450:
[----:B------:R-:W-:Y:S05]  /*5b40*/  BSYNC B0 ;  /* 0x0000000000007941 */ /* 0x000fea0003800000 */
.L_x_1449:
[----:B------:R-:W-:Y:S06]  /*5b50*/  BAR.ARV 0xb, 0xa0 ;  /* 0x02c2800000007b1d */ /* 0x000fec0000002000 */
[----:B------:R-:W-:Y:S01]  /*5b60*/  UIADD3 UR12, UR5, 0x1, URZ ;  /* 0x00000001050c7890 */ /* 0x000fe2000fffe03f */
[----:B------:R-:W-:Y:S11]  /*5b70*/  BRA `(.L_x_1451) ;  /* 0x0000000000047947 */ /* 0x000ff60003800000 */
.L_x_1444:
[----:B------:R-:W-:-:S05]  /*5b80*/  UMOV UR12, UR5 ;  /* 0x00000005000c7c82 */ /* 0x000fca0008000000 */
.L_x_1451:
        /* <DEDUP_REMOVED lines=17> */
.L_x_1464:
        /* <DEDUP_REMOVED lines=20> */
.L_x_1453:
[----:B------:R-:W-:Y:S05]  /*5de0*/  BSYNC B0 ;  /* 0x0000000000007941 */ /* 0x000fea0003800000 */
.L_x_1452:
        /* <DEDUP_REMOVED lines=13> */
.L_x_1455:
[----:B------:R-:W-:Y:S05]  /*5ec0*/  BSYNC B0 ;  /* 0x0000000000007941 */ /* 0x000fea0003800000 */
.L_x_1454:
[----:B------:R-:W-:Y:S06]  /*5ed0*/  BAR.ARV 0xa, 0xa0 ;  /* 0x0282800000007b1d */ /* 0x000fec0000002000 */
[----:B------:R-:W-:Y:S04]  /*5ee0*/  BSSY B0, `(.L_x_1456) ;  /* 0x0000003000007945 */ /* 0x000fe80003800000 */
[----:B------:R-:W-:Y:S05]  /*5ef0*/  @!P0 BRA `(.L_x_1457) ;  /* 0x0000000000048947 */ /* 0x000fea0003800000 */
[----:B------:R-:W-:-:S04]  /*5f00*/  DEPBAR.LE SB0, 0x0 ;  /* 0x000080000000791a */ /* 0x000fc80000000000 */
.L_x_1457:
[----:B------:R-:W-:Y:S05]  /*5f10*/  BSYNC B0 ;  /* 0x0000000000007941 */ /* 0x000fea0003800000 */
.L_x_1456:
        /* <DEDUP_REMOVED lines=13> */
.L_x_1459:
[----:B------:R-:W-:Y:S05]  /*5ff0*/  BSYNC B0 ;  /* 0x0000000000007941 */ /* 0x000fea0003800000 */
.L_x_1458:
        /* <DEDUP_REMOVED lines=13> */
.L_x_1461:
[----:B------:R-:W-:Y:S05]  /*60d0*/  BSYNC B0 ;  /* 0x0000000000007941 */ /* 0x000fea0003800000 */
.L_x_1460:
[----:B------:R-:W-:Y:S01]  /*60e0*/  UIADD3 UR12, UR12, 0x2, URZ ;  /* 0x000000020c0c7890 */ /* 0x000fe2000fffe03f */
[----:B------:R-:W-:Y:S06]  /*60f0*/  BAR.ARV 0xa, 0xa0 ;  /* 0x0282800000007b1d */ /* 0x000fec0000002000 */
[----:B------:R-:W-:Y:S01]  /*6100*/  UISETP.GE.AND UP0, UPT, UR12, UR8, UPT ;  /* 0x000000080c00728c */ /* 0x000fe2000bf06270 */
[----:B------:R-:W-:Y:S04]  /*6110*/  BSSY B0, `(.L_x_1462) ;  /* 0x0000003000007945 */ /* 0x000fe80003800000 */
[----:B------:R-:W-:Y:S06]  /*6120*/  @!P0 BRA `(.L_x_1463) ;  /* 0x0000000000048947 */ /* 0x000fec0003800000 */
[----:B------:R-:W-:-:S04]  /*6130*/  DEPBAR.LE SB0, 0x0 ;  /* 0x000080000000791a */ /* 0x000fc80000000000 */
.L_x_1463:
[----:B------:R-:W-:Y:S05]  /*6140*/  BSYNC B0 ;  /* 0x0000000000007941 */ /* 0x000fea0003800000 */
.L_x_1462:
[----:B------:R-:W-:Y:S06]  /*6150*/  BAR.ARV 0xb, 0xa0 ;  /* 0x02c2800000007b1d */ /* 0x000fec0000002000 */
[----:B------:R-:W-:Y:S01]  /*6160*/  PLOP3.LUT P1, PT, PT, PT, UP0, 0x80, 0x0 ;  /* 0x000000000000781c */ /* 0x000fe20003f2f008 */
[----:B------:R-:W-:Y:S02]  /*6170*/  UIADD3 UR20, UR20, 0x4000, URZ ;  /* 0x0000400014147890 */ /* 0x000fe4000fffe03f */
[----:B------:R-:W-:-:S10]  /*6180*/  UIADD3 UR4, UR4, 0x4000, URZ ;  /* 0x0000400004047890 */ /* 0x000fd4000fffe03f */
[----:B------:R-:W-:Y:S05]  /*6190*/  @!P1 BRA `(.L_x_1464) ;  /* 0xfffffff800c09947 */ /* 0x000fea000383ffff */
[----:B------:R-:W-:Y:S05]  /*61a0*/  BRA `(.L_x_1417) ;  /* 0x0000002000587947 */ /* 0x000fea0003800000 */
.L_x_1442:
        /* <DEDUP_REMOVED lines=33> */
.L_x_1466:
        /* <DEDUP_REMOVED lines=43> */
.L_x_1496:
        /* <DEDUP_REMOVED lines=15> */
.L_x_1469:
        /* <DEDUP_REMOVED lines=98> */
.L_x_1480:
[----:B--234-:R-:W-:-:S04]  /*6d80*/  SHF.L.U32 R21, R11, 0x1f, RZ ;  /* 0x0000001f0b157819 */ /* 0x01cfc800000006ff */
[----:B------:R-:W1:Y:S02]  /*6d90*/  SYNCS.PHASECHK.TRANS64.TRYWAIT P1, [R16+URZ+0x30840], R21 ;  /* 0x03084015100075a7 */ /* 0x000e64000802017f */
[----:B-1----:R-:W-:Y:S05]  /*6da0*/  @!P1 BRA `(.L_x_1472) ;  /* 0x0000001400d89947 */ /* 0x002fea0003800000 */
.L_x_1497:
[----:B------:R-:W-:Y:S05]  /*6db0*/  @P0 BRA `(.L_x_1473) ;  /* 0x0000000000140947 */ /* 0x000fea0003800000 */
[----:B------:R-:W-:Y:S01]  /*6dc0*/  ISETP.NE.AND P1, PT, R6, RZ, PT ;  /* 0x000000ff0600720c */ /* 0x000fe20003f25270 */
[----:B------:R-:W-:-:S04]  /*6dd0*/  IMAD.MOV.U32 R3, RZ, RZ, 0x4100 ;  /* 0x00004100ff037424 */ /* 0x000fc800078e00ff */
[----:B------:R3:W-:Y:S08]  /*6de0*/  SYNCS.ARRIVE.TRANS64 RZ, [R16+URZ+0x30830], R3 ;  /* 0x0308300310ff79a7 */ /* 0x0007f0000800003f */
[----:B------:R-:W-:Y:S05]  /*6df0*/  @!P1 BRA `(.L_x_1473) ;  /* 0x0000000000049947 */ /* 0x000fea0003800000 */
[----:B------:R-:W-:Y:S01]  /*6e00*/  BPT.TRAP 0x1 ;  /* 0x000000040000795c */ /* 0x000fe20000300000 */
.L_x_1473:
        /* <DEDUP_REMOVED lines=36> */
.L_x_1498:
[----:B------:R-:W-:Y:S05]  /*7050*/  @P0 BRA `(.L_x_1475) ;  /* 0x0000000000140947 */ /* 0x000fea0003800000 */
[----:B------:R-:W-:Y:S01]  /*7060*/  ISETP.NE.AND P1, PT, R6, RZ, PT ;  /* 0x000000ff0600720c */ /* 0x000fe20003f25270 */
[----:B------:R-:W-:-:S04]  /*7070*/  IMAD.MOV.U32 R2, RZ, RZ, 0x4100 ;  /* 0x00004100ff027424 */ /* 0x000fc800078e00ff */
[----:B------:R3:W-:Y:S08]  /*7080*/  SYNCS.ARRIVE.TRANS64 RZ, [R16+URZ+0x30818], R2 ;  /* 0x0308180210ff79a7 */ /* 0x0007f0000800003f */
[----:B------:R-:W-:Y:S05]  /*7090*/  @!P1 BRA `(.L_x_1475) ;  /* 0x0000000000049947 */ /* 0x000fea0003800000 */
[----:B------:R-:W-:Y:S01]  /*70a0*/  BPT.TRAP 0x1 ;  /* 0x000000040000795c */ /* 0x000fe20000300000 */
.L_x_1475:
        /* <DEDUP_REMOVED lines=36> */
.L_x_1499:
[----:B------:R-:W-:Y:S05]  /*72f0*/  @P0 BRA `(.L_x_1477) ;  /* 0x0000000000140947 */ /* 0x000fea0003800000 */
[----:B------:R-:W-:Y:S01]  /*7300*/  ISETP.NE.AND P1, PT, R6, RZ, PT ;  /* 0x000000ff0600720c */ /* 0x000fe20003f25270 */
[----:B-123--:R-:W-:-:S04]  /*7310*/  IMAD.MOV.U32 R21, RZ, RZ, 0x4100 ;  /* 0x00004100ff157424 */ /* 0x00efc800078e00ff */
[----:B------:R4:W-:Y:S08]  /*7320*/  SYNCS.ARRIVE.TRANS64 RZ, [R16+URZ+0x30838], R21 ;  /* 0x0308381510ff79a7 */ /* 0x0009f0000800003f */
[----:B------:R-:W-:Y:S05]  /*7330*/  @!P1 BRA `(.L_x_1477) ;  /* 0x0000000000049947 */ /* 0x000fea0003800000 */
[----:B------:R-:W-:Y:S01]  /*7340*/  BPT.TRAP 0x1 ;  /* 0x000000040000795c */ /* 0x000fe20000300000 */
.L_x_1477:
        /* <DEDUP_REMOVED lines=31> */
.L_x_1501:
[----:B------:R-:W-:Y:S05]  /*7540*/  @P0 BRA `(.L_x_1479) ;  /* 0x0000000000140947 */ /* 0x000fea0003800000 */
[----:B------:R-:W-:Y:S01]  /*7550*/  ISETP.NE.AND P1, PT, R6, RZ, PT ;  /* 0x000000ff0600720c */ /* 0x000fe20003f25270 */
[----:B------:R-:W-:-:S04]  /*7560*/  IMAD.MOV.U32 R5, RZ, RZ, 0x4100 ;  /* 0x00004100ff057424 */ /* 0x000fc800078e00ff */
[----:B------:R1:W-:Y:S08]  /*7570*/  SYNCS.ARRIVE.TRANS64 RZ, [R16+URZ+0x30810], R5 ;  /* 0x0308100510ff79a7 */ /* 0x0003f0000800003f */
[----:B------:R-:W-:Y:S05]  /*7580*/  @!P1 BRA `(.L_x_1479) ;  /* 0x0000000000049947 */ /* 0x000fea0003800000 */
[----:B------:R-:W-:Y:S01]  /*7590*/  BPT.TRAP 0x1 ;  /* 0x000000040000795c */ /* 0x000fe20000300000 */
.L_x_1479:
        /* <DEDUP_REMOVED lines=37> */
.L_x_1471:
[----:B------:R-:W3:Y:S02]  /*77f0*/  LDL.LU R4, [R1+0x4] ;  /* 0x0000040001047983 */ /* 0x000ee40000300800 */
[----:B---3--:R-:W-:Y:S02]  /*7800*/  ISETP.NE.AND P1, PT, R4, RZ, PT ;  /* 0x000000ff0400720c */ /* 0x008fe40003f25270 */
[----:B------:R1:W5:Y:S11]  /*7810*/  LDL R4, [R1] ;  /* 0x0000000001047983 */ /* 0x0003760000100800 */
[----:B-1----:R-:W-:Y:S05]  /*7820*/  @!P1 BRA `(.L_x_1470) ;  /* 0x0000000400489947 */ /* 0x002fea0003800000 */
[----:B------:R-:W-:-:S04]  /*7830*/  SHF.L.U32 R13, R11, 0x1f, RZ ;  /* 0x0000001f0b0d7819 */ /* 0x000fc800000006ff */
[----:B------:R-:W1:Y:S02]  /*7840*/  SYNCS.PHASECHK.TRANS64.TRYWAIT P1, [R16+URZ+0x30840], R13 ;  /* 0x0308400d100075a7 */ /* 0x000e64000802017f */
[----:B-1----:R-:W-:Y:S05]  /*7850*/  @!P1 BRA `(.L_x_1481) ;  /* 0x0000000c00809947 */ /* 0x002fea0003800000 */
.L_x_1502:
[----:B------:R-:W-:Y:S05]  /*7860*/  @P0 BRA `(.L_x_1482) ;  /* 0x0000000000140947 */ /* 0x000fea0003800000 */
[----:B------:R-:W-:Y:S01]  /*7870*/  ISETP.NE.AND P1, PT, R6, RZ, PT ;  /* 0x000000ff0600720c */ /* 0x000fe20003f25270 */
[----:B--2---:R-:W-:-:S04]  /*7880*/  IMAD.MOV.U32 R5, RZ, RZ, 0x4100 ;  /* 0x00004100ff057424 */ /* 0x004fc800078e00ff */
[----:B------:R3:W-:Y:S08]  /*7890*/  SYNCS.ARRIVE.TRANS64 RZ, [R16+URZ+0x30830], R5 ;  /* 0x0308300510ff79a7 */ /* 0x0007f0000800003f */
[----:B------:R-:W-:Y:S05]  /*78a0*/  @!P1 BRA `(.L_x_1482) ;  /* 0x0000000000049947 */ /* 0x000fea0003800000 */
[----:B------:R-:W-:Y:S01]  /*78b0*/  BPT.TRAP 0x1 ;  /* 0x000000040000795c */ /* 0x000fe20000300000 */
.L_x_1482:
        /* <DEDUP_REMOVED lines=33> */
.L_x_1503:
[----:B------:R-:W-:Y:S05]  /*7ad0*/  @P0 BRA `(.L_x_1484) ;  /* 0x0000000000140947 */ /* 0x000fea0003800000 */
[----:B------:R-:W-:Y:S01]  /*7ae0*/  ISETP.NE.AND P0, PT, R6, RZ, PT ;  /* 0x000000ff0600720c */ /* 0x000fe20003f05270 */
[----:B------:R-:W-:-:S04]  /*7af0*/  IMAD.MOV.U32 R5, RZ, RZ, 0x4100 ;  /* 0x00004100ff057424 */ /* 0x000fc800078e00ff */
[----:B------:R3:W-:Y:S08]  /*7b00*/  SYNCS.ARRIVE.TRANS64 RZ, [R16+URZ+0x30818], R5 ;  /* 0x0308180510ff79a7 */ /* 0x0007f0000800003f */
[----:B------:R-:W-:Y:S05]  /*7b10*/  @!P0 BRA `(.L_x_1484) ;  /* 0x0000000000048947 */ /* 0x000fea0003800000 */
[----:B------:R-:W-:Y:S01]  /*7b20*/  BPT.TRAP 0x1 ;  /* 0x000000040000795c */ /* 0x000fe20000300000 */
.L_x_1484:
        /* <DEDUP_REMOVED lines=34> */
.L_x_1470:
[----:B------:R-:W3:Y:S01]  /*7d50*/  S2R R0, SR_TID.X ;  /* 0x0000000000007919 */ /* 0x000ee20000002100 */
[----:B------:R-:W-:Y:S01]  /*7d60*/  IMAD R3, R19, 0x8, R16 ;  /* 0x0000000813037824 */ /* 0x000fe200078e0210 */
[----:B---3--:R-:W-:Y:S02]  /*7d70*/  LOP3.LUT R2, R0, 0x7f, RZ, 0xc0, !PT ;  /* 0x0000007f00027812 */ /* 0x008fe400078ec0ff */
[----:B------:R-:W-:Y:S02]  /*7d80*/  SHF.L.U32 R0, R11, 0x1f, RZ ;  /* 0x0000001f0b007819 */ /* 0x000fe400000006ff */
[----:B------:R-:W-:Y:S02]  /*7d90*/  ISETP.NE.AND P1, PT, R2, RZ, PT ;  /* 0x000000ff0200720c */ /* 0x000fe40003f25270 */
[----:B------:R-:W3:Y:S02]  /*7da0*/  SYNCS.PHASECHK.TRANS64.TRYWAIT P0, [R3+URZ+0x30840], R0 ;  /* 0x03084000030075a7 */ /* 0x000ee4000800017f */
[----:B---3--:R-:W-:Y:S09]  /*7db0*/  @!P0 BRA `(.L_x_1485) ;  /* 0x0000000800508947 */ /* 0x008ff20003800000 */
.L_x_1504:
[----:B------:R-:W-:Y:S05]  /*7dc0*/  @P1 BRA `(.L_x_1486) ;  /* 0x0000000000181947 */ /* 0x000fea0003800000 */
[----:B------:R-:W1:Y:S01]  /*7dd0*/  S2R R2, SR_TID.X ;  /* 0x0000000000027919 */ /* 0x000e620000002100 */
[----:B---3--:R-:W-:-:S04]  /*7de0*/  IMAD.MOV.U32 R0, RZ, RZ, 0x4100 ;  /* 0x00004100ff007424 */ /* 0x008fc800078e00ff */
[----:B------:R3:W-:Y:S01]  /*7df0*/  SYNCS.ARRIVE.TRANS64 RZ, [R3+URZ+0x30830], R0 ;  /* 0x0308300003ff79a7 */ /* 0x0007e2000800003f */
[----:B-1----:R-:W-:-:S13]  /*7e00*/  LOP3.LUT P0, RZ, R2, 0x1f, RZ, 0xc0, !PT ;  /* 0x0000001f02ff7812 */ /* 0x002fda000780c0ff */
[----:B---3--:R-:W-:Y:S05]  /*7e10*/  @!P0 BRA `(.L_x_1486) ;  /* 0x0000000000048947 */ /* 0x008fea0003800000 */
[----:B------:R-:W-:Y:S01]  /*7e20*/  BPT.TRAP 0x1 ;  /* 0x000000040000795c */ /* 0x000fe20000300000 */
.L_x_1486:
        /* <DEDUP_REMOVED lines=40> */
.L_x_1467:
[----:B------:R-:W-:Y:S05]  /*80b0*/  BSYNC B0 ;  /* 0x0000000000007941 */ /* 0x000fea0003800000 */
.L_x_1465:
[----:B------:R-:W-:-:S03]  /*80c0*/  UMOV UR7, 0xffffffff ;  /* 0xffffffff00077882 */ /* 0x000fc60000000000 */
[----:B------:R-:W-:Y:S05]  /*80d0*/  BRA.DIV UR7, `(.L_x_1487) ;  /* 0x00000006079c7947 */ /* 0x000fea000b800000 */
[----:B------:R-:W-:-:S13]  /*80e0*/  ELECT P6, URZ, PT ;  /* 0x00000000003f782f */ /* 0x000fda00038c0000 */
.L_x_1507:
[----:B------:R-:W-:Y:S05]  /*80f0*/  @!P6 BRA `(.L_x_1417) ;  /* 0x000000000084e947 */ /* 0x000fea0003800000 */
[----:B------:R-:W-:-:S06]  /*8100*/  ULOP3.LUT UR7, UR38, 0x2, URZ, 0xfc, !UPT ;  /* 0x0000000226077892 */ /* 0x000fcc000f8efc3f */
[----:B------:R-:W-:-:S05]  /*8110*/  IMAD.U32 R2, RZ, RZ, UR7 ;  /* 0x00000007ff027e24 */ /* 0x000fca000f8e00ff */
[----:B------:R-:W-:-:S13]  /*8120*/  ISETP.NE.AND P2, PT, R2, 0x3, PT ;  /* 0x000000030200780c */ /* 0x000fda0003f45270 */
[----:B------:R-:W-:Y:S05]  /*8130*/  @!P2 BRA `(.L_x_1488) ;  /* 0x000000000004a947 */ /* 0x000fea0003800000 */
[----:B------:R-:W-:Y:S01]  /*8140*/  BPT.TRAP 0x1 ;  /* 0x000000040000795c */ /* 0x000fe20000300000 */
.L_x_1488:
        /* <DEDUP_REMOVED lines=15> */
.L_x_1508:
[----:B------:R-:W2:Y:S02]  /*8240*/  SYNCS.PHASECHK.TRANS64.TRYWAIT P0, [R3+URZ], R2 ;  /* 0x00000002030075a7 */ /* 0x000ea4000800017f */
[----:B--2---:R-:W-:Y:S05]  /*8250*/  @!P0 BRA `(.L_x_1490) ;  /* 0x0000000400708947 */ /* 0x004fea0003800000 */
.L_x_1509:
[----:B------:R-:W-:Y:S05]  /*8260*/  @!P2 BRA `(.L_x_1491) ;  /* 0x000000000004a947 */ /* 0x000fea0003800000 */
[----:B------:R-:W-:Y:S01]  /*8270*/  BPT.TRAP 0x1 ;  /* 0x000000040000795c */ /* 0x000fe20000300000 */
.L_x_1491:
[----:B--2---:R-:W-:-:S04]  /*8280*/  VIADD R3, R7, 0x30840 ;  /* 0x0003084007037836 */ /* 0x004fc80000000000 */
[----:B------:R-:W-:-:S04]  /*8290*/  IMAD R0, R0, 0x8, R3 ;  /* 0x0000000800007824 */ /* 0x000fc800078e0203 */
[----:B------:R-:W2:Y:S02]  /*82a0*/  SYNCS.PHASECHK.TRANS64.TRYWAIT P0, [R0+URZ], R5 ;  /* 0x00000005000075a7 */ /* 0x000ea4000800017f */
[----:B--2---:R-:W-:Y:S05]  /*82b0*/  @!P0 BRA `(.L_x_1492) ;  /* 0x00000004006c8947 */ /* 0x004fea0003800000 */
.L_x_1510:
[----:B------:R-:W-:-:S07]  /*82c0*/  IMAD R3, R4, 0x8, R3 ;  /* 0x0000000804037824 */ /* 0x000fce00078e0203 */
.L_x_1493:
[----:B---3--:R3:W4:Y:S02]  /*82d0*/  SYNCS.PHASECHK.TRANS64.TRYWAIT P0, [R3+URZ], R2 ;  /* 0x00000002030075a7 */ /* 0x008724000800017f */
[----:B----4-:R-:W-:Y:S05]  /*82e0*/  @!P0 NANOSLEEP.SYNCS 0x989680 ;  /* 0x009896800000895d */ /* 0x010fea0003900000 */
[----:B------:R-:W4:Y:S02]  /*82f0*/  @!P0 SYNCS.PHASECHK.TRANS64 P0, [R3+URZ], R2 ;  /* 0x00000002030085a7 */ /* 0x000f24000800007f */
[----:B----4-:R-:W-:Y:S05]  /*8300*/  @!P0 BRA `(.L_x_1493) ;  /* 0xfffffffc00f08947 */ /* 0x010fea000383ffff */
.L_x_1417:
[----:B------:R-:W-:Y:S05]  /*8310*/  BSYNC B6 ;  /* 0x0000000000067941 */ /* 0x000fea0003800000 */
.L_x_1414:
[----:B------:R-:W-:Y:S05]  /*8320*/  EXIT ;  /* 0x000000000000794d */ /* 0x000fea0003800000 */
.L_x_1424:
[----:B------:R-:W-:Y:S02]  /*8330*/  IMAD.MOV.U32 R12, RZ, RZ, RZ ;  /* 0x000000ffff0c7224 */ /* 0x000fe400078e00ff */
[----:B------:R-:W-:Y:S02]  /*8340*/  IMAD.MOV.U32 R11, RZ, RZ, 0x1f ;  /* 0x0000001fff0b7424 */ /* 0x000fe400078e00ff */
[----:B------:R-:W-:-:S07]  /*8350*/  IMAD.MOV.U32 R15, RZ, RZ, -0x1 ;  /* 0xffffffffff0f7424 */ /* 0x000fce00078e00ff */
[----:B------:R-:W-:Y:S05]  /*8360*/  WARPSYNC.COLLECTIVE R15, `(.L_x_1494) ;  /* 0x000000000f087348 */ /* 0x000fea0003c00000 */
[----:B------:R1:W2:Y:S02]  /*8370*/  SHFL.IDX P6, R14, R13, R12, R11 ;  /* 0x0000000c0d0e7389 */ /* 0x0002a400000c000b */
[----:B-12---:R-:W-:Y:S01]  /*8380*/  ENDCOLLECTIVE ;  /* 0x000000000000791b */ /* 0x006fe20003800000 */
.L_x_1494:
[----:B------:R-:W-:Y:S05]  /*8390*/  BRA `(.L_x_1495) ;  /* 0xffffff8c007c7947 */ /* 0x000fea000383ffff */
.L_x_1426:
        /* <DEDUP_REMOVED lines=8> */
.L_x_1430:
[----:B---3--:R3:W4:Y:S02]  /*8420*/  SYNCS.PHASECHK.TRANS64.TRYWAIT P0, [R0+URZ+0x30810], R191 ;  /* 0x030810bf000075a7 */ /* 0x008724000800017f */
[----:B----4-:R-:W-:Y:S05]  /*8430*/  @!P0 NANOSLEEP.SYNCS 0x989680 ;  /* 0x009896800000895d */ /* 0x010fea0003900000 */
[----:B------:R-:W4:Y:S02]  /*8440*/  @!P0 SYNCS.PHASECHK.TRANS64 P0, [R0+URZ+0x30810], R191 ;  /* 0x030810bf000085a7 */ /* 0x000f24000800007f */
[----:B----4-:R-:W-:Y:S05]  /*8450*/  @!P0 BRA `(.L_x_1430) ;  /* 0xfffffffc00f08947 */ /* 0x010fea000383ffff */
[----:B------:R-:W-:Y:S05]  /*8460*/  BRA `(.L_x_1429) ;  /* 0xffffff94006c7947 */ /* 0x000fea000383ffff */
.L_x_1434:
[----:B--2---:R2:W1:Y:S02]  /*8470*/  SYNCS.PHASECHK.TRANS64.TRYWAIT P0, [R0+URZ+0x30830], R191 ;  /* 0x030830bf000075a7 */ /* 0x004464000800017f */
[----:B-1----:R-:W-:Y:S05]  /*8480*/  @!P0 NANOSLEEP.SYNCS 0x989680 ;  /* 0x009896800000895d */ /* 0x002fea0003900000 */
[----:B------:R-:W1:Y:S02]  /*8490*/  @!P0 SYNCS.PHASECHK.TRANS64 P0, [R0+URZ+0x30830], R191 ;  /* 0x030830bf000085a7 */ /* 0x000e64000800007f */
[----:B-1----:R-:W-:Y:S05]  /*84a0*/  @!P0 BRA `(.L_x_1434) ;  /* 0xfffffffc00f08947 */ /* 0x002fea000383ffff */
[----:B------:R-:W-:Y:S05]  /*84b0*/  BRA `(.L_x_1433) ;  /* 0xffffff9c00847947 */ /* 0x000fea000383ffff */
.L_x_1468:
[----:B-1----:R1:W2:Y:S02]  /*84c0*/  SYNCS.PHASECHK.TRANS64.TRYWAIT P0, [R16+URZ+0x30820], R3 ;  /* 0x03082003100075a7 */ /* 0x0022a4000800017f */
[----:B--2---:R-:W-:Y:S05]  /*84d0*/  @!P0 NANOSLEEP.SYNCS 0x989680 ;  /* 0x009896800000895d */ /* 0x004fea0003900000 */
[----:B------:R-:W2:Y:S02]  /*84e0*/  @!P0 SYNCS.PHASECHK.TRANS64 P0, [R16+URZ+0x30820], R3 ;  /* 0x03082003100085a7 */ /* 0x000ea4000800007f */
[----:B--2---:R-:W-:Y:S05]  /*84f0*/  @!P0 BRA `(.L_x_1468) ;  /* 0xfffffffc00f08947 */ /* 0x004fea000383ffff */
[----:B------:R-:W-:Y:S05]  /*8500*/  BRA `(.L_x_1496) ;  /* 0xffffffe000587947 */ /* 0x000fea000383ffff */
.L_x_1472:
[----:B-1----:R1:W3:Y:S02]  /*8510*/  SYNCS.PHASECHK.TRANS64.TRYWAIT P1, [R16+URZ+0x30840], R21 ;  /* 0x03084015100075a7 */ /* 0x0022e4000802017f */
[----:B---3--:R-:W-:Y:S05]  /*8520*/  @!P1 NANOSLEEP.SYNCS 0x989680 ;  /* 0x009896800000995d */ /* 0x008fea0003900000 */
[----:B------:R-:W3:Y:S02]  /*8530*/  @!P1 SYNCS.PHASECHK.TRANS64 P1, [R16+URZ+0x30840], R21 ;  /* 0x03084015100095a7 */ /* 0x000ee4000802007f */
[----:B---3--:R-:W-:Y:S05]  /*8540*/  @!P1 BRA `(.L_x_1472) ;  /* 0xfffffffc00f09947 */ /* 0x008fea000383ffff */
[----:B------:R-:W-:Y:S05]  /*8550*/  BRA `(.L_x_1497) ;  /* 0xffffffe800147947 */ /* 0x000fea000383ffff */
.L_x_1474:
[----:B--2---:R2:W3:Y:S02]  /*8560*/  SYNCS.PHASECHK.TRANS64.TRYWAIT P1, [R16+URZ+0x30828], R21 ;  /* 0x03082815100075a7 */ /* 0x0044e4000802017f */
[----:B---3--:R-:W-:Y:S05]  /*8570*/  @!P1 NANOSLEEP.SYNCS 0x989680 ;  /* 0x009896800000995d */ /* 0x008fea0003900000 */
[----:B------:R-:W3:Y:S02]  /*8580*/  @!P1 SYNCS.PHASECHK.TRANS64 P1, [R16+URZ+0x30828], R21 ;  /* 0x03082815100095a7 */ /* 0x000ee4000802007f */
[----:B---3--:R-:W-:Y:S05]  /*8590*/  @!P1 BRA `(.L_x_1474) ;  /* 0xfffffffc00f09947 */ /* 0x008fea000383ffff */
[----:B------:R-:W-:Y:S05]  /*85a0*/  BRA `(.L_x_1498) ;  /* 0xffffffe800a87947 */ /* 0x000fea000383ffff */
.L_x_1476:
[----:B---3--:R3:W4:Y:S02]  /*85b0*/  SYNCS.PHASECHK.TRANS64.TRYWAIT P1, [R16+URZ+0x30848], R21 ;  /* 0x03084815100075a7 */ /* 0x008724000802017f */
[----:B----4-:R-:W-:Y:S05]  /*85c0*/  @!P1 NANOSLEEP.SYNCS 0x989680 ;  /* 0x009896800000995d */ /* 0x010fea0003900000 */
[----:B------:R-:W4:Y:S02]  /*85d0*/  @!P1 SYNCS.PHASECHK.TRANS64 P1, [R16+URZ+0x30848], R21 ;  /* 0x03084815100095a7 */ /* 0x000f24000802007f */
[----:B----4-:R-:W-:Y:S05]  /*85e0*/  @!P1 BRA `(.L_x_1476) ;  /* 0xfffffffc00f09947 */ /* 0x010fea000383ffff */
[----:B------:R-:W-:Y:S05]  /*85f0*/  BRA `(.L_x_1499) ;  /* 0xffffffec003c7947 */ /* 0x000fea000383ffff */
.L_x_1478:
[----:B------:R-:W-:-:S07]  /*8600*/  SHF.L.U32 R5, R11, 0x1f, RZ ;  /* 0x0000001f0b057819 */ /* 0x000fce00000006ff */
.L_x_1500:
[----:B------:R1:W1:Y:S02]  /*8610*/  SYNCS.PHASECHK.TRANS64.TRYWAIT P1, [R16+URZ+0x30820], R5 ;  /* 0x03082005100075a7 */ /* 0x000264000802017f */
[----:B-1----:R-:W-:Y:S05]  /*8620*/  @!P1 NANOSLEEP.SYNCS 0x989680 ;  /* 0x009896800000995d */ /* 0x002fea0003900000 */
[----:B------:R-:W1:Y:S02]  /*8630*/  @!P1 SYNCS.PHASECHK.TRANS64 P1, [R16+URZ+0x30820], R5 ;  /* 0x03082005100095a7 */ /* 0x000e64000802007f */
[----:B-1----:R-:W-:Y:S05]  /*8640*/  @!P1 BRA `(.L_x_1500) ;  /* 0xfffffffc00f09947 */ /* 0x002fea000383ffff */
[----:B------:R-:W-:Y:S05]  /*8650*/  BRA `(.L_x_1501) ;  /* 0xffffffec00b87947 */ /* 0x000fea000383ffff */
.L_x_1481:
[----:B-1----:R1:W3:Y:S02]  /*8660*/  SYNCS.PHASECHK.TRANS64.TRYWAIT P1, [R16+URZ+0x30840], R13 ;  /* 0x0308400d100075a7 */ /* 0x0022e4000802017f */
[----:B---3--:R-:W-:Y:S05]  /*8670*/  @!P1 NANOSLEEP.SYNCS 0x989680 ;  /* 0x009896800000995d */ /* 0x008fea0003900000 */
[----:B------:R-:W3:Y:S02]  /*8680*/  @!P1 SYNCS.PHASECHK.TRANS64 P1, [R16+URZ+0x30840], R13 ;  /* 0x0308400d100095a7 */ /* 0x000ee4000802007f */
[----:B---3--:R-:W-:Y:S05]  /*8690*/  @!P1 BRA `(.L_x_1481) ;  /* 0xfffffffc00f09947 */ /* 0x008fea000383ffff */
[----:B------:R-:W-:Y:S05]  /*86a0*/  BRA `(.L_x_1502) ;  /* 0xfffffff0006c7947 */ /* 0x000fea000383ffff */
.L_x_1483:
[----:B--2---:R2:W3:Y:S02]  /*86b0*/  SYNCS.PHASECHK.TRANS64.TRYWAIT P1, [R16+URZ+0x30828], R13 ;  /* 0x0308280d100075a7 */ /* 0x0044e4000802017f */
[----:B---3--:R-:W-:Y:S05]  /*86c0*/  @!P1 NANOSLEEP.SYNCS 0x989680 ;  /* 0x009896800000995d */ /* 0x008fea0003900000 */
[----:B------:R-:W3:Y:S02]  /*86d0*/  @!P1 SYNCS.PHASECHK.TRANS64 P1, [R16+URZ+0x30828], R13 ;  /* 0x0308280d100095a7 */ /* 0x000ee4000802007f */
[----:B---3--:R-:W-:Y:S05]  /*86e0*/  @!P1 BRA `(.L_x_1483) ;  /* 0xfffffffc00f09947 */ /* 0x008fea000383ffff */
[----:B------:R-:W-:Y:S05]  /*86f0*/  BRA `(.L_x_1503) ;  /* 0xfffffff000f47947 */ /* 0x000fea000383ffff */
.L_x_1485:
[----:B---3--:R3:W1:Y:S02]  /*8700*/  SYNCS.PHASECHK.TRANS64.TRYWAIT P0, [R3+URZ+0x30840], R0 ;  /* 0x03084000030075a7 */ /* 0x008664000800017f */
[----:B-1----:R-:W-:Y:S05]  /*8710*/  @!P0 NANOSLEEP.SYNCS 0x989680 ;  /* 0x009896800000895d */ /* 0x002fea0003900000 */
[----:B------:R-:W1:Y:S02]  /*8720*/  @!P0 SYNCS.PHASECHK.TRANS64 P0, [R3+URZ+0x30840], R0 ;  /* 0x03084000030085a7 */ /* 0x000e64000800007f */
[----:B-1----:R-:W-:Y:S05]  /*8730*/  @!P0 BRA `(.L_x_1485) ;  /* 0xfffffffc00f08947 */ /* 0x002fea000383ffff */
[----:B------:R-:W-:Y:S05]  /*8740*/  BRA `(.L_x_1504) ;  /* 0xfffffff4009c7947 */ /* 0x000fea000383ffff */
.L_x_1487:
[----:B------:R-:W-:Y:S01]  /*8750*/  BSSY B0, `(.L_x_1505) ;  /* 0x0000006000007945 */ /* 0x000fe20003800000 */
[----:B------:R-:W-:-:S07]  /*8760*/  IMAD.MOV.U32 R15, RZ, RZ, -0x1 ;  /* 0xffffffffff0f7424 */ /* 0x000fce00078e00ff */
[----:B------:R-:W-:Y:S05]  /*8770*/  WARPSYNC.COLLECTIVE R15, `(.L_x_1506) ;  /* 0x000000000f0c7348 */ /* 0x000fea0003c00000 */
[----:B------:R-:W-:Y:S02]  /*8780*/  ELECT P6, UR62, PT ;  /* 0x00000000003e782f */ /* 0x000fe400038c0000 */
[----:B------:R-:W-:Y:S01]  /*8790*/  MOV R14, UR62 ;  /* 0x0000003e000e7c02 */ /* 0x000fe20008000f00 */
[----:B------:R-:W-:Y:S10]  /*87a0*/  ENDCOLLECTIVE ;  /* 0x000000000000791b */ /* 0x000ff40003800000 */
.L_x_1506:
[----:B------:R-:W-:Y:S05]  /*87b0*/  BSYNC B0 ;  /* 0x0000000000007941 */ /* 0x000fea0003800000 */
.L_x_1505:
[----:B------:R-:W-:Y:S05]  /*87c0*/  BRA `(.L_x_1507) ;  /* 0xfffffff800487947 */ /* 0x000fea000383ffff */
.L_x_1489:
[----:B-1----:R1:W2:Y:S02]  /*87d0*/  SYNCS.PHASECHK.TRANS64.TRYWAIT P0, [R6+URZ], R5 ;  /* 0x00000005060075a7 */ /* 0x0022a4000800017f */
[----:B--2---:R-:W-:Y:S05]  /*87e0*/  @!P0 NANOSLEEP.SYNCS 0x989680 ;  /* 0x009896800000895d */ /* 0x004fea0003900000 */
[----:B------:R-:W2:Y:S02]  /*87f0*/  @!P0 SYNCS.PHASECHK.TRANS64 P0, [R6+URZ], R5 ;  /* 0x00000005060085a7 */ /* 0x000ea4000800007f */
[----:B--2---:R-:W-:Y:S05]  /*8800*/  @!P0 BRA `(.L_x_1489) ;  /* 0xfffffffc00f08947 */ /* 0x004fea000383ffff */
[----:B------:R-:W-:Y:S05]  /*8810*/  BRA `(.L_x_1508) ;  /* 0xfffffff800887947 */ /* 0x000fea000383ffff */
.L_x_1490:
[----:B--2---:R2:W3:Y:S02]  /*8820*/  SYNCS.PHASECHK.TRANS64.TRYWAIT P0, [R3+URZ], R2 ;  /* 0x00000002030075a7 */ /* 0x0044e4000800017f */
[----:B---3--:R-:W-:Y:S05]  /*8830*/  @!P0 NANOSLEEP.SYNCS 0x989680 ;  /* 0x009896800000895d */ /* 0x008fea0003900000 */
[----:B------:R-:W3:Y:S02]  /*8840*/  @!P0 SYNCS.PHASECHK.TRANS64 P0, [R3+URZ], R2 ;  /* 0x00000002030085a7 */ /* 0x000ee4000800007f */
[----:B---3--:R-:W-:Y:S05]  /*8850*/  @!P0 BRA `(.L_x_1490) ;  /* 0xfffffffc00f08947 */ /* 0x008fea000383ffff */
[----:B------:R-:W-:Y:S05]  /*8860*/  BRA `(.L_x_1509) ;  /* 0xfffffff8007c7947 */ /* 0x000fea000383ffff */
.L_x_1492:
[----:B--2---:R2:W3:Y:S02]  /*8870*/  SYNCS.PHASECHK.TRANS64.TRYWAIT P0, [R0+URZ], R5 ;  /* 0x00000005000075a7 */ /* 0x0044e4000800017f */
[----:B---3--:R-:W-:Y:S05]  /*8880*/  @!P0 NANOSLEEP.SYNCS 0x989680 ;  /* 0x009896800000895d */ /* 0x008fea0003900000 */
[----:B------:R-:W3:Y:S02]  /*8890*/  @!P0 SYNCS.PHASECHK.TRANS64 P0, [R0+URZ], R5 ;  /* 0x00000005000085a7 */ /* 0x000ee4000800007f */
[----:B---3--:R-:W-:Y:S05]  /*88a0*/  @!P0 BRA `(.L_x_1492) ;  /* 0xfffffffc00f08947 */ /* 0x008fea000383ffff */
[----:B------:R-:W-:Y:S05]  /*88b0*/  BRA `(.L_x_1510) ;  /* 0xfffffff800807947 */ /* 0x000fea000383ffff */
.L_x_1511:
        /* <DEDUP_REMOVED lines=12> */
.L_x_7300:


//--------------------- .text._ZN7cutlass13device_kernelIN5flash11enable_sm90INS1_16FlashAttnBwdSm90INS1_25CollectiveMainloopBwdSm90ILi2ELi2ELi2EN4cute5tupleIJNS5_1CILi1EEES8_S8_EEENS6_IJNS7_ILi64EEENS7_ILi128EEESB_EEENS_10bfloat16_tEfNS_4arch4Sm90ELb0ELb1ELb1ELb0ELb1ELb1ELb0ELb0ELi2ELi1ELi2ELi1ELb0EEENS1_24CollectiveEpilogueBwdGQAISC_fSF_Li256ELb0ELb1EEENS1_19SingleTileSchedulerILb0ELb0ELb0ELi128EEEEEEEEEvNT_6ParamsE --------------------------
	.section	.text._ZN7cutlass13device_kernelIN5flash11enable_sm90INS1_16FlashAttnBwdSm90INS1_25CollectiveMainloopBwdSm90ILi2ELi2ELi2EN4cute5tupleIJNS5_1CILi1EEES8_S8_EEENS6_IJNS7_ILi64EEENS7_ILi128EEESB_EEENS_10bfloat16_tEfNS_4arch4Sm90ELb0ELb1ELb1ELb0ELb1ELb1ELb0ELb0ELi2ELi1ELi2ELi1ELb0EEENS1_24CollectiveEpilogueBwdGQAISC_fSF_Li256ELb0ELb1EEENS1_19SingleTileSchedulerILb0ELb0ELb0ELi128EEEEEEEEEvNT_6ParamsE,"ax",@progbits
	.align	128
.text._ZN7cutlass13device_kernelIN5flash11enable_sm90INS1_16FlashAttnBwdSm90INS1_25CollectiveMainloopBwdSm90ILi2ELi2ELi2EN4cute5tupleIJNS5_1CILi1EEES8_S8_EEENS6_IJNS7_ILi64EEENS7_ILi128EEESB_EEENS_10bfloat16_tEfNS_4arch4Sm90ELb0ELb1ELb1ELb0ELb1ELb1ELb0ELb0ELi2ELi1ELi2ELi1ELb0EEENS1_24CollectiveEpilogueBwdGQAISC_fSF_Li256ELb0ELb1EEENS1_19SingleTileSchedulerILb0ELb0ELb0ELi128EEEEEEEEEvNT_6ParamsE:
        .type           _ZN7cutlass13device_kernelIN5flash11enable_sm90INS1_16FlashAttnBwdSm90INS1_25CollectiveMainloopBwdSm90ILi2ELi2ELi2EN4cute5tupleIJNS5_1CILi1EEES8_S8_EEENS6_IJNS7_ILi64EEENS7_ILi128EEESB_EEENS_10bfloat16_tEfNS_4arch4Sm90ELb0ELb1ELb1ELb0ELb1ELb1ELb0ELb0ELi2ELi1ELi2ELi1ELb0EEENS1_24CollectiveEpilogueBwdGQAISC_fSF_Li256ELb0ELb1EEENS1_19SingleTileSchedulerILb0ELb0ELb0ELi128EEEEEEEEEvNT_6ParamsE,@function
        .size           _ZN7cutlass13device_kernelIN5flash11enable_sm90INS1_16FlashAttnBwdSm90INS1_25CollectiveMainloopBwdSm90ILi2ELi2ELi2EN4cute5tupleIJNS5_1CILi1EEES8_S8_EEENS6_IJNS7_ILi64EEENS7_ILi128EEESB_EEENS_10bfloat16_tEfNS_4arch4Sm90ELb0ELb1ELb1ELb0ELb1ELb1ELb0ELb0ELi2ELi1ELi2ELi1ELb0EEENS1_24CollectiveEpilogueBwdGQAISC_fSF_Li256ELb0ELb1EEENS1_19SingleTileSchedulerILb0ELb0ELb0ELi128EEEEEEEEEvNT_6ParamsE,(.L_x_7301 - _ZN7cutlass13device_kernelIN5flash11enable_sm90INS1_16FlashAttnBwdSm90INS1_25CollectiveMainloopBwdSm90ILi2ELi2ELi2EN4cute5tupleIJNS5_1CILi1EEES8_S8_EEENS6_IJNS7_ILi64EEENS7_ILi128EEESB_EEENS_10bfloat16_tEfNS_4arch4Sm90ELb0ELb1ELb1ELb0ELb1ELb1ELb0ELb0ELi2ELi1ELi2ELi1ELb0EEENS1_24CollectiveEpilogueBwdGQAISC_fSF_Li256ELb0ELb1EEENS1_19SingleTileSchedulerILb0ELb0ELb0ELi128EEEEEEEEEvNT_6ParamsE)
        .other          _ZN7cutlass13device_kernelIN5flash11enable_sm90INS1_16FlashAttnBwdSm90INS1_25CollectiveMainloopBwdSm90ILi2ELi2ELi2EN4cute5tupleIJNS5_1CILi1EEES8_S8_EEENS6_IJNS7_ILi64EEENS7_ILi128EEESB_EEENS_10bfloat16_tEfNS_4arch4Sm90ELb0ELb1ELb1ELb0ELb1ELb1ELb0ELb0ELi2ELi1ELi2ELi1ELb0EEENS1_24CollectiveEpilogueBwdGQAISC_fSF_Li256ELb0ELb1EEENS1_19SingleTileSchedulerILb0ELb0ELb0ELi128EEEEEEEEEvNT_6ParamsE,@"STO_CUDA_ENTRY STV_DEFAULT"
_ZN7cutlass13device_kernelIN5flash11enable_sm90INS1_16FlashAttnBwdSm90INS1_25CollectiveMainloopBwdSm90ILi2ELi2ELi2EN4cute5tupleIJNS5_1CILi1EEES8_S8_EEENS6_IJNS7_ILi64EEENS7_ILi128EEESB_EEENS_10bfloat16_tEfNS_4arch4Sm90ELb0ELb1ELb1ELb0ELb1ELb1ELb0ELb0ELi2ELi1ELi2ELi1ELb0EEENS1_24CollectiveEpilogueBwdGQAISC_fSF_Li256ELb0ELb1EEENS1_19SingleTileSchedulerILb0ELb0ELb0ELi128EEEEEEEEEvNT_6ParamsE:
        /* <DEDUP_REMOVED lines=24> */
.L_x_1513:
[----:B------:R-:W-:Y:S05]  /*0180*/  BSYNC B0 ;  /* 0x0000000000007941 */ /* 0x000fea0003800000 */
.L_x_1512:
        /* <DEDUP_REMOVED lines=37> */
.L_x_1514:
        /* <DEDUP_REMOVED lines=22> */
.L_x_1515:
[----:B------:R-:W-:Y:S01]  /*0540*/  PLOP3.LUT P0, PT, PT, PT, UP0, 0x80, 0x0 ;  /* 0x000000000000781c */ /* 0x000fe20003f0f008 */
[----:B------:R-:W-:Y:S01]  /*0550*/  NOP ;  /* 0x0000000000007918 */ /* 0x000fe20000000000 */
[----:B------:R-:W-:Y:S01]  /*0560*/  ULDC.64 UR46, c[0x0][0x208] ;  /* 0x00008200002e7ab9 */ /* 0x000fe20000000a00 */
[----:B------:R-:W-:Y:S01]  /*0570*/  BSSY B6, `(.L_x_1516) ;  /* 0x0000919000067945 */ /* 0x000fe20003800000 */
[----:B-12-4-:R-:W-:Y:S09]  /*0580*/  BAR.SYNC.DEFER_BLOCKING 0x0 ;  /* 0x0000000000007b1d */ /* 0x016ff20000010000 */
[----:B------:R-:W-:Y:S05]  /*0590*/  @!P0 BRA `(.L_x_1517) ;  /* 0x0000005400048947 */ /* 0x000fea0003800000 */
.L_x_1518:
        /* <DEDUP_REMOVED lines=101> */
.L_x_1520:
        /* <DEDUP_REMOVED lines=31> */
.L_x_1523:
        /* <DEDUP_REMOVED lines=15> */
.L_x_1522:
        /* <DEDUP_REMOVED lines=22> */
.L_x_1525:
        /* <DEDUP_REMOVED lines=15> */
.L_x_1524:
        /* <DEDUP_REMOVED lines=8> */
.L_x_1638:
        /* <DEDUP_REMOVED lines=23> */
.L_x_1527:
        /* <DEDUP_REMOVED lines=98> */
.L_x_1539:
[----:B------:R-:W-:-:S05]  /*1930*/  IMAD.U32 R0, RZ, RZ, UR38 ;  /* 0x00000026ff007e24 */ /* 0x000fca000f8e00ff */
[----:B------:R-:W-:-:S04]  /*1940*/  LOP3.LUT R0, R0, 0x1, RZ, 0xfc, !PT ;  /* 0x0000000100007812 */ /* 0x000fc800078efcff */
[----:B------:R-:W-:-:S13]  /*1950*/  ISETP.NE.AND P6, PT, R0, 0x3, PT ;  /* 0x000000030000780c */ /* 0x000fda0003fc5270 */
[----:B-1----:R-:W-:Y:S05]  /*1960*/  @!P6 BRA `(.L_x_1529) ;  /* 0x000000000004e947 */ /* 0x002fea0003800000 */
[----:B------:R-:W-:Y:S01]  /*1970*/  BPT.TRAP 0x1 ;  /* 0x000000040000795c */ /* 0x000fe20000300000 */
.L_x_1529:
        /* <DEDUP_REMOVED lines=8> */
.L_x_1530:
[----:B---3--:R-:W-:Y:S05]  /*1a00*/  @P0 BRA `(.L_x_1531) ;  /* 0x0000000000080947 */ /* 0x008fea0003800000 */
[----:B------:R-:W3:Y:S02]  /*1a10*/  SYNCS.PHASECHK.TRANS64.TRYWAIT P0, [R0+URZ+0x30810], R191 ;  /* 0x030810bf000075a7 */ /* 0x000ee4000800017f */
[----:B---3--:R-:W-:Y:S05]  /*1a20*/  @!P0 BRA `(.L_x_1532) ;  /* 0x0000007c00788947 */ /* 0x008fea0003800000 */
.L_x_1531:
        /* <DEDUP_REMOVED lines=84> */
.L_x_1533:
[----:B------:R1:W1:Y:S01]  /*1f70*/  SYNCS.PHASECHK.TRANS64.TRYWAIT P0, [R0+URZ+0x30830], R191 ;  /* 0x030830bf000075a7 */ /* 0x000262000800017f */
[----:B------:R-:W-:Y:S05]  /*1f80*/  @!P6 BRA `(.L_x_1534) ;  /* 0x000000000004e947 */ /* 0x000fea0003800000 */
[----:B------:R-:W-:Y:S01]  /*1f90*/  BPT.TRAP 0x1 ;  /* 0x000000040000795c */ /* 0x000fe20000300000 */
.L_x_1534:
        /* <DEDUP_REMOVED lines=52> */
.L_x_1535:
        /* <DEDUP_REMOVED lines=539> */
.L_x_1537:
        /* <DEDUP_REMOVED lines=49> */
.L_x_1538:
        /* <DEDUP_REMOVED lines=78> */
.L_x_1521:
[----:B------:R-:W-:Y:S05]  /*4c80*/  @P0 BRA `(.L_x_1519) ;  /* 0x00000048009c0947 */ /* 0x000fea0003800000 */
[----:B------:R-:W2:Y:S01]  /*4c90*/  S2R R4, SR_TID.X ;  /* 0x0000000000047919 */ /* 0x000ea20000002100 */
[----:B------:R-:W3:Y:S01]  /*4ca0*/  S2UR UR8, SR_CTAID.Y ;  /* 0x00000000000879c3 */ /* 0x000ee20000002600 */
[----:B------:R-:W-:Y:S01]  /*4cb0*/  ULDC UR9, c[0x0][0x850] ;  /* 0x0002140000097ab9 */ /* 0x000fe20000000800 */
[----:B------:R-:W-:Y:S01]  /*4cc0*/  ULDC.64 UR12, c[0x0][0x818] ;  /* 0x00020600000c7ab9 */ /* 0x000fe20000000a00 */
[----:B------:R-:W-:Y:S01]  /*4cd0*/  UISETP.NE.AND UP0, UPT, UR9, 0x1, UPT ;  /* 0x000000010900788c */ /* 0x000fe2000bf05270 */
[----:B------:R-:W-:Y:S01]  /*4ce0*/  BSSY B0, `(.L_x_1540) ;  /* 0x000005c000007945 */ /* 0x000fe20003800000 */
[----:B------:R-:W-:Y:S01]  /*4cf0*/  ULDC UR18, c[0x0][0x870] ;  /* 0x00021c0000127ab9 */ /* 0x000fe20000000800 */
[----:B------:R-:W-:Y:S01]  /*4d00*/  ULDC UR20, c[0x0][0x80c] ;  /* 0x0002030000147ab9 */ /* 0x000fe20000000800 */
[----:B------:R-:W-:Y:S01]  /*4d10*/  ULDC.64 UR16, c[0x0][0x840] ;  /* 0x0002100000107ab9 */ /* 0x000fe20000000a00 */
[----:B------:R-:W4:Y:S01]  /*4d20*/  S2UR UR15, SR_CTAID.X ;  /* 0x00000000000f79c3 */ /* 0x000f220000002500 */
[----:B------:R-:W-:-:S05]  /*4d30*/  ULDC.64 UR24, c[0x0][0x848] ;  /* 0x0002120000187ab9 */ /* 0x000fca0000000a00 */
[----:B------:R-:W-:Y:S01]  /*4d40*/  @UP0 ULDC UR4, c[0x0][0x854] ;  /* 0x0002150000040ab9 */ /* 0x000fe20000000800 */
[----:B------:R-:W-:Y:S01]  /*4d50*/  @UP0 ULDC UR7, c[0x0][0x858] ;  /* 0x0002160000070ab9 */ /* 0x000fe20000000800 */
[----:B------:R-:W5:Y:S08]  /*4d60*/  S2UR UR14, SR_CTAID.Z ;  /* 0x00000000000e79c3 */ /* 0x000f700000002700 */
[----:B------:R-:W1:Y:S01]  /*4d70*/  S2UR UR21, SR_CgaCtaId ;  /* 0x00000000001579c3 */ /* 0x000e620000008800 */
[----:B---3--:R-:W-:-:S02]  /*4d80*/  UIMAD.WIDE.U32 UR4, UR8, UR4, URZ ;  /* 0x00000004080472a5 */ /* 0x008fc4000f8e003f */
[----:B------:R-:W-:Y:S02]  /*4d90*/  UMOV UR11, UR8 ;  /* 0x00000008000b7c82 */ /* 0x000fe40008000000 */
[----:B------:R-:W-:Y:S01]  /*4da0*/  @UP0 USHF.R.U32.HI UR11, URZ, UR7, UR5 ;  /* 0x000000073f0b0299 */ /* 0x000fe20008011605 */
[C---:B--2---:R-:W-:Y:S01]  /*4db0*/  VIADD R5, R4.reuse, 0xffffff80 ;  /* 0xffffff8004057836 */ /* 0x044fe20000000000 */
[----:B----4-:R-:W-:Y:S01]  /*4dc0*/  UIMAD UR18, UR15, UR18, URZ ;  /* 0x000000120f1272a4 */ /* 0x010fe2000f8e023f */
[----:B------:R-:W-:Y:S01]  /*4dd0*/  BAR.SYNC.DEFER_BLOCKING 0x1, 0x100 ;  /* 0x0044000000007b1d */ /* 0x000fe20000010000 */
[----:B------:R-:W-:Y:S01]  /*4de0*/  USHF.R.S32.HI UR19, URZ, 0x1f, UR11 ;  /* 0x0000001f3f137899 */ /* 0x000fe2000801140b */
[----:B------:R-:W-:Y:S01]  /*4df0*/  ISETP.NE.AND P1, PT, R4, 0x80, PT ;  /* 0x000000800400780c */ /* 0x000fe20003f25270 */
[----:B------:R-:W-:Y:S01]  /*4e00*/  USHF.L.U32 UR6, UR15, 0xe, URZ ;  /* 0x0000000e0f067899 */ /* 0x000fe2000800063f */
[----:B------:R-:W-:Y:S01]  /*4e10*/  SHF.R.S32.HI R0, RZ, 0x1f, R5 ;  /* 0x0000001fff007819 */ /* 0x000fe20000011405 */
[----:B------:R-:W-:Y:S01]  /*4e20*/  UIMAD UR10, UR19, UR12, URZ ;  /* 0x0000000c130a72a4 */ /* 0x000fe2000f8e023f */
[----:B------:R-:W-:Y:S01]  /*4e30*/  ISETP.NE.AND P0, PT, R5, RZ, PT ;  /* 0x000000ff0500720c */ /* 0x000fe20003f05270 */
[----:B------:R-:W-:Y:S01]  /*4e40*/  UIMAD UR18, UR18, UR20, URZ ;  /* 0x00000014121272a4 */ /* 0x000fe2000f8e023f */
[----:B------:R-:W-:Y:S01]  /*4e50*/  LEA.HI R2, R0, R5, RZ, 0x7 ;  /* 0x0000000500027211 */ /* 0x000fe200078f38ff */
[----:B------:R-:W-:-:S02]  /*4e60*/  UIMAD UR22, UR11, UR13, UR10 ;  /* 0x0000000d0b1672a4 */ /* 0x000fc4000f8e020a */
[----:B-----5:R-:W-:Y:S01]  /*4e70*/  UIMAD UR15, UR14, UR20, URZ ;  /* 0x000000140e0f72a4 */ /* 0x020fe2000f8e023f */
[C---:B------:R-:W-:Y:S01]  /*4e80*/  LOP3.LUT R0, R2.reuse, 0xfffff80, RZ, 0xc0, !PT ;  /* 0x0fffff8002007812 */ /* 0x040fe200078ec0ff */
[----:B------:R-:W-:Y:S01]  /*4e90*/  IMAD.SHL.U32 R2, R2, 0x40, RZ ;  /* 0x0000004002027824 */ /* 0x000fe200078e00ff */
[----:B------:R-:W-:Y:S01]  /*4ea0*/  UMOV UR10, 0x400 ;  /* 0x00000400000a7882 */ /* 0x000fe20000000000 */
[----:B------:R-:W-:Y:S02]  /*4eb0*/  USHF.R.S32.HI UR7, URZ, 0x1f, UR6 ;  /* 0x0000001f3f077899 */ /* 0x000fe40008011406 */
[----:B------:R-:W-:Y:S01]  /*4ec0*/  IMAD.IADD R0, R5, 0x1, -R0 ;  /* 0x0000000105007824 */ /* 0x000fe200078e0a00 */
[----:B-1----:R-:W-:Y:S01]  /*4ed0*/  LOP3.LUT R3, R2, 0x3fffe000, RZ, 0xc0, !PT ;  /* 0x3fffe00002037812 */ /* 0x002fe200078ec0ff */
[----:B------:R-:W-:Y:S02]  /*4ee0*/  ULEA UR10, UR21, UR10, 0x18 ;  /* 0x0000000a150a7291 */ /* 0x000fe4000f8ec03f */
[----:B------:R-:W-:-:S02]  /*4ef0*/  USHF.R.S32.HI UR21, URZ, 0x1f, UR18 ;  /* 0x0000001f3f157899 */ /* 0x000fc40008011412 */
[----:B------:R-:W-:Y:S01]  /*4f00*/  USHF.R.S32.HI UR20, URZ, 0x1f, UR15 ;  /* 0x0000001f3f147899 */ /* 0x000fe2000801140f */
[----:B------:R-:W-:Y:S01]  /*4f10*/  IMAD R0, R0, 0x4, R3 ;  /* 0x0000000400007824 */ /* 0x000fe200078e0203 */
[----:B------:R-:W-:Y:S02]  /*4f20*/  UIADD3 UR18, UP0, UP1, UR18, UR15, UR11 ;  /* 0x0000000f12127290 */ /* 0x000fe4000f91e00b */
[----:B------:R-:W-:Y:S02]  /*4f30*/  UIMAD.WIDE.U32 UR4, UR11, UR12, UR6 ;  /* 0x0000000c0b0472a5 */ /* 0x000fe4000f8e0006 */
[----:B------:R-:W-:Y:S01]  /*4f40*/  UIMAD.WIDE.U32 UR6, UR11, UR16, UR6 ;  /* 0x000000100b0672a5 */ /* 0x000fe2000f8e0006 */
[----:B------:R-:W-:Y:S01]  /*4f50*/  LEA R0, R0, UR10, 0x2 ;  /* 0x0000000a00007c11 */ /* 0x000fe2000f8e10ff */
[----:B------:R-:W-:Y:S02]  /*4f60*/  UIMAD UR23, UR19, UR16, URZ ;  /* 0x00000010131772a4 */ /* 0x000fe4000f8e023f */
[----:B------:R-:W-:-:S02]  /*4f70*/  UIADD3.X UR16, UR21, UR20, UR19, UP0, UP1 ;  /* 0x0000001415107290 */ /* 0x000fc400087e2413 */
[----:B------:R-:W-:Y:S01]  /*4f80*/  USHF.L.U32 UR15, UR18, 0x2, URZ ;  /* 0x00000002120f7899 */ /* 0x000fe2000800063f */
[----:B------:R1:W-:Y:S01]  /*4f90*/  STS.128 [R0], R24 ;  /* 0x0000001800007388 */ /* 0x0003e20000000c00 */
[----:B------:R-:W-:Y:S01]  /*4fa0*/  ULDC.64 UR12, c[0x0][0x868] ;  /* 0x00021a00000c7ab9 */ /* 0x000fe20000000a00 */
[----:B------:R-:W-:Y:S02]  /*4fb0*/  USHF.L.U64.HI UR16, UR18, 0x2, UR16 ;  /* 0x0000000212107899 */ /* 0x000fe40008010210 */
[----:B------:R-:W-:Y:S01]  /*4fc0*/  UIADD3 UR18, UP0, UR15, UR12, URZ ;  /* 0x0000000c0f127290 */ /* 0x000fe2000ff1e03f */
[----:B------:R1:W-:Y:S01]  /*4fd0*/  STS.128 [R0+0x800], R28 ;  /* 0x0008001c00007388 */ /* 0x0003e20000000c00 */
[----:B------:R-:W-:Y:S02]  /*4fe0*/  USHF.R.S32.HI UR12, URZ, 0x1f, UR14 ;  /* 0x0000001f3f0c7899 */ /* 0x000fe4000801140e */
[----:B------:R-:W-:Y:S01]  /*4ff0*/  UIMAD UR17, UR11, UR17, UR23 ;  /* 0x000000110b1172a4 */ /* 0x000fe2000f8e0217 */
[----:B------:R1:W-:Y:S01]  /*5000*/  STS.128 [R0+0x1000], R32 ;  /* 0x0010002000007388 */ /* 0x0003e20000000c00 */
[----:B------:R-:W-:Y:S01]  /*5010*/  ULDC.64 UR20, c[0x0][0x820] ;  /* 0x0002080000147ab9 */ /* 0x000fe20000000a00 */
[----:B------:R-:W-:Y:S01]  /*5020*/  UIADD3.X UR19, UR16, UR13, URZ, UP0, !UPT ;  /* 0x0000000d10137290 */ /* 0x000fe200087fe43f */
[----:B------:R-:W-:Y:S01]  /*5030*/  IMAD.U32 R2, RZ, RZ, UR18 ;  /* 0x00000012ff027e24 */ /* 0x000fe2000f8e00ff */
[----:B------:R1:W-:Y:S01]  /*5040*/  STS.128 [R0+0x1800], R36 ;  /* 0x0018002400007388 */ /* 0x0003e20000000c00 */
[----:B------:R-:W-:-:S02]  /*5050*/  UIMAD UR13, UR12, UR20, URZ ;  /* 0x000000140c0d72a4 */ /* 0x000fc4000f8e023f */
[----:B------:R-:W-:Y:S01]  /*5060*/  UIADD3 UR5, UR5, UR22, URZ ;  /* 0x0000001605057290 */ /* 0x000fe2000fffe03f */
[----:B------:R1:W-:Y:S01]  /*5070*/  STS.128 [R0+0x2000], R40 ;  /* 0x0020002800007388 */ /* 0x0003e20000000c00 */
[----:B------:R-:W-:Y:S01]  /*5080*/  UIMAD UR12, UR12, UR24, URZ ;  /* 0x000000180c0c72a4 */ /* 0x000fe2000f8e023f */
[----:B------:R-:W-:Y:S01]  /*5090*/  IMAD.U32 R3, RZ, RZ, UR19 ;  /* 0x00000013ff037e24 */ /* 0x000fe2000f8e00ff */
        /* <DEDUP_REMOVED lines=10> */
[----:B------:R-:W-:Y:S01]  /*5140*/  UIADD3 UR14, -UR11, URZ, URZ ;  /* 0x0000003f0b0e7290 */ /* 0x000fe2000fffe13f */
[----:B------:R1:W-:Y:S01]  /*5150*/  STS.128 [R0+0x4000], R56 ;  /* 0x0040003800007388 */ /* 0x0003e20000000c00 */
[----:B------:R-:W-:Y:S02]  /*5160*/  UIADD3 UR11, UR5, UR13, URZ ;  /* 0x0000000d050b7290 */ /* 0x000fe4000fffe03f */
[----:B------:R-:W-:Y:S01]  /*5170*/  ULEA UR20, UP0, UR4, UR20, 0x2 ;  /* 0x0000001404147291 */ /* 0x000fe2000f80103f */
[----:B------:R1:W-:Y:S01]  /*5180*/  STS.128 [R0+0x4800], R60 ;  /* 0x0048003c00007388 */ /* 0x0003e20000000c00 */
[----:B------:R-:W-:-:S02]  /*5190*/  UIADD3 UR5, UR7, UR12, URZ ;  /* 0x0000000c07057290 */ /* 0x000fc4000fffe03f */
[----:B------:R-:W-:Y:S01]  /*51a0*/  ULEA UR22, UP1, UR6, UR22, 0x2 ;  /* 0x0000001606167291 */ /* 0x000fe2000f82103f */
[----:B------:R1:W-:Y:S01]  /*51b0*/  STS.128 [R0+0x5000], R64 ;  /* 0x0050004000007388 */ /* 0x0003e20000000c00 */
[----:B------:R-:W-:Y:S02]  /*51c0*/  ULEA.HI.X UR21, UR4, UR21, UR11, 0x2, UP0 ;  /* 0x0000001504157291 */ /* 0x000fe400080f140b */
[----:B------:R-:W-:Y:S01]  /*51d0*/  ULEA.HI.X UR5, UR6, UR23, UR5, 0x2, UP1 ;  /* 0x0000001706057291 */ /* 0x000fe200088f1405 */
[----:B------:R1:W-:Y:S01]  /*51e0*/  STS.128 [R0+0x5800], R68 ;  /* 0x0058004400007388 */ /* 0x0003e20000000c00 */
[----:B------:R-:W-:-:S03]  /*51f0*/  UIMAD UR14, UR9, UR14, UR8 ;  /* 0x0000000e090e72a4 */ /* 0x000fc6000f8e0208 */
[----:B------:R1:W-:Y:S04]  /*5200*/  STS.128 [R0+0x6000], R72 ;  /* 0x0060004800007388 */ /* 0x0003e80000000c00 */
[----:B------:R1:W-:Y:S04]  /*5210*/  STS.128 [R0+0x6800], R76 ;  /* 0x0068004c00007388 */ /* 0x0003e80000000c00 */
[----:B------:R1:W-:Y:S04]  /*5220*/  STS.128 [R0+0x7000], R80 ;  /* 0x0070005000007388 */ /* 0x0003e80000000c00 */
[----:B------:R1:W-:Y:S01]  /*5230*/  STS.128 [R0+0x7800], R84 ;  /* 0x0078005400007388 */ /* 0x0003e20000000c00 */
[----:B------:R-:W-:Y:S05]  /*5240*/  @P0 BRA `(.L_x_1541) ;  /* 0x0000000000140947 */ /* 0x000fea0003800000 */
.L_x_1542:
[----:B------:R-:W2:Y:S04]  /*5250*/  LDG.E.STRONG.GPU R4, desc[UR46][R2.64] ;  /* 0x0000002e02047981 */ /* 0x000ea8000c1ef900 */
[----:B--2---:R-:W-:Y:S01]  /*5260*/  CCTL.IVALL ;  /* 0x00000000ff00798f */ /* 0x004fe20002000000 */
[----:B------:R-:W-:Y:S05]  /*5270*/  YIELD ;  /* 0x0000000000007946 */ /* 0x000fea0003800000 */
[----:B------:R-:W-:-:S13]  /*5280*/  ISETP.NE.AND P0, PT, R4, UR14, PT ;  /* 0x0000000e04007c0c */ /* 0x000fda000bf05270 */
[----:B------:R-:W-:Y:S05]  /*5290*/  @P0 BRA `(.L_x_1542) ;  /* 0xfffffffc00ec0947 */ /* 0x000fea000383ffff */
.L_x_1541:
[----:B------:R-:W-:Y:S05]  /*52a0*/  BSYNC B0 ;  /* 0x0000000000007941 */ /* 0x000fea0003800000 */
.L_x_1540:
[----:B------:R-:W-:-:S03]  /*52b0*/  UMOV UR4, 0xffffffff ;  /* 0xffffffff00047882 */ /* 0x000fc60000000000 */
[----:B------:R-:W-:Y:S05]  /*52c0*/  BRA.DIV UR4, `(.L_x_1543) ;  /* 0x0000004604787947 */ /* 0x000fea000b800000 */
[----:B------:R-:W-:Y:S01]  /*52d0*/  NOP ;  /* 0x0000000000007918 */ /* 0x000fe20000000000 */
.L_x_1641:
        /* <DEDUP_REMOVED lines=10> */
[----:B------:R-:W-:Y:S01]  /*5380*/  PLOP3.LUT P0, PT, PT, PT, PT, 0x80, 0x0 ;  /* 0x000000000000781c */ /* 0x000fe20003f0f070 */
[----:B------:R-:W-:Y:S01]  /*5390*/  UMOV UR6, 0x1000 ;  /* 0x0000100000067882 */ /* 0x000fe20000000000 */
[----:B------:R-:W-:Y:S01]  /*53a0*/  UMOV UR8, 0x0 ;  /* 0x0000000000087882 */ /* 0x000fe20000000000 */
[----:B------:R-:W-:Y:S01]  /*53b0*/  UMOV UR9, 0x14f00000 ;  /* 0x14f0000000097882 */ /* 0x000fe20000000000 */
[----:B------:R-:W-:-:S09]  /*53c0*/  UMOV UR4, UR22 ;  /* 0x0000001600047c82 */ /* 0x000fd20008000000 */
.L_x_1546:
[----:B------:R-:W-:Y:S01]  /*53d0*/  @P0 ELECT P2, URZ, PT ;  /* 0x00000000003f082f */ /* 0x000fe20003840000 */
[----:B------:R2:W-:-:S12]  /*53e0*/  UBLKRED.G.S.ADD.F32.RN [UR4], [UR10], UR6, desc[UR8] ;  /* 0x000008040a0073bb */ /* 0x0005d800080a1406 */
[----:B------:R-:W-:Y:S02]  /*53f0*/  @P2 PLOP3.LUT P0, PT, P2, PT, PT, 0x8, 0x0 ;  /* 0x000000000000281c */ /* 0x000fe4000170e170 */
[----:B------:R-:W-:-:S11]  /*5400*/  PLOP3.LUT P2, PT, PT, PT, PT, 0x8, 0x0 ;  /* 0x000000000000781c */ /* 0x000fd60003f4e170 */
[----:B--2---:R-:W-:Y:S05]  /*5410*/  @P0 BRA.U.ANY `(.L_x_1546) ;  /* 0xfffffffd00ec0947 */ /* 0x004fea000393ffff */
[----:B------:R0:W-:Y:S01]  /*5420*/  UTMACMDFLUSH ;  /* 0x00000000000079b7 */ /* 0x0001e20000000000 */
[----:B------:R-:W-:-:S04]  /*5430*/  DEPBAR.LE SB0, 0x0 ;  /* 0x000080000000791a */ /* 0x000fc80000000000 */
.L_x_1545:
[----:B------:R-:W-:Y:S05]  /*5440*/  BSYNC B0 ;  /* 0x0000000000007941 */ /* 0x000fea0003800000 */
.L_x_1544:
        /* <DEDUP_REMOVED lines=12> */
[----:B------:R-:W-:-:S05]  /*5510*/  IMAD.MOV.U32 R5, RZ, RZ, 0x1 ;  /* 0x00000001ff057424 */ /* 0x000fca00078e00ff */
[----:B------:R2:W-:Y:S02]  /*5520*/  REDG.E.ADD.S32.STRONG.GPU desc[UR46][R2.64], R5 ;  /* 0x000000050200798e */ /* 0x0005e4000c10e3ae */
.L_x_1548:
[----:B------:R-:W-:Y:S05]  /*5530*/  BSYNC B0 ;  /* 0x0000000000007941 */ /* 0x000fea0003800000 */
.L_x_1547:
[----:B------:R-:W-:Y:S06]  /*5540*/  BAR.SYNC.DEFER_BLOCKING 0x1, 0x100 ;  /* 0x0044000000007b1d */ /* 0x000fec0000010000 */
[----:B------:R-:W-:Y:S01]  /*5550*/  ULDC.64 UR4, c[0x0][0x860] ;  /* 0x0002180000047ab9 */ /* 0x000fe20000000a00 */
[----:B------:R-:W-:Y:S01]  /*5560*/  BSSY B0, `(.L_x_1549) ;  /* 0x000001b000007945 */ /* 0x000fe20003800000 */
[----:B------:R-:W-:-:S04]  /*5570*/  UIADD3 UR15, UP0, UR15, UR4, URZ ;  /* 0x000000040f0f7290 */ /* 0x000fc8000ff1e03f */
[----:B------:R-:W-:Y:S02]  /*5580*/  UIADD3.X UR16, UR16, UR5, URZ, UP0, !UPT ;  /* 0x0000000510107290 */ /* 0x000fe400087fe43f */
[----:B--2---:R-:W-:-:S04]  /*5590*/  IMAD.U32 R2, RZ, RZ, UR15 ;  /* 0x0000000fff027e24 */ /* 0x004fc8000f8e00ff */
[----:B------:R-:W-:Y:S01]  /*55a0*/  IMAD.U32 R3, RZ, RZ, UR16 ;  /* 0x00000010ff037e24 */ /* 0x000fe2000f8e00ff */
        /* <DEDUP_REMOVED lines=17> */
.L_x_1551:
[----:B-12---:R-:W2:Y:S04]  /*56c0*/  LDG.E.STRONG.GPU R0, desc[UR46][R2.64] ;  /* 0x0000002e02007981 */ /* 0x006ea8000c1ef900 */
[----:B--2---:R-:W-:Y:S01]  /*56d0*/  CCTL.IVALL ;  /* 0x00000000ff00798f */ /* 0x004fe20002000000 */
[----:B------:R-:W-:Y:S05]  /*56e0*/  YIELD ;  /* 0x0000000000007946 */ /* 0x000fea0003800000 */
[----:B------:R-:W-:-:S13]  /*56f0*/  ISETP.NE.AND P0, PT, R0, UR14, PT ;  /* 0x0000000e00007c0c */ /* 0x000fda000bf05270 */
[----:B------:R-:W-:Y:S05]  /*5700*/  @P0 BRA `(.L_x_1551) ;  /* 0xfffffffc00ec0947 */ /* 0x000fea000383ffff */
.L_x_1550:
[----:B------:R-:W-:Y:S05]  /*5710*/  BSYNC B0 ;  /* 0x0000000000007941 */ /* 0x000fea0003800000 */
.L_x_1549:
[----:B------:R-:W-:-:S03]  /*5720*/  UMOV UR4, 0xffffffff ;  /* 0xffffffff00047882 */ /* 0x000fc60000000000 */
[----:B------:R-:W-:Y:S05]  /*5730*/  BRA.DIV UR4, `(.L_x_1552) ;  /* 0x0000004204787947 */ /* 0x000fea000b800000 */
[----:B------:R-:W-:Y:S01]  /*5740*/  NOP ;  /* 0x0000000000007918 */ /* 0x000fe20000000000 */
.L_x_1644:
[----:B------:R-:W-:Y:S01]  /*5750*/  @!PT LDS RZ, [RZ] ;  /* 0x00000000fffff984 */ /* 0x000fe20000000800 */
[----:B------:R-:W-:Y:S01]  /*5760*/  @!PT LDS RZ, [RZ] ;  /* 0x00000000fffff984 */ /* 0x000fe20000000800 */
[----:B------:R-:W-:Y:S01]  /*5770*/  @!PT LDS RZ, [RZ] ;  /* 0x00000000fffff984 */ /* 0x000fe20000000800 */
[----:B------:R-:W-:Y:S01]  /*5780*/  @!PT LDS RZ, [RZ] ;  /* 0x00000000fffff984 */ /* 0x000fe20000000800 */
[----:B------:R3:W-:Y:S06]  /*5790*/  MEMBAR.ALL.CTA ;  /* 0x0000000000007992 */ /* 0x0007ec0000008000 */
[----:B---3--:R-:W3:Y:S01]  /*57a0*/  FENCE.VIEW.ASYNC.S ;  /* 0x00000000000073c6 */ /* 0x008ee20000000000 */
[----:B------:R-:W-:Y:S05]  /*57b0*/  WARPSYNC.ALL ;  /* 0x0000000000007948 */ /* 0x000fea0003800000 */
[----:B------:R-:W-:Y:S01]  /*57c0*/  BSSY B0, `(.L_x_1553) ;  /* 0x0000010000007945 */ /* 0x000fe20003800000 */
        /* <DEDUP_REMOVED lines=8> */
.L_x_1555:
[----:B------:R-:W-:Y:S01]  /*5850*/  @P0 ELECT P2, URZ, PT ;  /* 0x00000000003f082f */ /* 0x000fe20003840000 */
[----:B------:R3:W-:-:S12]  /*5860*/  UBLKRED.G.S.ADD.F32.RN [UR4], [UR10], UR6, desc[UR8] ;  /* 0x000008040a0073bb */ /* 0x0007d800080a1406 */
[----:B------:R-:W-:Y:S02]  /*5870*/  @P2 PLOP3.LUT P0, PT, P2, PT, PT, 0x8, 0x0 ;  /* 0x000000000000281c */ /* 0x000fe4000170e170 */
[----:B------:R-:W-:-:S11]  /*5880*/  PLOP3.LUT P2, PT, PT, PT, PT, 0x8, 0x0 ;  /* 0x000000000000781c */ /* 0x000fd60003f4e170 */
[----:B---3--:R-:W-:Y:S05]  /*5890*/  @P0 BRA.U.ANY `(.L_x_1555) ;  /* 0xfffffffd00ec0947 */ /* 0x008fea000393ffff */
[----:B------:R0:W-:Y:S01]  /*58a0*/  UTMACMDFLUSH ;  /* 0x00000000000079b7 */ /* 0x0001e20000000000 */
[----:B------:R-:W-:-:S04]  /*58b0*/  DEPBAR.LE SB0, 0x0 ;  /* 0x000080000000791a */ /* 0x000fc80000000000 */
.L_x_1554:
[----:B------:R-:W-:Y:S05]  /*58c0*/  BSYNC B0 ;  /* 0x0000000000007941 */ /* 0x000fea0003800000 */
.L_x_1553:
        /* <DEDUP_REMOVED lines=11> */
[----:B012345:R-:W-:Y:S04]  /*5980*/  CCTL.IVALL ;  /* 0x00000000ff00798f */ /* 0x03ffe80002000000 */
[----:B------:R3:W-:Y:S01]  /*5990*/  REDG.E.ADD.S32.STRONG.GPU desc[UR46][R2.64], R5 ;  /* 0x000000050200798e */ /* 0x0007e2000c10e3ae */
[----:B------:R-:W-:Y:S05]  /*59a0*/  BRA `(.L_x_1519) ;  /* 0x0000003c00547947 */ /* 0x000fea0003800000 */
.L_x_1517:
        /* <DEDUP_REMOVED lines=33> */
.L_x_1557:
[----:B------:R-:W-:-:S05]  /*5bc0*/  UMOV UR11, UR5 ;  /* 0x00000005000b7c82 */ /* 0x000fca0008000000 */
.L_x_1558:
[----:B------:R-:W-:Y:S01]  /*5bd0*/  ULEA UR6, UR23, UR6, 0x7 ;  /* 0x0000000617067291 */ /* 0x000fe2000f8e383f */
[----:B------:R-:W-:Y:S01]  /*5be0*/  ULDC UR7, c[0x0][0x290] ;  /* 0x0000a40000077ab9 */ /* 0x000fe20000000800 */
[----:B------:R-:W-:Y:S01]  /*5bf0*/  ULDC UR8, c[0x0][0x74c] ;  /* 0x0001d30000087ab9 */ /* 0x000fe20000000800 */
[----:B------:R-:W-:Y:S01]  /*5c00*/  ULDC.64 UR12, c[0x0][0x2d8] ;  /* 0x0000b600000c7ab9 */ /* 0x000fe20000000a00 */
[----:B------:R-:W-:Y:S02]  /*5c10*/  UIADD3 UR7, -UR8, UR6, -UR7 ;  /* 0x0000000608077290 */ /* 0x000fe4000fffe907 */
[----:B------:R-:W-:Y:S02]  /*5c20*/  UIMAD UR6, UR4, UR12, URZ ;  /* 0x0000000c040672a4 */ /* 0x000fe4000f8e023f */
[----:B------:R-:W-:Y:S02]  /*5c30*/  USHF.R.S32.HI UR8, URZ, 0x1f, UR7 ;  /* 0x0000001f3f087899 */ /* 0x000fe40008011407 */
[----:B------:R-:W-:-:S02]  /*5c40*/  UIMAD UR6, UR17, UR13, UR6 ;  /* 0x0000000d110672a4 */ /* 0x000fc4000f8e0206 */
[----:B------:R-:W-:Y:S02]  /*5c50*/  ULEA.HI UR7, UR8, UR7, URZ, 0x6 ;  /* 0x0000000708077291 */ /* 0x000fe4000f8f303f */
[----:B------:R-:W-:Y:S02]  /*5c60*/  UIMAD.WIDE.U32 UR8, UR17, UR12, URZ ;  /* 0x0000000c110872a5 */ /* 0x000fe4000f8e003f */
[----:B------:R-:W-:Y:S02]  /*5c70*/  USHF.R.S32.HI UR10, URZ, 0x6, UR7 ;  /* 0x000000063f0a7899 */ /* 0x000fe40008011407 */
[----:B------:R-:W-:Y:S02]  /*5c80*/  UIADD3 UR9, UR9, UR6, URZ ;  /* 0x0000000609097290 */ /* 0x000fe4000fffe03f */
[----:B------:R-:W-:Y:S02]  /*5c90*/  UISETP.LT.AND UP0, UPT, URZ, UR10, UPT ;  /* 0x0000000a3f00728c */ /* 0x000fe4000bf01270 */
[----:B------:R-:W-:-:S02]  /*5ca0*/  USHF.R.S32.HI UR7, URZ, 0x1f, UR16 ;  /* 0x0000001f3f077899 */ /* 0x000fc40008011410 */
[----:B------:R-:W-:Y:S01]  /*5cb0*/  USEL UR6, URZ, UR10, !UP0 ;  /* 0x0000000a3f067287 */ /* 0x000fe2000c000000 */
[----:B------:R-:W-:Y:S01]  /*5cc0*/  ULDC.64 UR12, c[0x0][0x2e0] ;  /* 0x0000b800000c7ab9 */ /* 0x000fe20000000a00 */
[----:B------:R-:W-:Y:S02]  /*5cd0*/  ULDC UR15, c[0x0][0x288] ;  /* 0x0000a200000f7ab9 */ /* 0x000fe40000000800 */
[----:B------:R-:W-:Y:S02]  /*5ce0*/  UISETP.GT.AND UP0, UPT, UR11, UR6, UPT ;  /* 0x000000060b00728c */ /* 0x000fe4000bf04270 */
[----:B------:R-:W-:Y:S02]  /*5cf0*/  UIMAD UR7, UR7, UR12, URZ ;  /* 0x0000000c070772a4 */ /* 0x000fe4000f8e023f */
[----:B------:R-:W-:Y:S02]  /*5d00*/  UIMAD UR10, UR16, UR15, URZ ;  /* 0x0000000f100a72a4 */ /* 0x000fe4000f8e023f */
[----:B------:R-:W-:Y:S01]  /*5d10*/  PLOP3.LUT P1, PT, PT, PT, UP0, 0x80, 0x0 ;  /* 0x000000000000781c */ /* 0x000fe20003f2f008 */
[----:B------:R-:W-:-:S02]  /*5d20*/  UIMAD UR14, UR16, UR13, UR7 ;  /* 0x0000000d100e72a4 */ /* 0x000fc4000f8e0207 */
        /* <DEDUP_REMOVED lines=26> */
.L_x_1563:
[----:B------:R-:W2:Y:S04]  /*5ed0*/  LDG.E.STRONG.GPU R0, desc[UR46][R2.64] ;  /* 0x0000002e02007981 */ /* 0x000ea8000c1ef900 */
[----:B--2---:R-:W-:Y:S01]  /*5ee0*/  CCTL.IVALL ;  /* 0x00000000ff00798f */ /* 0x004fe20002000000 */
[----:B------:R-:W-:Y:S05]  /*5ef0*/  YIELD ;  /* 0x0000000000007946 */ /* 0x000fea0003800000 */
[----:B------:R-:W-:-:S13]  /*5f00*/  ISETP.NE.AND P1, PT, R0, UR23, PT ;  /* 0x0000001700007c0c */ /* 0x000fda000bf25270 */
[----:B------:R-:W-:Y:S05]  /*5f10*/  @P1 BRA `(.L_x_1563) ;  /* 0xfffffffc00ec1947 */ /* 0x000fea000383ffff */
.L_x_1562:
[----:B------:R-:W-:Y:S05]  /*5f20*/  BSYNC B0 ;  /* 0x0000000000007941 */ /* 0x000fea0003800000 */
.L_x_1561:
[----:B------:R-:W-:-:S03]  /*5f30*/  UMOV UR4, 0xffffffff ;  /* 0xffffffff00047882 */ /* 0x000fc60000000000 */
[----:B------:R-:W-:Y:S05]  /*5f40*/  BRA.DIV UR4, `(.L_x_1564) ;  /* 0x0000003a04907947 */ /* 0x000fea000b800000 */
[----:B------:R-:W-:Y:S01]  /*5f50*/  NOP ;  /* 0x0000000000007918 */ /* 0x000fe20000000000 */
.L_x_1647:
        /* <DEDUP_REMOVED lines=22> */
.L_x_1566:
[----:B------:R-:W-:Y:S05]  /*60c0*/  BSYNC B0 ;  /* 0x0000000000007941 */ /* 0x000fea0003800000 */
.L_x_1565:
        /* <DEDUP_REMOVED lines=20> */
.L_x_1568:
[----:B------:R-:W-:Y:S05]  /*6210*/  BSYNC B0 ;  /* 0x0000000000007941 */ /* 0x000fea0003800000 */
.L_x_1567:
[----:B------:R-:W-:Y:S06]  /*6220*/  BAR.ARV 0xa, 0xa0 ;  /* 0x0282800000007b1d */ /* 0x000fec0000002000 */
[----:B------:R-:W-:Y:S04]  /*6230*/  BSSY B0, `(.L_x_1569) ;  /* 0x0000003000007945 */ /* 0x000fe80003800000 */
[----:B------:R-:W-:Y:S05]  /*6240*/  @!P0 BRA `(.L_x_1570) ;  /* 0x0000000000048947 */ /* 0x000fea0003800000 */
[----:B------:R-:W-:-:S04]  /*6250*/  DEPBAR.LE SB0, 0x0 ;  /* 0x000080000000791a */ /* 0x000fc80000000000 */
.L_x_1570:
[----:B------:R-:W-:Y:S05]  /*6260*/  BSYNC B0 ;  /* 0x0000000000007941 */ /* 0x000fea0003800000 */
.L_x_1569:
        /* <DEDUP_REMOVED lines=19> */
.L_x_1572:
[----:B------:R-:W-:Y:S05]  /*63a0*/  BSYNC B0 ;  /* 0x0000000000007941 */ /* 0x000fea0003800000 */
.L_x_1571:
[----:B------:R-:W-:Y:S01]  /*63b0*/  UIADD3 UR18, UR6, 0x1, URZ ;  /* 0x0000000106127890 */ /* 0x000fe2000fffe03f */
[----:B------:R-:W-:Y:S11]  /*63c0*/  BRA `(.L_x_1573) ;  /* 0x0000000000047947 */ /* 0x000ff60003800000 */
.L_x_1560:
[----:B------:R-:W-:-:S05]  /*63d0*/  UMOV UR18, UR6 ;  /* 0x0000000600127c82 */ /* 0x000fca0008000000 */
.L_x_1573:
        /* <DEDUP_REMOVED lines=12> */
.L_x_1598:
        /* <DEDUP_REMOVED lines=11> */
.L_x_1576:
[----:B------:R-:W2:Y:S04]  /*6550*/  LDG.E.STRONG.GPU R0, desc[UR46][R2.64] ;  /* 0x0000002e02007981 */ /* 0x000ea8000c1ef900 */
[----:B--2---:R-:W-:Y:S01]  /*6560*/  CCTL.IVALL ;  /* 0x00000000ff00798f */ /* 0x004fe20002000000 */
[----:B------:R-:W-:Y:S05]  /*6570*/  YIELD ;  /* 0x0000000000007946 */ /* 0x000fea0003800000 */
[----:B------:R-:W-:-:S13]  /*6580*/  ISETP.NE.AND P1, PT, R0, UR23, PT ;  /* 0x0000001700007c0c */ /* 0x000fda000bf25270 */
[----:B------:R-:W-:Y:S05]  /*6590*/  @P1 BRA `(.L_x_1576) ;  /* 0xfffffffc00ec1947 */ /* 0x000fea000383ffff */
.L_x_1575:
[----:B------:R-:W-:Y:S05]  /*65a0*/  BSYNC B0 ;  /* 0x0000000000007941 */ /* 0x000fea0003800000 */
.L_x_1574:
[----:B------:R-:W-:-:S03]  /*65b0*/  UMOV UR16, 0xffffffff ;  /* 0xffffffff00107882 */ /* 0x000fc60000000000 */
[----:B------:R-:W-:Y:S05]  /*65c0*/  BRA.DIV UR16, `(.L_x_1577) ;  /* 0x00000036100c7947 */ /* 0x000fea000b800000 */
[----:B------:R-:W-:Y:S01]  /*65d0*/  NOP ;  /* 0x0000000000007918 */ /* 0x000fe20000000000 */
.L_x_1650:
        /* <DEDUP_REMOVED lines=19> */
.L_x_1579:
[----:B------:R-:W-:Y:S05]  /*6710*/  BSYNC B0 ;  /* 0x0000000000007941 */ /* 0x000fea0003800000 */
.L_x_1578:
        /* <DEDUP_REMOVED lines=15> */
.L_x_1581:
[----:B------:R-:W-:Y:S05]  /*6810*/  BSYNC B0 ;  /* 0x0000000000007941 */ /* 0x000fea0003800000 */
.L_x_1580:
[----:B------:R-:W-:Y:S06]  /*6820*/  BAR.ARV 0xa, 0xa0 ;  /* 0x0282800000007b1d */ /* 0x000fec0000002000 */
[----:B------:R-:W-:Y:S04]  /*6830*/  BSSY B0, `(.L_x_1582) ;  /* 0x0000003000007945 */ /* 0x000fe80003800000 */
[----:B------:R-:W-:Y:S05]  /*6840*/  @!P0 BRA `(.L_x_1583) ;  /* 0x0000000000048947 */ /* 0x000fea0003800000 */
[----:B------:R-:W-:-:S04]  /*6850*/  DEPBAR.LE SB0, 0x0 ;  /* 0x000080000000791a */ /* 0x000fc80000000000 */
.L_x_1583:
[----:B------:R-:W-:Y:S05]  /*6860*/  BSYNC B0 ;  /* 0x0000000000007941 */ /* 0x000fea0003800000 */
.L_x_1582:
        /* <DEDUP_REMOVED lines=19> */
.L_x_1585:
[----:B------:R-:W-:Y:S05]  /*69a0*/  BSYNC B0 ;  /* 0x0000000000007941 */ /* 0x000fea0003800000 */
.L_x_1584:
        /* <DEDUP_REMOVED lines=9> */
.L_x_1588:
[----:B------:R-:W2:Y:S04]  /*6a40*/  LDG.E.STRONG.GPU R0, desc[UR46][R2.64] ;  /* 0x0000002e02007981 */ /* 0x000ea8000c1ef900 */
[----:B--2---:R-:W-:Y:S01]  /*6a50*/  CCTL.IVALL ;  /* 0x00000000ff00798f */ /* 0x004fe20002000000 */
[----:B------:R-:W-:Y:S05]  /*6a60*/  YIELD ;  /* 0x0000000000007946 */ /* 0x000fea0003800000 */
[----:B------:R-:W-:-:S13]  /*6a70*/  ISETP.NE.AND P1, PT, R0, UR23, PT ;  /* 0x0000001700007c0c */ /* 0x000fda000bf25270 */
[----:B------:R-:W-:Y:S05]  /*6a80*/  @P1 BRA `(.L_x_1588) ;  /* 0xfffffffc00ec1947 */ /* 0x000fea000383ffff */
.L_x_1587:
[----:B------:R-:W-:Y:S05]  /*6a90*/  BSYNC B0 ;  /* 0x0000000000007941 */ /* 0x000fea0003800000 */
.L_x_1586:
[----:B------:R-:W-:-:S03]  /*6aa0*/  UMOV UR12, 0xffffffff ;  /* 0xffffffff000c7882 */ /* 0x000fc60000000000 */
[----:B------:R-:W-:Y:S05]  /*6ab0*/  BRA.DIV UR12, `(.L_x_1589) ;  /* 0x0000002e0cec7947 */ /* 0x000fea000b800000 */
[----:B------:R-:W-:Y:S01]  /*6ac0*/  NOP ;  /* 0x0000000000007918 */ /* 0x000fe20000000000 */
.L_x_1653:
        /* <DEDUP_REMOVED lines=15> */
.L_x_1591:
[----:B------:R-:W-:Y:S05]  /*6bc0*/  BSYNC B0 ;  /* 0x0000000000007941 */ /* 0x000fea0003800000 */
.L_x_1590:
        /* <DEDUP_REMOVED lines=15> */
.L_x_1593:
[----:B------:R-:W-:Y:S05]  /*6cc0*/  BSYNC B0 ;  /* 0x0000000000007941 */ /* 0x000fea0003800000 */
.L_x_1592:
[----:B------:R-:W-:Y:S06]  /*6cd0*/  BAR.ARV 0xa, 0xa0 ;  /* 0x0282800000007b1d */ /* 0x000fec0000002000 */
[----:B------:R-:W-:Y:S04]  /*6ce0*/  BSSY B0, `(.L_x_1594) ;  /* 0x0000003000007945 */ /* 0x000fe80003800000 */
[----:B------:R-:W-:Y:S05]  /*6cf0*/  @!P0 BRA `(.L_x_1595) ;  /* 0x0000000000048947 */ /* 0x000fea0003800000 */
[----:B------:R-:W-:-:S04]  /*6d00*/  DEPBAR.LE SB0, 0x0 ;  /* 0x000080000000791a */ /* 0x000fc80000000000 */
.L_x_1595:
[----:B------:R-:W-:Y:S05]  /*6d10*/  BSYNC B0 ;  /* 0x0000000000007941 */ /* 0x000fea0003800000 */
.L_x_1594:
        /* <DEDUP_REMOVED lines=19> */
.L_x_1597:
[----:B------:R-:W-:Y:S05]  /*6e50*/  BSYNC B0 ;  /* 0x0000000000007941 */ /* 0x000fea0003800000 */
.L_x_1596:
[----:B------:R-:W-:Y:S02]  /*6e60*/  UIADD3 UR6, UR6, 0x2, URZ ;  /* 0x0000000206067890 */ /* 0x000fe4000fffe03f */
[----:B------:R-:W-:Y:S02]  /*6e70*/  UIADD3 UR4, UR4, 0x4000, URZ ;  /* 0x0000400004047890 */ /* 0x000fe4000fffe03f */
[----:B------:R-:W-:-:S06]  /*6e80*/  UISETP.GE.AND UP0, UPT, UR6, UR11, UPT ;  /* 0x0000000b0600728c */ /* 0x000fcc000bf06270 */
[----:B------:R-:W-:-:S13]  /*6e90*/  PLOP3.LUT P1, PT, PT, PT, UP0, 0x80, 0x0 ;  /* 0x000000000000781c */ /* 0x000fda0003f2f008 */
[----:B------:R-:W-:Y:S05]  /*6ea0*/  @!P1 BRA `(.L_x_1598) ;  /* 0xfffffff4007c9947 */ /* 0x000fea000383ffff */
.L_x_1559:
        /* <DEDUP_REMOVED lines=41> */
.L_x_1601:
[----:B------:R-:W-:Y:S05]  /*7140*/  BSYNC B0 ;  /* 0x0000000000007941 */ /* 0x000fea0003800000 */
.L_x_1600:
[----:B------:R-:W-:Y:S05]  /*7150*/  BRA `(.L_x_1602) ;  /* 0x0000000000047947 */ /* 0x000fea0003800000 */
.L_x_1599:
[----:B------:R-:W-:-:S05]  /*7160*/  UMOV UR4, UR6 ;  /* 0x0000000600047c82 */ /* 0x000fca0008000000 */
.L_x_1602:
        /* <DEDUP_REMOVED lines=11> */
.L_x_1607:
        /* <DEDUP_REMOVED lines=24> */
.L_x_1604:
[----:B------:R-:W-:Y:S05]  /*73a0*/  BSYNC B0 ;  /* 0x0000000000007941 */ /* 0x000fea0003800000 */
.L_x_1603:
        /* <DEDUP_REMOVED lines=24> */
.L_x_1606:
[----:B------:R-:W-:Y:S05]  /*7530*/  BSYNC B0 ;  /* 0x0000000000007941 */ /* 0x000fea0003800000 */
.L_x_1605:
[----:B------:R-:W-:Y:S02]  /*7540*/  UIADD3 UR11, UR11, 0x2, URZ ;  /* 0x000000020b0b7890 */ /* 0x000fe4000fffe03f */
[----:B------:R-:W-:Y:S02]  /*7550*/  ULEA UR8, UR18, UR8, 0x1 ;  /* 0x0000000812087291 */ /* 0x000fe4000f8e083f */
[----:B------:R-:W-:Y:S02]  /*7560*/  ULEA UR9, UR18, UR9, 0x1 ;  /* 0x0000000912097291 */ /* 0x000fe4000f8e083f */
[----:B------:R-:W-:-:S13]  /*7570*/  ISETP.NE.AND P0, PT, RZ, UR11, PT ;  /* 0x0000000bff007c0c */ /* 0x000fda000bf05270 */
[----:B------:R-:W-:Y:S05]  /*7580*/  @!P0 BRA `(.L_x_1519) ;  /* 0x00000020005c8947 */ /* 0x000fea0003800000 */
[----:B------:R-:W-:Y:S05]  /*7590*/  BRA `(.L_x_1607) ;  /* 0xfffffffc00207947 */ /* 0x000fea000383ffff */
.L_x_1556:
        /* <DEDUP_REMOVED lines=33> */
.L_x_1609:
        /* <DEDUP_REMOVED lines=43> */
.L_x_1654:
        /* <DEDUP_REMOVED lines=15> */
.L_x_1612:
        /* <DEDUP_REMOVED lines=98> */
.L_x_1623:
[----:B--234-:R-:W-:-:S04]  /*8170*/  SHF.L.U32 R21, R11, 0x1f, RZ ;  /* 0x0000001f0b157819 */ /* 0x01cfc800000006ff */
[----:B------:R-:W1:Y:S02]  /*8180*/  SYNCS.PHASECHK.TRANS64.TRYWAIT P1, [R16+URZ+0x30840], R21 ;  /* 0x03084015100075a7 */ /* 0x000e64000802017f */
[----:B-1----:R-:W-:Y:S05]  /*8190*/  @!P1 BRA `(.L_x_1615) ;  /* 0x0000001800649947 */ /* 0x002fea0003800000 */
.L_x_1655:
[----:B------:R-:W-:Y:S05]  /*81a0*/  @P0 BRA `(.L_x_1616) ;  /* 0x0000000000140947 */ /* 0x000fea0003800000 */
[----:B------:R-:W-:Y:S01]  /*81b0*/  ISETP.NE.AND P1, PT, R6, RZ, PT ;  /* 0x000000ff0600720c */ /* 0x000fe20003f25270 */
[----:B------:R-:W-:-:S04]  /*81c0*/  IMAD.MOV.U32 R3, RZ, RZ, 0x4100 ;  /* 0x00004100ff037424 */ /* 0x000fc800078e00ff */
[----:B------:R3:W-:Y:S08]  /*81d0*/  SYNCS.ARRIVE.TRANS64 RZ, [R16+URZ+0x30830], R3 ;  /* 0x0308300310ff79a7 */ /* 0x0007f0000800003f */
[----:B------:R-:W-:Y:S05]  /*81e0*/  @!P1 BRA `(.L_x_1616) ;  /* 0x0000000000049947 */ /* 0x000fea0003800000 */
[----:B------:R-:W-:Y:S01]  /*81f0*/  BPT.TRAP 0x1 ;  /* 0x000000040000795c */ /* 0x000fe20000300000 */
.L_x_1616:
        /* <DEDUP_REMOVED lines=36> */
.L_x_1656:
[----:B------:R-:W-:Y:S05]  /*8440*/  @P0 BRA `(.L_x_1618) ;  /* 0x0000000000140947 */ /* 0x000fea0003800000 */
[----:B------:R-:W-:Y:S01]  /*8450*/  ISETP.NE.AND P1, PT, R6, RZ, PT ;  /* 0x000000ff0600720c */ /* 0x000fe20003f25270 */
[----:B------:R-:W-:-:S04]  /*8460*/  IMAD.MOV.U32 R2, RZ, RZ, 0x4100 ;  /* 0x00004100ff027424 */ /* 0x000fc800078e00ff */
[----:B------:R3:W-:Y:S08]  /*8470*/  SYNCS.ARRIVE.TRANS64 RZ, [R16+URZ+0x30818], R2 ;  /* 0x0308180210ff79a7 */ /* 0x0007f0000800003f */
[----:B------:R-:W-:Y:S05]  /*8480*/  @!P1 BRA `(.L_x_1618) ;  /* 0x0000000000049947 */ /* 0x000fea0003800000 */
[----:B------:R-:W-:Y:S01]  /*8490*/  BPT.TRAP 0x1 ;  /* 0x000000040000795c */ /* 0x000fe20000300000 */
.L_x_1618:
        /* <DEDUP_REMOVED lines=36> */
.L_x_1657:
[----:B------:R-:W-:Y:S05]  /*86e0*/  @P0 BRA `(.L_x_1620) ;  /* 0x0000000000140947 */ /* 0x000fea0003800000 */
[----:B------:R-:W-:Y:S01]  /*86f0*/  ISETP.NE.AND P1, PT, R6, RZ, PT ;  /* 0x000000ff0600720c */ /* 0x000fe20003f25270 */
[----:B-123--:R-:W-:-:S04]  /*8700*/  IMAD.MOV.U32 R21, RZ, RZ, 0x4100 ;  /* 0x00004100ff157424 */ /* 0x00efc800078e00ff */
[----:B------:R4:W-:Y:S08]  /*8710*/  SYNCS.ARRIVE.TRANS64 RZ, [R16+URZ+0x30838], R21 ;  /* 0x0308381510ff79a7 */ /* 0x0009f0000800003f */
[----:B------:R-:W-:Y:S05]  /*8720*/  @!P1 BRA `(.L_x_1620) ;  /* 0x0000000000049947 */ /* 0x000fea0003800000 */
[----:B------:R-:W-:Y:S01]  /*8730*/  BPT.TRAP 0x1 ;  /* 0x000000040000795c */ /* 0x000fe20000300000 */
.L_x_1620:
        /* <DEDUP_REMOVED lines=31> */
.L_x_1659:
[----:B------:R-:W-:Y:S05]  /*8930*/  @P0 BRA `(.L_x_1622) ;  /* 0x0000000000140947 */ /* 0x000fea0003800000 */
[----:B------:R-:W-:Y:S01]  /*8940*/  ISETP.NE.AND P1, PT, R6, RZ, PT ;  /* 0x000000ff0600720c */ /* 0x000fe20003f25270 */
[----:B------:R-:W-:-:S04]  /*8950*/  IMAD.MOV.U32 R5, RZ, RZ, 0x4100 ;  /* 0x00004100ff057424 */ /* 0x000fc800078e00ff */
[----:B------:R1:W-:Y:S08]  /*8960*/  SYNCS.ARRIVE.TRANS64 RZ, [R16+URZ+0x30810], R5 ;  /* 0x0308100510ff79a7 */ /* 0x0003f0000800003f */
[----:B------:R-:W-:Y:S05]  /*8970*/  @!P1 BRA `(.L_x_1622) ;  /* 0x0000000000049947 */ /* 0x000fea0003800000 */
[----:B------:R-:W-:Y:S01]  /*8980*/  BPT.TRAP 0x1 ;  /* 0x000000040000795c */ /* 0x000fe20000300000 */
.L_x_1622:
        /* <DEDUP_REMOVED lines=37> */
.L_x_1614:
[----:B------:R-:W3:Y:S02]  /*8be0*/  LDL.LU R4, [R1+0x4] ;  /* 0x0000040001047983 */ /* 0x000ee40000300800 */
[----:B---3--:R-:W-:Y:S02]  /*8bf0*/  ISETP.NE.AND P1, PT, R4, RZ, PT ;  /* 0x000000ff0400720c */ /* 0x008fe40003f25270 */
[----:B------:R1:W5:Y:S11]  /*8c00*/  LDL R4, [R1] ;  /* 0x0000000001047983 */ /* 0x0003760000100800 */
[----:B-1----:R-:W-:Y:S05]  /*8c10*/  @!P1 BRA `(.L_x_1613) ;  /* 0x0000000400489947 */ /* 0x002fea0003800000 */
[----:B------:R-:W-:-:S04]  /*8c20*/  SHF.L.U32 R13, R11, 0x1f, RZ ;  /* 0x0000001f0b0d7819 */ /* 0x000fc800000006ff */
[----:B------:R-:W1:Y:S02]  /*8c30*/  SYNCS.PHASECHK.TRANS64.TRYWAIT P1, [R16+URZ+0x30840], R13 ;  /* 0x0308400d100075a7 */ /* 0x000e64000802017f */
[----:B-1----:R-:W-:Y:S05]  /*8c40*/  @!P1 BRA `(.L_x_1624) ;  /* 0x00000010000c9947 */ /* 0x002fea0003800000 */
.L_x_1660:
[----:B------:R-:W-:Y:S05]  /*8c50*/  @P0 BRA `(.L_x_1625) ;  /* 0x0000000000140947 */ /* 0x000fea0003800000 */
[----:B------:R-:W-:Y:S01]  /*8c60*/  ISETP.NE.AND P1, PT, R6, RZ, PT ;  /* 0x000000ff0600720c */ /* 0x000fe20003f25270 */
[----:B--2---:R-:W-:-:S04]  /*8c70*/  IMAD.MOV.U32 R5, RZ, RZ, 0x4100 ;  /* 0x00004100ff057424 */ /* 0x004fc800078e00ff */
[----:B------:R3:W-:Y:S08]  /*8c80*/  SYNCS.ARRIVE.TRANS64 RZ, [R16+URZ+0x30830], R5 ;  /* 0x0308300510ff79a7 */ /* 0x0007f0000800003f */
[----:B------:R-:W-:Y:S05]  /*8c90*/  @!P1 BRA `(.L_x_1625) ;  /* 0x0000000000049947 */ /* 0x000fea0003800000 */
[----:B------:R-:W-:Y:S01]  /*8ca0*/  BPT.TRAP 0x1 ;  /* 0x000000040000795c */ /* 0x000fe20000300000 */
.L_x_1625:
        /* <DEDUP_REMOVED lines=33> */
.L_x_1661:
[----:B------:R-:W-:Y:S05]  /*8ec0*/  @P0 BRA `(.L_x_1627) ;  /* 0x0000000000140947 */ /* 0x000fea0003800000 */
[----:B------:R-:W-:Y:S01]  /*8ed0*/  ISETP.NE.AND P0, PT, R6, RZ, PT ;  /* 0x000000ff0600720c */ /* 0x000fe20003f05270 */
[----:B------:R-:W-:-:S04]  /*8ee0*/  IMAD.MOV.U32 R5, RZ, RZ, 0x4100 ;  /* 0x00004100ff057424 */ /* 0x000fc800078e00ff */
[----:B------:R3:W-:Y:S08]  /*8ef0*/  SYNCS.ARRIVE.TRANS64 RZ, [R16+URZ+0x30818], R5 ;  /* 0x0308180510ff79a7 */ /* 0x0007f0000800003f */
[----:B------:R-:W-:Y:S05]  /*8f00*/  @!P0 BRA `(.L_x_1627) ;  /* 0x0000000000048947 */ /* 0x000fea0003800000 */
[----:B------:R-:W-:Y:S01]  /*8f10*/  BPT.TRAP 0x1 ;  /* 0x000000040000795c */ /* 0x000fe20000300000 */
.L_x_1627:
        /* <DEDUP_REMOVED lines=34> */
.L_x_1613:
[----:B------:R-:W3:Y:S01]  /*9140*/  S2R R0, SR_TID.X ;  /* 0x0000000000007919 */ /* 0x000ee20000002100 */
[----:B------:R-:W-:Y:S01]  /*9150*/  IMAD R3, R19, 0x8, R16 ;  /* 0x0000000813037824 */ /* 0x000fe200078e0210 */
[----:B---3--:R-:W-:Y:S02]  /*9160*/  LOP3.LUT R2, R0, 0x7f, RZ, 0xc0, !PT ;  /* 0x0000007f00027812 */ /* 0x008fe400078ec0ff */
[----:B------:R-:W-:Y:S02]  /*9170*/  SHF.L.U32 R0, R11, 0x1f, RZ ;  /* 0x0000001f0b007819 */ /* 0x000fe400000006ff */
[----:B------:R-:W-:Y:S02]  /*9180*/  ISETP.NE.AND P1, PT, R2, RZ, PT ;  /* 0x000000ff0200720c */ /* 0x000fe40003f25270 */
[----:B------:R-:W3:Y:S02]  /*9190*/  SYNCS.PHASECHK.TRANS64.TRYWAIT P0, [R3+URZ+0x30840], R0 ;  /* 0x03084000030075a7 */ /* 0x000ee4000800017f */
[----:B---3--:R-:W-:Y:S09]  /*91a0*/  @!P0 BRA `(.L_x_1628) ;  /* 0x0000000800dc8947 */ /* 0x008ff20003800000 */
.L_x_1662:
[----:B------:R-:W-:Y:S05]  /*91b0*/  @P1 BRA `(.L_x_1629) ;  /* 0x0000000000181947 */ /* 0x000fea0003800000 */
[----:B------:R-:W1:Y:S01]  /*91c0*/  S2R R2, SR_TID.X ;  /* 0x0000000000027919 */ /* 0x000e620000002100 */
[----:B---3--:R-:W-:-:S04]  /*91d0*/  IMAD.MOV.U32 R0, RZ, RZ, 0x4100 ;  /* 0x00004100ff007424 */ /* 0x008fc800078e00ff */
[----:B------:R3:W-:Y:S01]  /*91e0*/  SYNCS.ARRIVE.TRANS64 RZ, [R3+URZ+0x30830], R0 ;  /* 0x0308300003ff79a7 */ /* 0x0007e2000800003f */
[----:B-1----:R-:W-:-:S13]  /*91f0*/  LOP3.LUT P0, RZ, R2, 0x1f, RZ, 0xc0, !PT ;  /* 0x0000001f02ff7812 */ /* 0x002fda000780c0ff */
[----:B---3--:R-:W-:Y:S05]  /*9200*/  @!P0 BRA `(.L_x_1629) ;  /* 0x0000000000048947 */ /* 0x008fea0003800000 */
[----:B------:R-:W-:Y:S01]  /*9210*/  BPT.TRAP 0x1 ;  /* 0x000000040000795c */ /* 0x000fe20000300000 */
.L_x_1629:
        /* <DEDUP_REMOVED lines=40> */
.L_x_1610:
[----:B------:R-:W-:Y:S05]  /*94a0*/  BSYNC B0 ;  /* 0x0000000000007941 */ /* 0x000fea0003800000 */
.L_x_1608:
[----:B------:R-:W-:-:S03]  /*94b0*/  UMOV UR7, 0xffffffff ;  /* 0xffffffff00077882 */ /* 0x000fc60000000000 */
[----:B------:R-:W-:Y:S05]  /*94c0*/  BRA.DIV UR7, `(.L_x_1630) ;  /* 0x0000000a07287947 */ /* 0x000fea000b800000 */
[----:B------:R-:W-:-:S13]  /*94d0*/  ELECT P6, URZ, PT ;  /* 0x00000000003f782f */ /* 0x000fda00038c0000 */
.L_x_1665:
[----:B------:R-:W-:Y:S05]  /*94e0*/  @!P6 BRA `(.L_x_1519) ;  /* 0x000000000084e947 */ /* 0x000fea0003800000 */
[----:B------:R-:W-:-:S06]  /*94f0*/  ULOP3.LUT UR7, UR38, 0x2, URZ, 0xfc, !UPT ;  /* 0x0000000226077892 */ /* 0x000fcc000f8efc3f */
[----:B------:R-:W-:-:S05]  /*9500*/  IMAD.U32 R2, RZ, RZ, UR7 ;  /* 0x00000007ff027e24 */ /* 0x000fca000f8e00ff */
[----:B------:R-:W-:-:S13]  /*9510*/  ISETP.NE.AND P2, PT, R2, 0x3, PT ;  /* 0x000000030200780c */ /* 0x000fda0003f45270 */
[----:B------:R-:W-:Y:S05]  /*9520*/  @!P2 BRA `(.L_x_1631) ;  /* 0x000000000004a947 */ /* 0x000fea0003800000 */
[----:B------:R-:W-:Y:S01]  /*9530*/  BPT.TRAP 0x1 ;  /* 0x000000040000795c */ /* 0x000fe20000300000 */
.L_x_1631:
        /* <DEDUP_REMOVED lines=15> */
.L_x_1666:
[----:B------:R-:W2:Y:S02]  /*9630*/  SYNCS.PHASECHK.TRANS64.TRYWAIT P0, [R3+URZ], R2 ;  /* 0x00000002030075a7 */ /* 0x000ea4000800017f */
[----:B--2---:R-:W-:Y:S05]  /*9640*/  @!P0 BRA `(.L_x_1633) ;  /* 0x0000000400fc8947 */ /* 0x004fea0003800000 */
.L_x_1667:
[----:B------:R-:W-:Y:S05]  /*9650*/  @!P2 BRA `(.L_x_1634) ;  /* 0x000000000004a947 */ /* 0x000fea0003800000 */
[----:B------:R-:W-:Y:S01]  /*9660*/  BPT.TRAP 0x1 ;  /* 0x000000040000795c */ /* 0x000fe20000300000 */
.L_x_1634:
[----:B--2---:R-:W-:-:S04]  /*9670*/  VIADD R3, R7, 0x30840 ;  /* 0x0003084007037836 */ /* 0x004fc80000000000 */
[----:B------:R-:W-:-:S04]  /*9680*/  IMAD R0, R0, 0x8, R3 ;  /* 0x0000000800007824 */ /* 0x000fc800078e0203 */
[----:B------:R-:W2:Y:S02]  /*9690*/  SYNCS.PHASECHK.TRANS64.TRYWAIT P0, [R0+URZ], R5 ;  /* 0x00000005000075a7 */ /* 0x000ea4000800017f */
[----:B--2---:R-:W-:Y:S05]  /*96a0*/  @!P0 BRA `(.L_x_1635) ;  /* 0x0000000400f88947 */ /* 0x004fea0003800000 */
.L_x_1668:
[----:B------:R-:W-:-:S07]  /*96b0*/  IMAD R3, R4, 0x8, R3 ;  /* 0x0000000804037824 */ /* 0x000fce00078e0203 */
.L_x_1636:
[----:B---3--:R3:W4:Y:S02]  /*96c0*/  SYNCS.PHASECHK.TRANS64.TRYWAIT P0, [R3+URZ], R2 ;  /* 0x00000002030075a7 */ /* 0x008724000800017f */
[----:B----4-:R-:W-:Y:S05]  /*96d0*/  @!P0 NANOSLEEP.SYNCS 0x989680 ;  /* 0x009896800000895d */ /* 0x010fea0003900000 */
[----:B------:R-:W4:Y:S02]  /*96e0*/  @!P0 SYNCS.PHASECHK.TRANS64 P0, [R3+URZ], R2 ;  /* 0x00000002030085a7 */ /* 0x000f24000800007f */
[----:B----4-:R-:W-:Y:S05]  /*96f0*/  @!P0 BRA `(.L_x_1636) ;  /* 0xfffffffc00f08947 */ /* 0x010fea000383ffff */
.L_x_1519:
[----:B------:R-:W-:Y:S05]  /*9700*/  BSYNC B6 ;  /* 0x0000000000067941 */ /* 0x000fea0003800000 */
.L_x_1516:
[----:B------:R-:W-:Y:S05]  /*9710*/  EXIT ;  /* 0x000000000000794d */ /* 0x000fea0003800000 */
.L_x_1526:
[----:B------:R-:W-:Y:S02]  /*9720*/  IMAD.MOV.U32 R12, RZ, RZ, RZ ;  /* 0x000000ffff0c7224 */ /* 0x000fe400078e00ff */
[----:B------:R-:W-:Y:S02]  /*9730*/  IMAD.MOV.U32 R11, RZ, RZ, 0x1f ;  /* 0x0000001fff0b7424 */ /* 0x000fe400078e00ff */
[----:B------:R-:W-:-:S07]  /*9740*/  IMAD.MOV.U32 R15, RZ, RZ, -0x1 ;  /* 0xffffffffff0f7424 */ /* 0x000fce00078e00ff */
[----:B------:R-:W-:Y:S05]  /*9750*/  WARPSYNC.COLLECTIVE R15, `(.L_x_1637) ;  /* 0x000000000f087348 */ /* 0x000fea0003c00000 */
[----:B------:R1:W2:Y:S02]  /*9760*/  SHFL.IDX P6, R14, R13, R12, R11 ;  /* 0x0000000c0d0e7389 */ /* 0x0002a400000c000b */
[----:B-12---:R-:W-:Y:S01]  /*9770*/  ENDCOLLECTIVE ;  /* 0x000000000000791b */ /* 0x006fe20003800000 */
.L_x_1637:
[----:B------:R-:W-:Y:S05]  /*9780*/  BRA `(.L_x_1638) ;  /* 0xffffff7800847947 */ /* 0x000fea000383ffff */
.L_x_1528:
        /* <DEDUP_REMOVED lines=8> */
.L_x_1532:
[----:B---3--:R3:W4:Y:S02]  /*9810*/  SYNCS.PHASECHK.TRANS64.TRYWAIT P0, [R0+URZ+0x30810], R191 ;  /* 0x030810bf000075a7 */ /* 0x008724000800017f */
[----:B----4-:R-:W-:Y:S05]  /*9820*/  @!P0 NANOSLEEP.SYNCS 0x989680 ;  /* 0x009896800000895d */ /* 0x010fea0003900000 */
[----:B------:R-:W4:Y:S02]  /*9830*/  @!P0 SYNCS.PHASECHK.TRANS64 P0, [R0+URZ+0x30810], R191 ;  /* 0x030810bf000085a7 */ /* 0x000f24000800007f */
[----:B----4-:R-:W-:Y:S05]  /*9840*/  @!P0 BRA `(.L_x_1532) ;  /* 0xfffffffc00f08947 */ /* 0x010fea000383ffff */
[----:B------:R-:W-:Y:S05]  /*9850*/  BRA `(.L_x_1531) ;  /* 0xffffff8000747947 */ /* 0x000fea000383ffff */
.L_x_1536:
[----:B--2---:R2:W1:Y:S02]  /*9860*/  SYNCS.PHASECHK.TRANS64.TRYWAIT P0, [R0+URZ+0x30830], R191 ;  /* 0x030830bf000075a7 */ /* 0x004464000800017f */
[----:B-1----:R-:W-:Y:S05]  /*9870*/  @!P0 NANOSLEEP.SYNCS 0x989680 ;  /* 0x009896800000895d */ /* 0x002fea0003900000 */
[----:B------:R-:W1:Y:S02]  /*9880*/  @!P0 SYNCS.PHASECHK.TRANS64 P0, [R0+URZ+0x30830], R191 ;  /* 0x030830bf000085a7 */ /* 0x000e64000800007f */
[----:B-1----:R-:W-:Y:S05]  /*9890*/  @!P0 BRA `(.L_x_1536) ;  /* 0xfffffffc00f08947 */ /* 0x002fea000383ffff */
[----:B------:R-:W-:Y:S05]  /*98a0*/  BRA `(.L_x_1535) ;  /* 0xffffff88008c7947 */ /* 0x000fea000383ffff */
.L_x_1543:
[----:B------:R-:W-:Y:S01]  /*98b0*/  BSSY B0, `(.L_x_1639) ;  /* 0x0000005000007945 */ /* 0x000fe20003800000 */
[----:B------:R-:W-:-:S07]  /*98c0*/  IMAD.MOV.U32 R15, RZ, RZ, -0x1 ;  /* 0xffffffffff0f7424 */ /* 0x000fce00078e00ff */
[----:B-1----:R-:W-:Y:S05]  /*98d0*/  WARPSYNC.COLLECTIVE R15, `(.L_x_1640) ;  /* 0x000000000f087348 */ /* 0x002fea0003c00000 */
[----:B------:R-:W-:Y:S01]  /*98e0*/  NOP ;  /* 0x0000000000007918 */ /* 0x000fe20000000000 */
[----:B-1----:R-:W-:Y:S01]  /*98f0*/  ENDCOLLECTIVE ;  /* 0x000000000000791b */ /* 0x002fe20003800000 */
.L_x_1640:
[----:B------:R-:W-:Y:S05]  /*9900*/  BSYNC B0 ;  /* 0x0000000000007941 */ /* 0x000fea0003800000 */
.L_x_1639:
[----:B------:R-:W-:Y:S05]  /*9910*/  BRA `(.L_x_1641) ;  /* 0xffffffb800707947 */ /* 0x000fea000383ffff */
.L_x_1552:
[----:B------:R-:W-:Y:S01]  /*9920*/  BSSY B0, `(.L_x_1642) ;  /* 0x0000005000007945 */ /* 0x000fe20003800000 */
[----:B------:R-:W-:-:S07]  /*9930*/  IMAD.MOV.U32 R15, RZ, RZ, -0x1 ;  /* 0xffffffffff0f7424 */ /* 0x000fce00078e00ff */
[----:B-12---:R-:W-:Y:S05]  /*9940*/  WARPSYNC.COLLECTIVE R15, `(.L_x_1643) ;  /* 0x000000000f087348 */ /* 0x006fea0003c00000 */
[----:B------:R-:W-:Y:S01]  /*9950*/  NOP ;  /* 0x0000000000007918 */ /* 0x000fe20000000000 */
[----:B-12---:R-:W-:Y:S01]  /*9960*/  ENDCOLLECTIVE ;  /* 0x000000000000791b */ /* 0x006fe20003800000 */
.L_x_1643:
[----:B------:R-:W-:Y:S05]  /*9970*/  BSYNC B0 ;  /* 0x0000000000007941 */ /* 0x000fea0003800000 */
.L_x_1642:
[----:B------:R-:W-:Y:S05]  /*9980*/  BRA `(.L_x_1644) ;  /* 0xffffffbc00707947 */ /* 0x000fea000383ffff */
.L_x_1564:
[----:B------:R-:W-:Y:S01]  /*9990*/  BSSY B0, `(.L_x_1645) ;  /* 0x0000005000007945 */ /* 0x000fe20003800000 */
[----:B------:R-:W-:-:S07]  /*99a0*/  IMAD.MOV.U32 R15, RZ, RZ, -0x1 ;  /* 0xffffffffff0f7424 */ /* 0x000fce00078e00ff */
[----:B------:R-:W-:Y:S05]  /*99b0*/  WARPSYNC.COLLECTIVE R15, `(.L_x_1646) ;  /* 0x000000000f087348 */ /* 0x000fea0003c00000 */
[----:B------:R-:W-:Y:S01]  /*99c0*/  NOP ;  /* 0x0000000000007918 */ /* 0x000fe20000000000 */
[----:B------:R-:W-:Y:S01]  /*99d0*/  ENDCOLLECTIVE ;  /* 0x000000000000791b */ /* 0x000fe20003800000 */
.L_x_1646:
[----:B------:R-:W-:Y:S05]  /*99e0*/  BSYNC B0 ;  /* 0x0000000000007941 */ /* 0x000fea0003800000 */
.L_x_1645:
[----:B------:R-:W-:Y:S05]  /*99f0*/  BRA `(.L_x_1647) ;  /* 0xffffffc400587947 */ /* 0x000fea000383ffff */
.L_x_1577:
[----:B------:R-:W-:Y:S01]  /*9a00*/  BSSY B0, `(.L_x_1648) ;  /* 0x0000005000007945 */ /* 0x000fe20003800000 */
[----:B------:R-:W-:-:S07]  /*9a10*/  IMAD.MOV.U32 R15, RZ, RZ, -0x1 ;  /* 0xffffffffff0f7424 */ /* 0x000fce00078e00ff */
[----:B------:R-:W-:Y:S05]  /*9a20*/  WARPSYNC.COLLECTIVE R15, `(.L_x_1649) ;  /* 0x000000000f087348 */ /* 0x000fea0003c00000 */
[----:B------:R-:W-:Y:S01]  /*9a30*/  NOP ;  /* 0x0000000000007918 */ /* 0x000fe20000000000 */
[----:B------:R-:W-:Y:S01]  /*9a40*/  ENDCOLLECTIVE ;  /* 0x000000000000791b */ /* 0x000fe20003800000 */
.L_x_1649:
[----:B------:R-:W-:Y:S05]  /*9a50*/  BSYNC B0 ;  /* 0x0000000000007941 */ /* 0x000fea0003800000 */
.L_x_1648:
[----:B------:R-:W-:Y:S05]  /*9a60*/  BRA `(.L_x_1650) ;  /* 0xffffffc800dc7947 */ /* 0x000fea000383ffff */
.L_x_1589:
[----:B------:R-:W-:Y:S01]  /*9a70*/  BSSY B0, `(.L_x_1651) ;  /* 0x0000005000007945 */ /* 0x000fe20003800000 */
[----:B------:R-:W-:-:S07]  /*9a80*/  IMAD.MOV.U32 R15, RZ, RZ, -0x1 ;  /* 0xffffffffff0f7424 */ /* 0x000fce00078e00ff */
[----:B------:R-:W-:Y:S05]  /*9a90*/  WARPSYNC.COLLECTIVE R15, `(.L_x_1652) ;  /* 0x000000000f087348 */ /* 0x000fea0003c00000 */
[----:B------:R-:W-:Y:S01]  /*9aa0*/  NOP ;  /* 0x0000000000007918 */ /* 0x000fe20000000000 */
[----:B------:R-:W-:Y:S01]  /*9ab0*/  ENDCOLLECTIVE ;  /* 0x000000000000791b */ /* 0x000fe20003800000 */
.L_x_1652:
[----:B------:R-:W-:Y:S05]  /*9ac0*/  BSYNC B0 ;  /* 0x0000000000007941 */ /* 0x000fea0003800000 */
.L_x_1651:
[----:B------:R-:W-:Y:S05]  /*9ad0*/  BRA `(.L_x_1653) ;  /* 0xffffffcc00fc7947 */ /* 0x000fea000383ffff */
.L_x_1611:
[----:B-1----:R1:W2:Y:S02]  /*9ae0*/  SYNCS.PHASECHK.TRANS64.TRYWAIT P0, [R16+URZ+0x30820], R3 ;  /* 0x03082003100075a7 */ /* 0x0022a4000800017f */
[----:B--2---:R-:W-:Y:S05]  /*9af0*/  @!P0 NANOSLEEP.SYNCS 0x989680 ;  /* 0x009896800000895d */ /* 0x004fea0003900000 */
[----:B------:R-:W2:Y:S02]  /*9b00*/  @!P0 SYNCS.PHASECHK.TRANS64 P0, [R16+URZ+0x30820], R3 ;  /* 0x03082003100085a7 */ /* 0x000ea4000800007f */
[----:B--2---:R-:W-:Y:S05]  /*9b10*/  @!P0 BRA `(.L_x_1611) ;  /* 0xfffffffc00f08947 */ /* 0x004fea000383ffff */
[----:B------:R-:W-:Y:S05]  /*9b20*/  BRA `(.L_x_1654) ;  /* 0xffffffdc00cc7947 */ /* 0x000fea000383ffff */
.L_x_1615:
[----:B-1----:R1:W3:Y:S02]  /*9b30*/  SYNCS.PHASECHK.TRANS64.TRYWAIT P1, [R16+URZ+0x30840], R21 ;  /* 0x03084015100075a7 */ /* 0x0022e4000802017f */
[----:B---3--:R-:W-:Y:S05]  /*9b40*/  @!P1 NANOSLEEP.SYNCS 0x989680 ;  /* 0x009896800000995d */ /* 0x008fea0003900000 */
[----:B------:R-:W3:Y:S02]  /*9b50*/  @!P1 SYNCS.PHASECHK.TRANS64 P1, [R16+URZ+0x30840], R21 ;  /* 0x03084015100095a7 */ /* 0x000ee4000802007f */
[----:B---3--:R-:W-:Y:S05]  /*9b60*/  @!P1 BRA `(.L_x_1615) ;  /* 0xfffffffc00f09947 */ /* 0x008fea000383ffff */
[----:B------:R-:W-:Y:S05]  /*9b70*/  BRA `(.L_x_1655) ;  /* 0xffffffe400887947 */ /* 0x000fea000383ffff */
.L_x_1617:
[----:B--2---:R2:W3:Y:S02]  /*9b80*/  SYNCS.PHASECHK.TRANS64.TRYWAIT P1, [R16+URZ+0x30828], R21 ;  /* 0x03082815100075a7 */ /* 0x0044e4000802017f */
[----:B---3--:R-:W-:Y:S05]  /*9b90*/  @!P1 NANOSLEEP.SYNCS 0x989680 ;  /* 0x009896800000995d */ /* 0x008fea0003900000 */
[----:B------:R-:W3:Y:S02]  /*9ba0*/  @!P1 SYNCS.PHASECHK.TRANS64 P1, [R16+URZ+0x30828], R21 ;  /* 0x03082815100095a7 */ /* 0x000ee4000802007f */
[----:B---3--:R-:W-:Y:S05]  /*9bb0*/  @!P1 BRA `(.L_x_1617) ;  /* 0xfffffffc00f09947 */ /* 0x008fea000383ffff */
[----:B------:R-:W-:Y:S05]  /*9bc0*/  BRA `(.L_x_1656) ;  /* 0xffffffe8001c7947 */ /* 0x000fea000383ffff */
.L_x_1619:
[----:B---3--:R3:W4:Y:S02]  /*9bd0*/  SYNCS.PHASECHK.TRANS64.TRYWAIT P1, [R16+URZ+0x30848], R21 ;  /* 0x03084815100075a7 */ /* 0x008724000802017f */
[----:B----4-:R-:W-:Y:S05]  /*9be0*/  @!P1 NANOSLEEP.SYNCS 0x989680 ;  /* 0x009896800000995d */ /* 0x010fea0003900000 */
[----:B------:R-:W4:Y:S02]  /*9bf0*/  @!P1 SYNCS.PHASECHK.TRANS64 P1, [R16+URZ+0x30848], R21 ;  /* 0x03084815100095a7 */ /* 0x000f24000802007f */
[----:B----4-:R-:W-:Y:S05]  /*9c00*/  @!P1 BRA `(.L_x_1619) ;  /* 0xfffffffc00f09947 */ /* 0x010fea000383ffff */
[----:B------:R-:W-:Y:S05]  /*9c10*/  BRA `(.L_x_1657) ;  /* 0xffffffe800b07947 */ /* 0x000fea000383ffff */
.L_x_1621:
[----:B------:R-:W-:-:S07]  /*9c20*/  SHF.L.U32 R5, R11, 0x1f, RZ ;  /* 0x0000001f0b057819 */ /* 0x000fce00000006ff */
.L_x_1658:
[----:B------:R1:W1:Y:S02]  /*9c30*/  SYNCS.PHASECHK.TRANS64.TRYWAIT P1, [R16+URZ+0x30820], R5 ;  /* 0x03082005100075a7 */ /* 0x000264000802017f */
[----:B-1----:R-:W-:Y:S05]  /*9c40*/  @!P1 NANOSLEEP.SYNCS 0x989680 ;  /* 0x009896800000995d */ /* 0x002fea0003900000 */
[----:B------:R-:W1:Y:S02]  /*9c50*/  @!P1 SYNCS.PHASECHK.TRANS64 P1, [R16+URZ+0x30820], R5 ;  /* 0x03082005100095a7 */ /* 0x000e64000802007f */
[----:B-1----:R-:W-:Y:S05]  /*9c60*/  @!P1 BRA `(.L_x_1658) ;  /* 0xfffffffc00f09947 */ /* 0x002fea000383ffff */
[----:B------:R-:W-:Y:S05]  /*9c70*/  BRA `(.L_x_1659) ;  /* 0xffffffec002c7947 */ /* 0x000fea000383ffff */
.L_x_1624:
[----:B-1----:R1:W3:Y:S02]  /*9c80*/  SYNCS.PHASECHK.TRANS64.TRYWAIT P1, [R16+URZ+0x30840], R13 ;  /* 0x0308400d100075a7 */ /* 0x0022e4000802017f */
[----:B---3--:R-:W-:Y:S05]  /*9c90*/  @!P1 NANOSLEEP.SYNCS 0x989680 ;  /* 0x009896800000995d */ /* 0x008fea0003900000 */
[----:B------:R-:W3:Y:S02]  /*9ca0*/  @!P1 SYNCS.PHASECHK.TRANS64 P1, [R16+URZ+0x30840], R13 ;  /* 0x0308400d100095a7 */ /* 0x000ee4000802007f */
[----:B---3--:R-:W-:Y:S05]  /*9cb0*/  @!P1 BRA `(.L_x_1624) ;  /* 0xfffffffc00f09947 */ /* 0x008fea000383ffff */
[----:B------:R-:W-:Y:S05]  /*9cc0*/  BRA `(.L_x_1660) ;  /* 0xffffffec00e07947 */ /* 0x000fea000383ffff */
.L_x_1626:
[----:B--2---:R2:W3:Y:S02]  /*9cd0*/  SYNCS.PHASECHK.TRANS64.TRYWAIT P1, [R16+URZ+0x30828], R13 ;  /* 0x0308280d100075a7 */ /* 0x0044e4000802017f */
[----:B---3--:R-:W-:Y:S05]  /*9ce0*/  @!P1 NANOSLEEP.SYNCS 0x989680 ;  /* 0x009896800000995d */ /* 0x008fea0003900000 */
[----:B------:R-:W3:Y:S02]  /*9cf0*/  @!P1 SYNCS.PHASECHK.TRANS64 P1, [R16+URZ+0x30828], R13 ;  /* 0x0308280d100095a7 */ /* 0x000ee4000802007f */
[----:B---3--:R-:W-:Y:S05]  /*9d00*/  @!P1 BRA `(.L_x_1626) ;  /* 0xfffffffc00f09947 */ /* 0x008fea000383ffff */
[----:B------:R-:W-:Y:S05]  /*9d10*/  BRA `(.L_x_1661) ;  /* 0xfffffff000687947 */ /* 0x000fea000383ffff */
.L_x_1628:
[----:B---3--:R3:W1:Y:S02]  /*9d20*/  SYNCS.PHASECHK.TRANS64.TRYWAIT P0, [R3+URZ+0x30840], R0 ;  /* 0x03084000030075a7 */ /* 0x008664000800017f */
[----:B-1----:R-:W-:Y:S05]  /*9d30*/  @!P0 NANOSLEEP.SYNCS 0x989680 ;  /* 0x009896800000895d */ /* 0x002fea0003900000 */
[----:B------:R-:W1:Y:S02]  /*9d40*/  @!P0 SYNCS.PHASECHK.TRANS64 P0, [R3+URZ+0x30840], R0 ;  /* 0x03084000030085a7 */ /* 0x000e64000800007f */
[----:B-1----:R-:W-:Y:S05]  /*9d50*/  @!P0 BRA `(.L_x_1628) ;  /* 0xfffffffc00f08947 */ /* 0x002fea000383ffff */
[----:B------:R-:W-:Y:S05]  /*9d60*/  BRA `(.L_x_1662) ;  /* 0xfffffff400107947 */ /* 0x000fea000383ffff */
.L_x_1630:
[----:B------:R-:W-:Y:S01]  /*9d70*/  BSSY B0, `(.L_x_1663) ;  /* 0x0000006000007945 */ /* 0x000fe20003800000 */
[----:B------:R-:W-:-:S07]  /*9d80*/  IMAD.MOV.U32 R15, RZ, RZ, -0x1 ;  /* 0xffffffffff0f7424 */ /* 0x000fce00078e00ff */
[----:B------:R-:W-:Y:S05]  /*9d90*/  WARPSYNC.COLLECTIVE R15, `(.L_x_1664) ;  /* 0x000000000f0c7348 */ /* 0x000fea0003c00000 */
[----:B------:R-:W-:Y:S02]  /*9da0*/  ELECT P6, UR62, PT ;  /* 0x00000000003e782f */ /* 0x000fe400038c0000 */
[----:B------:R-:W-:Y:S01]  /*9db0*/  MOV R14, UR62 ;  /* 0x0000003e000e7c02 */ /* 0x000fe20008000f00 */
[----:B------:R-:W-:Y:S10]  /*9dc0*/  ENDCOLLECTIVE ;  /* 0x000000000000791b */ /* 0x000ff40003800000 */
.L_x_1664:
[----:B------:R-:W-:Y:S05]  /*9dd0*/  BSYNC B0 ;  /* 0x0000000000007941 */ /* 0x000fea0003800000 */
.L_x_1663:
[----:B------:R-:W-:Y:S05]  /*9de0*/  BRA `(.L_x_1665) ;  /* 0xfffffff400bc7947 */ /* 0x000fea000383ffff */
.L_x_1632:
[----:B-1----:R1:W2:Y:S02]  /*9df0*/  SYNCS.PHASECHK.TRANS64.TRYWAIT P0, [R6+URZ], R5 ;  /* 0x00000005060075a7 */ /* 0x0022a4000800017f */
[----:B--2---:R-:W-:Y:S05]  /*9e00*/  @!P0 NANOSLEEP.SYNCS 0x989680 ;  /* 0x009896800000895d */ /* 0x004fea0003900000 */
[----:B------:R-:W2:Y:S02]  /*9e10*/  @!P0 SYNCS.PHASECHK.TRANS64 P0, [R6+URZ], R5 ;  /* 0x00000005060085a7 */ /* 0x000ea4000800007f */
[----:B--2---:R-:W-:Y:S05]  /*9e20*/  @!P0 BRA `(.L_x_1632) ;  /* 0xfffffffc00f08947 */ /* 0x004fea000383ffff */
[----:B------:R-:W-:Y:S05]  /*9e30*/  BRA `(.L_x_1666) ;  /* 0xfffffff400fc7947 */ /* 0x000fea000383ffff */
.L_x_1633:
[----:B--2---:R2:W3:Y:S02]  /*9e40*/  SYNCS.PHASECHK.TRANS64.TRYWAIT P0, [R3+URZ], R2 ;  /* 0x00000002030075a7 */ /* 0x0044e4000800017f */
[----:B---3--:R-:W-:Y:S05]  /*9e50*/  @!P0 NANOSLEEP.SYNCS 0x989680 ;  /* 0x009896800000895d */ /* 0x008fea0003900000 */
[----:B------:R-:W3:Y:S02]  /*9e60*/  @!P0 SYNCS.PHASECHK.TRANS64 P0, [R3+URZ], R2 ;  /* 0x00000002030085a7 */ /* 0x000ee4000800007f */
[----:B---3--:R-:W-:Y:S05]  /*9e70*/  @!P0 BRA `(.L_x_1633) ;  /* 0xfffffffc00f08947 */ /* 0x008fea000383ffff */
[----:B------:R-:W-:Y:S05]  /*9e80*/  BRA `(.L_x_1667) ;  /* 0xfffffff400f07947 */ /* 0x000fea000383ffff */
.L_x_1635:
[----:B--2---:R2:W3:Y:S02]  /*9e90*/  SYNCS.PHASECHK.TRANS64.TRYWAIT P0, [R0+URZ], R5 ;  /* 0x00000005000075a7 */ /* 0x0044e4000800017f */
[----:B---3--:R-:W-:Y:S05]  /*9ea0*/  @!P0 NANOSLEEP.SYNCS 0x989680 ;  /* 0x009896800000895d */ /* 0x008fea0003900000 */
[----:B------:R-:W3:Y:S02]  /*9eb0*/  @!P0 SYNCS.PHASECHK.TRANS64 P0, [R0+URZ], R5 ;  /* 0x00000005000085a7 */ /* 0x000ee4000800007f */
[----:B---3--:R-:W-:Y:S05]  /*9ec0*/  @!P0 BRA `(.L_x_1635) ;  /* 0xfffffffc00f08947 */ /* 0x008fea000383ffff */
[----:B------:R-:W-:Y:S05]  /*9ed0*/  BRA `(.L_x_1668) ;  /* 0xfffffff400f47947 */ /* 0x000fea000383ffff */
.L_x_1669:
        /* <DEDUP_REMOVED lines=10> */
.L_x_7301:


//--------------------- .text._ZN7cutlass13device_kernelIN5flash11enable_sm90INS1_16FlashAttnBwdSm90INS1_25CollectiveMainloopBwdSm90ILi2ELi2ELi2EN4cute5tupleIJNS5_1CILi1EEES8_S8_EEENS6_IJNS7_ILi64EEENS7_ILi128EEESB_EEENS_10bfloat16_tEfNS_4arch4Sm90ELb0ELb1ELb1ELb1ELb0ELb1ELb0ELb0ELi2ELi1ELi2ELi1ELb0EEENS1_21CollectiveEpilogueBwdISC_SD_SF_Li256ELb1ELb0ELi1EEENS1_19SingleTileSchedulerILb1ELb0ELb0ELi128EEEEEEEEEvNT_6ParamsE --------------------------
	.section	.text._ZN7cutlass13device_kernelIN5flash11enable_sm90INS1_16FlashAttnBwdSm90INS1_25CollectiveMainloopBwdSm90ILi2ELi2ELi2EN4cute5tupleIJNS5_1CILi1EEES8_S8_EEENS6_IJNS7_ILi64EEENS7_ILi128EEESB_EEENS_10bfloat16_tEfNS_4arch4Sm90ELb0ELb1ELb1ELb1ELb0ELb1ELb0ELb0ELi2ELi1ELi2ELi1ELb0EEENS1_21CollectiveEpilogueBwdISC_SD_SF_Li256ELb1ELb0ELi1EEENS1_19SingleTileSchedulerILb1ELb0ELb0ELi128EEEEEEEEEvNT_6ParamsE,"ax",@progbits
	.align	128
.text._ZN7cutlass13device_kernelIN5flash11enable_sm90INS1_16FlashAttnBwdSm90INS1_25CollectiveMainloopBwdSm90ILi2ELi2ELi2EN4cute5tupleIJNS5_1CILi1EEES8_S8_EEENS6_IJNS7_ILi64EEENS7_ILi128EEESB_EEENS_10bfloat16_tEfNS_4arch4Sm90ELb0ELb1ELb1ELb1ELb0ELb1ELb0ELb0ELi2ELi1ELi2ELi1ELb0EEENS1_21CollectiveEpilogueBwdISC_SD_SF_Li256ELb1ELb0ELi1EEENS1_19SingleTileSchedulerILb1ELb0ELb0ELi128EEEEEEEEEvNT_6ParamsE:
        .type           _ZN7cutlass13device_kernelIN5flash11enable_sm90INS1_16FlashAttnBwdSm90INS1_25CollectiveMainloopBwdSm90ILi2ELi2ELi2EN4cute5tupleIJNS5_1CILi1EEES8_S8_EEENS6_IJNS7_ILi64EEENS7_ILi128EEESB_EEENS_10bfloat16_tEfNS_4arch4Sm90ELb0ELb1ELb1ELb1ELb0ELb1ELb0ELb0ELi2ELi1ELi2ELi1ELb0EEENS1_21CollectiveEpilogueBwdISC_SD_SF_Li256ELb1ELb0ELi1EEENS1_19SingleTileSchedulerILb1ELb0ELb0ELi128EEEEEEEEEvNT_6ParamsE,@function
        .size           _ZN7cutlass13device_kernelIN5flash11enable_sm90INS1_16FlashAttnBwdSm90INS1_25CollectiveMainloopBwdSm90ILi2ELi2ELi2EN4cute5tupleIJNS5_1CILi1EEES8_S8_EEENS6_IJNS7_ILi64EEENS7_ILi128EEESB_EEENS_10bfloat16_tEfNS_4arch4Sm90ELb0ELb1ELb1ELb1ELb0ELb1ELb0ELb0ELi2ELi1ELi2ELi1ELb0EEENS1_21CollectiveEpilogueBwdISC_SD_SF_Li256ELb1ELb0ELi1EEENS1_19SingleTileSchedulerILb1ELb0ELb0ELi128EEEEEEEEEvNT_6ParamsE,(.L_x_7302 - _ZN7cutlass13device_kernelIN5flash11enable_sm90INS1_16FlashAttnBwdSm90INS1_25CollectiveMainloopBwdSm90ILi2ELi2ELi2EN4cute5tupleIJNS5_1CILi1EEES8_S8_EEENS6_IJNS7_ILi64EEENS7_ILi128EEESB_EEENS_10bfloat16_tEfNS_4arch4Sm90ELb0ELb1ELb1ELb1ELb0ELb1ELb0ELb0ELi2ELi1ELi2ELi1ELb0EEENS1_21CollectiveEpilogueBwdISC_SD_SF_Li256ELb1ELb0ELi1EEENS1_19SingleTileSchedulerILb1ELb0ELb0ELi128EEEEEEEEEvNT_6ParamsE)
        .other          _ZN7cutlass13device_kernelIN5flash11enable_sm90INS1_16FlashAttnBwdSm90INS1_25CollectiveMainloopBwdSm90ILi2ELi2ELi2EN4cute5tupleIJNS5_1CILi1EEES8_S8_EEENS6_IJNS7_ILi64EEENS7_ILi128EEESB_EEENS_10bfloat16_tEfNS_4arch4Sm90ELb0ELb1ELb1ELb1ELb0ELb1ELb0ELb0ELi2ELi1ELi2ELi1ELb0EEENS1_21CollectiveEpilogueBwdISC_SD_SF_Li256ELb1ELb0ELi1EEENS1_19SingleTileSchedulerILb1ELb0ELb0ELi128EEEEEEEEEvNT_6ParamsE,@"STO_CUDA_ENTRY STV_DEFAULT"
_ZN7cutlass13device_kernelIN5flash11enable_sm90INS1_16FlashAttnBwdSm90INS1_25CollectiveMainloopBwdSm90ILi2ELi2ELi2EN4cute5tupleIJNS5_1CILi1EEES8_S8_EEENS6_IJNS7_ILi64EEENS7_ILi128EEESB_EEENS_10bfloat16_tEfNS_4arch4Sm90ELb0ELb1ELb1ELb1ELb0ELb1ELb0ELb0ELi2ELi1ELi2ELi1ELb0EEENS1_21CollectiveEpilogueBwdISC_SD_SF_Li256ELb1ELb0ELi1EEENS1_19SingleTileSchedulerILb1ELb0ELb0ELi128EEEEEEEEEvNT_6ParamsE:
        /* <DEDUP_REMOVED lines=24> */
.L_x_1671:
[----:B------:R-:W-:Y:S05]  /*0180*/  BSYNC B0 ;  /* 0x0000000000007941 */ /* 0x000fea0003800000 */
.L_x_1670:
        /* <DEDUP_REMOVED lines=37> */
.L_x_1672:
        /* <DEDUP_REMOVED lines=22> */
.L_x_1673:
[----:B------:R-:W-:Y:S01]  /*0540*/  PLOP3.LUT P0, PT, PT, PT, UP0, 0x80, 0x0 ;  /* 0x000000000000781c */ /* 0x000fe20003f0f008 */
[----:B------:R-:W-:Y:S01]  /*0550*/  NOP ;  /* 0x0000000000007918 */ /* 0x000fe20000000000 */
[----:B------:R-:W-:Y:S01]  /*0560*/  ULDC.64 UR46, c[0x0][0x208] ;  /* 0x00008200002e7ab9 */ /* 0x000fe20000000a00 */
[----:B------:R-:W-:Y:S01]  /*0570*/  BSSY B6, `(.L_x_1674) ;  /* 0x0000bd4000067945 */ /* 0x000fe20003800000 */
[----:B-12-4-:R-:W-:Y:S09]  /*0580*/  BAR.SYNC.DEFER_BLOCKING 0x0 ;  /* 0x0000000000007b1d */ /* 0x016ff20000010000 */
[----:B------:R-:W-:Y:S05]  /*0590*/  @!P0 BRA `(.L_x_1675) ;  /* 0x00000080006c8947 */ /* 0x000fea0003800000 */
.L_x_1676:
[----:B------:R-:W-:-:S08]  /*05a0*/  NOP ;  /* 0x0000000000007918 */ /* 0x000fd00000000000 */
[----:B------:R-:W1:Y:S02]  /*05b0*/  USETMAXREG.TRY_ALLOC.CTAPOOL UP0, 0xf0 ;  /* 0x000000f0000079c8 */ /* 0x000e640008000600 */
[----:B-1----:R-:W-:-:S13]  /*05c0*/  PLOP3.LUT P0, PT, PT, PT, UP0, 0x80, 0x0 ;  /* 0x000000000000781c */ /* 0x002fda0003f0f008 */
[----:B------:R-:W-:Y:S05]  /*05d0*/  @!P0 BRA `(.L_x_1676) ;  /* 0xfffffffc00f08947 */ /* 0x000fea000383ffff */
[----:B------:R-:W-:Y:S01]  /*05e0*/  LOP3.LUT R0, R0, 0x3, RZ, 0xc0, !PT ;  /* 0x0000000300007812 */ /* 0x000fe200078ec0ff */
[----:B------:R-:W1:Y:S01]  /*05f0*/  S2R R2, SR_TID.X ;  /* 0x0000000000027919 */ /* 0x000e620000002100 */
[----:B------:R-:W-:Y:S01]  /*0600*/  ULDC.64 UR4, c[0x0][0x8d8] ;  /* 0x0002360000047ab9 */ /* 0x000fe20000000a00 */
[----:B------:R-:W2:Y:S03]  /*0610*/  S2UR UR6, SR_CTAID.X ;  /* 0x00000000000679c3 */ /* 0x000ea60000002500 */
[----:B------:R-:W3:Y:S05]  /*0620*/  SHFL.IDX PT, R0, R0, RZ, 0x1f ;  /* 0x00001fff00007589 */ /* 0x000eea00000e0000 */
[----:B------:R-:W4:Y:S01]  /*0630*/  S2UR UR36, SR_CTAID.Z ;  /* 0x00000000002479c3 */ /* 0x000f220000002700 */
[----:B---3--:R-:W-:-:S02]  /*0640*/  ISETP.NE.AND P0, PT, R0, RZ, PT ;  /* 0x000000ff0000720c */ /* 0x008fc40003f05270 */
[----:B-1----:R-:W-:-:S11]  /*0650*/  SHF.R.U32.HI R2, RZ, 0x7, R2 ;  /* 0x00000007ff027819 */ /* 0x002fd60000011602 */
[----:B------:R-:W-:-:S05]  /*0660*/  @!P0 VIADD R2, R2, 0x9 ;  /* 0x0000000902028836 */ /* 0x000fca0000000000 */
[----:B------:R1:W-:Y:S06]  /*0670*/  @!P0 BAR.ARV R2, 0xa0 ;  /* 0x000280020000851d */ /* 0x0003ec0000002000 */
[----:B------:R-:W-:-:S04]  /*0680*/  ISETP.NE.U32.AND P0, PT, RZ, UR4, PT ;  /* 0x00000004ff007c0c */ /* 0x000fc8000bf05070 */
[----:B------:R-:W-:-:S13]  /*0690*/  ISETP.NE.AND.EX P0, PT, RZ, UR5, PT, P0 ;  /* 0x00000005ff007c0c */ /* 0x000fda000bf05300 */
[----:B-12-4-:R-:W-:Y:S05]  /*06a0*/  @!P0 BRA `(.L_x_1677) ;  /* 0x00000000001c8947 */ /* 0x016fea0003800000 */
[----:B------:R-:W-:Y:S02]  /*06b0*/  ULDC.64 UR4, c[0x0][0x8d8] ;  /* 0x0002360000047ab9 */ /* 0x000fe40000000a00 */
[----:B------:R-:W-:-:S06]  /*06c0*/  UIMAD.WIDE UR4, UR36, 0x4, UR4 ;  /* 0x00000004240478a5 */ /* 0x000fcc000f8e0204 */
[----:B------:R-:W-:Y:S02]  /*06d0*/  IMAD.U32 R2, RZ, RZ, UR4 ;  /* 0x00000004ff027e24 */ /* 0x000fe4000f8e00ff */
[----:B------:R-:W-:-:S05]  /*06e0*/  IMAD.U32 R3, RZ, RZ, UR5 ;  /* 0x00000005ff037e24 */ /* 0x000fca000f8e00ff */
[----:B------:R-:W2:Y:S02]  /*06f0*/  LDG.E R2, desc[UR46][R2.64] ;  /* 0x0000002e02027981 */ /* 0x000ea4000c1e1900 */
[----:B--2---:R-:W-:Y:S01]  /*0700*/  R2UR UR4, R2 ;  /* 0x00000000020472ca */ /* 0x004fe200000e0000 */
[----:B------:R-:W-:-:S14]  /*0710*/  BRA `(.L_x_1678) ;  /* 0x00000000003c7947 */ /* 0x000fdc0003800000 */
.L_x_1677:
[----:B------:R-:W-:Y:S02]  /*0720*/  ULDC.64 UR4, c[0x0][0x8d0] ;  /* 0x0002340000047ab9 */ /* 0x000fe40000000a00 */
[----:B------:R-:W-:-:S04]  /*0730*/  ISETP.NE.U32.AND P0, PT, RZ, UR4, PT ;  /* 0x00000004ff007c0c */ /* 0x000fc8000bf05070 */
[----:B------:R-:W-:-:S13]  /*0740*/  ISETP.NE.AND.EX P0, PT, RZ, UR5, PT, P0 ;  /* 0x00000005ff007c0c */ /* 0x000fda000bf05300 */
[----:B------:R-:W-:Y:S05]  /*0750*/  @!P0 BRA `(.L_x_1679) ;  /* 0x0000000000288947 */ /* 0x000fea0003800000 */
[----:B------:R-:W-:Y:S02]  /*0760*/  ULDC.64 UR4, c[0x0][0x8d0] ;  /* 0x0002340000047ab9 */ /* 0x000fe40000000a00 */
[----:B------:R-:W-:-:S06]  /*0770*/  UIMAD.WIDE UR4, UR36, 0x4, UR4 ;  /* 0x00000004240478a5 */ /* 0x000fcc000f8e0204 */
[----:B------:R-:W-:Y:S02]  /*0780*/  IMAD.U32 R2, RZ, RZ, UR4 ;  /* 0x00000004ff027e24 */ /* 0x000fe4000f8e00ff */
[----:B------:R-:W-:-:S05]  /*0790*/  IMAD.U32 R3, RZ, RZ, UR5 ;  /* 0x00000005ff037e24 */ /* 0x000fca000f8e00ff */
[----:B------:R-:W2:Y:S04]  /*07a0*/  LDG.E R4, desc[UR46][R2.64] ;  /* 0x0000002e02047981 */ /* 0x000ea8000c1e1900 */
[----:B------:R-:W3:Y:S01]  /*07b0*/  LDG.E R0, desc[UR46][R2.64+0x4] ;  /* 0x0000042e02007981 */ /* 0x000ee2000c1e1900 */
[----:B--2---:R-:W-:Y:S02]  /*07c0*/  R2UR UR4, R4 ;  /* 0x00000000040472ca */ /* 0x004fe400000e0000 */
[----:B---3--:R-:W-:-:S13]  /*07d0*/  R2UR UR5, R0 ;  /* 0x00000000000572ca */ /* 0x008fda00000e0000 */
[----:B------:R-:W-:Y:S01]  /*07e0*/  UIADD3 UR4, -UR4, UR5, URZ ;  /* 0x0000000504047290 */ /* 0x000fe2000fffe13f */
[----:B------:R-:W-:Y:S11]  /*07f0*/  BRA `(.L_x_1678) ;  /* 0x0000000000047947 */ /* 0x000ff60003800000 */
.L_x_1679:
[----:B------:R-:W-:-:S05]  /*0800*/  ULDC UR4, c[0x0][0x8bc] ;  /* 0x00022f0000047ab9 */ /* 0x000fca0000000800 */
.L_x_1678:
[----:B------:R-:W-:-:S04]  /*0810*/  USHF.L.U32 UR42, UR6, 0x7, URZ ;  /* 0x00000007062a7899 */ /* 0x000fc8000800063f */
[----:B------:R-:W-:-:S04]  /*0820*/  UISETP.GE.AND UP0, UPT, UR42, UR4, UPT ;  /* 0x000000042a00728c */ /* 0x000fc8000bf06270 */
[----:B------:R-:W-:-:S06]  /*0830*/  USEL UR36, UR36, 0xffffffff, !UP0 ;  /* 0xffffffff24247887 */ /* 0x000fcc000c000000 */
[----:B------:R-:W-:-:S13]  /*0840*/  ISETP.LE.AND P0, PT, RZ, UR36, PT ;  /* 0x00000024ff007c0c */ /* 0x000fda000bf03270 */
[----:B------:R-:W-:Y:S05]  /*0850*/  @!P0 BRA `(.L_x_1680) ;  /* 0x000000b800948947 */ /* 0x000fea0003800000 */
[----:B------:R-:W-:Y:S01]  /*0860*/  ULDC.64 UR4, c[0x0][0x780] ;  /* 0x0001e00000047ab9 */ /* 0x000fe20000000a00 */
[----:B------:R-:W-:Y:S01]  /*0870*/  ULDC UR37, c[0x0][0x290] ;  /* 0x0000a40000257ab9 */ /* 0x000fe20000000800 */
[----:B------:R-:W-:-:S04]  /*0880*/  ISETP.NE.U32.AND P0, PT, RZ, UR4, PT ;  /* 0x00000004ff007c0c */ /* 0x000fc8000bf05070 */
[----:B------:R-:W-:-:S13]  /*0890*/  ISETP.NE.AND.EX P0, PT, RZ, UR5, PT, P0 ;  /* 0x00000005ff007c0c */ /* 0x000fda000bf05300 */
[----:B------:R-:W-:Y:S05]  /*08a0*/  @!P0 BRA `(.L_x_1681) ;  /* 0x00000000001c8947 */ /* 0x000fea0003800000 */
[----:B------:R-:W-:Y:S02]  /*08b0*/  ULDC.64 UR4, c[0x0][0x780] ;  /* 0x0001e00000047ab9 */ /* 0x000fe40000000a00 */
[----:B------:R-:W-:-:S06]  /*08c0*/  UIMAD.WIDE UR4, UR36, 0x4, UR4 ;  /* 0x00000004240478a5 */ /* 0x000fcc000f8e0204 */
[----:B------:R-:W-:Y:S02]  /*08d0*/  IMAD.U32 R2, RZ, RZ, UR4 ;  /* 0x00000004ff027e24 */ /* 0x000fe4000f8e00ff */
[----:B------:R-:W-:-:S05]  /*08e0*/  IMAD.U32 R3, RZ, RZ, UR5 ;  /* 0x00000005ff037e24 */ /* 0x000fca000f8e00ff */
[----:B------:R-:W2:Y:S02]  /*08f0*/  LDG.E R2, desc[UR46][R2.64] ;  /* 0x0000002e02027981 */ /* 0x000ea4000c1e1900 */
[----:B--2---:R-:W-:Y:S01]  /*0900*/  R2UR UR39, R2 ;  /* 0x00000000022772ca */ /* 0x004fe200000e0000 */
[----:B------:R-:W-:-:S14]  /*0910*/  BRA `(.L_x_1682) ;  /* 0x0000000000387947 */ /* 0x000fdc0003800000 */
.L_x_1681:
        /* <DEDUP_REMOVED lines=13> */
[----:B------:R-:W-:-:S12]  /*09f0*/  UIADD3 UR39, -UR39, UR4, URZ ;  /* 0x0000000427277290 */ /* 0x000fd8000fffe13f */
.L_x_1682:
        /* <DEDUP_REMOVED lines=11> */
.L_x_1683:
        /* <DEDUP_REMOVED lines=13> */
.L_x_1684:
[----:B------:R-:W-:Y:S01]  /*0b80*/  UIADD3 UR5, UR42, UR39, -UR37 ;  /* 0x000000272a057290 */ /* 0x000fe2000fffe825 */
[----:B------:R-:W-:Y:S01]  /*0b90*/  ISETP.LE.AND P1, PT, RZ, UR6, PT ;  /* 0x00000006ff007c0c */ /* 0x000fe2000bf23270 */
[----:B------:R-:W-:Y:S01]  /*0ba0*/  ULDC UR6, c[0x0][0x74c] ;  /* 0x0001d30000067ab9 */ /* 0x000fe20000000800 */
[----:B------:R-:W-:Y:S01]  /*0bb0*/  UIADD3 UR4, UR39, 0x3f, URZ ;  /* 0x0000003f27047890 */ /* 0x000fe2000fffe03f */
[----:B------:R-:W-:Y:S01]  /*0bc0*/  PLOP3.LUT P0, PT, PT, PT, PT, 0x80, 0x0 ;  /* 0x000000000000781c */ /* 0x000fe20003f0f070 */
[----:B------:R-:W-:Y:S01]  /*0bd0*/  UIADD3 UR5, UR5, -UR6, URZ ;  /* 0x8000000605057290 */ /* 0x000fe2000fffe03f */
[----:B------:R-:W-:Y:S02]  /*0be0*/  CS2R R86, SRZ ;  /* 0x0000000000567805 */ /* 0x000fe4000001ff00 */
[----:B------:R-:W-:Y:S02]  /*0bf0*/  CS2R R84, SRZ ;  /* 0x0000000000547805 */ /* 0x000fe4000001ff00 */
[----:B------:R-:W-:Y:S01]  /*0c00*/  CS2R R82, SRZ ;  /* 0x0000000000527805 */ /* 0x000fe2000001ff00 */
[----:B------:R-:W-:Y:S01]  /*0c10*/  USHF.R.S32.HI UR6, URZ, 0x1f, UR5 ;  /* 0x0000001f3f067899 */ /* 0x000fe20008011405 */
[----:B------:R-:W-:-:S02]  /*0c20*/  CS2R R80, SRZ ;  /* 0x0000000000507805 */ /* 0x000fc4000001ff00 */
[----:B------:R-:W-:Y:S02]  /*0c30*/  CS2R R78, SRZ ;  /* 0x00000000004e7805 */ /* 0x000fe4000001ff00 */
[----:B------:R-:W-:Y:S01]  /*0c40*/  CS2R R76, SRZ ;  /* 0x00000000004c7805 */ /* 0x000fe2000001ff00 */
[----:B------:R-:W-:Y:S01]  /*0c50*/  ULEA.HI UR6, UR6, UR5, URZ, 0x6 ;  /* 0x0000000506067291 */ /* 0x000fe2000f8f303f */
[----:B------:R-:W-:Y:S01]  /*0c60*/  CS2R R74, SRZ ;  /* 0x00000000004a7805 */ /* 0x000fe2000001ff00 */
[----:B------:R-:W-:Y:S01]  /*0c70*/  USHF.R.S32.HI UR5, URZ, 0x1f, UR4 ;  /* 0x0000001f3f057899 */ /* 0x000fe20008011404 */
[----:B------:R-:W-:Y:S01]  /*0c80*/  CS2R R72, SRZ ;  /* 0x0000000000487805 */ /* 0x000fe2000001ff00 */
[----:B------:R-:W-:Y:S01]  /*0c90*/  USHF.R.S32.HI UR6, URZ, 0x6, UR6 ;  /* 0x000000063f067899 */ /* 0x000fe20008011406 */
[----:B------:R-:W-:Y:S01]  /*0ca0*/  CS2R R70, SRZ ;  /* 0x0000000000467805 */ /* 0x000fe2000001ff00 */
[----:B------:R-:W-:Y:S01]  /*0cb0*/  ULEA.HI UR5, UR5, UR4, URZ, 0x6 ;  /* 0x0000000405057291 */ /* 0x000fe2000f8f303f */
[----:B------:R-:W-:Y:S01]  /*0cc0*/  CS2R R68, SRZ ;  /* 0x0000000000447805 */ /* 0x000fe2000001ff00 */
[----:B------:R-:W-:Y:S01]  /*0cd0*/  UISETP.LT.AND UP0, UPT, URZ, UR6, UPT ;  /* 0x000000063f00728c */ /* 0x000fe2000bf01270 */
[----:B------:R-:W-:Y:S01]  /*0ce0*/  CS2R R66, SRZ ;  /* 0x0000000000427805 */ /* 0x000fe2000001ff00 */
[----:B------:R-:W-:Y:S01]  /*0cf0*/  USHF.R.S32.HI UR40, URZ, 0x6, UR5 ;  /* 0x000000063f287899 */ /* 0x000fe20008011405 */
[----:B------:R-:W-:Y:S01]  /*0d00*/  CS2R R64, SRZ ;  /* 0x0000000000407805 */ /* 0x000fe2000001ff00 */
[----:B------:R-:W-:Y:S01]  /*0d10*/  USEL UR41, URZ, UR6, !UP0 ;  /* 0x000000063f297287 */ /* 0x000fe2000c000000 */
        /* <DEDUP_REMOVED lines=13> */
[----:B------:R-:W-:-:S02]  /*0df0*/  CS2R R10, SRZ ;  /* 0x00000000000a7805 */ /* 0x000fc4000001ff00 */
[----:B------:R-:W-:Y:S02]  /*0e00*/  CS2R R36, SRZ ;  /* 0x0000000000247805 */ /* 0x000fe4000001ff00 */
[----:B------:R-:W-:Y:S02]  /*0e10*/  CS2R R8, SRZ ;  /* 0x0000000000087805 */ /* 0x000fe4000001ff00 */
[----:B------:R-:W-:Y:S02]  /*0e20*/  CS2R R32, SRZ ;  /* 0x0000000000207805 */ /* 0x000fe4000001ff00 */
[----:B------:R-:W-:Y:S01]  /*0e30*/  CS2R R6, SRZ ;  /* 0x0000000000067805 */ /* 0x000fe2000001ff00 */
[----:B------:R-:W-:Y:S01]  /*0e40*/  IMAD.MOV.U32 R29, RZ, RZ, RZ ;  /* 0x000000ffff1d7224 */ /* 0x000fe200078e00ff */
[----:B------:R-:W-:Y:S01]  /*0e50*/  CS2R R4, SRZ ;  /* 0x0000000000047805 */ /* 0x000fe2000001ff00 */
[----:B------:R-:W-:Y:S01]  /*0e60*/  IMAD.MOV.U32 R2, RZ, RZ, RZ ;  /* 0x000000ffff027224 */ /* 0x000fe200078e00ff */
        /* <DEDUP_REMOVED lines=27> */
[----:B------:R-:W-:Y:S01]  /*1020*/  IMAD.MOV.U32 R99, RZ, RZ, RZ ;  /* 0x000000ffff637224 */ /* 0x000fe200078e00ff */
[----:B------:R-:W-:Y:S06]  /*1030*/  @!P1 BRA `(.L_x_1685) ;  /* 0x0000000000209947 */ /* 0x000fec0003800000 */
[----:B------:R-:W-:Y:S01]  /*1040*/  UIADD3 UR4, -UR37, 0xbf, UR39 ;  /* 0x000000bf25047890 */ /* 0x000fe2000fffe127 */
[----:B------:R-:W-:-:S03]  /*1050*/  ULDC UR5, c[0x0][0x748] ;  /* 0x0001d20000057ab9 */ /* 0x000fc60000000800 */
[----:B------:R-:W-:-:S04]  /*1060*/  UIADD3 UR4, UR4, UR5, UR42 ;  /* 0x0000000504047290 */ /* 0x000fc8000fffe02a */
[----:B------:R-:W-:-:S04]  /*1070*/  USHF.R.S32.HI UR5, URZ, 0x1f, UR4 ;  /* 0x0000001f3f057899 */ /* 0x000fc80008011404 */
[----:B------:R-:W-:-:S04]  /*1080*/  ULEA.HI UR5, UR5, UR4, URZ, 0x6 ;  /* 0x0000000405057291 */ /* 0x000fc8000f8f303f */
[----:B------:R-:W-:-:S04]  /*1090*/  USHF.R.S32.HI UR5, URZ, 0x6, UR5 ;  /* 0x000000063f057899 */ /* 0x000fc80008011405 */
[----:B------:R-:W-:-:S04]  /*10a0*/  UISETP.LT.AND UP0, UPT, UR40, UR5, UPT ;  /* 0x000000052800728c */ /* 0x000fc8000bf01270 */
[----:B------:R-:W-:-:S12]  /*10b0*/  USEL UR40, UR40, UR5, UP0 ;  /* 0x0000000528287287 */ /* 0x000fd80008000000 */
.L_x_1685:
        /* <DEDUP_REMOVED lines=11> */
[----:B------:R-:W-:Y:S02]  /*1170*/  ULDC UR44, c[0x0][0x744] ;  /* 0x0001d100002c7ab9 */ /* 0x000fe40000000800 */
        /* <DEDUP_REMOVED lines=18> */
.L_x_1688:
        /* <DEDUP_REMOVED lines=15> */
.L_x_1687:
        /* <DEDUP_REMOVED lines=22> */
.L_x_1690:
        /* <DEDUP_REMOVED lines=15> */
.L_x_1689:
        /* <DEDUP_REMOVED lines=8> */
.L_x_1833:
        /* <DEDUP_REMOVED lines=23> */
.L_x_1692:
[----:B------:R-:W3:Y:S01]  /*17d0*/  S2R R14, SR_CgaCtaId ;  /* 0x00000000000e7919 */ /* 0x000ee20000008800 */
[----:B------:R-:W-:Y:S02]  /*17e0*/  LEA.HI R5, R5, R4, RZ, 0x3 ;  /* 0x0000000405057211 */ /* 0x000fe400078f18ff */
[----:B------:R-:W-:Y:S02]  /*17f0*/  CS2R R86, SRZ ;  /* 0x0000000000567805 */ /* 0x000fe4000001ff00 */
[----:B--2---:R-:W-:Y:S02]  /*1800*/  LOP3.LUT R8, R3, 0x30, R6, 0xf8, !PT ;  /* 0x0000003003087812 */ /* 0x004fe400078ef806 */
[----:B------:R-:W-:Y:S02]  /*1810*/  CS2R R84, SRZ ;  /* 0x0000000000547805 */ /* 0x000fe4000001ff00 */
[----:B------:R-:W-:Y:S02]  /*1820*/  LOP3.LUT R5, R5, 0xfffffff8, RZ, 0xc0, !PT ;  /* 0xfffffff805057812 */ /* 0x000fe400078ec0ff */
[----:B------:R-:W-:-:S02]  /*1830*/  CS2R R82, SRZ ;  /* 0x0000000000527805 */ /* 0x000fc4000001ff00 */
[----:B------:R-:W-:Y:S02]  /*1840*/  LOP3.LUT R11, R11, 0x7ffffe, RZ, 0xc0, !PT ;  /* 0x007ffffe0b0b7812 */ /* 0x000fe400078ec0ff */
[----:B------:R-:W-:Y:S02]  /*1850*/  CS2R R80, SRZ ;  /* 0x0000000000507805 */ /* 0x000fe4000001ff00 */
        /* <DEDUP_REMOVED lines=9> */
[--C-:B------:R-:W-:Y:S01]  /*18f0*/  IMAD R11, R11, 0x200, R2.reuse ;  /* 0x000002000b0b7824 */ /* 0x100fe200078e0202 */
[----:B------:R-:W-:Y:S01]  /*1900*/  LOP3.LUT R8, R9, R8, RZ, 0x3c, !PT ;  /* 0x0000000809087212 */ /* 0x000fe200078e3cff */
[----:B------:R-:W-:Y:S01]  /*1910*/  IMAD R2, R7, 0x4, R2 ;  /* 0x0000000407027824 */ /* 0x000fe200078e0202 */
[----:B------:R-:W-:Y:S01]  /*1920*/  SHF.R.S32.HI R4, RZ, 0x5, R4 ;  /* 0x00000005ff047819 */ /* 0x000fe20000011404 */
[----:B------:R-:W-:Y:S01]  /*1930*/  IMAD.IADD R3, R13, 0x1, -R6 ;  /* 0x000000010d037824 */ /* 0x000fe200078e0a06 */
[----:B------:R-:W-:Y:S01]  /*1940*/  MOV R12, 0x400 ;  /* 0x00000400000c7802 */ /* 0x000fe20000000f00 */
[----:B------:R-:W-:Y:S01]  /*1950*/  IMAD.IADD R6, R8, 0x1, R11 ;  /* 0x0000000108067824 */ /* 0x000fe200078e020b */
[----:B------:R-:W-:Y:S01]  /*1960*/  LOP3.LUT R0, R0, 0x7ffffffc, RZ, 0xc0, !PT ;  /* 0x7ffffffc00007812 */ /* 0x000fe200078ec0ff */
[----:B------:R-:W-:Y:S01]  /*1970*/  IMAD R4, R4, 0x10, R5 ;  /* 0x0000001004047824 */ /* 0x000fe200078e0205 */
[----:B------:R-:W-:-:S02]  /*1980*/  CS2R R76, SRZ ;  /* 0x00000000004c7805 */ /* 0x000fc4000001ff00 */
[----:B------:R-:W-:Y:S01]  /*1990*/  CS2R R74, SRZ ;  /* 0x00000000004a7805 */ /* 0x000fe2000001ff00 */
[----:B------:R2:W-:Y:S01]  /*19a0*/  STL [R1+0x4], R6 ;  /* 0x0000040601007387 */ /* 0x0005e20000100800 */
[----:B------:R-:W-:Y:S01]  /*19b0*/  IMAD R229, R3, 0x40, R4 ;  /* 0x0000004003e57824 */ /* 0x000fe200078e0204 */
[----:B------:R-:W-:Y:S02]  /*19c0*/  CS2R R4, SRZ ;  /* 0x0000000000047805 */ /* 0x000fe4000001ff00 */
[----:B---3--:R-:W-:Y:S01]  /*19d0*/  LEA R12, R14, R12, 0x18 ;  /* 0x0000000c0e0c7211 */ /* 0x008fe200078ec0ff */
[----:B------:R-:W-:Y:S01]  /*19e0*/  IMAD.IADD R0, R7, 0x1, -R0 ;  /* 0x0000000107007824 */ /* 0x000fe200078e0a00 */
[----:B------:R-:W-:Y:S02]  /*19f0*/  CS2R R72, SRZ ;  /* 0x0000000000487805 */ /* 0x000fe4000001ff00 */
[----:B------:R-:W-:Y:S02]  /*1a00*/  CS2R R70, SRZ ;  /* 0x0000000000467805 */ /* 0x000fe4000001ff00 */
[----:B------:R-:W-:Y:S01]  /*1a10*/  CS2R R68, SRZ ;  /* 0x0000000000447805 */ /* 0x000fe2000001ff00 */
[----:B------:R-:W-:Y:S01]  /*1a20*/  IMAD R3, R2, 0x4, R12 ;  /* 0x0000000402037824 */ /* 0x000fe200078e020c */
[----:B------:R-:W-:Y:S01]  /*1a30*/  CS2R R66, SRZ ;  /* 0x0000000000427805 */ /* 0x000fe2000001ff00 */
[----:B--2---:R-:W-:Y:S01]  /*1a40*/  IMAD.U32 R6, RZ, RZ, UR42 ;  /* 0x0000002aff067e24 */ /* 0x004fe2000f8e00ff */
[----:B------:R-:W-:-:S02]  /*1a50*/  CS2R R64, SRZ ;  /* 0x0000000000407805 */ /* 0x000fc4000001ff00 */
[----:B------:R-:W-:Y:S02]  /*1a60*/  CS2R R62, SRZ ;  /* 0x00000000003e7805 */ /* 0x000fe4000001ff00 */
[----:B------:R-:W-:Y:S02]  /*1a70*/  CS2R R60, SRZ ;  /* 0x00000000003c7805 */ /* 0x000fe4000001ff00 */
[----:B------:R-:W-:Y:S02]  /*1a80*/  CS2R R58, SRZ ;  /* 0x00000000003a7805 */ /* 0x000fe4000001ff00 */
[----:B------:R-:W-:Y:S02]  /*1a90*/  IADD3 R2, -R229, UR37, -R6 ;  /* 0x00000025e5027c10 */ /* 0x000fe4000fffe906 */
        /* <DEDUP_REMOVED lines=49> */
[----:B------:R-:W-:Y:S01]  /*1db0*/  IMAD.SHL.U32 R230, R0, 0x2, RZ ;  /* 0x0000000200e67824 */ /* 0x000fe200078e00ff */
[----:B------:R-:W-:-:S07]  /*1dc0*/  IADD3 R229, RZ, -UR42, -R229 ;  /* 0x8000002affe57c10 */ /* 0x000fce000fffe8e5 */
.L_x_1704:
[----:B------:R-:W-:-:S05]  /*1dd0*/  IMAD.U32 R0, RZ, RZ, UR38 ;  /* 0x00000026ff007e24 */ /* 0x000fca000f8e00ff */
[----:B------:R-:W-:-:S04]  /*1de0*/  LOP3.LUT R0, R0, 0x1, RZ, 0xfc, !PT ;  /* 0x0000000100007812 */ /* 0x000fc800078efcff */
[----:B------:R-:W-:-:S13]  /*1df0*/  ISETP.NE.AND P6, PT, R0, 0x3, PT ;  /* 0x000000030000780c */ /* 0x000fda0003fc5270 */
[----:B-1----:R-:W-:Y:S05]  /*1e00*/  @!P6 BRA `(.L_x_1694) ;  /* 0x000000000004e947 */ /* 0x002fea0003800000 */
[----:B------:R-:W-:Y:S01]  /*1e10*/  BPT.TRAP 0x1 ;  /* 0x000000040000795c */ /* 0x000fe20000300000 */
.L_x_1694:
        /* <DEDUP_REMOVED lines=8> */
.L_x_1695:
[----:B---3--:R-:W-:Y:S05]  /*1ea0*/  @P0 BRA `(.L_x_1696) ;  /* 0x0000000000080947 */ /* 0x008fea0003800000 */
[----:B------:R-:W3:Y:S02]  /*1eb0*/  SYNCS.PHASECHK.TRANS64.TRYWAIT P0, [R0+URZ+0x30810], R191 ;  /* 0x030810bf000075a7 */ /* 0x000ee4000800017f */
[----:B---3--:R-:W-:Y:S05]  /*1ec0*/  @!P0 BRA `(.L_x_1697) ;  /* 0x000000a4003c8947 */ /* 0x008fea0003800000 */
.L_x_1696:
        /* <DEDUP_REMOVED lines=84> */
.L_x_1698:
[----:B------:R1:W1:Y:S01]  /*2410*/  SYNCS.PHASECHK.TRANS64.TRYWAIT P0, [R0+URZ+0x30830], R191 ;  /* 0x030830bf000075a7 */ /* 0x000262000800017f */
[----:B------:R-:W-:Y:S05]  /*2420*/  @!P6 BRA `(.L_x_1699) ;  /* 0x000000000004e947 */ /* 0x000fea0003800000 */
[----:B------:R-:W-:Y:S01]  /*2430*/  BPT.TRAP 0x1 ;  /* 0x000000040000795c */ /* 0x000fe20000300000 */
.L_x_1699:
        /* <DEDUP_REMOVED lines=52> */
.L_x_1700:
        /* <DEDUP_REMOVED lines=539> */
.L_x_1702:
        /* <DEDUP_REMOVED lines=49> */
.L_x_1703:
        /* <DEDUP_REMOVED lines=78> */
.L_x_1686:
[----:B------:R-:W-:Y:S05]  /*5120*/  @P0 BRA `(.L_x_1705) ;  /* 0x0000001c00d80947 */ /* 0x000fea0003800000 */
[----:B------:R-:W1:Y:S01]  /*5130*/  S2R R0, SR_TID.X ;  /* 0x0000000000007919 */ /* 0x000e620000002100 */
[----:B------:R-:W2:Y:S01]  /*5140*/  S2UR UR5, SR_CgaCtaId ;  /* 0x00000000000579c3 */ /* 0x000ea20000008800 */
[----:B------:R-:W-:Y:S01]  /*5150*/  UMOV UR4, 0x400 ;  /* 0x0000040000047882 */ /* 0x000fe20000000000 */
[----:B------:R-:W-:-:S06]  /*5160*/  F2FP.BF16.F32.PACK_AB R88, R89, R88 ;  /* 0x000000585958723e */ /* 0x000fcc00000010ff */
[----:B------:R-:W-:Y:S01]  /*5170*/  BAR.SYNC.DEFER_BLOCKING 0x1, 0x100 ;  /* 0x0044000000007b1d */ /* 0x000fe20000010000 */
        /* <DEDUP_REMOVED lines=10> */
[----:B--2---:R-:W-:Y:S01]  /*5220*/  ULEA UR6, UR5, UR4, 0x18 ;  /* 0x0000000405067291 */ /* 0x004fe2000f8ec03f */
[----:B------:R-:W-:Y:S02]  /*5230*/  F2FP.BF16.F32.PACK_AB R106, R109, R108 ;  /* 0x0000006c6d6a723e */ /* 0x000fe400000010ff */
[----:B------:R-:W-:Y:S01]  /*5240*/  F2FP.BF16.F32.PACK_AB R107, R111, R110 ;  /* 0x0000006e6f6b723e */ /* 0x000fe200000010ff */
[----:B------:R-:W-:Y:S01]  /*5250*/  ULDC.64 UR4, c[0x0][0x870] ;  /* 0x00021c0000047ab9 */ /* 0x000fe20000000a00 */
[----:B------:R-:W-:Y:S01]  /*5260*/  F2FP.BF16.F32.PACK_AB R113, R115, R114 ;  /* 0x000000727371723e */ /* 0x000fe200000010ff */
[----:B------:R-:W-:Y:S01]  /*5270*/  UISETP.NE.U32.AND UP0, UPT, UR4, URZ, UPT ;  /* 0x0000003f0400728c */ /* 0x000fe2000bf05070 */
[----:B-1----:R-:W-:Y:S01]  /*5280*/  VIADD R20, R0, 0xffffff80 ;  /* 0xffffff8000147836 */ /* 0x002fe20000000000 */
[----:B------:R-:W-:-:S02]  /*5290*/  F2FP.BF16.F32.PACK_AB R120, R121, R120 ;  /* 0x000000787978723e */ /* 0x000fc400000010ff */
[----:B------:R-:W-:Y:S01]  /*52a0*/  F2FP.BF16.F32.PACK_AB R114, R117, R116 ;  /* 0x000000747572723e */ /* 0x000fe200000010ff */
[----:B------:R-:W-:Y:S01]  /*52b0*/  UISETP.NE.AND.EX UP0, UPT, UR5, URZ, UPT, UP0 ;  /* 0x0000003f0500728c */ /* 0x000fe2000bf05300 */
[----:B------:R-:W-:Y:S02]  /*52c0*/  SHF.R.S32.HI R19, RZ, 0x1f, R20 ;  /* 0x0000001fff137819 */ /* 0x000fe40000011414 */
[----:B------:R-:W-:Y:S01]  /*52d0*/  F2FP.BF16.F32.PACK_AB R115, R119, R118 ;  /* 0x000000767773723e */ /* 0x000fe200000010ff */
[----:B------:R-:W-:Y:S01]  /*52e0*/  ULDC.64 UR4, c[0x0][0x870] ;  /* 0x00021c0000047ab9 */ /* 0x000fe20000000a00 */
[CC--:B------:R-:W-:Y:S01]  /*52f0*/  LEA.HI R15, R19.reuse, R20.reuse, RZ, 0x4 ;  /* 0x00000014130f7211 */ /* 0x0c0fe200078f20ff */
[----:B------:R-:W-:Y:S01]  /*5300*/  UIMAD.WIDE UR4, UR36, 0x4, UR4 ;  /* 0x00000004240478a5 */ /* 0x000fe2000f8e0204 */
[----:B------:R-:W-:Y:S02]  /*5310*/  LEA.HI R17, R19, R20, RZ, 0x5 ;  /* 0x0000001413117211 */ /* 0x000fe400078f28ff */
[----:B------:R-:W-:-:S02]  /*5320*/  LOP3.LUT R3, R15, 0xfffffff0, RZ, 0xc0, !PT ;  /* 0xfffffff00f037812 */ /* 0x000fc400078ec0ff */
[----:B------:R-:W-:Y:S01]  /*5330*/  F2FP.BF16.F32.PACK_AB R121, R123, R122 ;  /* 0x0000007a7b79723e */ /* 0x000fe200000010ff */
[----:B------:R-:W-:Y:S01]  /*5340*/  IMAD.SHL.U32 R17, R17, 0x20, RZ ;  /* 0x0000002011117824 */ /* 0x000fe200078e00ff */
[----:B------:R-:W-:Y:S01]  /*5350*/  F2FP.BF16.F32.PACK_AB R128, R129, R128 ;  /* 0x000000808180723e */ /* 0x000fe200000010ff */
[----:B------:R-:W-:Y:S01]  /*5360*/  IMAD.IADD R3, R20, 0x1, -R3 ;  /* 0x0000000114037824 */ /* 0x000fe200078e0a03 */
[----:B------:R-:W-:Y:S02]  /*5370*/  F2FP.BF16.F32.PACK_AB R122, R125, R124 ;  /* 0x0000007c7d7a723e */ /* 0x000fe400000010ff */
[----:B------:R-:W-:Y:S01]  /*5380*/  LOP3.LUT R18, R17, 0x7ffffc00, RZ, 0xc0, !PT ;  /* 0x7ffffc0011127812 */ /* 0x000fe200078ec0ff */
[----:B------:R-:W-:Y:S01]  /*5390*/  IMAD.MOV.U32 R17, RZ, RZ, 0x40 ;  /* 0x00000040ff117424 */ /* 0x000fe200078e00ff */
[----:B------:R-:W-:Y:S02]  /*53a0*/  SHF.R.S32.HI R0, RZ, 0x1f, R3 ;  /* 0x0000001fff007819 */ /* 0x000fe40000011403 */
[----:B------:R-:W-:-:S02]  /*53b0*/  F2FP.BF16.F32.PACK_AB R123, R127, R126 ;  /* 0x0000007e7f7b723e */ /* 0x000fc400000010ff */
[----:B------:R-:W-:Y:S02]  /*53c0*/  LEA.HI R13, R0, R3, RZ, 0x3 ;  /* 0x00000003000d7211 */ /* 0x000fe400078f18ff */
[----:B------:R-:W-:Y:S02]  /*53d0*/  F2FP.BF16.F32.PACK_AB R129, R131, R130 ;  /* 0x000000828381723e */ /* 0x000fe400000010ff */
[----:B------:R-:W-:Y:S02]  /*53e0*/  LOP3.LUT R0, R13, 0xfffffff8, RZ, 0xc0, !PT ;  /* 0xfffffff80d007812 */ /* 0x000fe400078ec0ff */
[----:B------:R-:W-:Y:S02]  /*53f0*/  SHF.R.S32.HI R13, RZ, 0x3, R13 ;  /* 0x00000003ff0d7819 */ /* 0x000fe4000001140d */
[----:B------:R-:W-:Y:S01]  /*5400*/  F2FP.BF16.F32.PACK_AB R136, R137, R136 ;  /* 0x000000888988723e */ /* 0x000fe200000010ff */
[----:B------:R-:W-:Y:S01]  /*5410*/  IMAD.IADD R14, R3, 0x1, -R0 ;  /* 0x00000001030e7824 */ /* 0x000fe200078e0a00 */
[----:B------:R-:W-:Y:S01]  /*5420*/  SHF.R.S32.HI R0, RZ, 0x4, R15 ;  /* 0x00000004ff007819 */ /* 0x000fe2000001140f */
[----:B------:R-:W-:Y:S01]  /*5430*/  IMAD R18, R13, 0x200, R18 ;  /* 0x000002000d127824 */ /* 0x000fe200078e0212 */
[----:B------:R-:W-:Y:S01]  /*5440*/  F2FP.BF16.F32.PACK_AB R130, R133, R132 ;  /* 0x000000848582723e */ /* 0x000fe200000010ff */
[C---:B------:R-:W-:Y:S01]  /*5450*/  IMAD.SHL.U32 R15, R14.reuse, 0x40, RZ ;  /* 0x000000400e0f7824 */ /* 0x040fe200078e00ff */
[----:B------:R-:W-:Y:S01]  /*5460*/  R2P PR, R14, 0x6 ;  /* 0x000000060e007804 */ /* 0x000fe20000000000 */
[----:B------:R-:W-:Y:S01]  /*5470*/  IMAD.SHL.U32 R16, R0, 0x8, RZ ;  /* 0x0000000800107824 */ /* 0x000fe200078e00ff */
[----:B------:R-:W-:-:S02]  /*5480*/  F2FP.BF16.F32.PACK_AB R131, R135, R134 ;  /* 0x000000868783723e */ /* 0x000fc400000010ff */
[----:B------:R-:W-:Y:S02]  /*5490*/  LOP3.LUT R15, R15, 0x1c0, RZ, 0xc0, !PT ;  /* 0x000001c00f0f7812 */ /* 0x000fe400078ec0ff */
[----:B------:R-:W-:Y:S02]  /*54a0*/  SEL R17, R17, 0xffffffc0, !P2 ;  /* 0xffffffc011117807 */ /* 0x000fe40005000000 */
[----:B------:R-:W-:Y:S02]  /*54b0*/  LOP3.LUT R16, R15, 0x8, R16, 0xf8, !PT ;  /* 0x000000080f107812 */ /* 0x000fe400078ef810 */
[----:B------:R-:W-:Y:S02]  /*54c0*/  SHF.R.U32.HI R15, RZ, 0x3, R15 ;  /* 0x00000003ff0f7819 */ /* 0x000fe4000001160f */
[----:B------:R-:W-:Y:S02]  /*54d0*/  F2FP.BF16.F32.PACK_AB R137, R139, R138 ;  /* 0x0000008a8b89723e */ /* 0x000fe400000010ff */
[----:B------:R-:W-:Y:S01]  /*54e0*/  LOP3.LUT R15, R16, R15, RZ, 0x3c, !PT ;  /* 0x0000000f100f7212 */ /* 0x000fe200078e3cff */
[----:B------:R-:W-:Y:S01]  /*54f0*/  IMAD.MOV.U32 R16, RZ, RZ, 0x20 ;  /* 0x00000020ff107424 */ /* 0x000fe200078e00ff */
[----:B------:R-:W-:-:S02]  /*5500*/  F2FP.BF16.F32.PACK_AB R144, R145, R144 ;  /* 0x000000909190723e */ /* 0x000fc400000010ff */
[----:B------:R-:W-:Y:S01]  /*5510*/  F2FP.BF16.F32.PACK_AB R138, R141, R140 ;  /* 0x0000008c8d8a723e */ /* 0x000fe200000010ff */
[----:B------:R-:W-:Y:S01]  /*5520*/  IMAD.IADD R15, R15, 0x1, R18 ;  /* 0x000000010f0f7824 */ /* 0x000fe200078e0212 */
[----:B------:R-:W-:Y:S02]  /*5530*/  SEL R16, R16, 0xffffffe0, !P1 ;  /* 0xffffffe010107807 */ /* 0x000fe40004800000 */
[----:B------:R-:W-:Y:S02]  /*5540*/  F2FP.BF16.F32.PACK_AB R139, R143, R142 ;  /* 0x0000008e8f8b723e */ /* 0x000fe400000010ff */
[----:B------:R-:W-:Y:S02]  /*5550*/  LEA R15, R15, UR6, 0x1 ;  /* 0x000000060f0f7c11 */ /* 0x000fe4000f8e08ff */
[----:B------:R-:W-:Y:S02]  /*5560*/  F2FP.BF16.F32.PACK_AB R145, R147, R146 ;  /* 0x000000929391723e */ /* 0x000fe400000010ff */
[--C-:B------:R-:W-:Y:S01]  /*5570*/  IADD3 R16, R16, 0x8000, R15.reuse ;  /* 0x0000800010107810 */ /* 0x100fe20007ffe00f */
[----:B------:R-:W-:Y:S01]  /*5580*/  STSM.16.M88.4 [R15+0x8000], R88 ;  /* 0x008000580f007844 */ /* 0x000fe20000000200 */
[----:B------:R-:W-:-:S02]  /*5590*/  IADD3 R18, R17, 0x8000, R15 ;  /* 0x0000800011127810 */ /* 0x000fc40007ffe00f */
[----:B------:R-:W-:Y:S01]  /*55a0*/  F2FP.BF16.F32.PACK_AB R146, R149, R148 ;  /* 0x000000949592723e */ /* 0x000fe200000010ff */
[----:B------:R-:W-:Y:S01]  /*55b0*/  IMAD.IADD R17, R16, 0x1, R17 ;  /* 0x0000000110117824 */ /* 0x000fe200078e0211 */
[----:B------:R-:W-:Y:S01]  /*55c0*/  STSM.16.M88.4 [R16], R96 ;  /* 0x0000006010007844 */ /* 0x000fe20000000200 */
[----:B------:R-:W-:Y:S02]  /*55d0*/  F2FP.BF16.F32.PACK_AB R147, R151, R150 ;  /* 0x000000969793723e */ /* 0x000fe400000010ff */
[----:B------:R-:W-:Y:S01]  /*55e0*/  F2FP.BF16.F32.PACK_AB R4, R25, R4 ;  /* 0x000000041904723e */ /* 0x000fe200000010ff */
[----:B------:R-:W-:Y:S01]  /*55f0*/  STSM.16.M88.4 [R18], R104 ;  /* 0x0000006812007844 */ /* 0x000fe20000000200 */
[----:B------:R-:W-:Y:S02]  /*5600*/  F2FP.BF16.F32.PACK_AB R5, R2, R5 ;  /* 0x000000050205723e */ /* 0x000fe400000010ff */
[----:B------:R-:W-:Y:S01]  /*5610*/  F2FP.BF16.F32.PACK_AB R6, R29, R6 ;  /* 0x000000061d06723e */ /* 0x000fe200000010ff */
[----:B------:R-:W-:Y:S01]  /*5620*/  STSM.16.M88.4 [R17], R112 ;  /* 0x0000007011007844 */ /* 0x000fe20000000200 */
[----:B------:R-:W-:-:S02]  /*5630*/  F2FP.BF16.F32.PACK_AB R7, R8, R7 ;  /* 0x000000070807723e */ /* 0x000fc400000010ff */
[----:B------:R-:W-:Y:S01]  /*5640*/  F2FP.BF16.F32.PACK_AB R9, R10, R9 ;  /* 0x000000090a09723e */ /* 0x000fe200000010ff */
[----:B------:R-:W-:Y:S01]  /*5650*/  STSM.16.M88.4 [R15+0xc000], R120 ;  /* 0x00c000780f007844 */ /* 0x000fe20000000200 */
        /* <DEDUP_REMOVED lines=20> */
[----:B------:R-:W-:Y:S01]  /*57a0*/  ULDC UR7, c[0x0][0x808] ;  /* 0x0002020000077ab9 */ /* 0x000fe20000000800 */
[----:B------:R-:W-:Y:S01]  /*57b0*/  F2FP.BF16.F32.PACK_AB R51, R55, R54 ;  /* 0x000000363733723e */ /* 0x000fe200000010ff */
[----:B------:R-:W4:Y:S01]  /*57c0*/  S2UR UR9, SR_CTAID.Y ;  /* 0x00000000000979c3 */ /* 0x000f220000002600 */
[----:B------:R-:W-:Y:S01]  /*57d0*/  F2FP.BF16.F32.PACK_AB R57, R59, R58 ;  /* 0x0000003a3b39723e */ /* 0x000fe200000010ff */
[----:B-1----:R-:W-:Y:S01]  /*57e0*/  IMAD.U32 R4, RZ, RZ, UR4 ;  /* 0x00000004ff047e24 */ /* 0x002fe2000f8e00ff */
[----:B------:R-:W-:Y:S01]  /*57f0*/  F2FP.BF16.F32.PACK_AB R58, R61, R60 ;  /* 0x0000003c3d3a723e */ /* 0x000fe200000010ff */
[----:B------:R3:W-:Y:S01]  /*5800*/  STSM.16.M88.4 [R17+-0x8000], R48 ;  /* 0xff80003011007844 */ /* 0x0007e20000000200 */
[----:B------:R-:W-:Y:S01]  /*5810*/  F2FP.BF16.F32.PACK_AB R59, R63, R62 ;  /* 0x0000003e3f3b723e */ /* 0x000fe200000010ff */
[----:B------:R-:W-:Y:S01]  /*5820*/  IMAD.U32 R5, RZ, RZ, UR5 ;  /* 0x00000005ff057e24 */ /* 0x000fe2000f8e00ff */
[----:B------:R-:W-:Y:S01]  /*5830*/  F2FP.BF16.F32.PACK_AB R65, R67, R66 ;  /* 0x000000424341723e */ /* 0x000fe200000010ff */
[----:B------:R-:W-:Y:S01]  /*5840*/  ULDC.64 UR4, c[0x0][0x878] ;  /* 0x00021e0000047ab9 */ /* 0x000fe20000000a00 */
[----:B------:R-:W-:Y:S01]  /*5850*/  F2FP.BF16.F32.PACK_AB R66, R69, R68 ;  /* 0x000000444542723e */ /* 0x000fe200000010ff */
[----:B------:R3:W-:Y:S01]  /*5860*/  STSM.16.M88.4 [R15+0x4000], R56 ;  /* 0x004000380f007844 */ /* 0x0007e20000000200 */
[----:B------:R-:W-:Y:S01]  /*5870*/  F2FP.BF16.F32.PACK_AB R67, R71, R70 ;  /* 0x000000464743723e */ /* 0x000fe200000010ff */
[----:B------:R-:W1:Y:S01]  /*5880*/  LDC.64 R36, c[0x0][0x850] ;  /* 0x00021400ff247b82 */ /* 0x000e620000000a00 */
[----:B------:R-:W-:-:S02]  /*5890*/  F2FP.BF16.F32.PACK_AB R73, R75, R74 ;  /* 0x0000004a4b49723e */ /* 0x000fc400000010ff */
[----:B------:R-:W-:Y:S01]  /*58a0*/  F2FP.BF16.F32.PACK_AB R74, R77, R76 ;  /* 0x0000004c4d4a723e */ /* 0x000fe200000010ff */
[----:B------:R3:W-:Y:S01]  /*58b0*/  STSM.16.M88.4 [R16+-0x4000], R64 ;  /* 0xffc0004010007844 */ /* 0x0007e20000000200 */
[----:B------:R-:W-:Y:S02]  /*58c0*/  F2FP.BF16.F32.PACK_AB R75, R79, R78 ;  /* 0x0000004e4f4b723e */ /* 0x000fe400000010ff */
[----:B------:R-:W-:Y:S02]  /*58d0*/  F2FP.BF16.F32.PACK_AB R81, R83, R82 ;  /* 0x000000525351723e */ /* 0x000fe400000010ff */
[----:B------:R-:W-:Y:S01]  /*58e0*/  F2FP.BF16.F32.PACK_AB R82, R85, R84 ;  /* 0x000000545552723e */ /* 0x000fe200000010ff */
[----:B------:R3:W-:Y:S01]  /*58f0*/  STSM.16.M88.4 [R18+-0x4000], R72 ;  /* 0xffc0004812007844 */ /* 0x0007e20000000200 */
[----:B------:R-:W-:Y:S02]  /*5900*/  F2FP.BF16.F32.PACK_AB R83, R87, R86 ;  /* 0x000000565753723e */ /* 0x000fe400000010ff */
[----:B------:R-:W-:-:S03]  /*5910*/  PLOP3.LUT P0, PT, PT, PT, UP0, 0x80, 0x0 ;  /* 0x000000000000781c */ /* 0x000fc60003f0f008 */
[----:B------:R3:W-:Y:S01]  /*5920*/  STSM.16.M88.4 [R17+-0x4000], R80 ;  /* 0xffc0005011007844 */ /* 0x0007e20000000200 */
[----:B------:R-:W-:Y:S01]  /*5930*/  BAR.SYNC.DEFER_BLOCKING 0x1, 0x100 ;  /* 0x0044000000007b1d */ /* 0x000fe20000010000 */
[----:B------:R-:W-:-:S04]  /*5940*/  UISETP.NE.U32.AND UP1, UPT, UR4, URZ, UPT ;  /* 0x0000003f0400728c */ /* 0x000fc8000bf25070 */
[----:B------:R-:W-:-:S04]  /*5950*/  UISETP.NE.AND.EX UP1, UPT, UR5, URZ, UPT, UP1 ;  /* 0x0000003f0500728c */ /* 0x000fc8000bf25310 */
[----:B--2---:R-:W2:Y:S07]  /*5960*/  @P0 LDG.E R8, desc[UR46][R4.64] ;  /* 0x0000002e04080981 */ /* 0x004eae000c1e1900 */
[----:B------:R-:W-:Y:S01]  /*5970*/  @UP1 ULDC.64 UR4, c[0x0][0x878] ;  /* 0x00021e0000041ab9 */ /* 0x000fe20000000a00 */
[----:B------:R-:W-:Y:S01]  /*5980*/  PLOP3.LUT P1, PT, PT, PT, UP1, 0x80, 0x0 ;  /* 0x000000000000781c */ /* 0x000fe20003f2f018 */
[----:B------:R-:W-:Y:S01]  /*5990*/  @UP1 UIMAD.WIDE UR4, UR36, 0x4, UR4 ;  /* 0x00000004240418a5 */ /* 0x000fe2000f8e0204 */
[----:B------:R-:W-:-:S05]  /*59a0*/  IMAD.U32 R2, RZ, RZ, UR7 ;  /* 0x00000007ff027e24 */ /* 0x000fca000f8e00ff */
[----:B------:R-:W-:Y:S02]  /*59b0*/  IMAD.U32 R6, RZ, RZ, UR4 ;  /* 0x00000004ff067e24 */ /* 0x000fe4000f8e00ff */
[----:B------:R-:W-:-:S05]  /*59c0*/  IMAD.U32 R7, RZ, RZ, UR5 ;  /* 0x00000005ff077e24 */ /* 0x000fca000f8e00ff */
[----:B------:R3:W5:Y:S01]  /*59d0*/  @P1 LDG.E R2, desc[UR46][R6.64] ;  /* 0x0000002e06021981 */ /* 0x000762000c1e1900 */
[----:B------:R-:W-:Y:S01]  /*59e0*/  LEA.HI R10, R19, R20, RZ, 0x7 ;  /* 0x00000014130a7211 */ /* 0x000fe200078f38ff */
[----:B------:R-:W-:Y:S01]  /*59f0*/  IMAD.SHL.U32 R14, R14, 0x8, RZ ;  /* 0x000000080e0e7824 */ /* 0x000fe200078e00ff */
[----:B------:R-:W-:Y:S01]  /*5a00*/  UMOV UR4, URZ ;  /* 0x0000003f00047c82 */ /* 0x000fe20008000000 */
[----:B------:R-:W1:Y:S01]  /*5a10*/  S2R R39, SR_CTAID.X ;  /* 0x0000000000277919 */ /* 0x000e620000002500 */
[----:B------:R-:W-:Y:S01]  /*5a20*/  UMOV UR5, URZ ;  /* 0x0000003f00057c82 */ /* 0x000fe20008000000 */
[----:B------:R-:W-:Y:S01]  /*5a30*/  IMAD.SHL.U32 R10, R10, 0x4, RZ ;  /* 0x000000040a0a7824 */ /* 0x000fe200078e00ff */
[----:B----4-:R-:W-:-:S04]  /*5a40*/  USHF.R.S32.HI UR10, URZ, 0x1f, UR9 ;  /* 0x0000001f3f0a7899 */ /* 0x010fc80008011409 */
[----:B------:R-:W-:-:S05]  /*5a50*/  LOP3.LUT R10, R10, 0x7ffffe00, RZ, 0xc0, !PT ;  /* 0x7ffffe000a0a7812 */ /* 0x000fca00078ec0ff */
[----:B------:R-:W-:Y:S01]  /*5a60*/  IMAD R10, R13, 0x2000, R10 ;  /* 0x000020000d0a7824 */ /* 0x000fe200078e020a */
[----:B--2---:R-:W-:Y:S01]  /*5a70*/  @P0 R2UR UR7, R8 ;  /* 0x00000000080702ca */ /* 0x004fe200000e0000 */
[----:B------:R-:W-:-:S05]  /*5a80*/  IMAD.SHL.U32 R8, R0, 0x40, RZ ;  /* 0x0000004000087824 */ /* 0x000fca00078e00ff */
[----:B------:R-:W-:-:S04]  /*5a90*/  LOP3.LUT R9, R8, 0x1c0, RZ, 0xc0, !PT ;  /* 0x000001c008097812 */ /* 0x000fc800078ec0ff */
[----:B------:R-:W-:Y:S02]  /*5aa0*/  LOP3.LUT R14, R9, 0x38, R14, 0xf8, !PT ;  /* 0x00000038090e7812 */ /* 0x000fe400078ef80e */
[----:B------:R-:W-:Y:S01]  /*5ab0*/  SHF.R.U32.HI R9, RZ, 0x3, R9 ;  /* 0x00000003ff097819 */ /* 0x000fe20000011609 */
[----:B------:R-:W-:Y:S02]  /*5ac0*/  @UP0 USHF.R.S32.HI UR8, URZ, 0x1f, UR7 ;  /* 0x0000001f3f080899 */ /* 0x000fe40008011407 */
[----:B------:R-:W-:Y:S01]  /*5ad0*/  @UP0 UMOV UR4, UR7 ;  /* 0x0000000700040c82 */ /* 0x000fe20008000000 */
[----:B------:R-:W-:-:S04]  /*5ae0*/  LOP3.LUT R9, R14, R9, RZ, 0x3c, !PT ;  /* 0x000000090e097212 */ /* 0x000fc800078e3cff */
[----:B------:R-:W-:Y:S01]  /*5af0*/  @UP0 UMOV UR5, UR8 ;  /* 0x0000000800050c82 */ /* 0x000fe20008000000 */
[----:B------:R-:W-:Y:S01]  /*5b00*/  IMAD.IADD R9, R10, 0x1, R9 ;  /* 0x000000010a097824 */ /* 0x000fe200078e0209 */
[----:B-1-3--:R-:W-:Y:S06]  /*5b10*/  @P1 BRA `(.L_x_1706) ;  /* 0x0000000000101947 */ /* 0x00afec0003800000 */
[----:B------:R-:W-:Y:S05]  /*5b20*/  @!P0 BRA `(.L_x_1706) ;  /* 0x00000000000c8947 */ /* 0x000fea0003800000 */
[----:B------:R-:W2:Y:S04]  /*5b30*/  LDG.E R7, desc[UR46][R4.64] ;  /* 0x0000002e04077981 */ /* 0x000ea8000c1e1900 */
[----:B-----5:R-:W2:Y:S02]  /*5b40*/  LDG.E R2, desc[UR46][R4.64+0x4] ;  /* 0x0000042e04027981 */ /* 0x020ea4000c1e1900 */
[----:B--2---:R-:W-:-:S07]  /*5b50*/  IMAD.IADD R2, R2, 0x1, -R7 ;  /* 0x0000000102027824 */ /* 0x004fce00078e0a07 */
.L_x_1706:
[----:B------:R-:W-:Y:S01]  /*5b60*/  LEA R46, R9, UR6, 0x1 ;  /* 0x00000006092e7c11 */ /* 0x000fe2000f8e08ff */
[----:B------:R-:W-:Y:S01]  /*5b70*/  IMAD R30, R36, UR10, RZ ;  /* 0x0000000a241e7c24 */ /* 0x000fe2000f8e02ff */
[----:B------:R-:W-:Y:S01]  /*5b80*/  USHF.R.S32.HI UR6, URZ, 0x1f, UR36 ;  /* 0x0000001f3f067899 */ /* 0x000fe20008011424 */
[----:B-----5:R-:W-:Y:S01]  /*5b90*/  IMAD R2, R39, -0x80, R2 ;  /* 0xffffff8027027824 */ /* 0x020fe200078e0202 */
[----:B------:R-:W1:Y:S01]  /*5ba0*/  LDC.64 R48, c[0x0][0x820] ;  /* 0x00020800ff307b82 */ /* 0x000e620000000a00 */
[----:B------:R2:W3:Y:S01]  /*5bb0*/  LDS.128 R32, [R46+0x8800] ;  /* 0x008800002e207984 */ /* 0x0004e20000000c00 */
[----:B------:R-:W-:Y:S01]  /*5bc0*/  IMAD.SHL.U32 R28, R3, 0x8, RZ ;  /* 0x00000008031c7824 */ /* 0x000fe200078e00ff */
[----:B------:R-:W-:Y:S01]  /*5bd0*/  ULDC UR11, c[0x0][0x83c] ;  /* 0x00020f00000b7ab9 */ /* 0x000fe20000000800 */
[----:B------:R-:W-:Y:S01]  /*5be0*/  IMAD R37, R37, UR9, R30 ;  /* 0x0000000925257c24 */ /* 0x000fe2000f8e021e */
[----:B------:R2:W4:Y:S01]  /*5bf0*/  LDS.128 R24, [R46+0x1000] ;  /* 0x001000002e187984 */ /* 0x0005220000000c00 */
[----:B------:R-:W-:Y:S01]  /*5c00*/  VIADD R30, R0, 0x10 ;  /* 0x00000010001e7836 */ /* 0x000fe20000000000 */
[----:B------:R-:W-:Y:S01]  /*5c10*/  VIMNMX R47, R2, 0x80, PT ;  /* 0x00000080022f7848 */ /* 0x000fe20003fe0100 */
[----:B------:R-:W-:Y:S01]  /*5c20*/  VIADD R31, R0, 0x20 ;  /* 0x00000020001f7836 */ /* 0x000fe20000000000 */
[----:B------:R2:W1:Y:S01]  /*5c30*/  LDS.128 R20, [R46+0x1800] ;  /* 0x001800002e147984 */ /* 0x0004620000000c00 */
[--C-:B------:R-:W-:Y:S01]  /*5c40*/  SHF.R.S32.HI R29, RZ, 0x1f, R28.reuse ;  /* 0x0000001fff1d7819 */ /* 0x100fe2000001141c */
[----:B------:R-:W-:Y:S01]  /*5c50*/  USEL UR8, UR6, URZ, !UP0 ;  /* 0x0000003f06087287 */ /* 0x000fe2000c000000 */
[-C--:B------:R-:W-:Y:S01]  /*5c60*/  ISETP.GE.AND P6, PT, R30, R47.reuse, PT ;  /* 0x0000002f1e00720c */ /* 0x080fe20003fc6270 */
[----:B------:R2:W1:Y:S01]  /*5c70*/  LDS.128 R16, [R46+0x2000] ;  /* 0x002000002e107984 */ /* 0x0004620000000c00 */
[C---:B------:R-:W-:Y:S01]  /*5c80*/  VIADD R30, R0.reuse, 0x40 ;  /* 0x00000040001e7836 */ /* 0x040fe20000000000 */
[-C--:B------:R-:W-:Y:S01]  /*5c90*/  ISETP.GE.AND P2, PT, R0, R47.reuse, PT ;  /* 0x0000002f0000720c */ /* 0x080fe20003f46270 */
[----:B------:R-:W-:Y:S01]  /*5ca0*/  IMAD.WIDE.U32 R2, R36, UR9, R28 ;  /* 0x0000000924027c25 */ /* 0x000fe2000f8e001c */
[----:B------:R2:W1:Y:S01]  /*5cb0*/  LDS.128 R12, [R46+0x2800] ;  /* 0x002800002e0c7984 */ /* 0x0004620000000c00 */
[----:B------:R-:W-:Y:S01]  /*5cc0*/  ULDC.64 UR6, c[0x0][0x858] ;  /* 0x0002160000067ab9 */ /* 0x000fe20000000a00 */
[-C--:B------:R-:W-:Y:S01]  /*5cd0*/  ISETP.GE.AND P1, PT, R30, R47.reuse, PT ;  /* 0x0000002f1e00720c */ /* 0x080fe20003f26270 */
[----:B------:R-:W-:Y:S01]  /*5ce0*/  IMAD.MOV.U32 R30, RZ, RZ, R2 ;  /* 0x000000ffff1e7224 */ /* 0x000fe200078e0002 */
[----:B------:R2:W1:Y:S01]  /*5cf0*/  LDS.128 R8, [R46+0x3000] ;  /* 0x003000002e087984 */ /* 0x0004620000000c00 */
[----:B------:R-:W-:Y:S01]  /*5d00*/  ISETP.GE.OR P4, PT, R28, UR11, P2 ;  /* 0x0000000b1c007c0c */ /* 0x000fe20009786670 */
[----:B------:R-:W-:Y:S01]  /*5d10*/  USEL UR36, UR36, URZ, !UP0 ;  /* 0x0000003f24247287 */ /* 0x000fe2000c000000 */
[C---:B------:R-:W-:Y:S01]  /*5d20*/  IADD3 R2, P3, R0.reuse, UR4, RZ ;  /* 0x0000000400027c10 */ /* 0x040fe2000ff7e0ff */
[----:B------:R2:W1:Y:S01]  /*5d30*/  LDS.128 R4, [R46+0x3800] ;  /* 0x003800002e047984 */ /* 0x0004620000000c00 */
[----:B------:R-:W-:Y:S01]  /*5d40*/  UIMAD UR4, UR8, UR6, URZ ;  /* 0x00000006080472a4 */ /* 0x000fe2000f8e023f */
[----:B------:R-:W-:Y:S01]  /*5d50*/  ISETP.GE.AND P0, PT, R31, R47, PT ;  /* 0x0000002f1f00720c */ /* 0x000fe20003f06270 */
[----:B------:R-:W-:Y:S01]  /*5d60*/  IMAD.IADD R31, R3, 0x1, R37 ;  /* 0x00000001031f7824 */ /* 0x000fe200078e0225 */
[C---:B------:R-:W-:Y:S01]  /*5d70*/  LEA.HI.X.SX32 R3, R0.reuse, UR5, 0x1, P3 ;  /* 0x0000000500037c11 */ /* 0x040fe200098f0eff */
[----:B------:R-:W-:Y:S01]  /*5d80*/  IMAD.U32 R45, RZ, RZ, UR6 ;  /* 0x00000006ff2d7e24 */ /* 0x000fe2000f8e00ff */
[----:B------:R-:W-:Y:S01]  /*5d90*/  UIMAD UR4, UR36, UR7, UR4 ;  /* 0x00000007240472a4 */ /* 0x000fe2000f8e0204 */
[----:B------:R-:W-:Y:S01]  /*5da0*/  VIADD R36, R0, 0x30 ;  /* 0x0000003000247836 */ /* 0x000fe20000000000 */
[----:B------:R-:W-:Y:S01]  /*5db0*/  BSSY B0, `(.L_x_1707) ;  /* 0x0000014000007945 */ /* 0x000fe20003800000 */
[----:B------:R-:W-:Y:S01]  /*5dc0*/  IMAD.WIDE.U32 R44, R45, UR36, R30 ;  /* 0x000000242d2c7c25 */ /* 0x000fe2000f8e001e */
[----:B------:R-:W-:-:S02]  /*5dd0*/  P2R R50, PR, RZ, 0x40 ;  /* 0x00000040ff327803 */ /* 0x000fc40000000000 */
[----:B------:R-:W-:Y:S01]  /*5de0*/  ISETP.GE.AND P5, PT, R36, R47, PT ;  /* 0x0000002f2400720c */ /* 0x000fe20003fa6270 */
[----:B------:R-:W-:Y:S01]  /*5df0*/  VIADD R41, R45, UR4 ;  /* 0x000000042d297c36 */ /* 0x000fe20008000000 */
[----:B------:R-:W-:Y:S01]  /*5e00*/  ISETP.GE.OR P3, PT, R28, UR11, P6 ;  /* 0x0000000b1c007c0c */ /* 0x000fe2000b766670 */
[----:B------:R-:W-:Y:S01]  /*5e10*/  IMAD.WIDE R2, R39, 0x80, R2 ;  /* 0x0000008027027825 */ /* 0x000fe200078e0202 */
[----:B------:R-:W-:Y:S01]  /*5e20*/  P2R R51, PR, RZ, 0x20 ;  /* 0x00000020ff337803 */ /* 0x000fe20000000000 */
[----:B--23--:R-:W-:Y:S10]  /*5e30*/  @P4 BRA `(.L_x_1708) ;  /* 0x00000000002c4947 */ /* 0x00cff40003800000 */
        /* <DEDUP_REMOVED lines=11> */
.L_x_1708:
[----:B------:R-:W-:Y:S05]  /*5ef0*/  BSYNC B0 ;  /* 0x0000000000007941 */ /* 0x000fea0003800000 */
.L_x_1707:
        /* <DEDUP_REMOVED lines=15> */
.L_x_1710:
[----:B------:R-:W-:Y:S05]  /*5ff0*/  BSYNC B0 ;  /* 0x0000000000007941 */ /* 0x000fea0003800000 */
.L_x_1709:
        /* <DEDUP_REMOVED lines=18> */
.L_x_1712:
[----:B------:R-:W-:Y:S05]  /*6120*/  BSYNC B0 ;  /* 0x0000000000007941 */ /* 0x000fea0003800000 */
.L_x_1711:
        /* <DEDUP_REMOVED lines=17> */
.L_x_1714:
[----:B------:R-:W-:Y:S05]  /*6240*/  BSYNC B0 ;  /* 0x0000000000007941 */ /* 0x000fea0003800000 */
.L_x_1713:
        /* <DEDUP_REMOVED lines=18> */
.L_x_1716:
[----:B------:R-:W-:Y:S05]  /*6370*/  BSYNC B0 ;  /* 0x0000000000007941 */ /* 0x000fea0003800000 */
.L_x_1715:
        /* <DEDUP_REMOVED lines=18> */
.L_x_1718:
[----:B------:R-:W-:Y:S05]  /*64a0*/  BSYNC B0 ;  /* 0x0000000000007941 */ /* 0x000fea0003800000 */
.L_x_1717:
[----:B--23--:R2:W3:Y:S01]  /*64b0*/  LDS.128 R32, [R46+0xb000] ;  /* 0x00b000002e207984 */ /* 0x00c4e20000000c00 */
[----:B------:R-:W-:Y:S01]  /*64c0*/  ISETP.GE.AND P4, PT, R38, R47, PT ;  /* 0x0000002f2600720c */ /* 0x000fe20003f86270 */
[----:B------:R-:W-:Y:S01]  /*64d0*/  BSSY B0, `(.L_x_1719) ;  /* 0x0000011000007945 */ /* 0x000fe20003800000 */
[----:B------:R-:W-:Y:S02]  /*64e0*/  IMAD R38, R48, UR10, RZ ;  /* 0x0000000a30267c24 */ /* 0x000fe4000f8e02ff */
        /* <DEDUP_REMOVED lines=15> */
.L_x_1720:
[----:B------:R-:W-:Y:S05]  /*65e0*/  BSYNC B0 ;  /* 0x0000000000007941 */ /* 0x000fea0003800000 */
.L_x_1719:
        /* <DEDUP_REMOVED lines=21> */
.L_x_1722:
[----:B------:R-:W-:Y:S05]  /*6740*/  BSYNC B0 ;  /* 0x0000000000007941 */ /* 0x000fea0003800000 */
.L_x_1721:
[----:B------:R-:W-:Y:S01]  /*6750*/  P2R R0, PR, RZ, 0x20 ;  /* 0x00000020ff007803 */ /* 0x000fe20000000000 */
[----:B------:R-:W-:Y:S01]  /*6760*/  ULDC UR5, c[0x0][0x80c] ;  /* 0x0002030000057ab9 */ /* 0x000fe20000000800 */
[----:B------:R-:W-:Y:S01]  /*6770*/  ISETP.NE.AND P5, PT, R50, RZ, PT ;  /* 0x000000ff3200720c */ /* 0x000fe20003fa5270 */
[----:B------:R-:W-:Y:S01]  /*6780*/  ULDC.64 UR6, c[0x0][0x828] ;  /* 0x00020a0000067ab9 */ /* 0x000fe20000000a00 */
[----:B------:R-:W-:Y:S01]  /*6790*/  ISETP.NE.AND P6, PT, R51, RZ, PT ;  /* 0x000000ff3300720c */ /* 0x000fe20003fc5270 */
[----:B------:R-:W-:Y:S01]  /*67a0*/  IMAD.U32 R29, RZ, RZ, UR6 ;  /* 0x00000006ff1d7e24 */ /* 0x000fe2000f8e00ff */
[C---:B------:R-:W-:Y:S01]  /*67b0*/  ISETP.GE.OR P5, PT, R28.reuse, UR5, P5 ;  /* 0x000000051c007c0c */ /* 0x040fe2000afa6670 */
[----:B------:R-:W-:Y:S01]  /*67c0*/  IMAD.IADD R39, R39, 0x1, R43 ;  /* 0x0000000127277824 */ /* 0x000fe200078e022b */
[----:B------:R-:W-:Y:S01]  /*67d0*/  ISETP.GE.OR P2, PT, R28, UR5, P2 ;  /* 0x000000051c007c0c */ /* 0x000fe20009746670 */
[----:B------:R-:W-:Y:S01]  /*67e0*/  UIMAD UR4, UR8, UR6, URZ ;  /* 0x00000006080472a4 */ /* 0x000fe2000f8e023f */
[----:B------:R-:W-:Y:S01]  /*67f0*/  P2R R40, PR, RZ, 0x20 ;  /* 0x00000020ff287803 */ /* 0x000fe20000000000 */
[----:B------:R-:W-:Y:S01]  /*6800*/  IMAD.WIDE.U32 R38, R29, UR36, R38 ;  /* 0x000000241d267c25 */ /* 0x000fe2000f8e0026 */
[----:B------:R-:W-:Y:S01]  /*6810*/  ISETP.NE.AND P5, PT, R0, RZ, PT ;  /* 0x000000ff0000720c */ /* 0x000fe20003fa5270 */
[----:B------:R-:W-:Y:S01]  /*6820*/  UIMAD UR4, UR36, UR7, UR4 ;  /* 0x00000007240472a4 */ /* 0x000fe2000f8e0204 */
[C---:B------:R-:W-:Y:S01]  /*6830*/  ISETP.GE.OR P0, PT, R28.reuse, UR5, P0 ;  /* 0x000000051c007c0c */ /* 0x040fe20008706670 */
[----:B------:R-:W-:Y:S01]  /*6840*/  BSSY B0, `(.L_x_1723) ;  /* 0x0000013000007945 */ /* 0x000fe20003800000 */
[----:B------:R-:W-:-:S02]  /*6850*/  ISETP.GE.OR P6, PT, R28, UR5, P6 ;  /* 0x000000051c007c0c */ /* 0x000fc4000b7c6670 */
[C---:B------:R-:W-:Y:S01]  /*6860*/  ISETP.GE.OR P1, PT, R28.reuse, UR5, P1 ;  /* 0x000000051c007c0c */ /* 0x040fe20008f26670 */
[----:B--23--:R-:W-:Y:S01]  /*6870*/  VIADD R35, R39, UR4 ;  /* 0x0000000427237c36 */ /* 0x00cfe20008000000 */
[C---:B------:R-:W-:Y:S02]  /*6880*/  ISETP.GE.OR P3, PT, R28.reuse, UR5, P3 ;  /* 0x000000051c007c0c */ /* 0x040fe40009f66670 */
[C---:B------:R-:W-:Y:S02]  /*6890*/  ISETP.GE.OR P4, PT, R28.reuse, UR5, P4 ;  /* 0x000000051c007c0c */ /* 0x040fe4000a786670 */
        /* <DEDUP_REMOVED lines=13> */
.L_x_1724:
[----:B------:R-:W-:Y:S05]  /*6970*/  BSYNC B0 ;  /* 0x0000000000007941 */ /* 0x000fea0003800000 */
.L_x_1723:
[----:B---3--:R3:W1:Y:S01]  /*6980*/  LDS.128 R28, [R46+0x800] ;  /* 0x000800002e1c7984 */ /* 0x0086620000000c00 */
        /* <DEDUP_REMOVED lines=15> */
[----:B-1----:R1:W-:Y:S02]  /*6a80*/  STG.E.128 desc[UR46][R36.64], R28 ;  /* 0x0000001c24007986 */ /* 0x0023e4000c101d2e */
.L_x_1726:
[----:B------:R-:W-:Y:S05]  /*6a90*/  BSYNC B0 ;  /* 0x0000000000007941 */ /* 0x000fea0003800000 */
.L_x_1725:
        /* <DEDUP_REMOVED lines=15> */
.L_x_1728:
[----:B------:R-:W-:Y:S05]  /*6b90*/  BSYNC B0 ;  /* 0x0000000000007941 */ /* 0x000fea0003800000 */
.L_x_1727:
[----:B------:R-:W-:Y:S04]  /*6ba0*/  BSSY B0, `(.L_x_1729) ;  /* 0x000000f000007945 */ /* 0x000fe80003800000 */
[----:B------:R-:W-:Y:S05]  /*6bb0*/  @P6 BRA `(.L_x_1730) ;  /* 0x0000000000346947 */ /* 0x000fea0003800000 */
        /* <DEDUP_REMOVED lines=13> */
.L_x_1730:
[----:B------:R-:W-:Y:S05]  /*6c90*/  BSYNC B0 ;  /* 0x0000000000007941 */ /* 0x000fea0003800000 */
.L_x_1729:
        /* <DEDUP_REMOVED lines=15> */
.L_x_1732:
[----:B------:R-:W-:Y:S05]  /*6d90*/  BSYNC B0 ;  /* 0x0000000000007941 */ /* 0x000fea0003800000 */
.L_x_1731:
        /* <DEDUP_REMOVED lines=15> */
.L_x_1734:
[----:B------:R-:W-:Y:S05]  /*6e90*/  BSYNC B0 ;  /* 0x0000000000007941 */ /* 0x000fea0003800000 */
.L_x_1733:
        /* <DEDUP_REMOVED lines=15> */
.L_x_1736:
[----:B------:R-:W-:Y:S05]  /*6f90*/  BSYNC B0 ;  /* 0x0000000000007941 */ /* 0x000fea0003800000 */
.L_x_1735:
[----:B------:R-:W-:Y:S05]  /*6fa0*/  @P5 BRA `(.L_x_1680) ;  /* 0x0000005000c05947 */ /* 0x000fea0003800000 */
[----:B-1----:R-:W-:Y:S01]  /*6fb0*/  IADD3 R9, P0, R2, 0x70, RZ ;  /* 0x0000007002097810 */ /* 0x002fe20007f1e0ff */
        /* <DEDUP_REMOVED lines=13> */
.L_x_1705:
[----:B------:R-:W-:Y:S01]  /*7090*/  ULDC.64 UR4, c[0x0][0x870] ;  /* 0x00021c0000047ab9 */ /* 0x000fe20000000a00 */
[----:B------:R-:W1:Y:S01]  /*70a0*/  S2R R6, SR_TID.X ;  /* 0x0000000000067919 */ /* 0x000e620000002100 */
[----:B------:R-:W-:Y:S01]  /*70b0*/  UISETP.NE.U32.AND UP0, UPT, UR4, URZ, UPT ;  /* 0x0000003f0400728c */ /* 0x000fe2000bf05070 */
[----:B------:R-:W2:Y:S03]  /*70c0*/  S2UR UR10, SR_CTAID.Y ;  /* 0x00000000000a79c3 */ /* 0x000ea60000002600 */
[----:B------:R-:W-:-:S03]  /*70d0*/  UISETP.NE.AND.EX UP0, UPT, UR5, URZ, UPT, UP0 ;  /* 0x0000003f0500728c */ /* 0x000fc6000bf05300 */
[----:B------:R-:W-:Y:S02]  /*70e0*/  ULDC.64 UR4, c[0x0][0x870] ;  /* 0x00021c0000047ab9 */ /* 0x000fe40000000a00 */
[----:B------:R-:W-:Y:S01]  /*70f0*/  UIMAD.WIDE UR4, UR36, 0x4, UR4 ;  /* 0x00000004240478a5 */ /* 0x000fe2000f8e0204 */
[----:B------:R-:W-:Y:S01]  /*7100*/  PLOP3.LUT P0, PT, PT, PT, UP0, 0x80, 0x0 ;  /* 0x000000000000781c */ /* 0x000fe20003f0f008 */
[----:B------:R-:W-:Y:S01]  /*7110*/  ULDC UR6, c[0x0][0x808] ;  /* 0x0002020000067ab9 */ /* 0x000fe20000000800 */
[----:B------:R-:W3:Y:S03]  /*7120*/  LDC.64 R10, c[0x0][0x820] ;  /* 0x00020800ff0a7b82 */ /* 0x000ee60000000a00 */
[----:B------:R-:W-:Y:S02]  /*7130*/  IMAD.U32 R2, RZ, RZ, UR4 ;  /* 0x00000004ff027e24 */ /* 0x000fe4000f8e00ff */
[----:B------:R-:W-:Y:S01]  /*7140*/  IMAD.U32 R3, RZ, RZ, UR5 ;  /* 0x00000005ff037e24 */ /* 0x000fe2000f8e00ff */
[----:B------:R-:W-:-:S05]  /*7150*/  ULDC.64 UR4, c[0x0][0x878] ;  /* 0x00021e0000047ab9 */ /* 0x000fca0000000a00 */
[----:B------:R-:W4:Y:S01]  /*7160*/  @P0 LDG.E R8, desc[UR46][R2.64] ;  /* 0x0000002e02080981 */ /* 0x000f22000c1e1900 */
[----:B------:R-:W-:Y:S01]  /*7170*/  UISETP.NE.U32.AND UP1, UPT, UR4, URZ, UPT ;  /* 0x0000003f0400728c */ /* 0x000fe2000bf25070 */
[----:B------:R-:W-:-:S03]  /*7180*/  IMAD.U32 R0, RZ, RZ, UR6 ;  /* 0x00000006ff007e24 */ /* 0x000fc6000f8e00ff */
[----:B------:R-:W-:Y:S01]  /*7190*/  UISETP.NE.AND.EX UP1, UPT, UR5, URZ, UPT, UP1 ;  /* 0x0000003f0500728c */ /* 0x000fe2000bf25310 */
[----:B-1----:R-:W-:Y:S01]  /*71a0*/  VIADD R7, R6, 0xffffff80 ;  /* 0xffffff8006077836 */ /* 0x002fe20000000000 */
[----:B------:R-:W1:Y:S04]  /*71b0*/  S2R R9, SR_CTAID.X ;  /* 0x0000000000097919 */ /* 0x000e680000002500 */
[----:B------:R-:W-:Y:S02]  /*71c0*/  PLOP3.LUT P1, PT, PT, PT, UP1, 0x80, 0x0 ;  /* 0x000000000000781c */ /* 0x000fe40003f2f018 */
[----:B------:R-:W-:-:S03]  /*71d0*/  SHF.R.S32.HI R6, RZ, 0x1f, R7 ;  /* 0x0000001fff067819 */ /* 0x000fc60000011407 */
[----:B------:R-:W-:Y:S02]  /*71e0*/  @UP1 ULDC.64 UR4, c[0x0][0x878] ;  /* 0x00021e0000041ab9 */ /* 0x000fe40000000a00 */
[----:B------:R-:W-:-:S06]  /*71f0*/  @UP1 UIMAD.WIDE UR4, UR36, 0x4, UR4 ;  /* 0x00000004240418a5 */ /* 0x000fcc000f8e0204 */
[----:B------:R-:W-:Y:S02]  /*7200*/  IMAD.U32 R4, RZ, RZ, UR4 ;  /* 0x00000004ff047e24 */ /* 0x000fe4000f8e00ff */
[----:B------:R-:W-:Y:S01]  /*7210*/  IMAD.U32 R5, RZ, RZ, UR5 ;  /* 0x00000005ff057e24 */ /* 0x000fe2000f8e00ff */
[----:B--2---:R-:W-:Y:S01]  /*7220*/  USHF.R.S32.HI UR11, URZ, 0x1f, UR10 ;  /* 0x0000001f3f0b7899 */ /* 0x004fe2000801140a */
[----:B------:R-:W-:-:S03]  /*7230*/  UMOV UR4, URZ ;  /* 0x0000003f00047c82 */ /* 0x000fc60008000000 */
[----:B------:R2:W5:Y:S01]  /*7240*/  @P1 LDG.E R0, desc[UR46][R4.64] ;  /* 0x0000002e04001981 */ /* 0x000562000c1e1900 */
[----:B------:R-:W-:Y:S01]  /*7250*/  UMOV UR5, URZ ;  /* 0x0000003f00057c82 */ /* 0x000fe20008000000 */
[----:B----4-:R-:W-:Y:S02]  /*7260*/  @P0 R2UR UR6, R8 ;  /* 0x00000000080602ca */ /* 0x010fe400000e0000 */
[----:B------:R-:W-:-:S04]  /*7270*/  LEA.HI R8, R6, R7, RZ, 0x4 ;  /* 0x0000000706087211 */ /* 0x000fc800078f20ff */
[----:B------:R-:W-:Y:S02]  /*7280*/  LOP3.LUT R6, R8, 0x1ffffff0, RZ, 0xc0, !PT ;  /* 0x1ffffff008067812 */ /* 0x000fe400078ec0ff */
[----:B------:R-:W-:-:S03]  /*7290*/  SHF.R.S32.HI R17, RZ, 0x4, R8 ;  /* 0x00000004ff117819 */ /* 0x000fc60000011408 */
[----:B------:R-:W-:Y:S02]  /*72a0*/  IMAD.IADD R6, R7, 0x1, -R6 ;  /* 0x0000000107067824 */ /* 0x000fe400078e0a06 */
[----:B------:R-:W-:Y:S02]  /*72b0*/  @UP0 USHF.R.S32.HI UR7, URZ, 0x1f, UR6 ;  /* 0x0000001f3f070899 */ /* 0x000fe40008011406 */
[----:B--2---:R-:W-:Y:S01]  /*72c0*/  IMAD.SHL.U32 R4, R6, 0x8, RZ ;  /* 0x0000000806047824 */ /* 0x004fe200078e00ff */
[----:B------:R-:W-:Y:S01]  /*72d0*/  @UP0 UMOV UR4, UR6 ;  /* 0x0000000600040c82 */ /* 0x000fe20008000000 */
[----:B---3--:R-:W-:-:S03]  /*72e0*/  IMAD R6, R10, UR11, RZ ;  /* 0x0000000b0a067c24 */ /* 0x008fc6000f8e02ff */
[----:B------:R-:W-:Y:S01]  /*72f0*/  @UP0 UMOV UR5, UR7 ;  /* 0x0000000700050c82 */ /* 0x000fe20008000000 */
[----:B------:R-:W-:Y:S01]  /*7300*/  SHF.R.S32.HI R5, RZ, 0x1f, R4 ;  /* 0x0000001fff057819 */ /* 0x000fe20000011404 */
[----:B-1----:R-:W-:Y:S06]  /*7310*/  @P1 BRA `(.L_x_1737) ;  /* 0x0000000000101947 */ /* 0x002fec0003800000 */
[----:B------:R-:W-:Y:S05]  /*7320*/  @!P0 BRA `(.L_x_1737) ;  /* 0x00000000000c8947 */ /* 0x000fea0003800000 */
[----:B------:R-:W2:Y:S04]  /*7330*/  LDG.E R7, desc[UR46][R2.64] ;  /* 0x0000002e02077981 */ /* 0x000ea8000c1e1900 */
[----:B-----5:R-:W2:Y:S02]  /*7340*/  LDG.E R0, desc[UR46][R2.64+0x4] ;  /* 0x0000042e02007981 */ /* 0x020ea4000c1e1900 */
[----:B--2---:R-:W-:-:S07]  /*7350*/  IMAD.IADD R0, R0, 0x1, -R7 ;  /* 0x0000000100007824 */ /* 0x004fce00078e0a07 */
.L_x_1737:
[----:B-----5:R-:W-:Y:S01]  /*7360*/  IMAD R12, R9, -0x80, R0 ;  /* 0xffffff80090c7824 */ /* 0x020fe200078e0200 */
[----:B------:R-:W-:Y:S01]  /*7370*/  USHF.R.S32.HI UR6, URZ, 0x1f, UR36 ;  /* 0x0000001f3f067899 */ /* 0x000fe20008011424 */
[C---:B------:R-:W-:Y:S01]  /*7380*/  VIADD R19, R17.reuse, 0x40 ;  /* 0x0000004011137836 */ /* 0x040fe20000000000 */
[----:B------:R-:W-:Y:S01]  /*7390*/  ULDC UR7, c[0x0][0x80c] ;  /* 0x0002030000077ab9 */ /* 0x000fe20000000800 */
[----:B------:R-:W-:Y:S01]  /*73a0*/  IMAD.WIDE.U32 R2, R10, UR10, R4 ;  /* 0x0000000a0a027c25 */ /* 0x000fe2000f8e0004 */
[-C--:B------:R-:W-:Y:S01]  /*73b0*/  ISETP.GE.AND P5, PT, R17, R12.reuse, PT ;  /* 0x0000000c1100720c */ /* 0x080fe20003fa6270 */
[----:B------:R-:W-:Y:S01]  /*73c0*/  USEL UR6, UR6, URZ, !UP0 ;  /* 0x0000003f06067287 */ /* 0x000fe2000c000000 */
[-C--:B------:R-:W-:Y:S01]  /*73d0*/  ISETP.GE.AND P2, PT, R19, R12.reuse, PT ;  /* 0x0000000c1300720c */ /* 0x080fe20003f46270 */
[C---:B------:R-:W-:Y:S01]  /*73e0*/  VIADD R7, R17.reuse, 0x10 ;  /* 0x0000001011077836 */ /* 0x040fe20000000000 */
[----:B------:R-:W1:Y:S01]  /*73f0*/  LDC.64 R18, c[0x0][0x850] ;  /* 0x00021400ff127b82 */ /* 0x000e620000000a00 */
[----:B------:R-:W-:Y:S01]  /*7400*/  VIADD R15, R17, 0x30 ;  /* 0x00000030110f7836 */ /* 0x000fe20000000000 */
[----:B------:R-:W-:Y:S01]  /*7410*/  ULDC.64 UR8, c[0x0][0x828] ;  /* 0x00020a0000087ab9 */ /* 0x000fe20000000a00 */
[----:B------:R-:W-:Y:S01]  /*7420*/  IMAD R11, R11, UR10, R6 ;  /* 0x0000000a0b0b7c24 */ /* 0x000fe2000f8e0206 */
[----:B------:R-:W-:Y:S01]  /*7430*/  ISETP.GE.OR P4, PT, R4, UR7, P5 ;  /* 0x0000000704007c0c */ /* 0x000fe2000af86670 */
[----:B------:R-:W-:Y:S01]  /*7440*/  IMAD.MOV.U32 R6, RZ, RZ, R2 ;  /* 0x000000ffff067224 */ /* 0x000fe200078e0002 */
[----:B------:R-:W-:Y:S01]  /*7450*/  IADD3 R2, P3, R17, UR4, RZ ;  /* 0x0000000411027c10 */ /* 0x000fe2000ff7e0ff */
[----:B------:R-:W-:Y:S01]  /*7460*/  USEL UR36, UR36, URZ, !UP0 ;  /* 0x0000003f24247287 */ /* 0x000fe2000c000000 */
[-C--:B------:R-:W-:Y:S01]  /*7470*/  ISETP.GE.AND P6, PT, R7, R12.reuse, PT ;  /* 0x0000000c0700720c */ /* 0x080fe20003fc6270 */
        /* <DEDUP_REMOVED lines=11> */
[----:B------:R-:W-:Y:S01]  /*7530*/  IMAD.WIDE R2, R9, 0x80, R2 ;  /* 0x0000008009027825 */ /* 0x000fe200078e0202 */
[----:B------:R-:W-:-:S03]  /*7540*/  ISETP.GE.OR P3, PT, R4, UR7, P6 ;  /* 0x0000000704007c0c */ /* 0x000fc6000b766670 */
[----:B------:R-:W-:Y:S01]  /*7550*/  VIADD R9, R15, UR4 ;  /* 0x000000040f097c36 */ /* 0x000fe20008000000 */
[----:B------:R-:W-:Y:S09]  /*7560*/  @P4 BRA `(.L_x_1739) ;  /* 0x0000000000284947 */ /* 0x000ff20003800000 */
        /* <DEDUP_REMOVED lines=10> */
.L_x_1739:
[----:B------:R-:W-:Y:S05]  /*7610*/  BSYNC B0 ;  /* 0x0000000000007941 */ /* 0x000fea0003800000 */
.L_x_1738:
[----:B------:R-:W-:Y:S01]  /*7620*/  BSSY B0, `(.L_x_1740) ;  /* 0x0000010000007945 */ /* 0x000fe20003800000 */
[----:B------:R-:W-:-:S03]  /*7630*/  ISETP.GE.OR P4, PT, R4, UR7, P0 ;  /* 0x0000000704007c0c */ /* 0x000fc60008786670 */
[----:B------:R-:W-:Y:S10]  /*7640*/  @P3 BRA `(.L_x_1741) ;  /* 0x0000000000343947 */ /* 0x000ff40003800000 */
        /* <DEDUP_REMOVED lines=13> */
.L_x_1741:
[----:B------:R-:W-:Y:S05]  /*7720*/  BSYNC B0 ;  /* 0x0000000000007941 */ /* 0x000fea0003800000 */
.L_x_1740:
[----:B------:R-:W-:Y:S01]  /*7730*/  BSSY B0, `(.L_x_1742) ;  /* 0x0000010000007945 */ /* 0x000fe20003800000 */
[----:B------:R-:W-:-:S03]  /*7740*/  ISETP.GE.OR P3, PT, R4, UR7, P1 ;  /* 0x0000000704007c0c */ /* 0x000fc60008f66670 */
[----:B------:R-:W-:Y:S10]  /*7750*/  @P4 BRA `(.L_x_1743) ;  /* 0x0000000000344947 */ /* 0x000ff40003800000 */
        /* <DEDUP_REMOVED lines=13> */
.L_x_1743:
[----:B------:R-:W-:Y:S05]  /*7830*/  BSYNC B0 ;  /* 0x0000000000007941 */ /* 0x000fea0003800000 */
.L_x_1742:
[----:B------:R-:W-:Y:S01]  /*7840*/  BSSY B0, `(.L_x_1744) ;  /* 0x0000011000007945 */ /* 0x000fe20003800000 */
[----:B------:R-:W-:Y:S01]  /*7850*/  ISETP.GE.OR P4, PT, R4, UR7, P2 ;  /* 0x0000000704007c0c */ /* 0x000fe20009786670 */
[----:B------:R-:W-:Y:S02]  /*7860*/  VIADD R13, R17, 0x50 ;  /* 0x00000050110d7836 */ /* 0x000fe40000000000 */
[----:B------:R-:W-:Y:S10]  /*7870*/  @P3 BRA `(.L_x_1745) ;  /* 0x0000000000343947 */ /* 0x000ff40003800000 */
        /* <DEDUP_REMOVED lines=13> */
.L_x_1745:
[----:B------:R-:W-:Y:S05]  /*7950*/  BSYNC B0 ;  /* 0x0000000000007941 */ /* 0x000fea0003800000 */
.L_x_1744:
[----:B------:R-:W-:Y:S01]  /*7960*/  BSSY B0, `(.L_x_1746) ;  /* 0x0000010000007945 */ /* 0x000fe20003800000 */
[----:B------:R-:W-:-:S03]  /*7970*/  ISETP.GE.AND P3, PT, R13, R12, PT ;  /* 0x0000000c0d00720c */ /* 0x000fc60003f66270 */
        /* <DEDUP_REMOVED lines=14> */
.L_x_1747:
[----:B------:R-:W-:Y:S05]  /*7a60*/  BSYNC B0 ;  /* 0x0000000000007941 */ /* 0x000fea0003800000 */
.L_x_1746:
[----:B------:R-:W-:Y:S01]  /*7a70*/  ISETP.GE.OR P4, PT, R4, UR7, P3 ;  /* 0x0000000704007c0c */ /* 0x000fe20009f86670 */
[C---:B-1----:R-:W-:Y:S01]  /*7a80*/  IMAD R0, R18.reuse, UR11, RZ ;  /* 0x0000000b12007c24 */ /* 0x042fe2000f8e02ff */
[----:B------:R-:W-:Y:S01]  /*7a90*/  BSSY B0, `(.L_x_1748) ;  /* 0x0000012000007945 */ /* 0x000fe20003800000 */
[----:B--234-:R-:W-:-:S04]  /*7aa0*/  IMAD.WIDE.U32 R10, R18, UR10, R4 ;  /* 0x0000000a120a7c25 */ /* 0x01cfc8000f8e0004 */
[----:B------:R-:W-:Y:S02]  /*7ab0*/  IMAD R21, R19, UR10, R0 ;  /* 0x0000000a13157c24 */ /* 0x000fe4000f8e0200 */
[----:B------:R-:W-:-:S04]  /*7ac0*/  VIADD R19, R17, 0x60 ;  /* 0x0000006011137836 */ /* 0x000fc80000000000 */
        /* <DEDUP_REMOVED lines=14> */
.L_x_1749:
[----:B------:R-:W-:Y:S05]  /*7bb0*/  BSYNC B0 ;  /* 0x0000000000007941 */ /* 0x000fea0003800000 */
.L_x_1748:
[----:B------:R-:W-:Y:S01]  /*7bc0*/  ISETP.GE.AND P4, PT, R19, R12, PT ;  /* 0x0000000c1300720c */ /* 0x000fe20003f86270 */
[----:B------:R-:W-:Y:S01]  /*7bd0*/  ULDC UR12, c[0x0][0x83c] ;  /* 0x00020f00000c7ab9 */ /* 0x000fe20000000800 */
[----:B------:R-:W-:Y:S01]  /*7be0*/  BSSY B0, `(.L_x_1750) ;  /* 0x0000014000007945 */ /* 0x000fe20003800000 */
[C---:B------:R-:W-:Y:S01]  /*7bf0*/  ISETP.GE.OR P6, PT, R4.reuse, UR12, P5 ;  /* 0x0000000c04007c0c */ /* 0x040fe2000afc6670 */
[----:B------:R-:W-:Y:S01]  /*7c00*/  VIADD R19, R17, 0x70 ;  /* 0x0000007011137836 */ /* 0x000fe20000000000 */
[----:B------:R-:W-:Y:S01]  /*7c10*/  ISETP.GE.OR P5, PT, R4, UR7, P4 ;  /* 0x0000000704007c0c */ /* 0x000fe2000a7a6670 */
[----:B------:R-:W-:Y:S01]  /*7c20*/  IMAD.IADD R13, R21, 0x1, R11 ;  /* 0x00000001150d7824 */ /* 0x000fe200078e020b */
[----:B------:R-:W-:-:S11]  /*7c30*/  P2R R16, PR, RZ, 0x40 ;  /* 0x00000040ff107803 */ /* 0x000fd60000000000 */
        /* <DEDUP_REMOVED lines=10> */
[----:B-1----:R-:W-:Y:S01]  /*7ce0*/  LEA R22, P5, R6, UR4, 0x1 ;  /* 0x0000000406167c11 */ /* 0x002fe2000f8a08ff */
[----:B------:R-:W-:-:S05]  /*7cf0*/  IMAD.IADD R7, R7, 0x1, R17 ;  /* 0x0000000107077824 */ /* 0x000fca00078e0211 */
[----:B------:R-:W-:-:S05]  /*7d00*/  LEA.HI.X R23, R6, UR5, R7, 0x1, P5 ;  /* 0x0000000506177c11 */ /* 0x000fca000a8f0c07 */
[----:B------:R2:W-:Y:S02]  /*7d10*/  STG.E.128 desc[UR46][R22.64], RZ ;  /* 0x000000ff16007986 */ /* 0x0005e4000c101d2e */
.L_x_1751:
[----:B------:R-:W-:Y:S05]  /*7d20*/  BSYNC B0 ;  /* 0x0000000000007941 */ /* 0x000fea0003800000 */
.L_x_1750:
        /* <DEDUP_REMOVED lines=17> */
.L_x_1753:
[----:B------:R-:W-:Y:S05]  /*7e40*/  BSYNC B0 ;  /* 0x0000000000007941 */ /* 0x000fea0003800000 */
.L_x_1752:
[----:B------:R-:W-:Y:S01]  /*7e50*/  ISETP.NE.AND P6, PT, R16, RZ, PT ;  /* 0x000000ff1000720c */ /* 0x000fe20003fc5270 */
[----:B------:R-:W-:Y:S01]  /*7e60*/  ULDC.64 UR8, c[0x0][0x858] ;  /* 0x0002160000087ab9 */ /* 0x000fe20000000a00 */
[----:B------:R-:W-:Y:S01]  /*7e70*/  P2R R0, PR, RZ, 0x20 ;  /* 0x00000020ff007803 */ /* 0x000fe20000000000 */
[----:B------:R-:W-:Y:S01]  /*7e80*/  UIMAD UR4, UR6, UR8, URZ ;  /* 0x00000008060472a4 */ /* 0x000fe2000f8e023f */
[----:B------:R-:W-:Y:S01]  /*7e90*/  ISETP.NE.AND P5, PT, R20, RZ, PT ;  /* 0x000000ff1400720c */ /* 0x000fe20003fa5270 */
[----:B------:R-:W-:Y:S01]  /*7ea0*/  IMAD.U32 R5, RZ, RZ, UR8 ;  /* 0x00000008ff057e24 */ /* 0x000fe2000f8e00ff */
[----:B------:R-:W-:Y:S01]  /*7eb0*/  BSSY B0, `(.L_x_1754) ;  /* 0x0000019000007945 */ /* 0x000fe20003800000 */
[----:B------:R-:W-:Y:S01]  /*7ec0*/  IMAD.MOV.U32 R12, RZ, RZ, R10 ;  /* 0x000000ffff0c7224 */ /* 0x000fe200078e000a */
[C---:B------:R-:W-:Y:S01]  /*7ed0*/  ISETP.GE.OR P5, PT, R4.reuse, UR12, P5 ;  /* 0x0000000c04007c0c */ /* 0x040fe2000afa6670 */
[----:B------:R-:W-:Y:S01]  /*7ee0*/  UIMAD UR4, UR36, UR9, UR4 ;  /* 0x00000009240472a4 */ /* 0x000fe2000f8e0204 */
[----:B------:R-:W-:Y:S01]  /*7ef0*/  ISETP.GE.OR P0, PT, R4, UR12, P0 ;  /* 0x0000000c04007c0c */ /* 0x000fe20008706670 */
[----:B------:R-:W-:Y:S01]  /*7f00*/  IMAD.WIDE.U32 R12, R5, UR36, R12 ;  /* 0x00000024050c7c25 */ /* 0x000fe2000f8e000c */
[----:B---3--:R-:W-:-:S02]  /*7f10*/  P2R R8, PR, RZ, 0x20 ;  /* 0x00000020ff087803 */ /* 0x008fc40000000000 */
[----:B------:R-:W-:Y:S01]  /*7f20*/  ISETP.NE.AND P5, PT, R0, RZ, PT ;  /* 0x000000ff0000720c */ /* 0x000fe20003fa5270 */
[----:B------:R-:W-:Y:S01]  /*7f30*/  VIADD R7, R13, UR4 ;  /* 0x000000040d077c36 */ /* 0x000fe20008000000 */
[C---:B------:R-:W-:Y:S02]  /*7f40*/  ISETP.GE.OR P1, PT, R4.reuse, UR12, P1 ;  /* 0x0000000c04007c0c */ /* 0x040fe40008f26670 */
[C---:B------:R-:W-:Y:S02]  /*7f50*/  ISETP.GE.OR P2, PT, R4.reuse, UR12, P2 ;  /* 0x0000000c04007c0c */ /* 0x040fe40009746670 */
[C---:B------:R-:W-:Y:S02]  /*7f60*/  ISETP.GE.OR P3, PT, R4.reuse, UR12, P3 ;  /* 0x0000000c04007c0c */ /* 0x040fe40009f66670 */
[C---:B------:R-:W-:Y:S02]  /*7f70*/  ISETP.GE.OR P4, PT, R4.reuse, UR12, P4 ;  /* 0x0000000c04007c0c */ /* 0x040fe4000a786670 */
        /* <DEDUP_REMOVED lines=12> */
.L_x_1755:
[----:B------:R-:W-:Y:S05]  /*8040*/  BSYNC B0 ;  /* 0x0000000000007941 */ /* 0x000fea0003800000 */
.L_x_1754:
        /* <DEDUP_REMOVED lines=16> */
.L_x_1757:
[----:B------:R-:W-:Y:S05]  /*8150*/  BSYNC B0 ;  /* 0x0000000000007941 */ /* 0x000fea0003800000 */
.L_x_1756:
        /* <DEDUP_REMOVED lines=15> */
.L_x_1759:
[----:B------:R-:W-:Y:S05]  /*8250*/  BSYNC B0 ;  /* 0x0000000000007941 */ /* 0x000fea0003800000 */
.L_x_1758:
        /* <DEDUP_REMOVED lines=15> */
.L_x_1761:
[----:B------:R-:W-:Y:S05]  /*8350*/  BSYNC B0 ;  /* 0x0000000000007941 */ /* 0x000fea0003800000 */
.L_x_1760:
        /* <DEDUP_REMOVED lines=15> */
.L_x_1763:
[----:B------:R-:W-:Y:S05]  /*8450*/  BSYNC B0 ;  /* 0x0000000000007941 */ /* 0x000fea0003800000 */
.L_x_1762:
        /* <DEDUP_REMOVED lines=15> */
.L_x_1765:
[----:B------:R-:W-:Y:S05]  /*8550*/  BSYNC B0 ;  /* 0x0000000000007941 */ /* 0x000fea0003800000 */
.L_x_1764:
        /* <DEDUP_REMOVED lines=15> */
.L_x_1767:
[----:B------:R-:W-:Y:S05]  /*8650*/  BSYNC B0 ;  /* 0x0000000000007941 */ /* 0x000fea0003800000 */
.L_x_1766:
        /* <DEDUP_REMOVED lines=15> */
.L_x_1675:
[----:B------:R-:W-:-:S08]  /*8750*/  NOP ;  /* 0x0000000000007918 */ /* 0x000fd00000000000 */
[----:B------:R-:W1:-:S00]  /*8760*/  USETMAXREG.DEALLOC.CTAPOOL 0x18 ;  /* 0x00000018000079c8 */ /* 0x000e4000080e0500 */
        /* <DEDUP_REMOVED lines=19> */
.L_x_1769:
        /* <DEDUP_REMOVED lines=13> */
.L_x_1771:
[----:B------:R-:W-:-:S05]  /*8970*/  ULDC UR4, c[0x0][0x8bc] ;  /* 0x00022f0000047ab9 */ /* 0x000fca0000000800 */
.L_x_1770:
[----:B-1----:R-:W-:-:S04]  /*8980*/  USHF.L.U32 UR11, UR14, 0x7, URZ ;  /* 0x000000070e0b7899 */ /* 0x002fc8000800063f */
[----:B------:R-:W-:-:S04]  /*8990*/  UISETP.GE.AND UP0, UPT, UR11, UR4, UPT ;  /* 0x000000040b00728c */ /* 0x000fc8000bf06270 */
[----:B--2---:R-:W-:-:S06]  /*89a0*/  USEL UR12, UR12, 0xffffffff, !UP0 ;  /* 0xffffffff0c0c7887 */ /* 0x004fcc000c000000 */
[----:B------:R-:W-:-:S13]  /*89b0*/  ISETP.LE.AND P0, PT, RZ, UR12, PT ;  /* 0x0000000cff007c0c */ /* 0x000fda000bf03270 */
[----:B------:R-:W-:Y:S05]  /*89c0*/  @!P0 BRA `(.L_x_1680) ;  /* 0x0000003800388947 */ /* 0x000fea0003800000 */
[----:B------:R-:W-:Y:S01]  /*89d0*/  ULDC.64 UR4, c[0x0][0x770] ;  /* 0x0001dc0000047ab9 */ /* 0x000fe20000000a00 */
[----:B------:R-:W1:Y:S01]  /*89e0*/  S2UR UR13, SR_CTAID.Y ;  /* 0x00000000000d79c3 */ /* 0x000e620000002600 */
[----:B------:R-:W-:Y:S01]  /*89f0*/  UISETP.NE.U32.AND UP0, UPT, UR4, URZ, UPT ;  /* 0x0000003f0400728c */ /* 0x000fe2000bf05070 */
[----:B------:R-:W-:-:S03]  /*8a00*/  ULDC.64 UR8, c[0x0][0x788] ;  /* 0x0001e20000087ab9 */ /* 0x000fc60000000a00 */
        /* <DEDUP_REMOVED lines=8> */
[----:B------:R-:W-:-:S04]  /*8a90*/  UISETP.NE.U32.AND UP1, UPT, UR4, URZ, UPT ;  /* 0x0000003f0400728c */ /* 0x000fc8000bf25070 */
[----:B------:R-:W-:-:S06]  /*8aa0*/  UISETP.NE.AND.EX UP1, UPT, UR5, URZ, UPT, UP1 ;  /* 0x0000003f0500728c */ /* 0x000fcc000bf25310 */
[----:B------:R-:W-:-:S05]  /*8ab0*/  PLOP3.LUT P2, PT, PT, PT, UP1, 0x80, 0x0 ;  /* 0x000000000000781c */ /* 0x000fca0003f4f018 */
[----:B------:R-:W-:Y:S02]  /*8ac0*/  @UP1 ULDC.64 UR4, c[0x0][0x780] ;  /* 0x0001e00000041ab9 */ /* 0x000fe40000000a00 */
[----:B------:R-:W-:-:S06]  /*8ad0*/  @UP1 UIMAD.WIDE UR4, UR12, 0x4, UR4 ;  /* 0x000000040c0418a5 */ /* 0x000fcc000f8e0204 */
[----:B------:R-:W-:Y:S02]  /*8ae0*/  IMAD.U32 R4, RZ, RZ, UR4 ;  /* 0x00000004ff047e24 */ /* 0x000fe4000f8e00ff */
[----:B------:R-:W-:-:S05]  /*8af0*/  IMAD.U32 R5, RZ, RZ, UR5 ;  /* 0x00000005ff057e24 */ /* 0x000fca000f8e00ff */
[----:B------:R-:W3:Y:S01]  /*8b00*/  @P2 LDG.E R4, desc[UR46][R4.64] ;  /* 0x0000002e04042981 */ /* 0x000ee2000c1e1900 */
[----:B------:R-:W-:Y:S01]  /*8b10*/  PLOP3.LUT P0, PT, PT, PT, UP0, 0x80, 0x0 ;  /* 0x000000000000781c */ /* 0x000fe20003f0f008 */
[----:B-1----:R-:W-:-:S12]  /*8b20*/  USHF.R.S32.HI UR16, URZ, 0x1f, UR13 ;  /* 0x0000001f3f107899 */ /* 0x002fd8000801140d */
[----:B--2---:R-:W-:Y:S02]  /*8b30*/  @P0 R2UR UR4, R0 ;  /* 0x00000000000402ca */ /* 0x004fe400000e0000 */
[----:B------:R-:W-:Y:S01]  /*8b40*/  ISETP.NE.U32.AND P0, PT, RZ, UR8, PT ;  /* 0x00000008ff007c0c */ /* 0x000fe2000bf05070 */
[----:B------:R-:W-:-:S03]  /*8b50*/  ULDC UR8, c[0x0][0x280] ;  /* 0x0000a00000087ab9 */ /* 0x000fc60000000800 */
[----:B------:R-:W-:-:S07]  /*8b60*/  ISETP.NE.AND.EX P0, PT, RZ, UR9, PT, P0 ;  /* 0x00000009ff007c0c */ /* 0x000fce000bf05300 */
[----:B------:R-:W-:-:S04]  /*8b70*/  @UP0 ULEA UR4, UR12, UR4, 0x6 ;  /* 0x000000040c040291 */ /* 0x000fc8000f8e303f */
[----:B------:R-:W-:-:S04]  /*8b80*/  @UP0 USHF.R.S32.HI UR5, URZ, 0x1f, UR4 ;  /* 0x0000001f3f050899 */ /* 0x000fc80008011404 */
[----:B------:R-:W-:-:S04]  /*8b90*/  @UP0 ULEA.HI UR5, UR5, UR4, URZ, 0x6 ;  /* 0x0000000405050291 */ /* 0x000fc8000f8f303f */
[----:B------:R-:W-:-:S04]  /*8ba0*/  @UP0 USHF.L.U32 UR5, UR5, 0x7, URZ ;  /* 0x0000000705050899 */ /* 0x000fc8000800063f */
[----:B------:R-:W-:Y:S01]  /*8bb0*/  @UP0 ULOP3.LUT UR7, UR5, 0xffffe000, URZ, 0xc0, !UPT ;  /* 0xffffe00005070892 */ /* 0x000fe2000f8ec03f */
[----:B---3--:R-:W-:-:S03]  /*8bc0*/  @P2 R2UR UR8, R4 ;  /* 0x00000000040822ca */ /* 0x008fc600000e0000 */
[----:B------:R-:W-:Y:S01]  /*8bd0*/  @UP0 USHF.R.S32.HI UR9, URZ, 0x1f, UR7 ;  /* 0x0000001f3f090899 */ /* 0x000fe20008011407 */
[----:B------:R-:W-:Y:S11]  /*8be0*/  @P2 BRA `(.L_x_1772) ;  /* 0x0000000000142947 */ /* 0x000ff60003800000 */
[----:B------:R-:W-:Y:S05]  /*8bf0*/  @!P1 BRA `(.L_x_1772) ;  /* 0x0000000000109947 */ /* 0x000fea0003800000 */
[----:B------:R-:W2:Y:S04]  /*8c00*/  LDG.E R5, desc[UR46][R2.64] ;  /* 0x0000002e02057981 */ /* 0x000ea8000c1e1900 */
[----:B------:R-:W2:Y:S02]  /*8c10*/  LDG.E R0, desc[UR46][R2.64+0x4] ;  /* 0x0000042e02007981 */ /* 0x000ea4000c1e1900 */
[----:B--2---:R-:W-:-:S05]  /*8c20*/  IMAD.IADD R0, R0, 0x1, -R5 ;  /* 0x0000000100007824 */ /* 0x004fca00078e0a05 */
[----:B------:R-:W-:-:S15]  /*8c30*/  R2UR UR8, R0 ;  /* 0x00000000000872ca */ /* 0x000fde00000e0000 */
.L_x_1772:
[----:B------:R-:W-:Y:S01]  /*8c40*/  UMOV UR4, URZ ;  /* 0x0000003f00047c82 */ /* 0x000fe20008000000 */
[----:B------:R-:W-:Y:S01]  /*8c50*/  UMOV UR5, URZ ;  /* 0x0000003f00057c82 */ /* 0x000fe20008000000 */
[----:B------:R-:W-:Y:S01]  /*8c60*/  ULDC UR6, c[0x0][0x290] ;  /* 0x0000a40000067ab9 */ /* 0x000fe20000000800 */
[----:B------:R-:W-:Y:S01]  /*8c70*/  @UP0 UMOV UR4, UR7 ;  /* 0x0000000700040c82 */ /* 0x000fe20008000000 */
[----:B------:R-:W-:Y:S01]  /*8c80*/  @UP0 UMOV UR5, UR9 ;  /* 0x0000000900050c82 */ /* 0x000fe20008000000 */
        /* <DEDUP_REMOVED lines=8> */
.L_x_1773:
        /* <DEDUP_REMOVED lines=9> */
[----:B------:R-:W2:Y:S02]  /*8da0*/  LDG.E R5, desc[UR46][R2.64+0x4] ;  /* 0x0000042e02057981 */ /* 0x000ea4000c1e1900 */
[----:B--2---:R-:W-:-:S05]  /*8db0*/  IMAD.IADD R0, R5, 0x1, -R0 ;  /* 0x0000000105007824 */ /* 0x004fca00078e0a00 */
[----:B------:R-:W-:-:S15]  /*8dc0*/  R2UR UR6, R0 ;  /* 0x00000000000672ca */ /* 0x000fde00000e0000 */
.L_x_1774:
[----:B------:R-:W-:Y:S01]  /*8dd0*/  UIADD3 UR7, -UR6, UR8, UR11 ;  /* 0x0000000806077290 */ /* 0x000fe2000fffe10b */
[----:B------:R-:W-:Y:S01]  /*8de0*/  ISETP.LE.AND P0, PT, RZ, UR14, PT ;  /* 0x0000000eff007c0c */ /* 0x000fe2000bf03270 */
[----:B------:R-:W-:Y:S02]  /*8df0*/  ULDC UR9, c[0x0][0x74c] ;  /* 0x0001d30000097ab9 */ /* 0x000fe40000000800 */
[----:B------:R-:W-:Y:S02]  /*8e00*/  UIADD3 UR9, UR7, -UR9, URZ ;  /* 0x8000000907097290 */ /* 0x000fe4000fffe03f */
[----:B------:R-:W-:Y:S02]  /*8e10*/  UIADD3 UR7, UR8, 0x3f, URZ ;  /* 0x0000003f08077890 */ /* 0x000fe4000fffe03f */
[----:B------:R-:W-:-:S04]  /*8e20*/  USHF.R.S32.HI UR10, URZ, 0x1f, UR9 ;  /* 0x0000001f3f0a7899 */ /* 0x000fc80008011409 */
[----:B------:R-:W-:Y:S02]  /*8e30*/  ULEA.HI UR10, UR10, UR9, URZ, 0x6 ;  /* 0x000000090a0a7291 */ /* 0x000fe4000f8f303f */
[----:B------:R-:W-:Y:S02]  /*8e40*/  USHF.R.S32.HI UR9, URZ, 0x1f, UR7 ;  /* 0x0000001f3f097899 */ /* 0x000fe40008011407 */
[----:B------:R-:W-:Y:S02]  /*8e50*/  USHF.R.S32.HI UR10, URZ, 0x6, UR10 ;  /* 0x000000063f0a7899 */ /* 0x000fe4000801140a */
[----:B------:R-:W-:Y:S02]  /*8e60*/  ULEA.HI UR9, UR9, UR7, URZ, 0x6 ;  /* 0x0000000709097291 */ /* 0x000fe4000f8f303f */
[----:B------:R-:W-:Y:S02]  /*8e70*/  UISETP.LT.AND UP1, UPT, URZ, UR10, UPT ;  /* 0x0000000a3f00728c */ /* 0x000fe4000bf21270 */
[----:B------:R-:W-:-:S02]  /*8e80*/  USHF.R.S32.HI UR9, URZ, 0x6, UR9 ;  /* 0x000000063f097899 */ /* 0x000fc40008011409 */
[----:B------:R-:W-:-:S04]  /*8e90*/  USEL UR7, URZ, UR10, !UP1 ;  /* 0x0000000a3f077287 */ /* 0x000fc8000c800000 */
[----:B------:R-:W-:Y:S01]  /*8ea0*/  IMAD.U32 R2, RZ, RZ, UR9 ;  /* 0x00000009ff027e24 */ /* 0x000fe2000f8e00ff */
[----:B------:R-:W-:Y:S07]  /*8eb0*/  @!P0 BRA `(.L_x_1775) ;  /* 0x00000000001c8947 */ /* 0x000fee0003800000 */
[----:B------:R-:W-:Y:S01]  /*8ec0*/  UIADD3 UR8, UR11, 0xbf, UR8 ;  /* 0x000000bf0b087890 */ /* 0x000fe2000fffe008 */
[----:B------:R-:W-:-:S03]  /*8ed0*/  ULDC UR9, c[0x0][0x748] ;  /* 0x0001d20000097ab9 */ /* 0x000fc60000000800 */
[----:B------:R-:W-:-:S04]  /*8ee0*/  UIADD3 UR8, UR8, UR9, -UR6 ;  /* 0x0000000908087290 */ /* 0x000fc8000fffe806 */
[----:B------:R-:W-:-:S04]  /*8ef0*/  USHF.R.S32.HI UR6, URZ, 0x1f, UR8 ;  /* 0x0000001f3f067899 */ /* 0x000fc80008011408 */
[----:B------:R-:W-:-:S04]  /*8f00*/  ULEA.HI UR6, UR6, UR8, URZ, 0x6 ;  /* 0x0000000806067291 */ /* 0x000fc8000f8f303f */
[----:B------:R-:W-:-:S06]  /*8f10*/  USHF.R.S32.HI UR6, URZ, 0x6, UR6 ;  /* 0x000000063f067899 */ /* 0x000fcc0008011406 */
[----:B------:R-:W-:-:S07]  /*8f20*/  VIMNMX R2, R2, UR6, PT ;  /* 0x0000000602027c48 */ /* 0x000fce000bfe0100 */
.L_x_1775:
[----:B------:R-:W-:-:S13]  /*8f30*/  ISETP.GT.AND P0, PT, R2, UR7, PT ;  /* 0x0000000702007c0c */ /* 0x000fda000bf04270 */
[----:B------:R-:W-:Y:S05]  /*8f40*/  @!P0 BRA `(.L_x_1680) ;  /* 0x0000003000d88947 */ /* 0x000fea0003800000 */
[----:B------:R-:W-:Y:S01]  /*8f50*/  ULDC.64 UR14, c[0x0][0x2d8] ;  /* 0x0000b600000e7ab9 */ /* 0x000fe20000000a00 */
[----:B------:R-:W-:Y:S01]  /*8f60*/  VIADD R0, R2, -UR7 ;  /* 0x8000000702007c36 */ /* 0x000fe20008000000 */
[----:B------:R-:W-:Y:S02]  /*8f70*/  UIMAD UR10, UR16, UR14, URZ ;  /* 0x0000000e100a72a4 */ /* 0x000fe4000f8e023f */
[----:B------:R-:W-:Y:S02]  /*8f80*/  UIMAD.WIDE.U32 UR8, UR13, UR14, URZ ;  /* 0x0000000e0d0872a5 */ /* 0x000fe4000f8e003f */
[----:B------:R-:W-:Y:S01]  /*8f90*/  USHF.R.S32.HI UR6, URZ, 0x1f, UR12 ;  /* 0x0000001f3f067899 */ /* 0x000fe2000801140c */
[----:B------:R-:W-:Y:S01]  /*8fa0*/  LOP3.LUT R0, R0, 0x1, RZ, 0xc0, !PT ;  /* 0x0000000100007812 */ /* 0x000fe200078ec0ff */
[----:B------:R-:W-:Y:S02]  /*8fb0*/  UIMAD UR13, UR13, UR15, UR10 ;  /* 0x0000000f0d0d72a4 */ /* 0x000fe4000f8e020a */
[----:B------:R-:W-:Y:S01]  /*8fc0*/  UIADD3 UR10, UP1, UR4, UR8, URZ ;  /* 0x00000008040a7290 */ /* 0x000fe2000ff3e03f */
[----:B------:R-:W-:Y:S01]  /*8fd0*/  ISETP.NE.U32.AND P1, PT, R0, 0x1, PT ;  /* 0x000000010000780c */ /* 0x000fe20003f25070 */
[----:B------:R-:W-:-:S02]  /*8fe0*/  UIADD3 UR13, UR9, UR13, URZ ;  /* 0x0000000d090d7290 */ /* 0x000fc4000fffe03f */
[----:B------:R-:W-:Y:S01]  /*8ff0*/  USEL UR6, UR6, URZ, !UP0 ;  /* 0x0000003f06067287 */ /* 0x000fe2000c000000 */
[----:B------:R-:W-:Y:S01]  /*9000*/  ULDC.64 UR26, c[0x0][0x2e0] ;  /* 0x0000b800001a7ab9 */ /* 0x000fe20000000a00 */
[----:B------:R-:W-:Y:S02]  /*9010*/  USEL UR12, UR12, URZ, !UP0 ;  /* 0x0000003f0c0c7287 */ /* 0x000fe4000c000000 */
[----:B------:R-:W-:Y:S02]  /*9020*/  UIADD3.X UR11, UR5, UR13, URZ, UP1, !UPT ;  /* 0x0000000d050b7290 */ /* 0x000fe40008ffe43f */
[----:B------:R-:W-:Y:S02]  /*9030*/  UIMAD UR14, UR6, UR26, URZ ;  /* 0x0000001a060e72a4 */ /* 0x000fe4000f8e023f */
[----:B------:R-:W-:Y:S02]  /*9040*/  UIMAD.WIDE.U32 UR10, UR12, UR26, UR10 ;  /* 0x0000001a0c0a72a5 */ /* 0x000fe4000f8e000a */
[----:B------:R-:W-:Y:S01]  /*9050*/  UIMAD UR14, UR12, UR27, UR14 ;  /* 0x0000001b0c0e72a4 */ /* 0x000fe2000f8e020e */
[----:B------:R-:W-:-:S03]  /*9060*/  ELECT P0, URZ, PT ;  /* 0x00000000003f782f */ /* 0x000fc60003800000 */
        /* <DEDUP_REMOVED lines=20> */
.L_x_1778:
[----:B------:R-:W-:Y:S05]  /*91b0*/  BSYNC B0 ;  /* 0x0000000000007941 */ /* 0x000fea0003800000 */
.L_x_1777:
        /* <DEDUP_REMOVED lines=19> */
.L_x_1780:
[----:B------:R-:W-:Y:S05]  /*92f0*/  BSYNC B0 ;  /* 0x0000000000007941 */ /* 0x000fea0003800000 */
.L_x_1779:
[----:B------:R-:W-:Y:S06]  /*9300*/  BAR.ARV 0xa, 0xa0 ;  /* 0x0282800000007b1d */ /* 0x000fec0000002000 */
[----:B------:R-:W-:Y:S04]  /*9310*/  BSSY B0, `(.L_x_1781) ;  /* 0x0000003000007945 */ /* 0x000fe80003800000 */
[----:B------:R-:W-:Y:S05]  /*9320*/  @!P0 BRA `(.L_x_1782) ;  /* 0x0000000000048947 */ /* 0x000fea0003800000 */
[----:B------:R-:W-:-:S04]  /*9330*/  DEPBAR.LE SB0, 0x0 ;  /* 0x000080000000791a */ /* 0x000fc80000000000 */
.L_x_1782:
[----:B------:R-:W-:Y:S05]  /*9340*/  BSYNC B0 ;  /* 0x0000000000007941 */ /* 0x000fea0003800000 */
.L_x_1781:
[----:B------:R-:W-:Y:S06]  /*9350*/  BAR.ARV 0xb, 0xa0 ;  /* 0x02c2800000007b1d */ /* 0x000fec0000002000 */
[----:B------:R-:W-:Y:S01]  /*9360*/  UIADD3 UR15, UR7, 0x1, URZ ;  /* 0x00000001070f7890 */ /* 0x000fe2000fffe03f */
[----:B------:R-:W-:Y:S11]  /*9370*/  BRA `(.L_x_1783) ;  /* 0x0000000000047947 */ /* 0x000ff60003800000 */
.L_x_1776:
[----:B------:R-:W-:-:S05]  /*9380*/  UMOV UR15, UR7 ;  /* 0x00000007000f7c82 */ /* 0x000fca0008000000 */
.L_x_1783:
[----:B------:R-:W-:-:S06]  /*9390*/  UIADD3 UR6, UR7, 0x1, URZ ;  /* 0x0000000107067890 */ /* 0x000fcc000fffe03f */
[----:B------:R-:W-:-:S13]  /*93a0*/  ISETP.NE.AND P1, PT, R2, UR6, PT ;  /* 0x0000000602007c0c */ /* 0x000fda000bf25270 */
[----:B------:R-:W-:Y:S05]  /*93b0*/  @!P1 BRA `(.L_x_1680) ;  /* 0x0000002c00bc9947 */ /* 0x000fea0003800000 */
[----:B------:R-:W-:Y:S01]  /*93c0*/  UMOV UR16, UR8 ;  /* 0x0000000800107c82 */ /* 0x000fe20008000000 */
[----:B------:R-:W-:Y:S01]  /*93d0*/  UMOV UR17, UR13 ;  /* 0x0000000d00117c82 */ /* 0x000fe20008000000 */
[----:B------:R-:W-:Y:S01]  /*93e0*/  ULDC.64 UR18, c[0x0][0x2c0] ;  /* 0x0000b00000127ab9 */ /* 0x000fe20000000a00 */
[----:B------:R-:W-:Y:S01]  /*93f0*/  UIMAD.WIDE.U32 UR16, UR12, UR26, UR16 ;  /* 0x0000001a0c1072a5 */ /* 0x000fe2000f8e0010 */
[----:B------:R-:W-:Y:S01]  /*9400*/  UMOV UR6, URZ ;  /* 0x0000003f00067c82 */ /* 0x000fe20008000000 */
[----:B------:R-:W-:Y:S02]  /*9410*/  ULDC.64 UR30, c[0x0][0x2c0] ;  /* 0x0000b000001e7ab9 */ /* 0x000fe40000000a00 */
[----:B------:R-:W-:-:S04]  /*9420*/  UIADD3 UR25, UP0, UR4, UR16, URZ ;  /* 0x0000001004197290 */ /* 0x000fc8000ff1e03f */
[----:B------:R-:W-:Y:S02]  /*9430*/  UIADD3.X UR16, UR5, UR14, UR17, UP0, !UPT ;  /* 0x0000000e05107290 */ /* 0x000fe400087fe411 */
[----:B------:R-:W-:Y:S02]  /*9440*/  ULEA UR24, UP0, UR25, UR18, 0x2 ;  /* 0x0000001219187291 */ /* 0x000fe4000f80103f */
[----:B------:R-:W-:Y:S02]  /*9450*/  USHF.L.U32 UR18, UR15, 0xd, URZ ;  /* 0x0000000d0f127899 */ /* 0x000fe4000800063f */
        /* <DEDUP_REMOVED lines=8> */
.L_x_1796:
        /* <DEDUP_REMOVED lines=11> */
[----:B------:R-:W-:Y:S02]  /*9590*/  ULEA.HI.X.SX32 UR39, UR19, UR27, 0x1, UP0 ;  /* 0x0000001b13277291 */ /* 0x000fe400080f0e3f */
[----:B------:R-:W-:Y:S01]  /*95a0*/  ULEA UR36, UP0, UR37, UR30, 0x2 ;  /* 0x0000001e25247291 */ /* 0x000fe2000f80103f */
[----:B------:R-:W-:-:S03]  /*95b0*/  UMOV UR41, 0x14f00000 ;  /* 0x14f0000000297882 */ /* 0x000fc60000000000 */
[----:B------:R-:W-:Y:S02]  /*95c0*/  ULEA.HI.X UR37, UR37, UR31, UR39, 0x2, UP0 ;  /* 0x0000001f25257291 */ /* 0x000fe400080f1427 */
[----:B-1----:R-:W-:-:S03]  /*95d0*/  ULEA UR28, UR29, UR28, 0x18 ;  /* 0x0000001c1d1c7291 */ /* 0x002fc6000f8ec03f */
[----:B------:R-:W-:Y:S01]  /*95e0*/  UMOV UR29, 0x400 ;  /* 0x00000400001d7882 */ /* 0x000fe20000000000 */
[----:B------:R-:W-:-:S09]  /*95f0*/  UIADD3 UR28, UR28, 0x10000, URZ ;  /* 0x000100001c1c7890 */ /* 0x000fd2000fffe03f */
[----:B------:R1:W-:Y:S02]  /*9600*/  UBLKRED.G.S.ADD.F32.RN [UR36], [UR28], UR29, desc[UR40] ;  /* 0x000028241c0073bb */ /* 0x0003e400080a141d */
[----:B-1----:R0:W-:Y:S02]  /*9610*/  UTMACMDFLUSH ;  /* 0x00000000000079b7 */ /* 0x0021e40000000000 */
.L_x_1785:
[----:B------:R-:W-:Y:S05]  /*9620*/  BSYNC B0 ;  /* 0x0000000000007941 */ /* 0x000fea0003800000 */
.L_x_1784:
        /* <DEDUP_REMOVED lines=13> */
.L_x_1787:
[----:B------:R-:W-:Y:S05]  /*9700*/  BSYNC B0 ;  /* 0x0000000000007941 */ /* 0x000fea0003800000 */
.L_x_1786:
[----:B------:R-:W-:Y:S06]  /*9710*/  BAR.ARV 0xa, 0xa0 ;  /* 0x0282800000007b1d */ /* 0x000fec0000002000 */
[----:B------:R-:W-:Y:S04]  /*9720*/  BSSY B0, `(.L_x_1788) ;  /* 0x0000003000007945 */ /* 0x000fe80003800000 */
[----:B------:R-:W-:Y:S05]  /*9730*/  @!P0 BRA `(.L_x_1789) ;  /* 0x0000000000048947 */ /* 0x000fea0003800000 */
[----:B------:R-:W-:-:S04]  /*9740*/  DEPBAR.LE SB0, 0x0 ;  /* 0x000080000000791a */ /* 0x000fc80000000000 */
.L_x_1789:
[----:B------:R-:W-:Y:S05]  /*9750*/  BSYNC B0 ;  /* 0x0000000000007941 */ /* 0x000fea0003800000 */
.L_x_1788:
        /* <DEDUP_REMOVED lines=13> */
.L_x_1791:
[----:B------:R-:W-:Y:S05]  /*9830*/  BSYNC B0 ;  /* 0x0000000000007941 */ /* 0x000fea0003800000 */
.L_x_1790:
        /* <DEDUP_REMOVED lines=13> */
.L_x_1793:
[----:B------:R-:W-:Y:S05]  /*9910*/  BSYNC B0 ;  /* 0x0000000000007941 */ /* 0x000fea0003800000 */
.L_x_1792:
[----:B------:R-:W-:Y:S01]  /*9920*/  UIADD3 UR15, UR15, 0x2, URZ ;  /* 0x000000020f0f7890 */ /* 0x000fe2000fffe03f */
[----:B------:R-:W-:Y:S06]  /*9930*/  BAR.ARV 0xa, 0xa0 ;  /* 0x0282800000007b1d */ /* 0x000fec0000002000 */
[----:B------:R-:W-:Y:S01]  /*9940*/  BSSY B0, `(.L_x_1794) ;  /* 0x0000004000007945 */ /* 0x000fe20003800000 */
[----:B------:R-:W-:-:S03]  /*9950*/  ISETP.LE.AND P1, PT, R2, UR15, PT ;  /* 0x0000000f02007c0c */ /* 0x000fc6000bf23270 */
[----:B------:R-:W-:Y:S10]  /*9960*/  @!P0 BRA `(.L_x_1795) ;  /* 0x0000000000048947 */ /* 0x000ff40003800000 */
[----:B------:R-:W-:-:S04]  /*9970*/  DEPBAR.LE SB0, 0x0 ;  /* 0x000080000000791a */ /* 0x000fc80000000000 */
.L_x_1795:
[----:B------:R-:W-:Y:S05]  /*9980*/  BSYNC B0 ;  /* 0x0000000000007941 */ /* 0x000fea0003800000 */
.L_x_1794:
[----:B------:R-:W-:Y:S06]  /*9990*/  BAR.ARV 0xb, 0xa0 ;  /* 0x02c2800000007b1d */ /* 0x000fec0000002000 */
[----:B------:R-:W-:Y:S02]  /*99a0*/  UIADD3 UR19, UR19, 0x4000, URZ ;  /* 0x0000400013137890 */ /* 0x000fe4000fffe03f */
[----:B------:R-:W-:Y:S01]  /*99b0*/  UIADD3 UR6, UR6, 0x4000, URZ ;  /* 0x0000400006067890 */ /* 0x000fe2000fffe03f */
[----:B------:R-:W-:Y:S11]  /*99c0*/  @!P1 BRA `(.L_x_1796) ;  /* 0xfffffff800c49947 */ /* 0x000ff6000383ffff */
[----:B------:R-:W-:Y:S05]  /*99d0*/  BRA `(.L_x_1680) ;  /* 0x0000002800347947 */ /* 0x000fea0003800000 */
.L_x_1768:
[----:B------:R-:W-:Y:S01]  /*99e0*/  ULDC.64 UR4, c[0x0][0x8d8] ;  /* 0x0002360000047ab9 */ /* 0x000fe20000000a00 */
[----:B------:R-:W1:Y:S01]  /*99f0*/  S2UR UR21, SR_CTAID.X ;  /* 0x00000000001579c3 */ /* 0x000e620000002500 */
[----:B------:R-:W-:-:S04]  /*9a00*/  ISETP.NE.U32.AND P0, PT, RZ, UR4, PT ;  /* 0x00000004ff007c0c */ /* 0x000fc8000bf05070 */
[----:B------:R-:W-:-:S03]  /*9a10*/  ISETP.NE.AND.EX P0, PT, RZ, UR5, PT, P0 ;  /* 0x00000005ff007c0c */ /* 0x000fc6000bf05300 */
[----:B------:R-:W2:Y:S08]  /*9a20*/  S2UR UR13, SR_CTAID.Z ;  /* 0x00000000000d79c3 */ /* 0x000eb00000002700 */
[----:B------:R-:W3:Y:S02]  /*9a30*/  S2UR UR20, SR_CTAID.Y ;  /* 0x00000000001479c3 */ /* 0x000ee40000002600 */
        /* <DEDUP_REMOVED lines=8> */
.L_x_1797:
        /* <DEDUP_REMOVED lines=9> */
[----:B------:R-:W4:Y:S01]  /*9b50*/  LDG.E R4, desc[UR46][R2.64+0x4] ;  /* 0x0000042e02047981 */ /* 0x000f22000c1e1900 */
[----:B--2---:R-:W-:Y:S02]  /*9b60*/  R2UR UR4, R0 ;  /* 0x00000000000472ca */ /* 0x004fe400000e0000 */
[----:B----4-:R-:W-:-:S13]  /*9b70*/  R2UR UR5, R4 ;  /* 0x00000000040572ca */ /* 0x010fda00000e0000 */
[----:B------:R-:W-:Y:S01]  /*9b80*/  UIADD3 UR4, -UR4, UR5, URZ ;  /* 0x0000000504047290 */ /* 0x000fe2000fffe13f */
[----:B------:R-:W-:Y:S11]  /*9b90*/  BRA `(.L_x_1798) ;  /* 0x0000000000047947 */ /* 0x000ff60003800000 */
.L_x_1799:
[----:B------:R-:W-:-:S05]  /*9ba0*/  ULDC UR4, c[0x0][0x8bc] ;  /* 0x00022f0000047ab9 */ /* 0x000fca0000000800 */
.L_x_1798:
[----:B-1----:R-:W-:Y:S01]  /*9bb0*/  USHF.L.U32 UR8, UR21, 0x7, URZ ;  /* 0x0000000715087899 */ /* 0x002fe2000800063f */
[----:B------:R-:W-:Y:S02]  /*9bc0*/  IMAD.MOV.U32 R10, RZ, RZ, 0x1 ;  /* 0x00000001ff0a7424 */ /* 0x000fe400078e00ff */
[----:B------:R-:W-:Y:S01]  /*9bd0*/  IMAD.MOV.U32 R0, RZ, RZ, RZ ;  /* 0x000000ffff007224 */ /* 0x000fe200078e00ff */
[----:B------:R-:W-:-:S04]  /*9be0*/  UISETP.GE.AND UP0, UPT, UR8, UR4, UPT ;  /* 0x000000040800728c */ /* 0x000fc8000bf06270 */
[----:B--2---:R-:W-:-:S06]  /*9bf0*/  USEL UR13, UR13, 0xffffffff, !UP0 ;  /* 0xffffffff0d0d7887 */ /* 0x004fcc000c000000 */
[----:B------:R-:W-:-:S13]  /*9c00*/  ISETP.LE.AND P0, PT, RZ, UR13, PT ;  /* 0x0000000dff007c0c */ /* 0x000fda000bf03270 */
[----:B------:R-:W-:Y:S05]  /*9c10*/  @!P0 BRA `(.L_x_1800) ;  /* 0x0000002400108947 */ /* 0x000fea0003800000 */
[----:B------:R-:W-:Y:S01]  /*9c20*/  ULDC.64 UR18, c[0x0][0x770] ;  /* 0x0001dc0000127ab9 */ /* 0x000fe20000000a00 */
[----:B------:R-:W-:Y:S01]  /*9c30*/  ULDC.64 UR14, c[0x0][0x770] ;  /* 0x0001dc00000e7ab9 */ /* 0x000fe20000000a00 */
[----:B------:R-:W-:Y:S02]  /*9c40*/  UISETP.NE.U32.AND UP1, UPT, UR18, URZ, UPT ;  /* 0x0000003f1200728c */ /* 0x000fe4000bf25070 */
[----:B------:R-:W-:Y:S02]  /*9c50*/  UIMAD.WIDE UR14, UR13, 0x4, UR14 ;  /* 0x000000040d0e78a5 */ /* 0x000fe4000f8e020e */
[----:B------:R-:W-:Y:S01]  /*9c60*/  UISETP.NE.AND.EX UP1, UPT, UR19, URZ, UPT, UP1 ;  /* 0x0000003f1300728c */ /* 0x000fe2000bf25310 */
[----:B------:R-:W-:Y:S01]  /*9c70*/  ULDC.64 UR4, c[0x0][0x778] ;  /* 0x0001de0000047ab9 */ /* 0x000fe20000000a00 */
[----:B------:R-:W-:Y:S02]  /*9c80*/  ULDC.64 UR6, c[0x0][0x780] ;  /* 0x0001e00000067ab9 */ /* 0x000fe40000000a00 */
[----:B------:R-:W-:Y:S01]  /*9c90*/  IMAD.U32 R2, RZ, RZ, UR14 ;  /* 0x0000000eff027e24 */ /* 0x000fe2000f8e00ff */
[----:B------:R-:W-:Y:S01]  /*9ca0*/  ULDC.64 UR16, c[0x0][0x778] ;  /* 0x0001de0000107ab9 */ /* 0x000fe20000000a00 */
[----:B------:R-:W-:Y:S01]  /*9cb0*/  PLOP3.LUT P1, PT, PT, PT, UP1, 0x80, 0x0 ;  /* 0x000000000000781c */ /* 0x000fe20003f2f018 */
[----:B------:R-:W-:Y:S01]  /*9cc0*/  IMAD.U32 R3, RZ, RZ, UR15 ;  /* 0x0000000fff037e24 */ /* 0x000fe2000f8e00ff */
[----:B------:R-:W-:-:S02]  /*9cd0*/  UISETP.NE.U32.AND UP0, UPT, UR4, URZ, UPT ;  /* 0x0000003f0400728c */ /* 0x000fc4000bf05070 */
[----:B------:R-:W-:Y:S02]  /*9ce0*/  UISETP.NE.U32.AND UP2, UPT, UR6, URZ, UPT ;  /* 0x0000003f0600728c */ /* 0x000fe4000bf45070 */
[----:B------:R-:W-:Y:S02]  /*9cf0*/  UISETP.NE.AND.EX UP0, UPT, UR5, URZ, UPT, UP0 ;  /* 0x0000003f0500728c */ /* 0x000fe4000bf05300 */
[----:B------:R-:W-:Y:S01]  /*9d00*/  UISETP.NE.AND.EX UP2, UPT, UR7, URZ, UPT, UP2 ;  /* 0x0000003f0700728c */ /* 0x000fe2000bf45320 */
[----:B------:R-:W-:-:S04]  /*9d10*/  ULDC.64 UR22, c[0x0][0x788] ;  /* 0x0001e20000167ab9 */ /* 0x000fc80000000a00 */
[----:B------:R-:W2:Y:S01]  /*9d20*/  @P1 LDG.E R6, desc[UR46][R2.64] ;  /* 0x0000002e02061981 */ /* 0x000ea2000c1e1900 */
[----:B------:R-:W-:Y:S01]  /*9d30*/  PLOP3.LUT P2, PT, PT, PT, UP0, 0x80, 0x0 ;  /* 0x000000000000781c */ /* 0x000fe20003f4f008 */
[----:B------:R-:W-:Y:S01]  /*9d40*/  UIMAD.WIDE UR16, UR13, 0x4, UR16 ;  /* 0x000000040d1078a5 */ /* 0x000fe2000f8e0210 */
[----:B------:R-:W-:Y:S01]  /*9d50*/  PLOP3.LUT P3, PT, PT, PT, UP2, 0x80, 0x0 ;  /* 0x000000000000781c */ /* 0x000fe20003f6f028 */
[----:B------:R1:W4:Y:S02]  /*9d60*/  @P1 LDG.E R0, desc[UR46][R2.64] ;  /* 0x0000002e02001981 */ /* 0x000324000c1e1900 */
[----:B------:R-:W-:Y:S02]  /*9d70*/  @UP2 ULDC.64 UR4, c[0x0][0x780] ;  /* 0x0001e00000042ab9 */ /* 0x000fe40000000a00 */
[----:B------:R-:W-:Y:S01]  /*9d80*/  @UP2 UIMAD.WIDE UR4, UR13, 0x4, UR4 ;  /* 0x000000040d0428a5 */ /* 0x000fe2000f8e0204 */
[----:B-1----:R-:W-:Y:S02]  /*9d90*/  IMAD.U32 R2, RZ, RZ, UR16 ;  /* 0x00000010ff027e24 */ /* 0x002fe4000f8e00ff */
[----:B------:R-:W-:-:S05]  /*9da0*/  IMAD.U32 R3, RZ, RZ, UR17 ;  /* 0x00000011ff037e24 */ /* 0x000fca000f8e00ff */
[----:B------:R1:W5:Y:S02]  /*9db0*/  @P2 LDG.E R4, desc[UR46][R2.64] ;  /* 0x0000002e02042981 */ /* 0x000364000c1e1900 */
[----:B-1----:R-:W-:Y:S02]  /*9dc0*/  IMAD.U32 R2, RZ, RZ, UR4 ;  /* 0x00000004ff027e24 */ /* 0x002fe4000f8e00ff */
[----:B------:R-:W-:-:S05]  /*9dd0*/  IMAD.U32 R3, RZ, RZ, UR5 ;  /* 0x00000005ff037e24 */ /* 0x000fca000f8e00ff */
[----:B------:R-:W3:Y:S01]  /*9de0*/  @P3 LDG.E R5, desc[UR46][R2.64] ;  /* 0x0000002e02053981 */ /* 0x000ee2000c1e1900 */
[----:B------:R-:W-:Y:S01]  /*9df0*/  ISETP.NE.U32.AND P0, PT, RZ, UR22, PT ;  /* 0x00000016ff007c0c */ /* 0x000fe2000bf05070 */
[----:B------:R-:W-:Y:S01]  /*9e00*/  UMOV UR7, URZ ;  /* 0x0000003f00077c82 */ /* 0x000fe20008000000 */
[----:B------:R-:W-:Y:S01]  /*9e10*/  UMOV UR11, URZ ;  /* 0x0000003f000b7c82 */ /* 0x000fe20008000000 */
[----:B------:R-:W-:Y:S01]  /*9e20*/  ULDC UR9, c[0x0][0x280] ;  /* 0x0000a00000097ab9 */ /* 0x000fe20000000800 */
[----:B------:R-:W-:Y:S02]  /*9e30*/  ISETP.NE.AND.EX P0, PT, RZ, UR23, PT, P0 ;  /* 0x00000017ff007c0c */ /* 0x000fe4000bf05300 */
[----:B--2---:R-:W-:Y:S02]  /*9e40*/  @P1 R2UR UR4, R6 ;  /* 0x00000000060412ca */ /* 0x004fe400000e0000 */
[----:B----4-:R-:W-:-:S11]  /*9e50*/  @P1 R2UR UR7, R0 ;  /* 0x00000000000712ca */ /* 0x010fd600000e0000 */
[----:B------:R-:W-:-:S04]  /*9e60*/  @UP1 ULEA UR4, UR13, UR4, 0x6 ;  /* 0x000000040d041291 */ /* 0x000fc8000f8e303f */
[----:B------:R-:W-:-:S04]  /*9e70*/  @UP1 USHF.R.S32.HI UR5, URZ, 0x1f, UR4 ;  /* 0x0000001f3f051899 */ /* 0x000fc80008011404 */
[----:B------:R-:W-:Y:S01]  /*9e80*/  @UP1 ULEA.HI UR5, UR5, UR4, URZ, 0x6 ;  /* 0x0000000405051291 */ /* 0x000fe2000f8f303f */
[----:B-----5:R-:W-:-:S03]  /*9e90*/  @P2 R2UR UR11, R4 ;  /* 0x00000000040b22ca */ /* 0x020fc600000e0000 */
[----:B------:R-:W-:-:S04]  /*9ea0*/  @UP1 ULOP3.LUT UR6, UR5, 0xffffffc0, URZ, 0xc0, !UPT ;  /* 0xffffffc005061892 */ /* 0x000fc8000f8ec03f */
[----:B------:R-:W-:Y:S01]  /*9eb0*/  @UP1 USHF.R.S32.HI UR12, URZ, 0x1f, UR6 ;  /* 0x0000001f3f0c1899 */ /* 0x000fe20008011406 */
[----:B---3--:R-:W-:Y:S01]  /*9ec0*/  @P3 R2UR UR9, R5 ;  /* 0x00000000050932ca */ /* 0x008fe200000e0000 */
[----:B------:R-:W-:-:S14]  /*9ed0*/  @P3 BRA `(.L_x_1801) ;  /* 0x0000000000203947 */ /* 0x000fdc0003800000 */
[----:B------:R-:W-:Y:S05]  /*9ee0*/  @!P1 BRA `(.L_x_1801) ;  /* 0x00000000001c9947 */ /* 0x000fea0003800000 */
[----:B------:R-:W-:Y:S02]  /*9ef0*/  IMAD.U32 R2, RZ, RZ, UR14 ;  /* 0x0000000eff027e24 */ /* 0x000fe4000f8e00ff */
[----:B------:R-:W-:-:S05]  /*9f00*/  IMAD.U32 R3, RZ, RZ, UR15 ;  /* 0x0000000fff037e24 */ /* 0x000fca000f8e00ff */
[----:B------:R-:W2:Y:S04]  /*9f10*/  LDG.E R0, desc[UR46][R2.64] ;  /* 0x0000002e02007981 */ /* 0x000ea8000c1e1900 */
[----:B------:R-:W3:Y:S01]  /*9f20*/  LDG.E R4, desc[UR46][R2.64+0x4] ;  /* 0x0000042e02047981 */ /* 0x000ee2000c1e1900 */
[----:B--2---:R-:W-:Y:S02]  /*9f30*/  R2UR UR4, R0 ;  /* 0x00000000000472ca */ /* 0x004fe400000e0000 */
[----:B---3--:R-:W-:-:S13]  /*9f40*/  R2UR UR9, R4 ;  /* 0x00000000040972ca */ /* 0x008fda00000e0000 */
[----:B------:R-:W-:-:S12]  /*9f50*/  UIADD3 UR9, -UR4, UR9, URZ ;  /* 0x0000000904097290 */ /* 0x000fd8000fffe13f */
.L_x_1801:
        /* <DEDUP_REMOVED lines=13> */
.L_x_1802:
        /* <DEDUP_REMOVED lines=8> */
.L_x_1803:
        /* <DEDUP_REMOVED lines=9> */
[----:B------:R-:W-:-:S04]  /*a140*/  ULEA.HI UR6, UR12, UR6, URZ, 0x6 ;  /* 0x000000060c067291 */ /* 0x000fc8000f8f303f */
[----:B------:R-:W-:Y:S01]  /*a150*/  VIMNMX R4, RZ, UR14, !PT ;  /* 0x0000000eff047c48 */ /* 0x000fe2000ffe0100 */
[----:B------:R-:W-:Y:S01]  /*a160*/  USHF.R.S32.HI UR6, URZ, 0x6, UR6 ;  /* 0x000000063f067899 */ /* 0x000fe20008011406 */
[----:B------:R-:W-:Y:S11]  /*a170*/  @!P0 BRA `(.L_x_1804) ;  /* 0x0000000000208947 */ /* 0x000ff60003800000 */
[----:B------:R-:W-:Y:S01]  /*a180*/  UIADD3 UR9, UR8, 0xbf, UR9 ;  /* 0x000000bf08097890 */ /* 0x000fe2000fffe009 */
[----:B------:R-:W-:-:S03]  /*a190*/  ULDC UR12, c[0x0][0x748] ;  /* 0x0001d200000c7ab9 */ /* 0x000fc60000000800 */
[----:B------:R-:W-:-:S04]  /*a1a0*/  UIADD3 UR9, UR9, UR12, -UR10 ;  /* 0x0000000c09097290 */ /* 0x000fc8000fffe80a */
[----:B------:R-:W-:-:S04]  /*a1b0*/  USHF.R.S32.HI UR10, URZ, 0x1f, UR9 ;  /* 0x0000001f3f0a7899 */ /* 0x000fc80008011409 */
[----:B------:R-:W-:-:S04]  /*a1c0*/  ULEA.HI UR10, UR10, UR9, URZ, 0x6 ;  /* 0x000000090a0a7291 */ /* 0x000fc8000f8f303f */
[----:B------:R-:W-:-:S04]  /*a1d0*/  USHF.R.S32.HI UR10, URZ, 0x6, UR10 ;  /* 0x000000063f0a7899 */ /* 0x000fc8000801140a */
[----:B------:R-:W-:-:S04]  /*a1e0*/  UISETP.LT.AND UP1, UPT, UR6, UR10, UPT ;  /* 0x0000000a0600728c */ /* 0x000fc8000bf21270 */
[----:B------:R-:W-:-:S12]  /*a1f0*/  USEL UR6, UR6, UR10, UP1 ;  /* 0x0000000a06067287 */ /* 0x000fd80008800000 */
.L_x_1804:
[----:B------:R-:W-:Y:S01]  /*a200*/  ISETP.LT.AND P0, PT, R4, UR6, PT ;  /* 0x0000000604007c0c */ /* 0x000fe2000bf01270 */
[----:B------:R-:W-:-:S12]  /*a210*/  IMAD.MOV.U32 R0, RZ, RZ, RZ ;  /* 0x000000ffff007224 */ /* 0x000fd800078e00ff */
[----:B------:R-:W-:Y:S05]  /*a220*/  @!P0 BRA `(.L_x_1800) ;  /* 0x0000001c008c8947 */ /* 0x000fea0003800000 */
[----:B------:R-:W-:Y:S01]  /*a230*/  USHF.R.S32.HI UR10, URZ, 0x1f, UR20 ;  /* 0x0000001f3f0a7899 */ /* 0x000fe20008011414 */
[----:B------:R-:W-:Y:S01]  /*a240*/  BSSY B0, `(.L_x_1800) ;  /* 0x00001e1000007945 */ /* 0x000fe20003800000 */
[----:B------:R-:W-:Y:S01]  /*a250*/  ULDC.64 UR16, c[0x0][0x718] ;  /* 0x0001c60000107ab9 */ /* 0x000fe20000000a00 */
[----:B------:R-:W-:Y:S01]  /*a260*/  UISETP.NE.U32.AND UP1, UPT, UR18, URZ, UPT ;  /* 0x0000003f1200728c */ /* 0x000fe2000bf25070 */
[----:B------:R-:W-:Y:S01]  /*a270*/  IMAD.MOV.U32 R0, RZ, RZ, RZ ;  /* 0x000000ffff007224 */ /* 0x000fe200078e00ff */
[----:B------:R-:W-:Y:S01]  /*a280*/  UIMAD UR9, UR10, UR16, URZ ;  /* 0x000000100a0972a4 */ /* 0x000fe2000f8e023f */
[----:B------:R-:W-:Y:S01]  /*a290*/  ULDC UR12, c[0x0][0x2e8] ;  /* 0x0000ba00000c7ab9 */ /* 0x000fe20000000800 */
[----:B------:R-:W-:Y:S01]  /*a2a0*/  UMOV UR14, UR4 ;  /* 0x00000004000e7c82 */ /* 0x000fe20008000000 */
[----:B------:R-:W-:Y:S01]  /*a2b0*/  UMOV UR15, UR5 ;  /* 0x00000005000f7c82 */ /* 0x000fe20008000000 */
[----:B------:R-:W-:Y:S02]  /*a2c0*/  UIMAD UR22, UR20, UR17, UR9 ;  /* 0x00000011141672a4 */ /* 0x000fe4000f8e0209 */
[----:B------:R-:W-:-:S02]  /*a2d0*/  UISETP.NE.AND.EX UP1, UPT, UR19, URZ, UPT, UP1 ;  /* 0x0000003f1300728c */ /* 0x000fc4000bf25310 */
[----:B------:R-:W-:Y:S02]  /*a2e0*/  USHF.R.S32.HI UR9, URZ, 0x1f, UR13 ;  /* 0x0000001f3f097899 */ /* 0x000fe4000801140d */
[----:B------:R-:W-:Y:S02]  /*a2f0*/  UISETP.NE.AND UP2, UPT, UR12, 0x1, UPT ;  /* 0x000000010c00788c */ /* 0x000fe4000bf45270 */
[----:B------:R-:W-:Y:S01]  /*a300*/  UIMAD.WIDE.U32 UR4, UR20, UR16, UR14 ;  /* 0x00000010140472a5 */ /* 0x000fe2000f8e000e */
[----:B------:R-:W-:Y:S01]  /*a310*/  ULDC.64 UR18, c[0x0][0x730] ;  /* 0x0001cc0000127ab9 */ /* 0x000fe20000000a00 */
[----:B------:R-:W-:Y:S02]  /*a320*/  USEL UR9, UR9, URZ, !UP1 ;  /* 0x0000003f09097287 */ /* 0x000fe4000c800000 */
[----:B------:R-:W-:Y:S01]  /*a330*/  UIMAD UR10, UR10, UR18, URZ ;  /* 0x000000120a0a72a4 */ /* 0x000fe2000f8e023f */
[----:B------:R-:W-:Y:S01]  /*a340*/  ELECT P0, URZ, PT ;  /* 0x00000000003f782f */ /* 0x000fe20003800000 */
[----:B------:R-:W-:Y:S01]  /*a350*/  ULDC.64 UR16, c[0x0][0x720] ;  /* 0x0001c80000107ab9 */ /* 0x000fe20000000a00 */
[----:B------:R-:W-:-:S02]  /*a360*/  USEL UR21, UR13, URZ, !UP1 ;  /* 0x0000003f0d157287 */ /* 0x000fc4000c800000 */
[----:B------:R-:W-:Y:S02]  /*a370*/  UIADD3 UR23, UR5, UR22, URZ ;  /* 0x0000001605177290 */ /* 0x000fe4000fffe03f */
[----:B------:R-:W-:Y:S01]  /*a380*/  UIMAD UR5, UR9, UR16, URZ ;  /* 0x00000010090572a4 */ /* 0x000fe2000f8e023f */
[----:B------:R-:W-:Y:S01]  /*a390*/  UMOV UR22, UR4 ;  /* 0x0000000400167c82 */ /* 0x000fe20008000000 */
[----:B------:R-:W-:Y:S02]  /*a3a0*/  UIMAD.WIDE.U32 UR14, UR20, UR18, UR14 ;  /* 0x00000012140e72a5 */ /* 0x000fe4000f8e000e */
[----:B------:R-:W-:Y:S02]  /*a3b0*/  UIMAD UR10, UR20, UR19, UR10 ;  /* 0x00000013140a72a4 */ /* 0x000fe4000f8e020a */
[----:B------:R-:W-:Y:S01]  /*a3c0*/  UIMAD.WIDE.U32 UR22, UR16, UR21, UR22 ;  /* 0x00000015101672a5 */ /* 0x000fe2000f8e0016 */
[----:B------:R-:W-:Y:S02]  /*a3d0*/  ULDC.64 UR18, c[0x0][0x738] ;  /* 0x0001ce0000127ab9 */ /* 0x000fe40000000a00 */
[----:B------:R-:W-:Y:S01]  /*a3e0*/  @UP2 ULDC UR16, c[0x0][0x2ec] ;  /* 0x0000bb0000102ab9 */ /* 0x000fe20000000800 */
[----:B------:R-:W-:-:S02]  /*a3f0*/  UIMAD UR5, UR17, UR21, UR5 ;  /* 0x00000015110572a4 */ /* 0x000fc4000f8e0205 */
[----:B------:R-:W-:Y:S02]  /*a400*/  UIADD3 UR15, UR15, UR10, URZ ;  /* 0x0000000a0f0f7290 */ /* 0x000fe4000fffe03f */
[----:B------:R-:W-:Y:S02]  /*a410*/  UIMAD UR9, UR9, UR18, URZ ;  /* 0x00000012090972a4 */ /* 0x000fe4000f8e023f */
[----:B------:R-:W-:Y:S02]  /*a420*/  UIMAD.WIDE.U32 UR16, UR20, UR16, URZ ;  /* 0x00000010141072a5 */ /* 0x000fe4000f8e003f */
[----:B------:R-:W-:Y:S01]  /*a430*/  UIADD3 UR11, UR8, UR11, URZ ;  /* 0x0000000b080b7290 */ /* 0x000fe2000fffe03f */
[----:B------:R-:W-:Y:S02]  /*a440*/  UMOV UR12, UR20 ;  /* 0x00000014000c7c82 */ /* 0x000fe40008000000 */
[----:B------:R-:W-:Y:S01]  /*a450*/  @UP2 ULDC UR8, c[0x0][0x2f0] ;  /* 0x0000bc0000082ab9 */ /* 0x000fe20000000800 */
[----:B------:R-:W-:-:S02]  /*a460*/  UIMAD UR4, UR19, UR21, UR9 ;  /* 0x00000015130472a4 */ /* 0x000fc4000f8e0209 */
[----:B------:R-:W-:Y:S02]  /*a470*/  UIMAD.WIDE.U32 UR14, UR18, UR21, UR14 ;  /* 0x00000015120e72a5 */ /* 0x000fe4000f8e000e */
[----:B------:R-:W-:Y:S02]  /*a480*/  USEL UR13, UR13, URZ, !UP0 ;  /* 0x0000003f0d0d7287 */ /* 0x000fe4000c000000 */
        /* <DEDUP_REMOVED lines=9> */
.L_x_1834:
        /* <DEDUP_REMOVED lines=15> */
.L_x_1807:
[----:B------:R-:W-:Y:S01]  /*a610*/  R2UR UR19, R4 ;  /* 0x00000000041372ca */ /* 0x000fe200000e0000 */
[----:B------:R-:W2:Y:S01]  /*a620*/  LDC.64 R12, c[0x0][0x198] ;  /* 0x00006600ff0c7b82 */ /* 0x000ea20000000a00 */
        /* <DEDUP_REMOVED lines=9> */
[----:B------:R-:W-:Y:S01]  /*a6c0*/  UMOV UR10, 0x10 ;  /* 0x00000010000a7882 */ /* 0x000fe20000000000 */
[----:B------:R-:W-:Y:S01]  /*a6d0*/  UMOV UR50, 0x0 ;  /* 0x0000000000327882 */ /* 0x000fe20000000000 */
[----:B------:R-:W-:Y:S01]  /*a6e0*/  USHF.L.U32 UR19, UR19, 0x6, URZ ;  /* 0x0000000613137899 */ /* 0x000fe2000800063f */
[----:B------:R-:W-:Y:S01]  /*a6f0*/  IMAD.MOV.U32 R16, RZ, RZ, RZ ;  /* 0x000000ffff107224 */ /* 0x000fe200078e00ff */
[----:B------:R-:W-:Y:S01]  /*a700*/  UMOV UR51, 0x10000000 ;  /* 0x1000000000337882 */ /* 0x000fe20000000000 */
[----:B------:R-:W-:Y:S01]  /*a710*/  UMOV UR42, 0x40 ;  /* 0x00000040002a7882 */ /* 0x000fe20000000000 */
[----:B------:R-:W-:-:S02]  /*a720*/  UIADD3 UR8, UP0, UR19, UR22, URZ ;  /* 0x0000001613087290 */ /* 0x000fc4000ff1e03f */
[----:B------:R-:W-:Y:S01]  /*a730*/  IMAD.U32 R3, RZ, RZ, UR19 ;  /* 0x00000013ff037e24 */ /* 0x000fe2000f8e00ff */
[----:B------:R-:W-:Y:S01]  /*a740*/  UIADD3 UR19, UR19, UR7, URZ ;  /* 0x0000000713137290 */ /* 0x000fe2000fffe03f */
[----:B------:R-:W-:Y:S02]  /*a750*/  UMOV UR43, UR11 ;  /* 0x0000000b002b7c82 */ /* 0x000fe40008000000 */
[----:B------:R-:W-:Y:S01]  /*a760*/  PLOP3.LUT P1, PT, PT, PT, UP0, 0x80, 0x0 ;  /* 0x000000000000781c */ /* 0x000fe20003f2f008 */
[----:B-1----:R-:W-:Y:S01]  /*a770*/  IMAD.U32 R0, RZ, RZ, UR8 ;  /* 0x00000008ff007e24 */ /* 0x002fe2000f8e00ff */
[----:B------:R-:W-:Y:S01]  /*a780*/  R2UR UR8, R15 ;  /* 0x000000000f0872ca */ /* 0x000fe200000e0000 */
[----:B--2---:R-:W-:Y:S01]  /*a790*/  IMAD.MOV.U32 R7, RZ, RZ, R12 ;  /* 0x000000ffff077224 */ /* 0x004fe200078e000c */
[----:B------:R-:W-:Y:S01]  /*a7a0*/  LEA.HI.X.SX32 R3, R3, R14, 0x1, P1 ;  /* 0x0000000e03037211 */ /* 0x000fe200008f0eff */
[----:B------:R-:W-:Y:S01]  /*a7b0*/  IMAD.MOV.U32 R6, RZ, RZ, R13 ;  /* 0x000000ffff067224 */ /* 0x000fe200078e000d */
[C---:B------:R-:W-:Y:S01]  /*a7c0*/  LEA R2, P1, R0.reuse, R9, 0x2 ;  /* 0x0000000900027211 */ /* 0x040fe200078210ff */
[----:B------:R-:W-:Y:S01]  /*a7d0*/  UMOV UR27, UR19 ;  /* 0x00000013001b7c82 */ /* 0x000fe20008000000 */
[----:B------:R-:W-:Y:S01]  /*a7e0*/  UMOV UR44, UR12 ;  /* 0x0000000c002c7c82 */ /* 0x000fe20008000000 */
[----:B------:R-:W-:Y:S01]  /*a7f0*/  UMOV UR45, UR13 ;  /* 0x0000000d002d7c82 */ /* 0x000fe20008000000 */
[----:B------:R-:W-:-:S02]  /*a800*/  LEA.HI.X R0, R0, R8, R3, 0x2, P1 ;  /* 0x0000000800007211 */ /* 0x000fc400008f1403 */
[----:B------:R-:W-:Y:S02]  /*a810*/  R2UR UR32, R2 ;  /* 0x00000000022072ca */ /* 0x000fe400000e0000 */
[----:B------:R-:W-:Y:S01]  /*a820*/  R2UR UR33, R0 ;  /* 0x00000000002172ca */ /* 0x000fe200000e0000 */
[----:B------:R-:W-:Y:S01]  /*a830*/  UIADD3 UR16, UR8, 0x18000, URZ ;  /* 0x0001800008107890 */ /* 0x000fe2000fffe03f */
[C---:B------:R-:W-:Y:S01]  /*a840*/  IADD3 R0, P1, R7.reuse, 0x2f0, RZ ;  /* 0x000002f007007810 */ /* 0x040fe20007f3e0ff */
[----:B------:R-:W-:Y:S02]  /*a850*/  UIADD3 UR17, UR8, 0x30810, URZ ;  /* 0x0003081008117890 */ /* 0x000fe4000fffe03f */
[----:B------:R-:W-:Y:S01]  /*a860*/  UIADD3 UR24, UR8, 0x1a000, URZ ;  /* 0x0001a00008187890 */ /* 0x000fe2000fffe03f */
[----:B------:R-:W-:Y:S01]  /*a870*/  R2UR UR30, R0 ;  /* 0x00000000001e72ca */ /* 0x000fe200000e0000 */
[----:B------:R-:W-:Y:S01]  /*a880*/  UIADD3 UR52, UR8, 0x28000, URZ ;  /* 0x0002800008347890 */ /* 0x000fe2000fffe03f */
[----:B------:R-:W-:Y:S01]  /*a890*/  IADD3 R0, P2, R7, 0x3f0, RZ ;  /* 0x000003f007007810 */ /* 0x000fe20007f5e0ff */
[----:B------:R-:W-:Y:S01]  /*a8a0*/  UIADD3 UR9, UR8, 0x30800, URZ ;  /* 0x0003080008097890 */ /* 0x000fe2000fffe03f */
[----:B------:R-:W-:-:S02]  /*a8b0*/  UMOV UR25, UR17 ;  /* 0x0000001100197c82 */ /* 0x000fc40008000000 */
[----:B------:R-:W-:Y:S01]  /*a8c0*/  R2UR UR48, R0 ;  /* 0x00000000003072ca */ /* 0x000fe200000e0000 */
[--C-:B------:R-:W-:Y:S01]  /*a8d0*/  IMAD.X R0, RZ, RZ, R6.reuse, P1 ;  /* 0x000000ffff007224 */ /* 0x100fe200008e0606 */
[----:B------:R-:W-:Y:S01]  /*a8e0*/  IADD3 R2, P1, R7, 0xf0, RZ ;  /* 0x000000f007027810 */ /* 0x000fe20007f3e0ff */
[----:B------:R-:W-:Y:S01]  /*a8f0*/  UMOV UR53, UR17 ;  /* 0x0000001100357c82 */ /* 0x000fe20008000000 */
[----:B------:R-:W-:Y:S02]  /*a900*/  UIADD3 UR40, UR8, 0x4000, URZ ;  /* 0x0000400008287890 */ /* 0x000fe4000fffe03f */
[----:B------:R-:W-:Y:S01]  /*a910*/  R2UR UR34, R2 ;  /* 0x00000000022272ca */ /* 0x000fe200000e0000 */
[--C-:B------:R-:W-:Y:S01]  /*a920*/  IMAD.X R3, RZ, RZ, R6.reuse, P1 ;  /* 0x000000ffff037224 */ /* 0x100fe200008e0606 */
[----:B------:R-:W-:Y:S01]  /*a930*/  R2UR UR31, R0 ;  /* 0x00000000001f72ca */ /* 0x000fe200000e0000 */
[----:B------:R-:W-:Y:S01]  /*a940*/  IMAD.X R0, RZ, RZ, R6, P2 ;  /* 0x000000ffff007224 */ /* 0x000fe200010e0606 */
[----:B------:R-:W-:-:S02]  /*a950*/  UMOV UR41, UR9 ;  /* 0x0000000900297c82 */ /* 0x000fc40008000000 */
[----:B------:R-:W-:Y:S02]  /*a960*/  R2UR UR35, R3 ;  /* 0x00000000032372ca */ /* 0x000fe400000e0000 */
[----:B------:R-:W-:Y:S01]  /*a970*/  R2UR UR49, R0 ;  /* 0x00000000003172ca */ /* 0x000fe200000e0000 */
[----:B------:R-:W-:-:S10]  /*a980*/  IMAD.MOV.U32 R0, RZ, RZ, 0x10000 ;  /* 0x00010000ff007424 */ /* 0x000fd400078e00ff */
[----:B------:R-:W-:Y:S01]  /*a990*/  UTMALDG.4D [UR16], [UR34], desc[UR36] ;  /* 0x00002410220075b4 */ /* 0x000fe20008019000 */
[----:B------:R-:W-:Y:S01]  /*a9a0*/  UTMALDG.4D [UR24], [UR34], desc[UR36] ;  /* 0x00002418220075b4 */ /* 0x000fe20008019000 */
[----:B------:R1:W-:Y:S01]  /*a9b0*/  UBLKCP.S.G [UR52], [UR32], UR10 ;  /* 0x00000034200073ba */ /* 0x0003e2000800020a */
[----:B------:R2:W-:Y:S02]  /*a9c0*/  SYNCS.ARRIVE.TRANS64 RZ, [R15+URZ+0x30800], R0 ;  /* 0x030800000fff79a7 */ /* 0x0005e4000800003f */
[----:B--2---:R-:W-:-:S04]  /*a9d0*/  IMAD.U32 R0, RZ, RZ, UR6 ;  /* 0x00000006ff007e24 */ /* 0x004fc8000f8e00ff */
[----:B------:R-:W-:Y:S01]  /*a9e0*/  VIADD R5, R0, 0xffffffff ;  /* 0xffffffff00057836 */ /* 0x000fe20000000000 */
[----:B-1----:R-:W-:Y:S02]  /*a9f0*/  UIADD3 UR32, UR8, 0x8000, URZ ;  /* 0x0000800008207890 */ /* 0x002fe4000fffe03f */
[----:B------:R-:W-:Y:S02]  /*aa00*/  UIADD3 UR24, UR8, 0xc000, URZ ;  /* 0x0000c00008187890 */ /* 0x000fe4000fffe03f */
[----:B------:R1:W-:Y:S01]  /*aa10*/  STL [R1], R5 ;  /* 0x0000000501007387 */ /* 0x0003e20000100800 */
[----:B------:R-:W-:Y:S01]  /*aa20*/  ISETP.GE.AND P1, PT, R4, R5, PT ;  /* 0x000000050400720c */ /* 0x000fe20003f26270 */
[----:B------:R-:W-:Y:S01]  /*aa30*/  UMOV UR10, UR18 ;  /* 0x00000012000a7c82 */ /* 0x000fe20008000000 */
[----:B------:R-:W-:Y:S01]  /*aa40*/  UMOV UR35, UR11 ;  /* 0x0000000b00237c82 */ /* 0x000fe20008000000 */
[----:B------:R-:W-:Y:S01]  /*aa50*/  UMOV UR36, UR12 ;  /* 0x0000000c00247c82 */ /* 0x000fe20008000000 */
[----:B------:R-:W-:Y:S01]  /*aa60*/  UMOV UR37, UR13 ;  /* 0x0000000d00257c82 */ /* 0x000fe20008000000 */
[----:B------:R1:W-:Y:S01]  /*aa70*/  UTMALDG.4D [UR8], [UR30], desc[UR50] ;  /* 0x000032081e0075b4 */ /* 0x0003e20008019000 */
[----:B------:R-:W-:Y:S01]  /*aa80*/  UMOV UR34, UR18 ;  /* 0x0000001200227c82 */ /* 0x000fe20008000000 */
[----:B------:R-:W-:Y:S01]  /*aa90*/  UMOV UR33, UR9 ;  /* 0x0000000900217c82 */ /* 0x000fe20008000000 */
[----:B------:R-:W-:Y:S01]  /*aaa0*/  UMOV UR27, UR11 ;  /* 0x0000000b001b7c82 */ /* 0x000fe20008000000 */
[----:B------:R-:W-:Y:S01]  /*aab0*/  UMOV UR28, UR12 ;  /* 0x0000000c001c7c82 */ /* 0x000fe20008000000 */
[----:B------:R-:W-:Y:S01]  /*aac0*/  UMOV UR29, UR13 ;  /* 0x0000000d001d7c82 */ /* 0x000fe20008000000 */
[----:B------:R-:W-:Y:S01]  /*aad0*/  UMOV UR25, UR9 ;  /* 0x0000000900197c82 */ /* 0x000fe20008000000 */
[----:B------:R1:W-:Y:S01]  /*aae0*/  UTMALDG.4D [UR40], [UR30], desc[UR50] ;  /* 0x000032281e0075b4 */ /* 0x0003e20008019000 */
[----:B------:R1:W-:Y:S01]  /*aaf0*/  UTMALDG.4D [UR32], [UR48], desc[UR50] ;  /* 0x00003220300075b4 */ /* 0x0003e20008019000 */
[----:B------:R1:W-:Y:S02]  /*ab00*/  UTMALDG.4D [UR24], [UR48], desc[UR50] ;  /* 0x00003218300075b4 */ /* 0x0003e40008019000 */
[----:B-1----:R-:W-:Y:S05]  /*ab10*/  @P1 BRA `(.L_x_1808) ;  /* 0x0000001000701947 */ /* 0x002fea0003800000 */
[----:B------:R-:W-:Y:S01]  /*ab20*/  R2UR UR8, R4 ;  /* 0x00000000040872ca */ /* 0x000fe200000e0000 */
[----:B------:R-:W-:Y:S01]  /*ab30*/  UIADD3 UR9, UR6, -0x2, URZ ;  /* 0xfffffffe06097890 */ /* 0x000fe2000fffe03f */
[----:B------:R-:W-:-:S05]  /*ab40*/  IMAD.MOV.U32 R10, RZ, RZ, 0x1 ;  /* 0x00000001ff0a7424 */ /* 0x000fca00078e00ff */
[----:B------:R-:W-:-:S06]  /*ab50*/  ISETP.NE.AND P1, PT, R4, UR9, PT ;  /* 0x0000000904007c0c */ /* 0x000fcc000bf25270 */
[----:B------:R-:W-:-:S04]  /*ab60*/  ULOP3.LUT UR8, URZ, UR8, URZ, 0x33, !UPT ;  /* 0x000000083f087292 */ /* 0x000fc8000f8e333f */
[----:B------:R-:W-:-:S06]  /*ab70*/  UIADD3 UR8, UR8, UR6, URZ ;  /* 0x0000000608087290 */ /* 0x000fcc000fffe03f */
[----:B------:R-:W-:-:S05]  /*ab80*/  IMAD.U32 R0, RZ, RZ, UR8 ;  /* 0x00000008ff007e24 */ /* 0x000fca000f8e00ff */
[----:B------:R-:W-:Y:S01]  /*ab90*/  LOP3.LUT R5, R0, 0x1, RZ, 0xc0, !PT ;  /* 0x0000000100057812 */ /* 0x000fe200078ec0ff */
[----:B------:R-:W-:-:S04]  /*aba0*/  IMAD.MOV.U32 R0, RZ, RZ, R4 ;  /* 0x000000ffff007224 */ /* 0x000fc800078e0004 */
[----:B------:R1:W-:Y:S01]  /*abb0*/  STL [R1+0x4], R5 ;  /* 0x0000040501007387 */ /* 0x0003e20000100800 */
[----:B------:R-:W-:Y:S05]  /*abc0*/  @!P1 BRA `(.L_x_1809) ;  /* 0x0000000800d89947 */ /* 0x000fea0003800000 */
[----:B------:R-:W-:Y:S01]  /*abd0*/  R2UR UR9, R5 ;  /* 0x00000000050972ca */ /* 0x000fe200000e0000 */
[----:B------:R-:W-:Y:S02]  /*abe0*/  IMAD.MOV.U32 R0, RZ, RZ, R4 ;  /* 0x000000ffff007224 */ /* 0x000fe400078e0004 */
[----:B------:R-:W-:-:S10]  /*abf0*/  IMAD.MOV.U32 R10, RZ, RZ, 0x1 ;  /* 0x00000001ff0a7424 */ /* 0x000fd400078e00ff */
[----:B------:R-:W-:-:S06]  /*ac00*/  UIADD3 UR8, UR8, -UR9, URZ ;  /* 0x8000000908087290 */ /* 0x000fcc000fffe03f */
[----:B------:R-:W-:-:S07]  /*ac10*/  IMAD.U32 R17, RZ, RZ, UR8 ;  /* 0x00000008ff117e24 */ /* 0x000fce000f8e00ff */
.L_x_1818:
[----:B-123--:R-:W-:-:S04]  /*ac20*/  SHF.L.U32 R18, R10, 0x1f, RZ ;  /* 0x0000001f0a127819 */ /* 0x00efc800000006ff */
[----:B------:R-:W2:Y:S02]  /*ac30*/  SYNCS.PHASECHK.TRANS64.TRYWAIT P1, [R15+URZ+0x30840], R18 ;  /* 0x030840120f0075a7 */ /* 0x000ea4000802017f */
[----:B--2---:R-:W-:Y:S05]  /*ac40*/  @!P1 BRA `(.L_x_1810) ;  /* 0x0000001800189947 */ /* 0x004fea0003800000 */
.L_x_1835:
[----:B------:R-:W-:Y:S05]  /*ac50*/  @P0 BRA `(.L_x_1811) ;  /* 0x00000000001c0947 */ /* 0x000fea0003800000 */
[----:B------:R-:W3:Y:S02]  /*ac60*/  S2R R2, SR_TID.X ;  /* 0x0000000000027919 */ /* 0x000ee40000002100 */
[----:B---3--:R-:W-:Y:S01]  /*ac70*/  LOP3.LUT R3, R2, 0x1f, RZ, 0xc0, !PT ;  /* 0x0000001f02037812 */ /* 0x008fe200078ec0ff */
[----:B------:R-:W-:-:S03]  /*ac80*/  IMAD.MOV.U32 R2, RZ, RZ, 0x4100 ;  /* 0x00004100ff027424 */ /* 0x000fc600078e00ff */
[----:B------:R-:W-:Y:S01]  /*ac90*/  ISETP.NE.AND P1, PT, R3, RZ, PT ;  /* 0x000000ff0300720c */ /* 0x000fe20003f25270 */
[----:B------:R3:W-:-:S12]  /*aca0*/  SYNCS.ARRIVE.TRANS64 RZ, [R15+URZ+0x30830], R2 ;  /* 0x030830020fff79a7 */ /* 0x0007d8000800003f */
[----:B---3--:R-:W-:Y:S05]  /*acb0*/  @!P1 BRA `(.L_x_1811) ;  /* 0x0000000000049947 */ /* 0x008fea0003800000 */
[----:B------:R-:W-:Y:S01]  /*acc0*/  BPT.TRAP 0x1 ;  /* 0x000000040000795c */ /* 0x000fe20000300000 */
.L_x_1811:
        /* <DEDUP_REMOVED lines=8> */
[----:B-1----:R-:W1:Y:S01]  /*ad50*/  LDC.64 R4, c[0x0][0x198] ;  /* 0x00006600ff047b82 */ /* 0x002e620000000a00 */
        /* <DEDUP_REMOVED lines=9> */
[----:B---3--:R-:W-:Y:S01]  /*adf0*/  LEA R3, P2, R2, R12, 0x2 ;  /* 0x0000000c02037211 */ /* 0x008fe200078410ff */
[----:B------:R-:W-:Y:S01]  /*ae00*/  UMOV UR25, UR17 ;  /* 0x0000001100197c82 */ /* 0x000fe20008000000 */
[----:B------:R-:W-:-:S02]  /*ae10*/  UMOV UR33, UR17 ;  /* 0x0000001100217c82 */ /* 0x000fc40008000000 */
[----:B------:R-:W-:Y:S02]  /*ae20*/  R2UR UR34, R3 ;  /* 0x00000000032272ca */ /* 0x000fe400000e0000 */
[----:B------:R-:W-:Y:S01]  /*ae30*/  LEA.HI.X.SX32 R3, R19, R11, 0x1, P1 ;  /* 0x0000000b13037211 */ /* 0x000fe200008f0eff */
[----:B------:R-:W-:Y:S01]  /*ae40*/  UMOV UR27, UR19 ;  /* 0x00000013001b7c82 */ /* 0x000fe20008000000 */
[----:B-1----:R-:W-:Y:S02]  /*ae50*/  IMAD.MOV.U32 R7, RZ, RZ, R4 ;  /* 0x000000ffff077224 */ /* 0x002fe400078e0004 */
        /* <DEDUP_REMOVED lines=11> */
[----:B-1-3--:R-:W-:Y:S05]  /*af10*/  @!P1 BRA `(.L_x_1812) ;  /* 0x0000001400789947 */ /* 0x00afea0003800000 */
.L_x_1836:
        /* <DEDUP_REMOVED lines=8> */
.L_x_1813:
[----:B------:R-:W-:Y:S01]  /*afa0*/  VIADD R19, R19, 0x40 ;  /* 0x0000004013137836 */ /* 0x000fe20000000000 */
[----:B------:R-:W-:Y:S01]  /*afb0*/  ULDC.64 UR8, c[0x0][0x700] ;  /* 0x0001c00000087ab9 */ /* 0x000fe20000000a00 */
[----:B------:R-:W-:Y:S01]  /*afc0*/  R2UR UR32, R15 ;  /* 0x000000000f2072ca */ /* 0x000fe200000e0000 */
[----:B------:R-:W-:Y:S01]  /*afd0*/  IMAD.U32 R9, RZ, RZ, UR8 ;  /* 0x00000008ff097e24 */ /* 0x000fe2000f8e00ff */
[----:B------:R-:W-:Y:S01]  /*afe0*/  UMOV UR30, 0x0 ;  /* 0x00000000001e7882 */ /* 0x000fe20000000000 */
[C---:B------:R-:W-:Y:S01]  /*aff0*/  IADD3 R2, P1, R19.reuse, UR22, RZ ;  /* 0x0000001613027c10 */ /* 0x040fe2000ff3e0ff */
[----:B------:R-:W-:Y:S01]  /*b000*/  IMAD.U32 R8, RZ, RZ, UR9 ;  /* 0x00000009ff087e24 */ /* 0x000fe2000f8e00ff */
[----:B------:R-:W-:Y:S01]  /*b010*/  SHF.R.S32.HI R20, RZ, 0x1f, R19 ;  /* 0x0000001fff147819 */ /* 0x000fe20000011413 */
[----:B------:R-:W-:Y:S01]  /*b020*/  VIADD R21, R19, UR7 ;  /* 0x0000000713157c36 */ /* 0x000fe20008000000 */
[----:B------:R-:W-:Y:S01]  /*b030*/  LEA R3, P2, R2, R9, 0x2 ;  /* 0x0000000902037211 */ /* 0x000fe200078410ff */
[----:B------:R-:W-:Y:S01]  /*b040*/  UMOV UR31, 0x14f00000 ;  /* 0x14f00000001f7882 */ /* 0x000fe20000000000 */
[----:B------:R-:W-:Y:S01]  /*b050*/  UMOV UR26, URZ ;  /* 0x0000003f001a7c82 */ /* 0x000fe20008000000 */
[----:B------:R-:W-:Y:S01]  /*b060*/  UMOV UR28, UR20 ;  /* 0x00000014001c7c82 */ /* 0x000fe20008000000 */
[----:B------:R-:W-:Y:S01]  /*b070*/  R2UR UR34, R3 ;  /* 0x00000000032272ca */ /* 0x000fe200000e0000 */
[----:B------:R-:W-:Y:S01]  /*b080*/  IMAD.X R3, R20, 0x1, R14, P1 ;  /* 0x0000000114037824 */ /* 0x000fe200008e060e */
[----:B------:R-:W-:Y:S01]  /*b090*/  R2UR UR27, R21 ;  /* 0x00000000151b72ca */ /* 0x000fe200000e0000 */
[----:B------:R-:W-:-:S02]  /*b0a0*/  UIADD3 UR24, UR32, 0x1c000, URZ ;  /* 0x0001c00020187890 */ /* 0x000fc4000fffe03f */
[----:B------:R-:W-:Y:S01]  /*b0b0*/  UIADD3 UR25, UR32, 0x30818, URZ ;  /* 0x0003081820197890 */ /* 0x000fe2000fffe03f */
        /* <DEDUP_REMOVED lines=19> */
.L_x_1837:
[----:B------:R-:W-:Y:S05]  /*b1f0*/  @P0 BRA `(.L_x_1815) ;  /* 0x00000000001c0947 */ /* 0x000fea0003800000 */
[----:B-123--:R-:W-:-:S04]  /*b200*/  IMAD.MOV.U32 R18, RZ, RZ, 0x4100 ;  /* 0x00004100ff127424 */ /* 0x00efc800078e00ff */
[----:B------:R1:W-:Y:S02]  /*b210*/  SYNCS.ARRIVE.TRANS64 RZ, [R15+URZ+0x30838], R18 ;  /* 0x030838120fff79a7 */ /* 0x0003e4000800003f */
[----:B-1----:R-:W1:Y:S02]  /*b220*/  S2R R18, SR_TID.X ;  /* 0x0000000000127919 */ /* 0x002e640000002100 */
[----:B-1----:R-:W-:-:S04]  /*b230*/  LOP3.LUT R18, R18, 0x1f, RZ, 0xc0, !PT ;  /* 0x0000001f12127812 */ /* 0x002fc800078ec0ff */
[----:B------:R-:W-:-:S13]  /*b240*/  ISETP.NE.AND P1, PT, R18, RZ, PT ;  /* 0x000000ff1200720c */ /* 0x000fda0003f25270 */
[----:B------:R-:W-:Y:S05]  /*b250*/  @!P1 BRA `(.L_x_1815) ;  /* 0x0000000000049947 */ /* 0x000fea0003800000 */
[----:B------:R-:W-:Y:S01]  /*b260*/  BPT.TRAP 0x1 ;  /* 0x000000040000795c */ /* 0x000fe20000300000 */
.L_x_1815:
[----:B------:R-:W-:Y:S01]  /*b270*/  IADD3 R19, P1, R19, UR14, RZ ;  /* 0x0000000e13137c10 */ /* 0x000fe2000ff3e0ff */
[----:B------:R-:W-:Y:S01]  /*b280*/  UMOV UR30, 0x0 ;  /* 0x00000000001e7882 */ /* 0x000fe20000000000 */
[----:B------:R-:W-:Y:S01]  /*b290*/  R2UR UR32, R15 ;  /* 0x000000000f2072ca */ /* 0x000fe200000e0000 */
[----:B------:R-:W-:Y:S01]  /*b2a0*/  UMOV UR31, 0x14f00000 ;  /* 0x14f00000001f7882 */ /* 0x000fe20000000000 */
[----:B------:R-:W-:Y:S01]  /*b2b0*/  R2UR UR27, R21 ;  /* 0x00000000151b72ca */ /* 0x000fe200000e0000 */
[----:B------:R-:W-:Y:S01]  /*b2c0*/  IMAD.X R20, R20, 0x1, R11, P1 ;  /* 0x0000000114147824 */ /* 0x000fe200008e060b */
[C---:B------:R-:W-:Y:S01]  /*b2d0*/  LEA R12, P1, R19.reuse, R12, 0x2 ;  /* 0x0000000c130c7211 */ /* 0x040fe200078210ff */
        /* <DEDUP_REMOVED lines=22> */
[----:B------:R-:W5:Y:S02]  /*b440*/  SYNCS.PHASECHK.TRANS64.TRYWAIT P1, [R15+URZ+0x30820], R4 ;  /* 0x030820040f0075a7 */ /* 0x000f64000802017f */
[----:B----45:R-:W-:Y:S05]  /*b450*/  @!P1 BRA `(.L_x_1816) ;  /* 0x0000001000509947 */ /* 0x030fea0003800000 */
.L_x_1839:
[----:B------:R-:W-:Y:S05]  /*b460*/  @P0 BRA `(.L_x_1817) ;  /* 0x00000000001c0947 */ /* 0x000fea0003800000 */
[----:B------:R-:W5:Y:S01]  /*b470*/  S2R R5, SR_TID.X ;  /* 0x0000000000057919 */ /* 0x000f620000002100 */
[----:B----4-:R-:W-:-:S04]  /*b480*/  IMAD.MOV.U32 R4, RZ, RZ, 0x4100 ;  /* 0x00004100ff047424 */ /* 0x010fc800078e00ff */
[----:B------:R4:W-:Y:S01]  /*b490*/  SYNCS.ARRIVE.TRANS64 RZ, [R15+URZ+0x30810], R4 ;  /* 0x030810040fff79a7 */ /* 0x0009e2000800003f */
[----:B-----5:R-:W-:-:S04]  /*b4a0*/  LOP3.LUT R5, R5, 0x1f, RZ, 0xc0, !PT ;  /* 0x0000001f05057812 */ /* 0x020fc800078ec0ff */
[----:B------:R-:W-:-:S13]  /*b4b0*/  ISETP.NE.AND P1, PT, R5, RZ, PT ;  /* 0x000000ff0500720c */ /* 0x000fda0003f25270 */
[----:B----4-:R-:W-:Y:S05]  /*b4c0*/  @!P1 BRA `(.L_x_1817) ;  /* 0x0000000000049947 */ /* 0x010fea0003800000 */
[----:B------:R-:W-:Y:S01]  /*b4d0*/  BPT.TRAP 0x1 ;  /* 0x000000040000795c */ /* 0x000fe20000300000 */
.L_x_1817:
        /* <DEDUP_REMOVED lines=11> */
[----:B------:R-:W-:Y:S02]  /*b590*/  UIADD3 UR10, UR10, 0x2, URZ ;  /* 0x000000020a0a7890 */ /* 0x000fe4000fffe03f */
[----:B------:R-:W-:Y:S02]  /*b5a0*/  UIADD3 UR24, UR32, 0x18000, URZ ;  /* 0x0001800020187890 */ /* 0x000fe4000fffe03f */
[----:B------:R-:W-:Y:S02]  /*b5b0*/  USHF.L.U32 UR27, UR10, 0x6, URZ ;  /* 0x000000060a1b7899 */ /* 0x000fe4000800063f */
[----:B------:R-:W-:Y:S02]  /*b5c0*/  UIADD3 UR25, UR32, 0x30810, URZ ;  /* 0x0003081020197890 */ /* 0x000fe4000fffe03f */
[----:B------:R-:W-:Y:S02]  /*b5d0*/  UIADD3 UR8, UP0, UR27, UR22, URZ ;  /* 0x000000161b087290 */ /* 0x000fe4000ff1e03f */
[----:B------:R-:W-:Y:S01]  /*b5e0*/  IMAD.U32 R5, RZ, RZ, UR27 ;  /* 0x0000001bff057e24 */ /* 0x000fe2000f8e00ff */
[----:B------:R-:W-:-:S02]  /*b5f0*/  UIADD3 UR27, UR27, UR7, URZ ;  /* 0x000000071b1b7290 */ /* 0x000fc4000fffe03f */
[----:B------:R-:W-:Y:S01]  /*b600*/  UIADD3 UR16, UR32, 0x1a000, URZ ;  /* 0x0001a00020107890 */ /* 0x000fe2000fffe03f */
[----:B------:R-:W-:Y:S01]  /*b610*/  IMAD.U32 R0, RZ, RZ, UR8 ;  /* 0x00000008ff007e24 */ /* 0x000fe2000f8e00ff */
[----:B------:R-:W-:Y:S01]  /*b620*/  PLOP3.LUT P2, PT, PT, PT, UP0, 0x80, 0x0 ;  /* 0x000000000000781c */ /* 0x000fe20003f4f008 */
[----:B------:R-:W-:Y:S01]  /*b630*/  UIADD3 UR32, UR32, 0x28000, URZ ;  /* 0x0002800020207890 */ /* 0x000fe2000fffe03f */
[----:B------:R-:W-:Y:S01]  /*b640*/  R2UR UR8, R2 ;  /* 0x00000000020872ca */ /* 0x000fe200000e0000 */
[----:B------:R-:W-:Y:S01]  /*b650*/  UMOV UR17, UR25 ;  /* 0x0000001900117c82 */ /* 0x000fe20008000000 */
[----:B----4-:R-:W-:Y:S01]  /*b660*/  LEA R4, P1, R0, R9, 0x2 ;  /* 0x0000000900047211 */ /* 0x010fe200078210ff */
[----:B------:R-:W-:Y:S01]  /*b670*/  UMOV UR19, UR27 ;  /* 0x0000001b00137c82 */ /* 0x000fe20008000000 */
[----:B------:R-:W-:Y:S01]  /*b680*/  LEA.HI.X.SX32 R5, R5, R14, 0x1, P2 ;  /* 0x0000000e05057211 */ /* 0x000fe200010f0eff */
[----:B------:R-:W-:Y:S01]  /*b690*/  UMOV UR33, UR25 ;  /* 0x0000001900217c82 */ /* 0x000fe20008000000 */
[----:B------:R-:W-:-:S02]  /*b6a0*/  R2UR UR36, R4 ;  /* 0x00000000042472ca */ /* 0x000fc400000e0000 */
[----:B------:R-:W-:Y:S02]  /*b6b0*/  LEA.HI.X R0, R0, R8, R5, 0x2, P1 ;  /* 0x0000000800007211 */ /* 0x000fe400008f1405 */
[----:B------:R-:W-:Y:S02]  /*b6c0*/  ISETP.NE.AND P1, PT, R17, RZ, PT ;  /* 0x000000ff1100720c */ /* 0x000fe40003f25270 */
[----:B------:R-:W-:Y:S01]  /*b6d0*/  R2UR UR37, R0 ;  /* 0x00000000002572ca */ /* 0x000fe200000e0000 */
[----:B------:R4:W-:Y:S01]  /*b6e0*/  UTMALDG.4D [UR24], [UR8], desc[UR30] ;  /* 0x00001e18080075b4 */ /* 0x0009e20008019000 */
[----:B------:R-:W-:Y:S01]  /*b6f0*/  IMAD.U32 R0, RZ, RZ, UR10 ;  /* 0x0000000aff007e24 */ /* 0x000fe2000f8e00ff */
[----:B------:R4:W-:Y:S10]  /*b700*/  UTMALDG.4D [UR16], [UR8], desc[UR30] ;  /* 0x00001e10080075b4 */ /* 0x0009f40008019000 */
[----:B------:R4:W-:Y:S02]  /*b710*/  UBLKCP.S.G [UR32], [UR36], UR34 ;  /* 0x00000020240073ba */ /* 0x0009e40008000222 */
[----:B----4-:R-:W-:Y:S05]  /*b720*/  @P1 BRA `(.L_x_1818) ;  /* 0xfffffff4003c1947 */ /* 0x010fea000383ffff */
.L_x_1809:
[----:B------:R-:W4:Y:S02]  /*b730*/  LDL.LU R4, [R1+0x4] ;  /* 0x0000040001047983 */ /* 0x000f240000300800 */
[----:B----4-:R-:W-:Y:S02]  /*b740*/  ISETP.NE.AND P1, PT, R4, RZ, PT ;  /* 0x000000ff0400720c */ /* 0x010fe40003f25270 */
[----:B------:R4:W5:Y:S11]  /*b750*/  LDL R4, [R1] ;  /* 0x0000000001047983 */ /* 0x0009760000100800 */
[----:B----4-:R-:W-:Y:S05]  /*b760*/  @!P1 BRA `(.L_x_1808) ;  /* 0x00000004005c9947 */ /* 0x010fea0003800000 */
[----:B------:R-:W-:-:S04]  /*b770*/  SHF.L.U32 R12, R10, 0x1f, RZ ;  /* 0x0000001f0a0c7819 */ /* 0x000fc800000006ff */
[----:B------:R-:W4:Y:S02]  /*b780*/  SYNCS.PHASECHK.TRANS64.TRYWAIT P1, [R15+URZ+0x30840], R12 ;  /* 0x0308400c0f0075a7 */ /* 0x000f24000802017f */
[----:B----4-:R-:W-:Y:S05]  /*b790*/  @!P1 BRA `(.L_x_1819) ;  /* 0x0000000c00989947 */ /* 0x010fea0003800000 */
.L_x_1840:
[----:B------:R-:W-:Y:S05]  /*b7a0*/  @P0 BRA `(.L_x_1820) ;  /* 0x00000000001c0947 */ /* 0x000fea0003800000 */
[----:B-----5:R-:W1:Y:S02]  /*b7b0*/  S2R R4, SR_TID.X ;  /* 0x0000000000047919 */ /* 0x020e640000002100 */
[----:B-1----:R-:W-:Y:S01]  /*b7c0*/  LOP3.LUT R5, R4, 0x1f, RZ, 0xc0, !PT ;  /* 0x0000001f04057812 */ /* 0x002fe200078ec0ff */
[----:B------:R-:W-:-:S03]  /*b7d0*/  IMAD.MOV.U32 R4, RZ, RZ, 0x4100 ;  /* 0x00004100ff047424 */ /* 0x000fc600078e00ff */
[----:B------:R-:W-:Y:S01]  /*b7e0*/  ISETP.NE.AND P1, PT, R5, RZ, PT ;  /* 0x000000ff0500720c */ /* 0x000fe20003f25270 */
[----:B------:R1:W-:-:S12]  /*b7f0*/  SYNCS.ARRIVE.TRANS64 RZ, [R15+URZ+0x30830], R4 ;  /* 0x030830040fff79a7 */ /* 0x0003d8000800003f */
[----:B-1----:R-:W-:Y:S05]  /*b800*/  @!P1 BRA `(.L_x_1820) ;  /* 0x0000000000049947 */ /* 0x002fea0003800000 */
[----:B------:R-:W-:Y:S01]  /*b810*/  BPT.TRAP 0x1 ;  /* 0x000000040000795c */ /* 0x000fe20000300000 */
.L_x_1820:
[----:B-1---5:R-:W1:Y:S01]  /*b820*/  LDC.64 R4, c[0x0][0x728] ;  /* 0x0001ca00ff047b82 */ /* 0x022e620000000a00 */
        /* <DEDUP_REMOVED lines=16> */
[----:B-1----:R-:W-:Y:S01]  /*b930*/  LEA R4, P2, R13, R4, 0x2 ;  /* 0x000000040d047211 */ /* 0x002fe200078410ff */
        /* <DEDUP_REMOVED lines=16> */
.L_x_1841:
[----:B------:R-:W-:Y:S05]  /*ba40*/  @P0 BRA `(.L_x_1822) ;  /* 0x00000000001c0947 */ /* 0x000fea0003800000 */
[----:B------:R-:W2:Y:S02]  /*ba50*/  S2R R4, SR_TID.X ;  /* 0x0000000000047919 */ /* 0x000ea40000002100 */
[----:B--2---:R-:W-:Y:S01]  /*ba60*/  LOP3.LUT R5, R4, 0x1f, RZ, 0xc0, !PT ;  /* 0x0000001f04057812 */ /* 0x004fe200078ec0ff */
[----:B------:R-:W-:-:S03]  /*ba70*/  IMAD.MOV.U32 R4, RZ, RZ, 0x4100 ;  /* 0x00004100ff047424 */ /* 0x000fc600078e00ff */
[----:B------:R-:W-:Y:S01]  /*ba80*/  ISETP.NE.AND P0, PT, R5, RZ, PT ;  /* 0x000000ff0500720c */ /* 0x000fe20003f05270 */
[----:B------:R2:W-:-:S12]  /*ba90*/  SYNCS.ARRIVE.TRANS64 RZ, [R15+URZ+0x30818], R4 ;  /* 0x030818040fff79a7 */ /* 0x0005d8000800003f */
[----:B--2---:R-:W-:Y:S05]  /*baa0*/  @!P0 BRA `(.L_x_1822) ;  /* 0x0000000000048947 */ /* 0x004fea0003800000 */
[----:B------:R-:W-:Y:S01]  /*bab0*/  BPT.TRAP 0x1 ;  /* 0x000000040000795c */ /* 0x000fe20000300000 */
.L_x_1822:
[----:B------:R2:W5:Y:S01]  /*bac0*/  LDL.LU R4, [R1] ;  /* 0x0000000001047983 */ /* 0x0005620000300800 */
[----:B------:R-:W-:Y:S01]  /*bad0*/  R2UR UR27, R0 ;  /* 0x00000000001b72ca */ /* 0x000fe200000e0000 */
[----:B------:R-:W-:Y:S01]  /*bae0*/  UMOV UR30, 0x0 ;  /* 0x00000000001e7882 */ /* 0x000fe20000000000 */
[----:B------:R-:W-:Y:S01]  /*baf0*/  R2UR UR32, R15 ;  /* 0x000000000f2072ca */ /* 0x000fe200000e0000 */
[----:B------:R-:W-:Y:S01]  /*bb00*/  UMOV UR31, 0x14f00000 ;  /* 0x14f00000001f7882 */ /* 0x000fe20000000000 */
[----:B------:R-:W-:Y:S01]  /*bb10*/  R2UR UR9, R3 ;  /* 0x00000000030972ca */ /* 0x000fe200000e0000 */
[----:B------:R-:W-:Y:S01]  /*bb20*/  UMOV UR26, URZ ;  /* 0x0000003f001a7c82 */ /* 0x000fe20008000000 */
[----:B------:R-:W-:Y:S01]  /*bb30*/  UMOV UR28, UR20 ;  /* 0x00000014001c7c82 */ /* 0x000fe20008000000 */
[----:B------:R-:W-:Y:S01]  /*bb40*/  UMOV UR29, UR21 ;  /* 0x00000015001d7c82 */ /* 0x000fe20008000000 */
[----:B------:R-:W-:Y:S01]  /*bb50*/  UMOV UR18, 0x40 ;  /* 0x0000004000127882 */ /* 0x000fe20000000000 */
[----:B------:R-:W-:-:S04]  /*bb60*/  UMOV UR10, 0x10 ;  /* 0x00000010000a7882 */ /* 0x000fc80000000000 */
[----:B------:R-:W-:Y:S02]  /*bb70*/  UIADD3 UR27, UR27, 0x40, URZ ;  /* 0x000000401b1b7890 */ /* 0x000fe4000fffe03f */
[----:B------:R-:W-:Y:S02]  /*bb80*/  UIADD3 UR24, UR32, 0x1c000, URZ ;  /* 0x0001c00020187890 */ /* 0x000fe4000fffe03f */
[----:B------:R-:W-:Y:S02]  /*bb90*/  UIADD3 UR8, UP0, UR27, UR22, URZ ;  /* 0x000000161b087290 */ /* 0x000fe4000ff1e03f */
[----:B------:R-:W-:Y:S01]  /*bba0*/  IMAD.U32 R5, RZ, RZ, UR27 ;  /* 0x0000001bff057e24 */ /* 0x000fe2000f8e00ff */
[----:B------:R-:W-:Y:S02]  /*bbb0*/  UIADD3 UR25, UR32, 0x30818, URZ ;  /* 0x0003081820197890 */ /* 0x000fe4000fffe03f */
[----:B------:R-:W-:Y:S01]  /*bbc0*/  UIADD3 UR27, UR27, UR7, URZ ;  /* 0x000000071b1b7290 */ /* 0x000fe2000fffe03f */
[----:B------:R-:W-:Y:S01]  /*bbd0*/  PLOP3.LUT P0, PT, PT, PT, UP0, 0x80, 0x0 ;  /* 0x000000000000781c */ /* 0x000fe20003f0f008 */
[----:B------:R-:W-:Y:S01]  /*bbe0*/  IMAD.U32 R0, RZ, RZ, UR8 ;  /* 0x00000008ff007e24 */ /* 0x000fe2000f8e00ff */
[----:B------:R-:W-:Y:S01]  /*bbf0*/  R2UR UR8, R2 ;  /* 0x00000000020872ca */ /* 0x000fe200000e0000 */
[----:B------:R-:W-:Y:S01]  /*bc00*/  UIADD3 UR16, UR32, 0x1e000, URZ ;  /* 0x0001e00020107890 */ /* 0x000fe2000fffe03f */
[----:B------:R-:W-:Y:S01]  /*bc10*/  LEA.HI.X.SX32 R5, R5, R14, 0x1, P0 ;  /* 0x0000000e05057211 */ /* 0x000fe200000f0eff */
[----:B------:R-:W-:Y:S01]  /*bc20*/  UIADD3 UR32, UR32, 0x28100, URZ ;  /* 0x0002810020207890 */ /* 0x000fe2000fffe03f */
[C---:B------:R-:W-:Y:S01]  /*bc30*/  LEA R9, P0, R0.reuse, R9, 0x2 ;  /* 0x0000000900097211 */ /* 0x040fe200078010ff */
[----:B------:R-:W-:Y:S01]  /*bc40*/  UMOV UR17, UR25 ;  /* 0x0000001900117c82 */ /* 0x000fe20008000000 */
[----:B------:R-:W-:Y:S01]  /*bc50*/  UMOV UR19, UR27 ;  /* 0x0000001b00137c82 */ /* 0x000fe20008000000 */
[----:B------:R-:W-:Y:S01]  /*bc60*/  UMOV UR33, UR25 ;  /* 0x0000001900217c82 */ /* 0x000fe20008000000 */
[----:B------:R-:W-:-:S02]  /*bc70*/  LEA.HI.X R8, R0, R8, R5, 0x2, P0 ;  /* 0x0000000800087211 */ /* 0x000fc400000f1405 */
[----:B------:R-:W-:Y:S02]  /*bc80*/  R2UR UR34, R9 ;  /* 0x00000000092272ca */ /* 0x000fe400000e0000 */
[----:B------:R-:W-:Y:S01]  /*bc90*/  R2UR UR35, R8 ;  /* 0x00000000082372ca */ /* 0x000fe200000e0000 */
[----:B------:R2:W-:Y:S01]  /*bca0*/  UTMALDG.4D [UR24], [UR8], desc[UR30] ;  /* 0x00001e18080075b4 */ /* 0x0005e20008019000 */
[----:B------:R2:W-:Y:S11]  /*bcb0*/  UTMALDG.4D [UR16], [UR8], desc[UR30] ;  /* 0x00001e10080075b4 */ /* 0x0005f60008019000 */
[----:B------:R2:W-:Y:S02]  /*bcc0*/  UBLKCP.S.G [UR32], [UR34], UR10 ;  /* 0x00000020220073ba */ /* 0x0005e4000800020a */
[----:B--2---:R-:W-:-:S07]  /*bcd0*/  IMAD.MOV.U32 R16, RZ, RZ, 0x1 ;  /* 0x00000001ff107424 */ /* 0x004fce00078e00ff */
.L_x_1808:
[----:B------:R-:W1:Y:S01]  /*bce0*/  S2R R0, SR_TID.X ;  /* 0x0000000000007919 */ /* 0x000e620000002100 */
[----:B------:R-:W-:Y:S01]  /*bcf0*/  IMAD R3, R16, 0x8, R15 ;  /* 0x0000000810037824 */ /* 0x000fe200078e020f */
[----:B-1----:R-:W-:Y:S02]  /*bd00*/  LOP3.LUT R2, R0, 0x7f, RZ, 0xc0, !PT ;  /* 0x0000007f00027812 */ /* 0x002fe400078ec0ff */
[----:B------:R-:W-:Y:S02]  /*bd10*/  SHF.L.U32 R0, R10, 0x1f, RZ ;  /* 0x0000001f0a007819 */ /* 0x000fe400000006ff */
[----:B------:R-:W-:Y:S02]  /*bd20*/  ISETP.NE.AND P1, PT, R2, RZ, PT ;  /* 0x000000ff0200720c */ /* 0x000fe40003f25270 */
[----:B------:R-:W1:Y:S02]  /*bd30*/  SYNCS.PHASECHK.TRANS64.TRYWAIT P0, [R3+URZ+0x30840], R0 ;  /* 0x03084000030075a7 */ /* 0x000e64000800017f */
[----:B-1----:R-:W-:Y:S09]  /*bd40*/  @!P0 BRA `(.L_x_1823) ;  /* 0x0000000800548947 */ /* 0x002ff20003800000 */
.L_x_1842:
[----:B------:R-:W-:Y:S05]  /*bd50*/  @P1 BRA `(.L_x_1824) ;  /* 0x0000000000181947 */ /* 0x000fea0003800000 */
[----:B------:R-:W1:Y:S01]  /*bd60*/  S2R R2, SR_TID.X ;  /* 0x0000000000027919 */ /* 0x000e620000002100 */
[----:B------:R-:W-:-:S04]  /*bd70*/  IMAD.MOV.U32 R0, RZ, RZ, 0x4100 ;  /* 0x00004100ff007424 */ /* 0x000fc800078e00ff */
[----:B------:R1:W-:Y:S02]  /*bd80*/  SYNCS.ARRIVE.TRANS64 RZ, [R3+URZ+0x30830], R0 ;  /* 0x0308300003ff79a7 */ /* 0x0003e4000800003f */
[----:B-1----:R-:W-:-:S13]  /*bd90*/  LOP3.LUT P0, RZ, R2, 0x1f, RZ, 0xc0, !PT ;  /* 0x0000001f02ff7812 */ /* 0x002fda000780c0ff */
[----:B------:R-:W-:Y:S05]  /*bda0*/  @!P0 BRA `(.L_x_1824) ;  /* 0x0000000000048947 */ /* 0x000fea0003800000 */
[----:B------:R-:W-:Y:S01]  /*bdb0*/  BPT.TRAP 0x1 ;  /* 0x000000040000795c */ /* 0x000fe20000300000 */
.L_x_1824:
[----:B-----5:R-:W-:Y:S01]  /*bdc0*/  R2UR UR27, R4 ;  /* 0x00000000041b72ca */ /* 0x020fe200000e0000 */
[C-C-:B------:R-:W-:Y:S01]  /*bdd0*/  IMAD R0, R16.reuse, 0x4000, R15.reuse ;  /* 0x0000400010007824 */ /* 0x140fe200078e020f */
[----:B------:R-:W-:Y:S01]  /*bde0*/  R2UR UR17, R11 ;  /* 0x000000000b1172ca */ /* 0x000fe200000e0000 */
[----:B--234-:R-:W-:Y:S01]  /*bdf0*/  IMAD R15, R16, 0x100, R15 ;  /* 0x00000100100f7824 */ /* 0x01cfe200078e020f */
        /* <DEDUP_REMOVED lines=16> */
[----:B------:R-:W-:Y:S02]  /*bf00*/  ULEA.HI.X.SX32 UR17, UR27, UR17, 0x1, UP0 ;  /* 0x000000111b117291 */ /* 0x000fe400080f0e3f */
[----:B------:R-:W-:Y:S01]  /*bf10*/  ULEA UR30, UP0, UR18, UR30, 0x2 ;  /* 0x0000001e121e7291 */ /* 0x000fe2000f80103f */
[C---:B------:R-:W-:Y:S01]  /*bf20*/  ISETP.NE.AND P0, PT, R0.reuse, 0x2, PT ;  /* 0x000000020000780c */ /* 0x040fe20003f05270 */
[----:B------:R-:W-:Y:S02]  /*bf30*/  UIADD3 UR27, UR27, UR7, URZ ;  /* 0x000000071b1b7290 */ /* 0x000fe4000fffe03f */
[----:B------:R-:W-:Y:S01]  /*bf40*/  UIADD3 UR24, UR16, 0x20000, URZ ;  /* 0x0002000010187890 */ /* 0x000fe2000fffe03f */
[----:B------:R-:W-:Y:S01]  /*bf50*/  SEL R3, RZ, 0x1, P0 ;  /* 0x00000001ff037807 */ /* 0x000fe20000000000 */
[----:B------:R-:W-:Y:S01]  /*bf60*/  UIADD3 UR16, UR16, 0x22000, URZ ;  /* 0x0002200010107890 */ /* 0x000fe2000fffe03f */
[----:B------:R-:W-:Y:S01]  /*bf70*/  SEL R0, R0, RZ, P0 ;  /* 0x000000ff00007207 */ /* 0x000fe20000000000 */
[----:B------:R-:W-:Y:S01]  /*bf80*/  ULEA.HI.X UR31, UR18, UR31, UR17, 0x2, UP0 ;  /* 0x0000001f121f7291 */ /* 0x000fe200080f1411 */
[----:B------:R-:W-:Y:S01]  /*bf90*/  LOP3.LUT R10, R10, R3, RZ, 0x3c, !PT ;  /* 0x000000030a0a7212 */ /* 0x000fe200078e3cff */
[----:B------:R-:W-:Y:S01]  /*bfa0*/  UIADD3 UR34, UR10, 0x28200, URZ ;  /* 0x000282000a227890 */ /* 0x000fe2000fffe03f */
        /* <DEDUP_REMOVED lines=10> */
.L_x_1805:
[----:B------:R-:W-:Y:S05]  /*c050*/  BSYNC B0 ;  /* 0x0000000000007941 */ /* 0x000fea0003800000 */
.L_x_1800:
[----:B------:R-:W-:-:S03]  /*c060*/  UMOV UR8, 0xffffffff ;  /* 0xffffffff00087882 */ /* 0x000fc60000000000 */
[----:B------:R-:W-:Y:S05]  /*c070*/  BRA.DIV UR8, `(.L_x_1825) ;  /* 0x00000006089c7947 */ /* 0x000fea000b800000 */
[----:B------:R-:W-:-:S13]  /*c080*/  ELECT P6, URZ, PT ;  /* 0x00000000003f782f */ /* 0x000fda00038c0000 */
.L_x_1845:
[----:B------:R-:W-:Y:S05]  /*c090*/  @!P6 BRA `(.L_x_1680) ;  /* 0x000000000084e947 */ /* 0x000fea0003800000 */
[----:B------:R-:W-:-:S06]  /*c0a0*/  ULOP3.LUT UR8, UR38, 0x2, URZ, 0xfc, !UPT ;  /* 0x0000000226087892 */ /* 0x000fcc000f8efc3f */
[----:B------:R-:W-:-:S05]  /*c0b0*/  IMAD.U32 R2, RZ, RZ, UR8 ;  /* 0x00000008ff027e24 */ /* 0x000fca000f8e00ff */
[----:B------:R-:W-:-:S13]  /*c0c0*/  ISETP.NE.AND P2, PT, R2, 0x3, PT ;  /* 0x000000030200780c */ /* 0x000fda0003f45270 */
[----:B------:R-:W-:Y:S05]  /*c0d0*/  @!P2 BRA `(.L_x_1826) ;  /* 0x000000000004a947 */ /* 0x000fea0003800000 */
[----:B---3--:R-:W-:Y:S01]  /*c0e0*/  BPT.TRAP 0x1 ;  /* 0x000000040000795c */ /* 0x008fe20000300000 */
.L_x_1826:
        /* <DEDUP_REMOVED lines=15> */
.L_x_1846:
[----:B------:R-:W2:Y:S02]  /*c1e0*/  SYNCS.PHASECHK.TRANS64.TRYWAIT P0, [R3+URZ], R2 ;  /* 0x00000002030075a7 */ /* 0x000ea4000800017f */
[----:B--2---:R-:W-:Y:S05]  /*c1f0*/  @!P0 BRA `(.L_x_1828) ;  /* 0x0000000400708947 */ /* 0x004fea0003800000 */
.L_x_1847:
[----:B------:R-:W-:Y:S05]  /*c200*/  @!P2 BRA `(.L_x_1829) ;  /* 0x000000000004a947 */ /* 0x000fea0003800000 */
[----:B---3--:R-:W-:Y:S01]  /*c210*/  BPT.TRAP 0x1 ;  /* 0x000000040000795c */ /* 0x008fe20000300000 */
.L_x_1829:
[----:B--2---:R-:W-:-:S04]  /*c220*/  VIADD R3, R8, 0x30840 ;  /* 0x0003084008037836 */ /* 0x004fc80000000000 */
[----:B------:R-:W-:-:S04]  /*c230*/  IMAD R5, R0, 0x8, R3 ;  /* 0x0000000800057824 */ /* 0x000fc800078e0203 */
[----:B------:R-:W2:Y:S02]  /*c240*/  SYNCS.PHASECHK.TRANS64.TRYWAIT P0, [R5+URZ], R4 ;  /* 0x00000004050075a7 */ /* 0x000ea4000800017f */
[----:B--2---:R-:W-:Y:S05]  /*c250*/  @!P0 BRA `(.L_x_1830) ;  /* 0x00000004006c8947 */ /* 0x004fea0003800000 */
.L_x_1848:
[----:B------:R-:W-:-:S07]  /*c260*/  IMAD R3, R6, 0x8, R3 ;  /* 0x0000000806037824 */ /* 0x000fce00078e0203 */
.L_x_1831:
[----:B----4-:R4:W1:Y:S02]  /*c270*/  SYNCS.PHASECHK.TRANS64.TRYWAIT P0, [R3+URZ], R2 ;  /* 0x00000002030075a7 */ /* 0x010864000800017f */
[----:B-1----:R-:W-:Y:S05]  /*c280*/  @!P0 NANOSLEEP.SYNCS 0x989680 ;  /* 0x009896800000895d */ /* 0x002fea0003900000 */
[----:B------:R-:W1:Y:S02]  /*c290*/  @!P0 SYNCS.PHASECHK.TRANS64 P0, [R3+URZ], R2 ;  /* 0x00000002030085a7 */ /* 0x000e64000800007f */
[----:B-1----:R-:W-:Y:S05]  /*c2a0*/  @!P0 BRA `(.L_x_1831) ;  /* 0xfffffffc00f08947 */ /* 0x002fea000383ffff */
.L_x_1680:
[----:B---3--:R-:W-:Y:S05]  /*c2b0*/  BSYNC B6 ;  /* 0x0000000000067941 */ /* 0x008fea0003800000 */
.L_x_1674:
[----:B------:R-:W-:Y:S05]  /*c2c0*/  EXIT ;  /* 0x000000000000794d */ /* 0x000fea0003800000 */
.L_x_1691:
[----:B------:R-:W-:Y:S02]  /*c2d0*/  IMAD.MOV.U32 R12, RZ, RZ, RZ ;  /* 0x000000ffff0c7224 */ /* 0x000fe400078e00ff */
[----:B------:R-:W-:Y:S02]  /*c2e0*/  IMAD.MOV.U32 R11, RZ, RZ, 0x1f ;  /* 0x0000001fff0b7424 */ /* 0x000fe400078e00ff */
[----:B------:R-:W-:-:S07]  /*c2f0*/  IMAD.MOV.U32 R15, RZ, RZ, -0x1 ;  /* 0xffffffffff0f7424 */ /* 0x000fce00078e00ff */
[----:B------:R-:W-:Y:S05]  /*c300*/  WARPSYNC.COLLECTIVE R15, `(.L_x_1832) ;  /* 0x000000000f087348 */ /* 0x000fea0003c00000 */
[----:B------:R1:W2:Y:S02]  /*c310*/  SHFL.IDX P6, R14, R13, R12, R11 ;  /* 0x0000000c0d0e7389 */ /* 0x0002a400000c000b */
[----:B-12---:R-:W-:Y:S01]  /*c320*/  ENDCOLLECTIVE ;  /* 0x000000000000791b */ /* 0x006fe20003800000 */
.L_x_1832:
[----:B------:R-:W-:Y:S05]  /*c330*/  BRA `(.L_x_1833) ;  /* 0xffffff5000c87947 */ /* 0x000fea000383ffff */
.L_x_1693:
        /* <DEDUP_REMOVED lines=8> */
.L_x_1697:
[----:B---3--:R3:W4:Y:S02]  /*c3c0*/  SYNCS.PHASECHK.TRANS64.TRYWAIT P0, [R0+URZ+0x30810], R191 ;  /* 0x030810bf000075a7 */ /* 0x008724000800017f */
[----:B----4-:R-:W-:Y:S05]  /*c3d0*/  @!P0 NANOSLEEP.SYNCS 0x989680 ;  /* 0x009896800000895d */ /* 0x010fea0003900000 */
[----:B------:R-:W4:Y:S02]  /*c3e0*/  @!P0 SYNCS.PHASECHK.TRANS64 P0, [R0+URZ+0x30810], R191 ;  /* 0x030810bf000085a7 */ /* 0x000f24000800007f */
[----:B----4-:R-:W-:Y:S05]  /*c3f0*/  @!P0 BRA `(.L_x_1697) ;  /* 0xfffffffc00f08947 */ /* 0x010fea000383ffff */
[----:B------:R-:W-:Y:S05]  /*c400*/  BRA `(.L_x_1696) ;  /* 0xffffff5800b07947 */ /* 0x000fea000383ffff */
.L_x_1701:
[----:B--2---:R2:W1:Y:S02]  /*c410*/  SYNCS.PHASECHK.TRANS64.TRYWAIT P0, [R0+URZ+0x30830], R191 ;  /* 0x030830bf000075a7 */ /* 0x004464000800017f */
[----:B-1----:R-:W-:Y:S05]  /*c420*/  @!P0 NANOSLEEP.SYNCS 0x989680 ;  /* 0x009896800000895d */ /* 0x002fea0003900000 */
[----:B------:R-:W1:Y:S02]  /*c430*/  @!P0 SYNCS.PHASECHK.TRANS64 P0, [R0+URZ+0x30830], R191 ;  /* 0x030830bf000085a7 */ /* 0x000e64000800007f */
[----:B-1----:R-:W-:Y:S05]  /*c440*/  @!P0 BRA `(.L_x_1701) ;  /* 0xfffffffc00f08947 */ /* 0x002fea000383ffff */
[----:B------:R-:W-:Y:S05]  /*c450*/  BRA `(.L_x_1700) ;  /* 0xffffff6000c87947 */ /* 0x000fea000383ffff */
.L_x_1806:
[----:B-1----:R1:W2:Y:S02]  /*c460*/  SYNCS.PHASECHK.TRANS64.TRYWAIT P0, [R15+URZ+0x30820], R0 ;  /* 0x030820000f0075a7 */ /* 0x0022a4000800017f */
[----:B--2---:R-:W-:Y:S05]  /*c470*/  @!P0 NANOSLEEP.SYNCS 0x989680 ;  /* 0x009896800000895d */ /* 0x004fea0003900000 */
[----:B------:R-:W2:Y:S02]  /*c480*/  @!P0 SYNCS.PHASECHK.TRANS64 P0, [R15+URZ+0x30820], R0 ;  /* 0x030820000f0085a7 */ /* 0x000ea4000800007f */
[----:B--2---:R-:W-:Y:S05]  /*c490*/  @!P0 BRA `(.L_x_1806) ;  /* 0xfffffffc00f08947 */ /* 0x004fea000383ffff */
[----:B------:R-:W-:Y:S05]  /*c4a0*/  BRA `(.L_x_1834) ;  /* 0xffffffe0001c7947 */ /* 0x000fea000383ffff */
.L_x_1810:
[----:B--2---:R2:W3:Y:S02]  /*c4b0*/  SYNCS.PHASECHK.TRANS64.TRYWAIT P1, [R15+URZ+0x30840], R18 ;  /* 0x030840120f0075a7 */ /* 0x0044e4000802017f */
[----:B---3--:R-:W-:Y:S05]  /*c4c0*/  @!P1 NANOSLEEP.SYNCS 0x989680 ;  /* 0x009896800000995d */ /* 0x008fea0003900000 */
[----:B------:R-:W3:Y:S02]  /*c4d0*/  @!P1 SYNCS.PHASECHK.TRANS64 P1, [R15+URZ+0x30840], R18 ;  /* 0x030840120f0095a7 */ /* 0x000ee4000802007f */
[----:B---3--:R-:W-:Y:S05]  /*c4e0*/  @!P1 BRA `(.L_x_1810) ;  /* 0xfffffffc00f09947 */ /* 0x008fea000383ffff */
[----:B------:R-:W-:Y:S05]  /*c4f0*/  BRA `(.L_x_1835) ;  /* 0xffffffe400d47947 */ /* 0x000fea000383ffff */
.L_x_1812:
[----:B-1----:R1:W3:Y:S02]  /*c500*/  SYNCS.PHASECHK.TRANS64.TRYWAIT P1, [R15+URZ+0x30828], R18 ;  /* 0x030828120f0075a7 */ /* 0x0022e4000802017f */
[----:B---3--:R-:W-:Y:S05]  /*c510*/  @!P1 NANOSLEEP.SYNCS 0x989680 ;  /* 0x009896800000995d */ /* 0x008fea0003900000 */
[----:B------:R-:W3:Y:S02]  /*c520*/  @!P1 SYNCS.PHASECHK.TRANS64 P1, [R15+URZ+0x30828], R18 ;  /* 0x030828120f0095a7 */ /* 0x000ee4000802007f */
[----:B---3--:R-:W-:Y:S05]  /*c530*/  @!P1 BRA `(.L_x_1812) ;  /* 0xfffffffc00f09947 */ /* 0x008fea000383ffff */
[----:B------:R-:W-:Y:S05]  /*c540*/  BRA `(.L_x_1836) ;  /* 0xffffffe800747947 */ /* 0x000fea000383ffff */
.L_x_1814:
[----:B---3--:R3:W4:Y:S02]  /*c550*/  SYNCS.PHASECHK.TRANS64.TRYWAIT P1, [R15+URZ+0x30848], R18 ;  /* 0x030848120f0075a7 */ /* 0x008724000802017f */
[----:B----4-:R-:W-:Y:S05]  /*c560*/  @!P1 NANOSLEEP.SYNCS 0x989680 ;  /* 0x009896800000995d */ /* 0x010fea0003900000 */
[----:B------:R-:W4:Y:S02]  /*c570*/  @!P1 SYNCS.PHASECHK.TRANS64 P1, [R15+URZ+0x30848], R18 ;  /* 0x030848120f0095a7 */ /* 0x000f24000802007f */
[----:B----4-:R-:W-:Y:S05]  /*c580*/  @!P1 BRA `(.L_x_1814) ;  /* 0xfffffffc00f09947 */ /* 0x010fea000383ffff */
[----:B------:R-:W-:Y:S05]  /*c590*/  BRA `(.L_x_1837) ;  /* 0xffffffec00147947 */ /* 0x000fea000383ffff */
.L_x_1816:
[----:B------:R-:W-:-:S07]  /*c5a0*/  SHF.L.U32 R4, R10, 0x1f, RZ ;  /* 0x0000001f0a047819 */ /* 0x000fce00000006ff */
.L_x_1838:
[----:B----4-:R4:W1:Y:S02]  /*c5b0*/  SYNCS.PHASECHK.TRANS64.TRYWAIT P1, [R15+URZ+0x30820], R4 ;  /* 0x030820040f0075a7 */ /* 0x010864000802017f */
[----:B-1----:R-:W-:Y:S05]  /*c5c0*/  @!P1 NANOSLEEP.SYNCS 0x989680 ;  /* 0x009896800000995d */ /* 0x002fea0003900000 */
[----:B------:R-:W1:Y:S02]  /*c5d0*/  @!P1 SYNCS.PHASECHK.TRANS64 P1, [R15+URZ+0x30820], R4 ;  /* 0x030820040f0095a7 */ /* 0x000e64000802007f */
[----:B-1----:R-:W-:Y:S05]  /*c5e0*/  @!P1 BRA `(.L_x_1838) ;  /* 0xfffffffc00f09947 */ /* 0x002fea000383ffff */
[----:B------:R-:W-:Y:S05]  /*c5f0*/  BRA `(.L_x_1839) ;  /* 0xffffffec00987947 */ /* 0x000fea000383ffff */
.L_x_1819:
[----:B----4-:R4:W1:Y:S02]  /*c600*/  SYNCS.PHASECHK.TRANS64.TRYWAIT P1, [R15+URZ+0x30840], R12 ;  /* 0x0308400c0f0075a7 */ /* 0x010864000802017f */
[----:B-1----:R-:W-:Y:S05]  /*c610*/  @!P1 NANOSLEEP.SYNCS 0x989680 ;  /* 0x009896800000995d */ /* 0x002fea0003900000 */
[----:B------:R-:W1:Y:S02]  /*c620*/  @!P1 SYNCS.PHASECHK.TRANS64 P1, [R15+URZ+0x30840], R12 ;  /* 0x0308400c0f0095a7 */ /* 0x000e64000802007f */
[----:B-1----:R-:W-:Y:S05]  /*c630*/  @!P1 BRA `(.L_x_1819) ;  /* 0xfffffffc00f09947 */ /* 0x002fea000383ffff */
[----:B------:R-:W-:Y:S05]  /*c640*/  BRA `(.L_x_1840) ;  /* 0xfffffff000547947 */ /* 0x000fea000383ffff */
.L_x_1821:
[----:B-1----:R1:W2:Y:S02]  /*c650*/  SYNCS.PHASECHK.TRANS64.TRYWAIT P1, [R15+URZ+0x30828], R12 ;  /* 0x0308280c0f0075a7 */ /* 0x0022a4000802017f */
[----:B--2---:R-:W-:Y:S05]  /*c660*/  @!P1 NANOSLEEP.SYNCS 0x989680 ;  /* 0x009896800000995d */ /* 0x004fea0003900000 */
[----:B------:R-:W2:Y:S02]  /*c670*/  @!P1 SYNCS.PHASECHK.TRANS64 P1, [R15+URZ+0x30828], R12 ;  /* 0x0308280c0f0095a7 */ /* 0x000ea4000802007f */
[----:B--2---:R-:W-:Y:S05]  /*c680*/  @!P1 BRA `(.L_x_1821) ;  /* 0xfffffffc00f09947 */ /* 0x004fea000383ffff */
[----:B------:R-:W-:Y:S05]  /*c690*/  BRA `(.L_x_1841) ;  /* 0xfffffff000e87947 */ /* 0x000fea000383ffff */
.L_x_1823:
[----:B------:R1:W1:Y:S02]  /*c6a0*/  SYNCS.PHASECHK.TRANS64.TRYWAIT P0, [R3+URZ+0x30840], R0 ;  /* 0x03084000030075a7 */ /* 0x000264000800017f */
[----:B-1----:R-:W-:Y:S05]  /*c6b0*/  @!P0 NANOSLEEP.SYNCS 0x989680 ;  /* 0x009896800000895d */ /* 0x002fea0003900000 */
[----:B------:R-:W1:Y:S02]  /*c6c0*/  @!P0 SYNCS.PHASECHK.TRANS64 P0, [R3+URZ+0x30840], R0 ;  /* 0x03084000030085a7 */ /* 0x000e64000800007f */
[----:B-1----:R-:W-:Y:S05]  /*c6d0*/  @!P0 BRA `(.L_x_1823) ;  /* 0xfffffffc00f08947 */ /* 0x002fea000383ffff */
[----:B------:R-:W-:Y:S05]  /*c6e0*/  BRA `(.L_x_1842) ;  /* 0xfffffff400987947 */ /* 0x000fea000383ffff */
.L_x_1825:
[----:B------:R-:W-:Y:S01]  /*c6f0*/  BSSY B0, `(.L_x_1843) ;  /* 0x0000006000007945 */ /* 0x000fe20003800000 */
[----:B------:R-:W-:-:S07]  /*c700*/  IMAD.MOV.U32 R15, RZ, RZ, -0x1 ;  /* 0xffffffffff0f7424 */ /* 0x000fce00078e00ff */
[----:B---3--:R-:W-:Y:S05]  /*c710*/  WARPSYNC.COLLECTIVE R15, `(.L_x_1844) ;  /* 0x000000000f0c7348 */ /* 0x008fea0003c00000 */
[----:B------:R-:W-:Y:S02]  /*c720*/  ELECT P6, UR62, PT ;  /* 0x00000000003e782f */ /* 0x000fe400038c0000 */
[----:B------:R-:W-:Y:S01]  /*c730*/  MOV R14, UR62 ;  /* 0x0000003e000e7c02 */ /* 0x000fe20008000f00 */
[----:B---3--:R-:W-:Y:S10]  /*c740*/  ENDCOLLECTIVE ;  /* 0x000000000000791b */ /* 0x008ff40003800000 */
.L_x_1844:
[----:B------:R-:W-:Y:S05]  /*c750*/  BSYNC B0 ;  /* 0x0000000000007941 */ /* 0x000fea0003800000 */
.L_x_1843:
[----:B------:R-:W-:Y:S05]  /*c760*/  BRA `(.L_x_1845) ;  /* 0xfffffff800487947 */ /* 0x000fea000383ffff */
.L_x_1827:
[----:B-1----:R1:W2:Y:S02]  /*c770*/  SYNCS.PHASECHK.TRANS64.TRYWAIT P0, [R7+URZ], R4 ;  /* 0x00000004070075a7 */ /* 0x0022a4000800017f */
[----:B--2---:R-:W-:Y:S05]  /*c780*/  @!P0 NANOSLEEP.SYNCS 0x989680 ;  /* 0x009896800000895d */ /* 0x004fea0003900000 */
[----:B------:R-:W2:Y:S02]  /*c790*/  @!P0 SYNCS.PHASECHK.TRANS64 P0, [R7+URZ], R4 ;  /* 0x00000004070085a7 */ /* 0x000ea4000800007f */
[----:B--2---:R-:W-:Y:S05]  /*c7a0*/  @!P0 BRA `(.L_x_1827) ;  /* 0xfffffffc00f08947 */ /* 0x004fea000383ffff */
[----:B------:R-:W-:Y:S05]  /*c7b0*/  BRA `(.L_x_1846) ;  /* 0xfffffff800887947 */ /* 0x000fea000383ffff */
.L_x_1828:
[----:B--2---:R2:W4:Y:S02]  /*c7c0*/  SYNCS.PHASECHK.TRANS64.TRYWAIT P0, [R3+URZ], R2 ;  /* 0x00000002030075a7 */ /* 0x004524000800017f */
[----:B----4-:R-:W-:Y:S05]  /*c7d0*/  @!P0 NANOSLEEP.SYNCS 0x989680 ;  /* 0x009896800000895d */ /* 0x010fea0003900000 */
[----:B------:R-:W4:Y:S02]  /*c7e0*/  @!P0 SYNCS.PHASECHK.TRANS64 P0, [R3+URZ], R2 ;  /* 0x00000002030085a7 */ /* 0x000f24000800007f */
[----:B----4-:R-:W-:Y:S05]  /*c7f0*/  @!P0 BRA `(.L_x_1828) ;  /* 0xfffffffc00f08947 */ /* 0x010fea000383ffff */
[----:B------:R-:W-:Y:S05]  /*c800*/  BRA `(.L_x_1847) ;  /* 0xfffffff8007c7947 */ /* 0x000fea000383ffff */
.L_x_1830:
[----:B--2---:R2:W4:Y:S02]  /*c810*/  SYNCS.PHASECHK.TRANS64.TRYWAIT P0, [R5+URZ], R4 ;  /* 0x00000004050075a7 */ /* 0x004524000800017f */
[----:B----4-:R-:W-:Y:S05]  /*c820*/  @!P0 NANOSLEEP.SYNCS 0x989680 ;  /* 0x009896800000895d */ /* 0x010fea0003900000 */
[----:B------:R-:W4:Y:S02]  /*c830*/  @!P0 SYNCS.PHASECHK.TRANS64 P0, [R5+URZ], R4 ;  /* 0x00000004050085a7 */ /* 0x000f24000800007f */
[----:B----4-:R-:W-:Y:S05]  /*c840*/  @!P0 BRA `(.L_x_1830) ;  /* 0xfffffffc00f08947 */ /* 0x010fea000383ffff */
[----:B------:R-:W-:Y:S05]  /*c850*/  BRA `(.L_x_1848) ;  /* 0xfffffff800807947 */ /* 0x000fea000383ffff */
.L_x_1849:
        /* <DEDUP_REMOVED lines=10> */
.L_x_7302:


//--------------------- .text._ZN7cutlass13device_kernelIN5flash11enable_sm90INS1_16FlashAttnBwdSm90INS1_25CollectiveMainloopBwdSm90ILi2ELi2ELi2EN4cute5tupleIJNS5_1CILi1EEES8_S8_EEENS6_IJNS7_ILi64EEENS7_ILi128EEESB_EEENS_10bfloat16_tEfNS_4arch4Sm90ELb0ELb1ELb1ELb1ELb1ELb1ELb0ELb0ELi2ELi1ELi2ELi1ELb0EEENS1_21CollectiveEpilogueBwdISC_SD_SF_Li256ELb1ELb0ELi1EEENS1_19SingleTileSchedulerILb1ELb0ELb0ELi128EEEEEEEEEvNT_6ParamsE --------------------------
	.section	.text._ZN7cutlass13device_kernelIN5flash11enable_sm90INS1_16FlashAttnBwdSm90INS1_25CollectiveMainloopBwdSm90ILi2ELi2ELi2EN4cute5tupleIJNS5_1CILi1EEES8_S8_EEENS6_IJNS7_ILi64EEENS7_ILi128EEESB_EEENS_10bfloat16_tEfNS_4arch4Sm90ELb0ELb1ELb1ELb1ELb1ELb1ELb0ELb0ELi2ELi1ELi2ELi1ELb0EEENS1_21CollectiveEpilogueBwdISC_SD_SF_Li256ELb1ELb0ELi1EEENS1_19SingleTileSchedulerILb1ELb0ELb0ELi128EEEEEEEEEvNT_6ParamsE,"ax",@progbits
	.align	128
.text._ZN7cutlass13device_kernelIN5flash11enable_sm90INS1_16FlashAttnBwdSm90INS1_25CollectiveMainloopBwdSm90ILi2ELi2ELi2EN4cute5tupleIJNS5_1CILi1EEES8_S8_EEENS6_IJNS7_ILi64EEENS7_ILi128EEESB_EEENS_10bfloat16_tEfNS_4arch4Sm90ELb0ELb1ELb1ELb1ELb1ELb1ELb0ELb0ELi2ELi1ELi2ELi1ELb0EEENS1_21CollectiveEpilogueBwdISC_SD_SF_Li256ELb1ELb0ELi1EEENS1_19SingleTileSchedulerILb1ELb0ELb0ELi128EEEEEEEEEvNT_6ParamsE:
        .type           _ZN7cutlass13device_kernelIN5flash11enable_sm90INS1_16FlashAttnBwdSm90INS1_25CollectiveMainloopBwdSm90ILi2ELi2ELi2EN4cute5tupleIJNS5_1CILi1EEES8_S8_EEENS6_IJNS7_ILi64EEENS7_ILi128EEESB_EEENS_10bfloat16_tEfNS_4arch4Sm90ELb0ELb1ELb1ELb1ELb1ELb1ELb0ELb0ELi2ELi1ELi2ELi1ELb0EEENS1_21CollectiveEpilogueBwdISC_SD_SF_Li256ELb1ELb0ELi1EEENS1_19SingleTileSchedulerILb1ELb0ELb0ELi128EEEEEEEEEvNT_6ParamsE,@function
        .size           _ZN7cutlass13device_kernelIN5flash11enable_sm90INS1_16FlashAttnBwdSm90INS1_25CollectiveMainloopBwdSm90ILi2ELi2ELi2EN4cute5tupleIJNS5_1CILi1EEES8_S8_EEENS6_IJNS7_ILi64EEENS7_ILi128EEESB_EEENS_10bfloat16_tEfNS_4arch4Sm90ELb0ELb1ELb1ELb1ELb1ELb1ELb0ELb0ELi2ELi1ELi2ELi1ELb0EEENS1_21CollectiveEpilogueBwdISC_SD_SF_Li256ELb1ELb0ELi1EEENS1_19SingleTileSchedulerILb1ELb0ELb0ELi128EEEEEEEEEvNT_6ParamsE,(.L_x_7303 - _ZN7cutlass13device_kernelIN5flash11enable_sm90INS1_16FlashAttnBwdSm90INS1_25CollectiveMainloopBwdSm90ILi2ELi2ELi2EN4cute5tupleIJNS5_1CILi1EEES8_S8_EEENS6_IJNS7_ILi64EEENS7_ILi128EEESB_EEENS_10bfloat16_tEfNS_4arch4Sm90ELb0ELb1ELb1ELb1ELb1ELb1ELb0ELb0ELi2ELi1ELi2ELi1ELb0EEENS1_21CollectiveEpilogueBwdISC_SD_SF_Li256ELb1ELb0ELi1EEENS1_19SingleTileSchedulerILb1ELb0ELb0ELi128EEEEEEEEEvNT_6ParamsE)
        .other          _ZN7cutlass13device_kernelIN5flash11enable_sm90INS1_16FlashAttnBwdSm90INS1_25CollectiveMainloopBwdSm90ILi2ELi2ELi2EN4cute5tupleIJNS5_1CILi1EEES8_S8_EEENS6_IJNS7_ILi64EEENS7_ILi128EEESB_EEENS_10bfloat16_tEfNS_4arch4Sm90ELb0ELb1ELb1ELb1ELb1ELb1ELb0ELb0ELi2ELi1ELi2ELi1ELb0EEENS1_21CollectiveEpilogueBwdISC_SD_SF_Li256ELb1ELb0ELi1EEENS1_19SingleTileSchedulerILb1ELb0ELb0ELi128EEEEEEEEEvNT_6ParamsE,@"STO_CUDA_ENTRY STV_DEFAULT"
_ZN7cutlass13device_kernelIN5flash11enable_sm90INS1_16FlashAttnBwdSm90INS1_25CollectiveMainloopBwdSm90ILi2ELi2ELi2EN4cute5tupleIJNS5_1CILi1EEES8_S8_EEENS6_IJNS7_ILi64EEENS7_ILi128EEESB_EEENS_10bfloat16_tEfNS_4arch4Sm90ELb0ELb1ELb1ELb1ELb1ELb1ELb0ELb0ELi2ELi1ELi2ELi1ELb0EEENS1_21CollectiveEpilogueBwdISC_SD_SF_Li256ELb1ELb0ELi1EEENS1_19SingleTileSchedulerILb1ELb0ELb0ELi128EEEEEEEEEvNT_6ParamsE:
        /* <DEDUP_REMOVED lines=24> */
.L_x_1851:
[----:B------:R-:W-:Y:S05]  /*0180*/  BSYNC B0 ;  /* 0x0000000000007941 */ /* 0x000fea0003800000 */
.L_x_1850:
        /* <DEDUP_REMOVED lines=37> */
.L_x_1852:
        /* <DEDUP_REMOVED lines=22> */
.L_x_1853:
[----:B------:R-:W-:Y:S01]  /*0540*/  PLOP3.LUT P0, PT, PT, PT, UP0, 0x80, 0x0 ;  /* 0x000000000000781c */ /* 0x000fe20003f0f008 */
[----:B------:R-:W-:Y:S01]  /*0550*/  NOP ;  /* 0x0000000000007918 */ /* 0x000fe20000000000 */
[----:B------:R-:W-:Y:S01]  /*0560*/  ULDC.64 UR46, c[0x0][0x208] ;  /* 0x00008200002e7ab9 */ /* 0x000fe20000000a00 */
[----:B------:R-:W-:Y:S01]  /*0570*/  BSSY B6, `(.L_x_1854) ;  /* 0x0000cc5000067945 */ /* 0x000fe20003800000 */
[----:B-12-4-:R-:W-:Y:S09]  /*0580*/  BAR.SYNC.DEFER_BLOCKING 0x0 ;  /* 0x0000000000007b1d */ /* 0x016ff20000010000 */
[----:B------:R-:W-:Y:S05]  /*0590*/  @!P0 BRA `(.L_x_1855) ;  /* 0x00000080006c8947 */ /* 0x000fea0003800000 */
.L_x_1856:
        /* <DEDUP_REMOVED lines=24> */
.L_x_1857:
        /* <DEDUP_REMOVED lines=14> */
.L_x_1859:
[----:B------:R-:W-:-:S05]  /*0800*/  ULDC UR4, c[0x0][0x8bc] ;  /* 0x00022f0000047ab9 */ /* 0x000fca0000000800 */
.L_x_1858:
        /* <DEDUP_REMOVED lines=17> */
.L_x_1861:
        /* <DEDUP_REMOVED lines=14> */
.L_x_1862:
        /* <DEDUP_REMOVED lines=11> */
.L_x_1863:
        /* <DEDUP_REMOVED lines=13> */
.L_x_1864:
        /* <DEDUP_REMOVED lines=84> */
.L_x_1865:
        /* <DEDUP_REMOVED lines=30> */
.L_x_1868:
        /* <DEDUP_REMOVED lines=15> */
.L_x_1867:
        /* <DEDUP_REMOVED lines=22> */
.L_x_1870:
        /* <DEDUP_REMOVED lines=15> */
.L_x_1869:
        /* <DEDUP_REMOVED lines=8> */
.L_x_2041:
        /* <DEDUP_REMOVED lines=23> */
.L_x_1872:
        /* <DEDUP_REMOVED lines=96> */
.L_x_1884:
[----:B------:R-:W-:-:S05]  /*1dd0*/  IMAD.U32 R0, RZ, RZ, UR38 ;  /* 0x00000026ff007e24 */ /* 0x000fca000f8e00ff */
[----:B------:R-:W-:-:S04]  /*1de0*/  LOP3.LUT R0, R0, 0x1, RZ, 0xfc, !PT ;  /* 0x0000000100007812 */ /* 0x000fc800078efcff */
[----:B------:R-:W-:-:S13]  /*1df0*/  ISETP.NE.AND P6, PT, R0, 0x3, PT ;  /* 0x000000030000780c */ /* 0x000fda0003fc5270 */
[----:B-1----:R-:W-:Y:S05]  /*1e00*/  @!P6 BRA `(.L_x_1874) ;  /* 0x000000000004e947 */ /* 0x002fea0003800000 */
[----:B------:R-:W-:Y:S01]  /*1e10*/  BPT.TRAP 0x1 ;  /* 0x000000040000795c */ /* 0x000fe20000300000 */
.L_x_1874:
        /* <DEDUP_REMOVED lines=8> */
.L_x_1875:
[----:B---3--:R-:W-:Y:S05]  /*1ea0*/  @P0 BRA `(.L_x_1876) ;  /* 0x0000000000080947 */ /* 0x008fea0003800000 */
[----:B------:R-:W3:Y:S02]  /*1eb0*/  SYNCS.PHASECHK.TRANS64.TRYWAIT P0, [R0+URZ+0x30810], R191 ;  /* 0x030810bf000075a7 */ /* 0x000ee4000800017f */
[----:B---3--:R-:W-:Y:S05]  /*1ec0*/  @!P0 BRA `(.L_x_1877) ;  /* 0x000000b400008947 */ /* 0x008fea0003800000 */
.L_x_1876:
        /* <DEDUP_REMOVED lines=84> */
.L_x_1878:
[----:B------:R1:W1:Y:S01]  /*2410*/  SYNCS.PHASECHK.TRANS64.TRYWAIT P0, [R0+URZ+0x30830], R191 ;  /* 0x030830bf000075a7 */ /* 0x000262000800017f */
[----:B------:R-:W-:Y:S05]  /*2420*/  @!P6 BRA `(.L_x_1879) ;  /* 0x000000000004e947 */ /* 0x000fea0003800000 */
[----:B------:R-:W-:Y:S01]  /*2430*/  BPT.TRAP 0x1 ;  /* 0x000000040000795c */ /* 0x000fe20000300000 */
.L_x_1879:
        /* <DEDUP_REMOVED lines=52> */
.L_x_1880:
        /* <DEDUP_REMOVED lines=539> */
.L_x_1882:
        /* <DEDUP_REMOVED lines=49> */
.L_x_1883:
        /* <DEDUP_REMOVED lines=78> */
.L_x_1866:
        /* <DEDUP_REMOVED lines=164> */
.L_x_1886:
        /* <DEDUP_REMOVED lines=57> */
.L_x_1888:
[----:B------:R-:W-:Y:S05]  /*5ef0*/  BSYNC B0 ;  /* 0x0000000000007941 */ /* 0x000fea0003800000 */
.L_x_1887:
        /* <DEDUP_REMOVED lines=15> */
.L_x_1890:
[----:B------:R-:W-:Y:S05]  /*5ff0*/  BSYNC B0 ;  /* 0x0000000000007941 */ /* 0x000fea0003800000 */
.L_x_1889:
        /* <DEDUP_REMOVED lines=18> */
.L_x_1892:
[----:B------:R-:W-:Y:S05]  /*6120*/  BSYNC B0 ;  /* 0x0000000000007941 */ /* 0x000fea0003800000 */
.L_x_1891:
        /* <DEDUP_REMOVED lines=17> */
.L_x_1894:
[----:B------:R-:W-:Y:S05]  /*6240*/  BSYNC B0 ;  /* 0x0000000000007941 */ /* 0x000fea0003800000 */
.L_x_1893:
        /* <DEDUP_REMOVED lines=18> */
.L_x_1896:
[----:B------:R-:W-:Y:S05]  /*6370*/  BSYNC B0 ;  /* 0x0000000000007941 */ /* 0x000fea0003800000 */
.L_x_1895:
        /* <DEDUP_REMOVED lines=18> */
.L_x_1898:
[----:B------:R-:W-:Y:S05]  /*64a0*/  BSYNC B0 ;  /* 0x0000000000007941 */ /* 0x000fea0003800000 */
.L_x_1897:
        /* <DEDUP_REMOVED lines=19> */
.L_x_1900:
[----:B------:R-:W-:Y:S05]  /*65e0*/  BSYNC B0 ;  /* 0x0000000000007941 */ /* 0x000fea0003800000 */
.L_x_1899:
        /* <DEDUP_REMOVED lines=21> */
.L_x_1902:
[----:B------:R-:W-:Y:S05]  /*6740*/  BSYNC B0 ;  /* 0x0000000000007941 */ /* 0x000fea0003800000 */
.L_x_1901:
        /* <DEDUP_REMOVED lines=34> */
.L_x_1904:
[----:B------:R-:W-:Y:S05]  /*6970*/  BSYNC B0 ;  /* 0x0000000000007941 */ /* 0x000fea0003800000 */
.L_x_1903:
        /* <DEDUP_REMOVED lines=17> */
.L_x_1906:
[----:B------:R-:W-:Y:S05]  /*6a90*/  BSYNC B0 ;  /* 0x0000000000007941 */ /* 0x000fea0003800000 */
.L_x_1905:
        /* <DEDUP_REMOVED lines=15> */
.L_x_1908:
[----:B------:R-:W-:Y:S05]  /*6b90*/  BSYNC B0 ;  /* 0x0000000000007941 */ /* 0x000fea0003800000 */
.L_x_1907:
        /* <DEDUP_REMOVED lines=15> */
.L_x_1910:
[----:B------:R-:W-:Y:S05]  /*6c90*/  BSYNC B0 ;  /* 0x0000000000007941 */ /* 0x000fea0003800000 */
.L_x_1909:
        /* <DEDUP_REMOVED lines=15> */
.L_x_1912:
[----:B------:R-:W-:Y:S05]  /*6d90*/  BSYNC B0 ;  /* 0x0000000000007941 */ /* 0x000fea0003800000 */
.L_x_1911:
        /* <DEDUP_REMOVED lines=15> */
.L_x_1914:
[----:B------:R-:W-:Y:S05]  /*6e90*/  BSYNC B0 ;  /* 0x0000000000007941 */ /* 0x000fea0003800000 */
.L_x_1913:
        /* <DEDUP_REMOVED lines=15> */
.L_x_1916:
[----:B------:R-:W-:Y:S05]  /*6f90*/  BSYNC B0 ;  /* 0x0000000000007941 */ /* 0x000fea0003800000 */
.L_x_1915:
        /* <DEDUP_REMOVED lines=15> */
.L_x_1885:
        /* <DEDUP_REMOVED lines=45> */
.L_x_1917:
        /* <DEDUP_REMOVED lines=43> */
.L_x_1919:
[----:B------:R-:W-:Y:S05]  /*7610*/  BSYNC B0 ;  /* 0x0000000000007941 */ /* 0x000fea0003800000 */
.L_x_1918:
        /* <DEDUP_REMOVED lines=16> */
.L_x_1921:
[----:B------:R-:W-:Y:S05]  /*7720*/  BSYNC B0 ;  /* 0x0000000000007941 */ /* 0x000fea0003800000 */
.L_x_1920:
        /* <DEDUP_REMOVED lines=16> */
.L_x_1923:
[----:B------:R-:W-:Y:S05]  /*7830*/  BSYNC B0 ;  /* 0x0000000000007941 */ /* 0x000fea0003800000 */
.L_x_1922:
        /* <DEDUP_REMOVED lines=17> */
.L_x_1925:
[----:B------:R-:W-:Y:S05]  /*7950*/  BSYNC B0 ;  /* 0x0000000000007941 */ /* 0x000fea0003800000 */
.L_x_1924:
        /* <DEDUP_REMOVED lines=16> */
.L_x_1927:
[----:B------:R-:W-:Y:S05]  /*7a60*/  BSYNC B0 ;  /* 0x0000000000007941 */ /* 0x000fea0003800000 */
.L_x_1926:
        /* <DEDUP_REMOVED lines=20> */
.L_x_1929:
[----:B------:R-:W-:Y:S05]  /*7bb0*/  BSYNC B0 ;  /* 0x0000000000007941 */ /* 0x000fea0003800000 */
.L_x_1928:
        /* <DEDUP_REMOVED lines=22> */
.L_x_1931:
[----:B------:R-:W-:Y:S05]  /*7d20*/  BSYNC B0 ;  /* 0x0000000000007941 */ /* 0x000fea0003800000 */
.L_x_1930:
        /* <DEDUP_REMOVED lines=17> */
.L_x_1933:
[----:B------:R-:W-:Y:S05]  /*7e40*/  BSYNC B0 ;  /* 0x0000000000007941 */ /* 0x000fea0003800000 */
.L_x_1932:
        /* <DEDUP_REMOVED lines=31> */
.L_x_1935:
[----:B------:R-:W-:Y:S05]  /*8040*/  BSYNC B0 ;  /* 0x0000000000007941 */ /* 0x000fea0003800000 */
.L_x_1934:
        /* <DEDUP_REMOVED lines=16> */
.L_x_1937:
[----:B------:R-:W-:Y:S05]  /*8150*/  BSYNC B0 ;  /* 0x0000000000007941 */ /* 0x000fea0003800000 */
.L_x_1936:
        /* <DEDUP_REMOVED lines=15> */
.L_x_1939:
[----:B------:R-:W-:Y:S05]  /*8250*/  BSYNC B0 ;  /* 0x0000000000007941 */ /* 0x000fea0003800000 */
.L_x_1938:
        /* <DEDUP_REMOVED lines=15> */
.L_x_1941:
[----:B------:R-:W-:Y:S05]  /*8350*/  BSYNC B0 ;  /* 0x0000000000007941 */ /* 0x000fea0003800000 */
.L_x_1940:
        /* <DEDUP_REMOVED lines=15> */
.L_x_1943:
[----:B------:R-:W-:Y:S05]  /*8450*/  BSYNC B0 ;  /* 0x0000000000007941 */ /* 0x000fea0003800000 */
.L_x_1942:
        /* <DEDUP_REMOVED lines=15> */
.L_x_1945:
[----:B------:R-:W-:Y:S05]  /*8550*/  BSYNC B0 ;  /* 0x0000000000007941 */ /* 0x000fea0003800000 */
.L_x_1944:
        /* <DEDUP_REMOVED lines=15> */
.L_x_1947:
[----:B------:R-:W-:Y:S05]  /*8650*/  BSYNC B0 ;  /* 0x0000000000007941 */ /* 0x000fea0003800000 */
.L_x_1946:
        /* <DEDUP_REMOVED lines=15> */
.L_x_1855:
        /* <DEDUP_REMOVED lines=21> */
.L_x_1949:
        /* <DEDUP_REMOVED lines=13> */
.L_x_1951:
[----:B------:R-:W-:-:S05]  /*8970*/  ULDC UR4, c[0x0][0x8bc] ;  /* 0x00022f0000047ab9 */ /* 0x000fca0000000800 */
.L_x_1950:
        /* <DEDUP_REMOVED lines=26> */
[----:B------:R-:W-:Y:S01]  /*8b20*/  ULDC UR10, c[0x0][0x280] ;  /* 0x0000a000000a7ab9 */ /* 0x000fe20000000800 */
[----:B-1----:R-:W-:-:S11]  /*8b30*/  USHF.R.S32.HI UR17, URZ, 0x1f, UR7 ;  /* 0x0000001f3f117899 */ /* 0x002fd60008011407 */
[----:B--2---:R-:W-:Y:S02]  /*8b40*/  @P0 R2UR UR4, R0 ;  /* 0x00000000000402ca */ /* 0x004fe400000e0000 */
[----:B------:R-:W-:-:S04]  /*8b50*/  ISETP.NE.U32.AND P0, PT, RZ, UR8, PT ;  /* 0x00000008ff007c0c */ /* 0x000fc8000bf05070 */
        /* <DEDUP_REMOVED lines=14> */
.L_x_1952:
        /* <DEDUP_REMOVED lines=13> */
.L_x_1953:
        /* <DEDUP_REMOVED lines=12> */
.L_x_1954:
[----:B------:R-:W-:Y:S01]  /*8dd0*/  UIADD3 UR8, -UR11, UR10, UR6 ;  /* 0x0000000a0b087290 */ /* 0x000fe2000fffe106 */
[----:B------:R-:W-:Y:S01]  /*8de0*/  ISETP.LE.AND P0, PT, RZ, UR22, PT ;  /* 0x00000016ff007c0c */ /* 0x000fe2000bf03270 */
[----:B------:R-:W-:Y:S01]  /*8df0*/  ULDC UR9, c[0x0][0x74c] ;  /* 0x0001d30000097ab9 */ /* 0x000fe20000000800 */
[----:B------:R-:W-:Y:S02]  /*8e00*/  USHF.R.S32.HI UR13, URZ, 0x1f, UR16 ;  /* 0x0000001f3f0d7899 */ /* 0x000fe40008011410 */
[----:B------:R-:W-:Y:S02]  /*8e10*/  UIADD3 UR9, UR8, -UR9, URZ ;  /* 0x8000000908097290 */ /* 0x000fe4000fffe03f */
[----:B------:R-:W-:Y:S02]  /*8e20*/  UIADD3 UR8, UR10, 0x3f, URZ ;  /* 0x0000003f0a087890 */ /* 0x000fe4000fffe03f */
[----:B------:R-:W-:Y:S01]  /*8e30*/  USHF.R.S32.HI UR12, URZ, 0x1f, UR9 ;  /* 0x0000001f3f0c7899 */ /* 0x000fe20008011409 */
[----:B------:R-:W-:Y:S01]  /*8e40*/  ULDC UR15, c[0x0][0x288] ;  /* 0x0000a200000f7ab9 */ /* 0x000fe20000000800 */
[----:B------:R-:W-:-:S02]  /*8e50*/  USEL UR20, UR13, URZ, !UP0 ;  /* 0x0000003f0d147287 */ /* 0x000fc4000c000000 */
[----:B------:R-:W-:Y:S02]  /*8e60*/  ULEA.HI UR12, UR12, UR9, URZ, 0x6 ;  /* 0x000000090c0c7291 */ /* 0x000fe4000f8f303f */
[----:B------:R-:W-:Y:S02]  /*8e70*/  USHF.R.S32.HI UR9, URZ, 0x1f, UR8 ;  /* 0x0000001f3f097899 */ /* 0x000fe40008011408 */
[----:B------:R-:W-:Y:S02]  /*8e80*/  USHF.R.S32.HI UR12, URZ, 0x6, UR12 ;  /* 0x000000063f0c7899 */ /* 0x000fe4000801140c */
[----:B------:R-:W-:Y:S02]  /*8e90*/  ULEA.HI UR8, UR9, UR8, URZ, 0x6 ;  /* 0x0000000809087291 */ /* 0x000fe4000f8f303f */
[----:B------:R-:W-:Y:S02]  /*8ea0*/  UIMAD UR13, UR16, UR15, URZ ;  /* 0x0000000f100d72a4 */ /* 0x000fe4000f8e023f */
[----:B------:R-:W-:-:S02]  /*8eb0*/  UISETP.LT.AND UP1, UPT, URZ, UR12, UPT ;  /* 0x0000000c3f00728c */ /* 0x000fc4000bf21270 */
[----:B------:R-:W-:Y:S02]  /*8ec0*/  USHF.R.S32.HI UR8, URZ, 0x6, UR8 ;  /* 0x000000063f087899 */ /* 0x000fe40008011408 */
[----:B------:R-:W-:Y:S02]  /*8ed0*/  USEL UR14, UR16, URZ, !UP0 ;  /* 0x0000003f100e7287 */ /* 0x000fe4000c000000 */
[----:B------:R-:W-:Y:S02]  /*8ee0*/  UIADD3 UR23, UP0, UR13, UR7, URZ ;  /* 0x000000070d177290 */ /* 0x000fe4000ff1e03f */
[----:B------:R-:W-:Y:S01]  /*8ef0*/  USEL UR9, URZ, UR12, !UP1 ;  /* 0x0000000c3f097287 */ /* 0x000fe2000c800000 */
[----:B------:R-:W-:Y:S01]  /*8f00*/  IMAD.U32 R9, RZ, RZ, UR8 ;  /* 0x00000008ff097e24 */ /* 0x000fe2000f8e00ff */
[----:B------:R-:W-:Y:S10]  /*8f10*/  @!P0 BRA `(.L_x_1955) ;  /* 0x0000000000248947 */ /* 0x000ff40003800000 */
[----:B------:R-:W-:-:S03]  /*8f20*/  UIADD3 UR6, UR6, 0xbf, UR10 ;  /* 0x000000bf06067890 */ /* 0x000fc6000fffe00a */
[----:B------:R-:W-:Y:S02]  /*8f30*/  ULDC UR10, c[0x0][0x748] ;  /* 0x0001d200000a7ab9 */ /* 0x000fe40000000800 */
[----:B------:R-:W-:-:S04]  /*8f40*/  UIADD3 UR6, UR6, UR10, -UR11 ;  /* 0x0000000a06067290 */ /* 0x000fc8000fffe80b */
[----:B------:R-:W-:-:S04]  /*8f50*/  USHF.R.S32.HI UR10, URZ, 0x1f, UR6 ;  /* 0x0000001f3f0a7899 */ /* 0x000fc80008011406 */
[----:B------:R-:W-:-:S04]  /*8f60*/  ULEA.HI UR10, UR10, UR6, URZ, 0x6 ;  /* 0x000000060a0a7291 */ /* 0x000fc8000f8f303f */
[----:B------:R-:W-:-:S04]  /*8f70*/  USHF.R.S32.HI UR10, URZ, 0x6, UR10 ;  /* 0x000000063f0a7899 */ /* 0x000fc8000801140a */
[----:B------:R-:W-:-:S04]  /*8f80*/  UISETP.LT.AND UP1, UPT, UR8, UR10, UPT ;  /* 0x0000000a0800728c */ /* 0x000fc8000bf21270 */
[----:B------:R-:W-:-:S06]  /*8f90*/  USEL UR10, UR8, UR10, UP1 ;  /* 0x0000000a080a7287 */ /* 0x000fcc0008800000 */
[----:B------:R-:W-:-:S07]  /*8fa0*/  IMAD.U32 R9, RZ, RZ, UR10 ;  /* 0x0000000aff097e24 */ /* 0x000fce000f8e00ff */
.L_x_1955:
[----:B------:R-:W-:Y:S02]  /*8fb0*/  ISETP.GT.AND P1, PT, R9, UR9, PT ;  /* 0x0000000909007c0c */ /* 0x000fe4000bf24270 */
[----:B------:R-:W-:Y:S01]  /*8fc0*/  ELECT P0, URZ, PT ;  /* 0x00000000003f782f */ /* 0x000fe20003800000 */
[----:B------:R-:W-:-:S10]  /*8fd0*/  ULEA.HI.X.SX32 UR10, UR13, UR17, 0x1, UP0 ;  /* 0x000000110d0a7291 */ /* 0x000fd400080f0e3f */
[----:B------:R-:W-:Y:S05]  /*8fe0*/  @!P1 BRA `(.L_x_1956) ;  /* 0x0000001000849947 */ /* 0x000fea0003800000 */
[----:B------:R-:W1:Y:S01]  /*8ff0*/  S2R R2, SR_TID.X ;  /* 0x0000000000027919 */ /* 0x000e620000002100 */
[----:B------:R-:W-:Y:S01]  /*9000*/  ULDC.64 UR18, c[0x0][0x2d8] ;  /* 0x0000b60000127ab9 */ /* 0x000fe20000000a00 */
[----:B------:R-:W-:Y:S01]  /*9010*/  VIADD R0, R9, -UR9 ;  /* 0x8000000909007c36 */ /* 0x000fe20008000000 */
[----:B------:R-:W-:Y:S02]  /*9020*/  UIMAD UR6, UR17, UR18, URZ ;  /* 0x00000012110672a4 */ /* 0x000fe4000f8e023f */
[----:B------:R-:W-:Y:S02]  /*9030*/  UIMAD.WIDE.U32 UR12, UR7, UR18, URZ ;  /* 0x00000012070c72a5 */ /* 0x000fe4000f8e003f */
[----:B------:R-:W-:Y:S01]  /*9040*/  UIMAD UR19, UR7, UR19, UR6 ;  /* 0x00000013071372a4 */ /* 0x000fe2000f8e0206 */
[----:B------:R-:W-:Y:S01]  /*9050*/  LOP3.LUT R0, R0, 0x1, RZ, 0xc0, !PT ;  /* 0x0000000100007812 */ /* 0x000fe200078ec0ff */
[----:B------:R-:W-:Y:S02]  /*9060*/  UIADD3 UR6, UP0, UR4, UR12, URZ ;  /* 0x0000000c04067290 */ /* 0x000fe4000ff1e03f */
[----:B------:R-:W-:Y:S01]  /*9070*/  UIADD3 UR19, UR13, UR19, URZ ;  /* 0x000000130d137290 */ /* 0x000fe2000fffe03f */
[----:B------:R-:W-:Y:S01]  /*9080*/  ISETP.NE.U32.AND P1, PT, R0, 0x1, PT ;  /* 0x000000010000780c */ /* 0x000fe20003f25070 */
[----:B------:R-:W-:Y:S01]  /*9090*/  ULDC.64 UR16, c[0x0][0x2e0] ;  /* 0x0000b80000107ab9 */ /* 0x000fe20000000a00 */
[----:B------:R-:W-:Y:S01]  /*90a0*/  ULDC UR18, c[0x0][0x760] ;  /* 0x0001d80000127ab9 */ /* 0x000fe20000000800 */
[----:B------:R-:W-:-:S02]  /*90b0*/  UIADD3.X UR7, UR5, UR19, URZ, UP0, !UPT ;  /* 0x0000001305077290 */ /* 0x000fc400087fe43f */
[----:B------:R-:W-:Y:S02]  /*90c0*/  UIMAD UR11, UR20, UR16, URZ ;  /* 0x00000010140b72a4 */ /* 0x000fe4000f8e023f */
[----:B------:R-:W-:Y:S02]  /*90d0*/  UIMAD.WIDE.U32 UR6, UR14, UR16, UR6 ;  /* 0x000000100e0672a5 */ /* 0x000fe4000f8e0006 */
[----:B------:R-:W-:Y:S02]  /*90e0*/  UIMAD UR17, UR14, UR17, UR11 ;  /* 0x000000110e1172a4 */ /* 0x000fe4000f8e020b */
[----:B------:R-:W-:Y:S02]  /*90f0*/  UIMAD UR11, UR15, UR18, URZ ;  /* 0x000000120f0b72a4 */ /* 0x000fe4000f8e023f */
[----:B------:R-:W-:Y:S01]  /*9100*/  UIADD3 UR24, UR7, UR17, URZ ;  /* 0x0000001107187290 */ /* 0x000fe2000fffe03f */
[----:B-1----:R-:W-:Y:S01]  /*9110*/  LOP3.LUT R10, R2, 0x1f, RZ, 0xc0, !PT ;  /* 0x0000001f020a7812 */ /* 0x002fe200078ec0ff */
[----:B------:R-:W-:Y:S10]  /*9120*/  @P1 BRA `(.L_x_1957) ;  /* 0x00000004006c1947 */ /* 0x000ff40003800000 */
        /* <DEDUP_REMOVED lines=11> */
.L_x_1960:
[----:B------:R-:W2:Y:S04]  /*91e0*/  LDG.E.STRONG.GPU R0, desc[UR46][R2.64] ;  /* 0x0000002e02007981 */ /* 0x000ea8000c1ef900 */
[----:B--2---:R-:W-:Y:S01]  /*91f0*/  CCTL.IVALL ;  /* 0x00000000ff00798f */ /* 0x004fe20002000000 */
[----:B------:R-:W-:Y:S05]  /*9200*/  YIELD ;  /* 0x0000000000007946 */ /* 0x000fea0003800000 */
[----:B------:R-:W-:-:S13]  /*9210*/  ISETP.NE.AND P1, PT, R0, UR22, PT ;  /* 0x0000001600007c0c */ /* 0x000fda000bf25270 */
[----:B------:R-:W-:Y:S05]  /*9220*/  @P1 BRA `(.L_x_1960) ;  /* 0xfffffffc00ec1947 */ /* 0x000fea000383ffff */
.L_x_1959:
[----:B------:R-:W-:Y:S05]  /*9230*/  BSYNC B0 ;  /* 0x0000000000007941 */ /* 0x000fea0003800000 */
.L_x_1958:
[----:B------:R-:W-:-:S03]  /*9240*/  UMOV UR15, 0xffffffff ;  /* 0xffffffff000f7882 */ /* 0x000fc60000000000 */
[----:B------:R-:W-:Y:S05]  /*9250*/  BRA.DIV UR15, `(.L_x_1961) ;  /* 0x000000420f447947 */ /* 0x000fea000b800000 */
[----:B------:R-:W-:Y:S01]  /*9260*/  NOP ;  /* 0x0000000000007918 */ /* 0x000fe20000000000 */
.L_x_2044:
        /* <DEDUP_REMOVED lines=22> */
.L_x_1963:
[----:B------:R-:W-:Y:S05]  /*93d0*/  BSYNC B0 ;  /* 0x0000000000007941 */ /* 0x000fea0003800000 */
.L_x_1962:
        /* <DEDUP_REMOVED lines=20> */
.L_x_1965:
[----:B------:R-:W-:Y:S05]  /*9520*/  BSYNC B0 ;  /* 0x0000000000007941 */ /* 0x000fea0003800000 */
.L_x_1964:
[----:B------:R-:W-:Y:S06]  /*9530*/  BAR.ARV 0xa, 0xa0 ;  /* 0x0282800000007b1d */ /* 0x000fec0000002000 */
[----:B------:R-:W-:Y:S04]  /*9540*/  BSSY B0, `(.L_x_1966) ;  /* 0x0000003000007945 */ /* 0x000fe80003800000 */
[----:B------:R-:W-:Y:S05]  /*9550*/  @!P0 BRA `(.L_x_1967) ;  /* 0x0000000000048947 */ /* 0x000fea0003800000 */
[----:B------:R-:W-:-:S04]  /*9560*/  DEPBAR.LE SB0, 0x0 ;  /* 0x000080000000791a */ /* 0x000fc80000000000 */
.L_x_1967:
[----:B------:R-:W-:Y:S05]  /*9570*/  BSYNC B0 ;  /* 0x0000000000007941 */ /* 0x000fea0003800000 */
.L_x_1966:
        /* <DEDUP_REMOVED lines=19> */
.L_x_1969:
[----:B------:R-:W-:Y:S05]  /*96b0*/  BSYNC B0 ;  /* 0x0000000000007941 */ /* 0x000fea0003800000 */
.L_x_1968:
[----:B------:R-:W-:Y:S01]  /*96c0*/  UIADD3 UR15, UR9, 0x1, URZ ;  /* 0x00000001090f7890 */ /* 0x000fe2000fffe03f */
[----:B------:R-:W-:Y:S11]  /*96d0*/  BRA `(.L_x_1970) ;  /* 0x0000000000047947 */ /* 0x000ff60003800000 */
.L_x_1957:
[----:B------:R-:W-:-:S05]  /*96e0*/  UMOV UR15, UR9 ;  /* 0x00000009000f7c82 */ /* 0x000fca0008000000 */
.L_x_1970:
[----:B------:R-:W-:-:S06]  /*96f0*/  UIADD3 UR9, UR9, 0x1, URZ ;  /* 0x0000000109097890 */ /* 0x000fcc000fffe03f */
[----:B------:R-:W-:Y:S01]  /*9700*/  ISETP.NE.AND P1, PT, R9, UR9, PT ;  /* 0x0000000909007c0c */ /* 0x000fe2000bf25270 */
[----:B------:R-:W-:-:S12]  /*9710*/  UMOV UR9, UR15 ;  /* 0x0000000f00097c82 */ /* 0x000fd80008000000 */
[----:B------:R-:W-:Y:S05]  /*9720*/  @!P1 BRA `(.L_x_1956) ;  /* 0x0000000800b49947 */ /* 0x000fea0003800000 */
[----:B------:R-:W-:Y:S01]  /*9730*/  UMOV UR18, UR12 ;  /* 0x0000000c00127c82 */ /* 0x000fe20008000000 */
[----:B------:R-:W-:Y:S01]  /*9740*/  UMOV UR9, UR15 ;  /* 0x0000000f00097c82 */ /* 0x000fe20008000000 */
[----:B------:R-:W-:-:S03]  /*9750*/  UIMAD.WIDE.U32 UR12, UR14, UR16, UR18 ;  /* 0x000000100e0c72a5 */ /* 0x000fc6000f8e0012 */
[----:B------:R-:W-:Y:S01]  /*9760*/  ULDC.64 UR18, c[0x0][0x2c0] ;  /* 0x0000b00000127ab9 */ /* 0x000fe20000000a00 */
[----:B------:R-:W-:-:S04]  /*9770*/  UIADD3 UR4, UP0, UR4, UR12, URZ ;  /* 0x0000000c04047290 */ /* 0x000fc8000ff1e03f */
[----:B------:R-:W-:Y:S02]  /*9780*/  UIADD3.X UR5, UR5, UR17, UR13, UP0, !UPT ;  /* 0x0000001105057290 */ /* 0x000fe400087fe40d */
[----:B------:R-:W-:-:S04]  /*9790*/  ULEA UR14, UP0, UR4, UR18, 0x2 ;  /* 0x00000012040e7291 */ /* 0x000fc8000f80103f */
[----:B------:R-:W-:Y:S02]  /*97a0*/  ULEA.HI.X UR5, UR4, UR19, UR5, 0x2, UP0 ;  /* 0x0000001304057291 */ /* 0x000fe400080f1405 */
[----:B------:R-:W-:Y:S01]  /*97b0*/  UIADD3 UR14, UP0, UR14, 0x4000, URZ ;  /* 0x000040000e0e7890 */ /* 0x000fe2000ff1e03f */
[----:B------:R-:W-:-:S03]  /*97c0*/  UMOV UR4, URZ ;  /* 0x0000003f00047c82 */ /* 0x000fc60008000000 */
[----:B------:R-:W-:-:S12]  /*97d0*/  UIADD3.X UR5, URZ, UR5, URZ, UP0, !UPT ;  /* 0x000000053f057290 */ /* 0x000fd800087fe43f */
.L_x_1995:
        /* <DEDUP_REMOVED lines=11> */
.L_x_1973:
[----:B------:R-:W2:Y:S04]  /*9890*/  LDG.E.STRONG.GPU R0, desc[UR46][R2.64] ;  /* 0x0000002e02007981 */ /* 0x000ea8000c1ef900 */
[----:B--2---:R-:W-:Y:S01]  /*98a0*/  CCTL.IVALL ;  /* 0x00000000ff00798f */ /* 0x004fe20002000000 */
[----:B------:R-:W-:Y:S05]  /*98b0*/  YIELD ;  /* 0x0000000000007946 */ /* 0x000fea0003800000 */
[----:B------:R-:W-:-:S13]  /*98c0*/  ISETP.NE.AND P1, PT, R0, UR22, PT ;  /* 0x0000001600007c0c */ /* 0x000fda000bf25270 */
[----:B------:R-:W-:Y:S05]  /*98d0*/  @P1 BRA `(.L_x_1973) ;  /* 0xfffffffc00ec1947 */ /* 0x000fea000383ffff */
.L_x_1972:
[----:B------:R-:W-:Y:S05]  /*98e0*/  BSYNC B0 ;  /* 0x0000000000007941 */ /* 0x000fea0003800000 */
.L_x_1971:
[----:B------:R-:W-:-:S03]  /*98f0*/  UMOV UR16, 0xffffffff ;  /* 0xffffffff00107882 */ /* 0x000fc60000000000 */
[----:B------:R-:W-:Y:S05]  /*9900*/  BRA.DIV UR16, `(.L_x_1974) ;  /* 0x0000003a10b47947 */ /* 0x000fea000b800000 */
[----:B------:R-:W-:Y:S01]  /*9910*/  NOP ;  /* 0x0000000000007918 */ /* 0x000fe20000000000 */
.L_x_2047:
        /* <DEDUP_REMOVED lines=10> */
[----:B------:R-:W-:Y:S01]  /*99c0*/  UMOV UR27, 0x14f00000 ;  /* 0x14f00000001b7882 */ /* 0x000fe20000000000 */
[----:B-1----:R-:W-:Y:S02]  /*99d0*/  ULEA UR18, UR18, UR17, 0x18 ;  /* 0x0000001112127291 */ /* 0x002fe4000f8ec03f */
[----:B------:R-:W-:-:S02]  /*99e0*/  ULEA.HI.X.SX32 UR17, UR16, UR24, 0x1, UP0 ;  /* 0x0000001810117291 */ /* 0x000fc400080f0e3f */
[----:B------:R-:W-:Y:S02]  /*99f0*/  ULEA UR16, UP0, UR25, UR20, 0x2 ;  /* 0x0000001419107291 */ /* 0x000fe4000f80103f */
[----:B------:R-:W-:Y:S02]  /*9a00*/  UIADD3 UR18, UR18, 0x10000, URZ ;  /* 0x0001000012127890 */ /* 0x000fe4000fffe03f */
[----:B------:R-:W-:Y:S01]  /*9a10*/  ULEA.HI.X UR17, UR25, UR21, UR17, 0x2, UP0 ;  /* 0x0000001519117291 */ /* 0x000fe200080f1411 */
[----:B------:R-:W-:-:S08]  /*9a20*/  UMOV UR20, 0x400 ;  /* 0x0000040000147882 */ /* 0x000fd00000000000 */
[----:B------:R1:W-:Y:S02]  /*9a30*/  UBLKRED.G.S.ADD.F32.RN [UR16], [UR18], UR20, desc[UR26] ;  /* 0x00001a10120073bb */ /* 0x0003e400080a1414 */
[----:B-1----:R0:W-:Y:S02]  /*9a40*/  UTMACMDFLUSH ;  /* 0x00000000000079b7 */ /* 0x0021e40000000000 */
.L_x_1976:
[----:B------:R-:W-:Y:S05]  /*9a50*/  BSYNC B0 ;  /* 0x0000000000007941 */ /* 0x000fea0003800000 */
.L_x_1975:
[----:B------:R-:W-:Y:S01]  /*9a60*/  ULEA UR18, UR15, UR4, 0xd ;  /* 0x000000040f127291 */ /* 0x000fe2000f8e683f */
[----:B------:R-:W-:Y:S06]  /*9a70*/  BAR.SYNC.DEFER_BLOCKING 0xe, 0xa0 ;  /* 0x0382800000007b1d */ /* 0x000fec0000010000 */
[----:B------:R-:W-:Y:S01]  /*9a80*/  UMOV UR16, UR14 ;  /* 0x0000000e00107c82 */ /* 0x000fe20008000000 */
[----:B------:R-:W-:Y:S01]  /*9a90*/  UMOV UR17, UR5 ;  /* 0x0000000500117c82 */ /* 0x000fe20008000000 */
[----:B------:R-:W-:Y:S01]  /*9aa0*/  BSSY B0, `(.L_x_1977) ;  /* 0x000000d000007945 */ /* 0x000fe20003800000 */
[----:B------:R-:W-:-:S03]  /*9ab0*/  UIMAD.WIDE UR16, UR18, 0x4, UR16 ;  /* 0x00000004121078a5 */ /* 0x000fc6000f8e0210 */
[----:B------:R-:W-:Y:S09]  /*9ac0*/  @!P0 BRA `(.L_x_1978) ;  /* 0x0000000000288947 */ /* 0x000ff20003800000 */
        /* <DEDUP_REMOVED lines=10> */
.L_x_1978:
[----:B------:R-:W-:Y:S05]  /*9b70*/  BSYNC B0 ;  /* 0x0000000000007941 */ /* 0x000fea0003800000 */
.L_x_1977:
[----:B------:R-:W-:Y:S06]  /*9b80*/  BAR.ARV 0xa, 0xa0 ;  /* 0x0282800000007b1d */ /* 0x000fec0000002000 */
[----:B------:R-:W-:Y:S04]  /*9b90*/  BSSY B0, `(.L_x_1979) ;  /* 0x0000003000007945 */ /* 0x000fe80003800000 */
[----:B------:R-:W-:Y:S05]  /*9ba0*/  @!P0 BRA `(.L_x_1980) ;  /* 0x0000000000048947 */ /* 0x000fea0003800000 */
[----:B------:R-:W-:-:S04]  /*9bb0*/  DEPBAR.LE SB0, 0x0 ;  /* 0x000080000000791a */ /* 0x000fc80000000000 */
.L_x_1980:
[----:B------:R-:W-:Y:S05]  /*9bc0*/  BSYNC B0 ;  /* 0x0000000000007941 */ /* 0x000fea0003800000 */
.L_x_1979:
        /* <DEDUP_REMOVED lines=19> */
.L_x_1982:
[----:B------:R-:W-:Y:S05]  /*9d00*/  BSYNC B0 ;  /* 0x0000000000007941 */ /* 0x000fea0003800000 */
.L_x_1981:
        /* <DEDUP_REMOVED lines=9> */
.L_x_1985:
[----:B------:R-:W2:Y:S04]  /*9da0*/  LDG.E.STRONG.GPU R0, desc[UR46][R2.64] ;  /* 0x0000002e02007981 */ /* 0x000ea8000c1ef900 */
[----:B--2---:R-:W-:Y:S01]  /*9db0*/  CCTL.IVALL ;  /* 0x00000000ff00798f */ /* 0x004fe20002000000 */
[----:B------:R-:W-:Y:S05]  /*9dc0*/  YIELD ;  /* 0x0000000000007946 */ /* 0x000fea0003800000 */
[----:B------:R-:W-:-:S13]  /*9dd0*/  ISETP.NE.AND P1, PT, R0, UR22, PT ;  /* 0x0000001600007c0c */ /* 0x000fda000bf25270 */
[----:B------:R-:W-:Y:S05]  /*9de0*/  @P1 BRA `(.L_x_1985) ;  /* 0xfffffffc00ec1947 */ /* 0x000fea000383ffff */
.L_x_1984:
[----:B------:R-:W-:Y:S05]  /*9df0*/  BSYNC B0 ;  /* 0x0000000000007941 */ /* 0x000fea0003800000 */
.L_x_1983:
[----:B------:R-:W-:-:S03]  /*9e00*/  UMOV UR12, 0xffffffff ;  /* 0xffffffff000c7882 */ /* 0x000fc60000000000 */
[----:B------:R-:W-:Y:S05]  /*9e10*/  BRA.DIV UR12, `(.L_x_1986) ;  /* 0x000000360c8c7947 */ /* 0x000fea000b800000 */
[----:B------:R-:W-:Y:S01]  /*9e20*/  NOP ;  /* 0x0000000000007918 */ /* 0x000fe20000000000 */
.L_x_2050:
        /* <DEDUP_REMOVED lines=15> */
.L_x_1988:
[----:B------:R-:W-:Y:S05]  /*9f20*/  BSYNC B0 ;  /* 0x0000000000007941 */ /* 0x000fea0003800000 */
.L_x_1987:
        /* <DEDUP_REMOVED lines=15> */
.L_x_1990:
[----:B------:R-:W-:Y:S05]  /*a020*/  BSYNC B0 ;  /* 0x0000000000007941 */ /* 0x000fea0003800000 */
.L_x_1989:
[----:B------:R-:W-:Y:S06]  /*a030*/  BAR.ARV 0xa, 0xa0 ;  /* 0x0282800000007b1d */ /* 0x000fec0000002000 */
[----:B------:R-:W-:Y:S04]  /*a040*/  BSSY B0, `(.L_x_1991) ;  /* 0x0000003000007945 */ /* 0x000fe80003800000 */
[----:B------:R-:W-:Y:S05]  /*a050*/  @!P0 BRA `(.L_x_1992) ;  /* 0x0000000000048947 */ /* 0x000fea0003800000 */
[----:B------:R-:W-:-:S04]  /*a060*/  DEPBAR.LE SB0, 0x0 ;  /* 0x000080000000791a */ /* 0x000fc80000000000 */
.L_x_1992:
[----:B------:R-:W-:Y:S05]  /*a070*/  BSYNC B0 ;  /* 0x0000000000007941 */ /* 0x000fea0003800000 */
.L_x_1991:
        /* <DEDUP_REMOVED lines=19> */
.L_x_1994:
[----:B------:R-:W-:Y:S05]  /*a1b0*/  BSYNC B0 ;  /* 0x0000000000007941 */ /* 0x000fea0003800000 */
.L_x_1993:
[----:B------:R-:W-:Y:S02]  /*a1c0*/  UIADD3 UR9, UR9, 0x2, URZ ;  /* 0x0000000209097890 */ /* 0x000fe4000fffe03f */
[----:B------:R-:W-:-:S04]  /*a1d0*/  UIADD3 UR4, UR4, 0x4000, URZ ;  /* 0x0000400004047890 */ /* 0x000fc8000fffe03f */
[----:B------:R-:W-:-:S13]  /*a1e0*/  ISETP.LE.AND P1, PT, R9, UR9, PT ;  /* 0x0000000909007c0c */ /* 0x000fda000bf23270 */
[----:B------:R-:W-:Y:S05]  /*a1f0*/  @!P1 BRA `(.L_x_1995) ;  /* 0xfffffff400789947 */ /* 0x000fea000383ffff */
.L_x_1956:
        /* <DEDUP_REMOVED lines=41> */
.L_x_1998:
[----:B------:R-:W-:Y:S05]  /*a490*/  BSYNC B0 ;  /* 0x0000000000007941 */ /* 0x000fea0003800000 */
.L_x_1997:
[----:B------:R-:W-:Y:S05]  /*a4a0*/  BRA `(.L_x_1999) ;  /* 0x0000000000047947 */ /* 0x000fea0003800000 */
.L_x_1996:
[----:B------:R-:W-:-:S05]  /*a4b0*/  UMOV UR4, UR9 ;  /* 0x0000000900047c82 */ /* 0x000fca0008000000 */
.L_x_1999:
        /* <DEDUP_REMOVED lines=11> */
.L_x_2004:
        /* <DEDUP_REMOVED lines=24> */
.L_x_2001:
[----:B------:R-:W-:Y:S05]  /*a6f0*/  BSYNC B0 ;  /* 0x0000000000007941 */ /* 0x000fea0003800000 */
.L_x_2000:
        /* <DEDUP_REMOVED lines=24> */
.L_x_2003:
[----:B------:R-:W-:Y:S05]  /*a880*/  BSYNC B0 ;  /* 0x0000000000007941 */ /* 0x000fea0003800000 */
.L_x_2002:
[----:B------:R-:W-:Y:S02]  /*a890*/  UIADD3 UR7, UR7, 0x2, URZ ;  /* 0x0000000207077890 */ /* 0x000fe4000fffe03f */
[----:B------:R-:W-:Y:S02]  /*a8a0*/  ULEA UR5, UR19, UR5, 0x1 ;  /* 0x0000000513057291 */ /* 0x000fe4000f8e083f */
[----:B------:R-:W-:Y:S02]  /*a8b0*/  ULEA UR6, UR19, UR6, 0x1 ;  /* 0x0000000613067291 */ /* 0x000fe4000f8e083f */
[----:B------:R-:W-:-:S13]  /*a8c0*/  ISETP.NE.AND P0, PT, RZ, UR7, PT ;  /* 0x00000007ff007c0c */ /* 0x000fda000bf05270 */
[----:B------:R-:W-:Y:S05]  /*a8d0*/  @!P0 BRA `(.L_x_1860) ;  /* 0x0000002800388947 */ /* 0x000fea0003800000 */
[----:B------:R-:W-:Y:S05]  /*a8e0*/  BRA `(.L_x_2004) ;  /* 0xfffffffc00207947 */ /* 0x000fea000383ffff */
.L_x_1948:
        /* <DEDUP_REMOVED lines=14> */
.L_x_2005:
        /* <DEDUP_REMOVED lines=14> */
.L_x_2007:
[----:B------:R-:W-:-:S05]  /*aab0*/  ULDC UR4, c[0x0][0x8bc] ;  /* 0x00022f0000047ab9 */ /* 0x000fca0000000800 */
.L_x_2006:
        /* <DEDUP_REMOVED lines=59> */
.L_x_2009:
        /* <DEDUP_REMOVED lines=13> */
.L_x_2010:
        /* <DEDUP_REMOVED lines=8> */
.L_x_2011:
        /* <DEDUP_REMOVED lines=21> */
.L_x_2012:
        /* <DEDUP_REMOVED lines=50> */
.L_x_2051:
        /* <DEDUP_REMOVED lines=15> */
.L_x_2015:
        /* <DEDUP_REMOVED lines=97> */
.L_x_2026:
[----:B-123--:R-:W-:-:S04]  /*bb30*/  SHF.L.U32 R18, R10, 0x1f, RZ ;  /* 0x0000001f0a127819 */ /* 0x00efc800000006ff */
[----:B------:R-:W2:Y:S02]  /*bb40*/  SYNCS.PHASECHK.TRANS64.TRYWAIT P1, [R15+URZ+0x30840], R18 ;  /* 0x030840120f0075a7 */ /* 0x000ea4000802017f */
[----:B--2---:R-:W-:Y:S05]  /*bb50*/  @!P1 BRA `(.L_x_2018) ;  /* 0x00000018006c9947 */ /* 0x004fea0003800000 */
.L_x_2052:
        /* <DEDUP_REMOVED lines=8> */
.L_x_2019:
        /* <DEDUP_REMOVED lines=37> */
.L_x_2053:
        /* <DEDUP_REMOVED lines=8> */
.L_x_2021:
        /* <DEDUP_REMOVED lines=37> */
.L_x_2054:
        /* <DEDUP_REMOVED lines=8> */
.L_x_2023:
        /* <DEDUP_REMOVED lines=31> */
.L_x_2056:
        /* <DEDUP_REMOVED lines=8> */
.L_x_2025:
        /* <DEDUP_REMOVED lines=37> */
.L_x_2017:
[----:B------:R-:W4:Y:S02]  /*c640*/  LDL.LU R4, [R1+0x4] ;  /* 0x0000040001047983 */ /* 0x000f240000300800 */
[----:B----4-:R-:W-:Y:S02]  /*c650*/  ISETP.NE.AND P1, PT, R4, RZ, PT ;  /* 0x000000ff0400720c */ /* 0x010fe40003f25270 */
[----:B------:R4:W5:Y:S11]  /*c660*/  LDL R4, [R1] ;  /* 0x0000000001047983 */ /* 0x0009760000100800 */
[----:B----4-:R-:W-:Y:S05]  /*c670*/  @!P1 BRA `(.L_x_2016) ;  /* 0x00000004005c9947 */ /* 0x010fea0003800000 */
[----:B------:R-:W-:-:S04]  /*c680*/  SHF.L.U32 R12, R10, 0x1f, RZ ;  /* 0x0000001f0a0c7819 */ /* 0x000fc800000006ff */
[----:B------:R-:W4:Y:S02]  /*c690*/  SYNCS.PHASECHK.TRANS64.TRYWAIT P1, [R15+URZ+0x30840], R12 ;  /* 0x0308400c0f0075a7 */ /* 0x000f24000802017f */
[----:B----4-:R-:W-:Y:S05]  /*c6a0*/  @!P1 BRA `(.L_x_2027) ;  /* 0x0000000c00ec9947 */ /* 0x010fea0003800000 */
.L_x_2057:
        /* <DEDUP_REMOVED lines=8> */
.L_x_2028:
        /* <DEDUP_REMOVED lines=34> */
.L_x_2058:
        /* <DEDUP_REMOVED lines=8> */
.L_x_2030:
        /* <DEDUP_REMOVED lines=34> */
.L_x_2016:
[----:B------:R-:W1:Y:S01]  /*cbf0*/  S2R R0, SR_TID.X ;  /* 0x0000000000007919 */ /* 0x000e620000002100 */
[----:B------:R-:W-:Y:S01]  /*cc00*/  IMAD R3, R16, 0x8, R15 ;  /* 0x0000000810037824 */ /* 0x000fe200078e020f */
[----:B-1----:R-:W-:Y:S02]  /*cc10*/  LOP3.LUT R2, R0, 0x7f, RZ, 0xc0, !PT ;  /* 0x0000007f00027812 */ /* 0x002fe400078ec0ff */
[----:B------:R-:W-:Y:S02]  /*cc20*/  SHF.L.U32 R0, R10, 0x1f, RZ ;  /* 0x0000001f0a007819 */ /* 0x000fe400000006ff */
[----:B------:R-:W-:Y:S02]  /*cc30*/  ISETP.NE.AND P1, PT, R2, RZ, PT ;  /* 0x000000ff0200720c */ /* 0x000fe40003f25270 */
[----:B------:R-:W1:Y:S02]  /*cc40*/  SYNCS.PHASECHK.TRANS64.TRYWAIT P0, [R3+URZ+0x30840], R0 ;  /* 0x03084000030075a7 */ /* 0x000e64000800017f */
[----:B-1----:R-:W-:Y:S09]  /*cc50*/  @!P0 BRA `(.L_x_2031) ;  /* 0x0000000800a88947 */ /* 0x002ff20003800000 */
.L_x_2059:
[----:B------:R-:W-:Y:S05]  /*cc60*/  @P1 BRA `(.L_x_2032) ;  /* 0x0000000000181947 */ /* 0x000fea0003800000 */
[----:B------:R-:W1:Y:S01]  /*cc70*/  S2R R2, SR_TID.X ;  /* 0x0000000000027919 */ /* 0x000e620000002100 */
[----:B------:R-:W-:-:S04]  /*cc80*/  IMAD.MOV.U32 R0, RZ, RZ, 0x4100 ;  /* 0x00004100ff007424 */ /* 0x000fc800078e00ff */
[----:B------:R1:W-:Y:S02]  /*cc90*/  SYNCS.ARRIVE.TRANS64 RZ, [R3+URZ+0x30830], R0 ;  /* 0x0308300003ff79a7 */ /* 0x0003e4000800003f */
[----:B-1----:R-:W-:-:S13]  /*cca0*/  LOP3.LUT P0, RZ, R2, 0x1f, RZ, 0xc0, !PT ;  /* 0x0000001f02ff7812 */ /* 0x002fda000780c0ff */
[----:B------:R-:W-:Y:S05]  /*ccb0*/  @!P0 BRA `(.L_x_2032) ;  /* 0x0000000000048947 */ /* 0x000fea0003800000 */
[----:B------:R-:W-:Y:S01]  /*ccc0*/  BPT.TRAP 0x1 ;  /* 0x000000040000795c */ /* 0x000fe20000300000 */
.L_x_2032:
        /* <DEDUP_REMOVED lines=41> */
.L_x_2013:
[----:B------:R-:W-:Y:S05]  /*cf60*/  BSYNC B0 ;  /* 0x0000000000007941 */ /* 0x000fea0003800000 */
.L_x_2008:
[----:B------:R-:W-:-:S03]  /*cf70*/  UMOV UR8, 0xffffffff ;  /* 0xffffffff00087882 */ /* 0x000fc60000000000 */
[----:B------:R-:W-:Y:S05]  /*cf80*/  BRA.DIV UR8, `(.L_x_2033) ;  /* 0x0000000608f07947 */ /* 0x000fea000b800000 */
[----:B------:R-:W-:-:S13]  /*cf90*/  ELECT P6, URZ, PT ;  /* 0x00000000003f782f */ /* 0x000fda00038c0000 */
.L_x_2062:
[----:B------:R-:W-:Y:S05]  /*cfa0*/  @!P6 BRA `(.L_x_1860) ;  /* 0x000000000084e947 */ /* 0x000fea0003800000 */
[----:B------:R-:W-:-:S06]  /*cfb0*/  ULOP3.LUT UR8, UR38, 0x2, URZ, 0xfc, !UPT ;  /* 0x0000000226087892 */ /* 0x000fcc000f8efc3f */
[----:B------:R-:W-:-:S05]  /*cfc0*/  IMAD.U32 R2, RZ, RZ, UR8 ;  /* 0x00000008ff027e24 */ /* 0x000fca000f8e00ff */
[----:B------:R-:W-:-:S13]  /*cfd0*/  ISETP.NE.AND P2, PT, R2, 0x3, PT ;  /* 0x000000030200780c */ /* 0x000fda0003f45270 */
[----:B------:R-:W-:Y:S05]  /*cfe0*/  @!P2 BRA `(.L_x_2034) ;  /* 0x000000000004a947 */ /* 0x000fea0003800000 */
[----:B---3--:R-:W-:Y:S01]  /*cff0*/  BPT.TRAP 0x1 ;  /* 0x000000040000795c */ /* 0x008fe20000300000 */
.L_x_2034:
        /* <DEDUP_REMOVED lines=15> */
.L_x_2063:
[----:B------:R-:W2:Y:S02]  /*d0f0*/  SYNCS.PHASECHK.TRANS64.TRYWAIT P0, [R3+URZ], R2 ;  /* 0x00000002030075a7 */ /* 0x000ea4000800017f */
[----:B--2---:R-:W-:Y:S05]  /*d100*/  @!P0 BRA `(.L_x_2036) ;  /* 0x0000000400c48947 */ /* 0x004fea0003800000 */
.L_x_2064:
[----:B------:R-:W-:Y:S05]  /*d110*/  @!P2 BRA `(.L_x_2037) ;  /* 0x000000000004a947 */ /* 0x000fea0003800000 */
[----:B---3--:R-:W-:Y:S01]  /*d120*/  BPT.TRAP 0x1 ;  /* 0x000000040000795c */ /* 0x008fe20000300000 */
.L_x_2037:
[----:B--2---:R-:W-:-:S04]  /*d130*/  VIADD R3, R8, 0x30840 ;  /* 0x0003084008037836 */ /* 0x004fc80000000000 */
[----:B------:R-:W-:-:S04]  /*d140*/  IMAD R5, R0, 0x8, R3 ;  /* 0x0000000800057824 */ /* 0x000fc800078e0203 */
[----:B------:R-:W2:Y:S02]  /*d150*/  SYNCS.PHASECHK.TRANS64.TRYWAIT P0, [R5+URZ], R4 ;  /* 0x00000004050075a7 */ /* 0x000ea4000800017f */
[----:B--2---:R-:W-:Y:S05]  /*d160*/  @!P0 BRA `(.L_x_2038) ;  /* 0x0000000400c08947 */ /* 0x004fea0003800000 */
.L_x_2065:
[----:B------:R-:W-:-:S07]  /*d170*/  IMAD R3, R6, 0x8, R3 ;  /* 0x0000000806037824 */ /* 0x000fce00078e0203 */
.L_x_2039:
[----:B----4-:R4:W1:Y:S02]  /*d180*/  SYNCS.PHASECHK.TRANS64.TRYWAIT P0, [R3+URZ], R2 ;  /* 0x00000002030075a7 */ /* 0x010864000800017f */
[----:B-1----:R-:W-:Y:S05]  /*d190*/  @!P0 NANOSLEEP.SYNCS 0x989680 ;  /* 0x009896800000895d */ /* 0x002fea0003900000 */
[----:B------:R-:W1:Y:S02]  /*d1a0*/  @!P0 SYNCS.PHASECHK.TRANS64 P0, [R3+URZ], R2 ;  /* 0x00000002030085a7 */ /* 0x000e64000800007f */
[----:B-1----:R-:W-:Y:S05]  /*d1b0*/  @!P0 BRA `(.L_x_2039) ;  /* 0xfffffffc00f08947 */ /* 0x002fea000383ffff */
.L_x_1860:
[----:B---3--:R-:W-:Y:S05]  /*d1c0*/  BSYNC B6 ;  /* 0x0000000000067941 */ /* 0x008fea0003800000 */
.L_x_1854:
[----:B------:R-:W-:Y:S05]  /*d1d0*/  EXIT ;  /* 0x000000000000794d */ /* 0x000fea0003800000 */
.L_x_1871:
[----:B------:R-:W-:Y:S02]  /*d1e0*/  IMAD.MOV.U32 R12, RZ, RZ, RZ ;  /* 0x000000ffff0c7224 */ /* 0x000fe400078e00ff */
[----:B------:R-:W-:Y:S02]  /*d1f0*/  IMAD.MOV.U32 R11, RZ, RZ, 0x1f ;  /* 0x0000001fff0b7424 */ /* 0x000fe400078e00ff */
[----:B------:R-:W-:-:S07]  /*d200*/  IMAD.MOV.U32 R15, RZ, RZ, -0x1 ;  /* 0xffffffffff0f7424 */ /* 0x000fce00078e00ff */
[----:B------:R-:W-:Y:S05]  /*d210*/  WARPSYNC.COLLECTIVE R15, `(.L_x_2040) ;  /* 0x000000000f087348 */ /* 0x000fea0003c00000 */
[----:B------:R1:W2:Y:S02]  /*d220*/  SHFL.IDX P6, R14, R13, R12, R11 ;  /* 0x0000000c0d0e7389 */ /* 0x0002a400000c000b */
[----:B-12---:R-:W-:Y:S01]  /*d230*/  ENDCOLLECTIVE ;  /* 0x000000000000791b */ /* 0x006fe20003800000 */
.L_x_2040:
[----:B------:R-:W-:Y:S05]  /*d240*/  BRA `(.L_x_2041) ;  /* 0xffffff4400047947 */ /* 0x000fea000383ffff */
.L_x_1873:
        /* <DEDUP_REMOVED lines=8> */
.L_x_1877:
[----:B---3--:R3:W4:Y:S02]  /*d2d0*/  SYNCS.PHASECHK.TRANS64.TRYWAIT P0, [R0+URZ+0x30810], R191 ;  /* 0x030810bf000075a7 */ /* 0x008724000800017f */
[----:B----4-:R-:W-:Y:S05]  /*d2e0*/  @!P0 NANOSLEEP.SYNCS 0x989680 ;  /* 0x009896800000895d */ /* 0x010fea0003900000 */
[----:B------:R-:W4:Y:S02]  /*d2f0*/  @!P0 SYNCS.PHASECHK.TRANS64 P0, [R0+URZ+0x30810], R191 ;  /* 0x030810bf000085a7 */ /* 0x000f24000800007f */
[----:B----4-:R-:W-:Y:S05]  /*d300*/  @!P0 BRA `(.L_x_1877) ;  /* 0xfffffffc00f08947 */ /* 0x010fea000383ffff */
[----:B------:R-:W-:Y:S05]  /*d310*/  BRA `(.L_x_1876) ;  /* 0xffffff4800ec7947 */ /* 0x000fea000383ffff */
.L_x_1881:
[----:B--2---:R2:W1:Y:S02]  /*d320*/  SYNCS.PHASECHK.TRANS64.TRYWAIT P0, [R0+URZ+0x30830], R191 ;  /* 0x030830bf000075a7 */ /* 0x004464000800017f */
[----:B-1----:R-:W-:Y:S05]  /*d330*/  @!P0 NANOSLEEP.SYNCS 0x989680 ;  /* 0x009896800000895d */ /* 0x002fea0003900000 */
[----:B------:R-:W1:Y:S02]  /*d340*/  @!P0 SYNCS.PHASECHK.TRANS64 P0, [R0+URZ+0x30830], R191 ;  /* 0x030830bf000085a7 */ /* 0x000e64000800007f */
[----:B-1----:R-:W-:Y:S05]  /*d350*/  @!P0 BRA `(.L_x_1881) ;  /* 0xfffffffc00f08947 */ /* 0x002fea000383ffff */
[----:B------:R-:W-:Y:S05]  /*d360*/  BRA `(.L_x_1880) ;  /* 0xffffff5400047947 */ /* 0x000fea000383ffff */
.L_x_1961:
[----:B------:R-:W-:Y:S01]  /*d370*/  BSSY B0, `(.L_x_2042) ;  /* 0x0000005000007945 */ /* 0x000fe20003800000 */
[----:B------:R-:W-:-:S07]  /*d380*/  IMAD.MOV.U32 R15, RZ, RZ, -0x1 ;  /* 0xffffffffff0f7424 */ /* 0x000fce00078e00ff */
[----:B------:R-:W-:Y:S05]  /*d390*/  WARPSYNC.COLLECTIVE R15, `(.L_x_2043) ;  /* 0x000000000f087348 */ /* 0x000fea0003c00000 */
[----:B------:R-:W-:Y:S01]  /*d3a0*/  NOP ;  /* 0x0000000000007918 */ /* 0x000fe20000000000 */
[----:B------:R-:W-:Y:S01]  /*d3b0*/  ENDCOLLECTIVE ;  /* 0x000000000000791b */ /* 0x000fe20003800000 */
.L_x_2043:
[----:B------:R-:W-:Y:S05]  /*d3c0*/  BSYNC B0 ;  /* 0x0000000000007941 */ /* 0x000fea0003800000 */
.L_x_2042:
[----:B------:R-:W-:Y:S05]  /*d3d0*/  BRA `(.L_x_2044) ;  /* 0xffffffbc00a47947 */ /* 0x000fea000383ffff */
.L_x_1974:
[----:B------:R-:W-:Y:S01]  /*d3e0*/  BSSY B0, `(.L_x_2045) ;  /* 0x0000005000007945 */ /* 0x000fe20003800000 */
[----:B------:R-:W-:-:S07]  /*d3f0*/  IMAD.MOV.U32 R15, RZ, RZ, -0x1 ;  /* 0xffffffffff0f7424 */ /* 0x000fce00078e00ff */
[----:B------:R-:W-:Y:S05]  /*d400*/  WARPSYNC.COLLECTIVE R15, `(.L_x_2046) ;  /* 0x000000000f087348 */ /* 0x000fea0003c00000 */
[----:B------:R-:W-:Y:S01]  /*d410*/  NOP ;  /* 0x0000000000007918 */ /* 0x000fe20000000000 */
[----:B------:R-:W-:Y:S01]  /*d420*/  ENDCOLLECTIVE ;  /* 0x000000000000791b */ /* 0x000fe20003800000 */
.L_x_2046:
[----:B------:R-:W-:Y:S05]  /*d430*/  BSYNC B0 ;  /* 0x0000000000007941 */ /* 0x000fea0003800000 */
.L_x_2045:
[----:B------:R-:W-:Y:S05]  /*d440*/  BRA `(.L_x_2047) ;  /* 0xffffffc400347947 */ /* 0x000fea000383ffff */
.L_x_1986:
[----:B------:R-:W-:Y:S01]  /*d450*/  BSSY B0, `(.L_x_2048) ;  /* 0x0000005000007945 */ /* 0x000fe20003800000 */
[----:B------:R-:W-:-:S07]  /*d460*/  IMAD.MOV.U32 R15, RZ, RZ, -0x1 ;  /* 0xffffffffff0f7424 */ /* 0x000fce00078e00ff */
[----:B------:R-:W-:Y:S05]  /*d470*/  WARPSYNC.COLLECTIVE R15, `(.L_x_2049) ;  /* 0x000000000f087348 */ /* 0x000fea0003c00000 */
[----:B------:R-:W-:Y:S01]  /*d480*/  NOP ;  /* 0x0000000000007918 */ /* 0x000fe20000000000 */
[----:B------:R-:W-:Y:S01]  /*d490*/  ENDCOLLECTIVE ;  /* 0x000000000000791b */ /* 0x000fe20003800000 */
.L_x_2049:
[----:B------:R-:W-:Y:S05]  /*d4a0*/  BSYNC B0 ;  /* 0x0000000000007941 */ /* 0x000fea0003800000 */
.L_x_2048:
[----:B------:R-:W-:Y:S05]  /*d4b0*/  BRA `(.L_x_2050) ;  /* 0xffffffc8005c7947 */ /* 0x000fea000383ffff */
.L_x_2014:
[----:B-1----:R1:W2:Y:S02]  /*d4c0*/  SYNCS.PHASECHK.TRANS64.TRYWAIT P0, [R15+URZ+0x30820], R0 ;  /* 0x030820000f0075a7 */ /* 0x0022a4000800017f */
[----:B--2---:R-:W-:Y:S05]  /*d4d0*/  @!P0 NANOSLEEP.SYNCS 0x989680 ;  /* 0x009896800000895d */ /* 0x004fea0003900000 */
[----:B------:R-:W2:Y:S02]  /*d4e0*/  @!P0 SYNCS.PHASECHK.TRANS64 P0, [R15+URZ+0x30820], R0 ;  /* 0x030820000f0085a7 */ /* 0x000ea4000800007f */
[----:B--2---:R-:W-:Y:S05]  /*d4f0*/  @!P0 BRA `(.L_x_2014) ;  /* 0xfffffffc00f08947 */ /* 0x004fea000383ffff */
[----:B------:R-:W-:Y:S05]  /*d500*/  BRA `(.L_x_2051) ;  /* 0xffffffdc00c87947 */ /* 0x000fea000383ffff */
.L_x_2018:
[----:B--2---:R2:W3:Y:S02]  /*d510*/  SYNCS.PHASECHK.TRANS64.TRYWAIT P1, [R15+URZ+0x30840], R18 ;  /* 0x030840120f0075a7 */ /* 0x0044e4000802017f */
[----:B---3--:R-:W-:Y:S05]  /*d520*/  @!P1 NANOSLEEP.SYNCS 0x989680 ;  /* 0x009896800000995d */ /* 0x008fea0003900000 */
[----:B------:R-:W3:Y:S02]  /*d530*/  @!P1 SYNCS.PHASECHK.TRANS64 P1, [R15+URZ+0x30840], R18 ;  /* 0x030840120f0095a7 */ /* 0x000ee4000802007f */
[----:B---3--:R-:W-:Y:S05]  /*d540*/  @!P1 BRA `(.L_x_2018) ;  /* 0xfffffffc00f09947 */ /* 0x008fea000383ffff */
[----:B------:R-:W-:Y:S05]  /*d550*/  BRA `(.L_x_2052) ;  /* 0xffffffe400807947 */ /* 0x000fea000383ffff */
.L_x_2020:
[----:B-1----:R1:W3:Y:S02]  /*d560*/  SYNCS.PHASECHK.TRANS64.TRYWAIT P1, [R15+URZ+0x30828], R18 ;  /* 0x030828120f0075a7 */ /* 0x0022e4000802017f */
[----:B---3--:R-:W-:Y:S05]  /*d570*/  @!P1 NANOSLEEP.SYNCS 0x989680 ;  /* 0x009896800000995d */ /* 0x008fea0003900000 */
[----:B------:R-:W3:Y:S02]  /*d580*/  @!P1 SYNCS.PHASECHK.TRANS64 P1, [R15+URZ+0x30828], R18 ;  /* 0x030828120f0095a7 */ /* 0x000ee4000802007f */
[----:B---3--:R-:W-:Y:S05]  /*d590*/  @!P1 BRA `(.L_x_2020) ;  /* 0xfffffffc00f09947 */ /* 0x008fea000383ffff */
[----:B------:R-:W-:Y:S05]  /*d5a0*/  BRA `(.L_x_2053) ;  /* 0xffffffe800207947 */ /* 0x000fea000383ffff */
.L_x_2022:
[----:B---3--:R3:W4:Y:S02]  /*d5b0*/  SYNCS.PHASECHK.TRANS64.TRYWAIT P1, [R15+URZ+0x30848], R18 ;  /* 0x030848120f0075a7 */ /* 0x008724000802017f */
[----:B----4-:R-:W-:Y:S05]  /*d5c0*/  @!P1 NANOSLEEP.SYNCS 0x989680 ;  /* 0x009896800000995d */ /* 0x010fea0003900000 */
[----:B------:R-:W4:Y:S02]  /*d5d0*/  @!P1 SYNCS.PHASECHK.TRANS64 P1, [R15+URZ+0x30848], R18 ;  /* 0x030848120f0095a7 */ /* 0x000f24000802007f */
[----:B----4-:R-:W-:Y:S05]  /*d5e0*/  @!P1 BRA `(.L_x_2022) ;  /* 0xfffffffc00f09947 */ /* 0x010fea000383ffff */
[----:B------:R-:W-:Y:S05]  /*d5f0*/  BRA `(.L_x_2054) ;  /* 0xffffffe800c07947 */ /* 0x000fea000383ffff */
.L_x_2024:
[----:B------:R-:W-:-:S07]  /*d600*/  SHF.L.U32 R4, R10, 0x1f, RZ ;  /* 0x0000001f0a047819 */ /* 0x000fce00000006ff */
.L_x_2055:
[----:B----4-:R4:W1:Y:S02]  /*d610*/  SYNCS.PHASECHK.TRANS64.TRYWAIT P1, [R15+URZ+0x30820], R4 ;  /* 0x030820040f0075a7 */ /* 0x010864000802017f */
[----:B-1----:R-:W-:Y:S05]  /*d620*/  @!P1 NANOSLEEP.SYNCS 0x989680 ;  /* 0x009896800000995d */ /* 0x002fea0003900000 */
[----:B------:R-:W1:Y:S02]  /*d630*/  @!P1 SYNCS.PHASECHK.TRANS64 P1, [R15+URZ+0x30820], R4 ;  /* 0x030820040f0095a7 */ /* 0x000e64000802007f */
[----:B-1----:R-:W-:Y:S05]  /*d640*/  @!P1 BRA `(.L_x_2055) ;  /* 0xfffffffc00f09947 */ /* 0x002fea000383ffff */
[----:B------:R-:W-:Y:S05]  /*d650*/  BRA `(.L_x_2056) ;  /* 0xffffffec00447947 */ /* 0x000fea000383ffff */
.L_x_2027:
[----:B----4-:R4:W1:Y:S02]  /*d660*/  SYNCS.PHASECHK.TRANS64.TRYWAIT P1, [R15+URZ+0x30840], R12 ;  /* 0x0308400c0f0075a7 */ /* 0x010864000802017f */
[----:B-1----:R-:W-:Y:S05]  /*d670*/  @!P1 NANOSLEEP.SYNCS 0x989680 ;  /* 0x009896800000995d */ /* 0x002fea0003900000 */
[----:B------:R-:W1:Y:S02]  /*d680*/  @!P1 SYNCS.PHASECHK.TRANS64 P1, [R15+URZ+0x30840], R12 ;  /* 0x0308400c0f0095a7 */ /* 0x000e64000802007f */
[----:B-1----:R-:W-:Y:S05]  /*d690*/  @!P1 BRA `(.L_x_2027) ;  /* 0xfffffffc00f09947 */ /* 0x002fea000383ffff */
[----:B------:R-:W-:Y:S05]  /*d6a0*/  BRA `(.L_x_2057) ;  /* 0xfffffff000007947 */ /* 0x000fea000383ffff */
.L_x_2029:
[----:B-1----:R1:W2:Y:S02]  /*d6b0*/  SYNCS.PHASECHK.TRANS64.TRYWAIT P1, [R15+URZ+0x30828], R12 ;  /* 0x0308280c0f0075a7 */ /* 0x0022a4000802017f */
[----:B--2---:R-:W-:Y:S05]  /*d6c0*/  @!P1 NANOSLEEP.SYNCS 0x989680 ;  /* 0x009896800000995d */ /* 0x004fea0003900000 */
[----:B------:R-:W2:Y:S02]  /*d6d0*/  @!P1 SYNCS.PHASECHK.TRANS64 P1, [R15+URZ+0x30828], R12 ;  /* 0x0308280c0f0095a7 */ /* 0x000ea4000802007f */
[----:B--2---:R-:W-:Y:S05]  /*d6e0*/  @!P1 BRA `(.L_x_2029) ;  /* 0xfffffffc00f09947 */ /* 0x004fea000383ffff */
[----:B------:R-:W-:Y:S05]  /*d6f0*/  BRA `(.L_x_2058) ;  /* 0xfffffff000947947 */ /* 0x000fea000383ffff */
.L_x_2031:
[----:B------:R1:W1:Y:S02]  /*d700*/  SYNCS.PHASECHK.TRANS64.TRYWAIT P0, [R3+URZ+0x30840], R0 ;  /* 0x03084000030075a7 */ /* 0x000264000800017f */
[----:B-1----:R-:W-:Y:S05]  /*d710*/  @!P0 NANOSLEEP.SYNCS 0x989680 ;  /* 0x009896800000895d */ /* 0x002fea0003900000 */
[----:B------:R-:W1:Y:S02]  /*d720*/  @!P0 SYNCS.PHASECHK.TRANS64 P0, [R3+URZ+0x30840], R0 ;  /* 0x03084000030085a7 */ /* 0x000e64000800007f */
[----:B-1----:R-:W-:Y:S05]  /*d730*/  @!P0 BRA `(.L_x_2031) ;  /* 0xfffffffc00f08947 */ /* 0x002fea000383ffff */
[----:B------:R-:W-:Y:S05]  /*d740*/  BRA `(.L_x_2059) ;  /* 0xfffffff400447947 */ /* 0x000fea000383ffff */
.L_x_2033:
[----:B------:R-:W-:Y:S01]  /*d750*/  BSSY B0, `(.L_x_2060) ;  /* 0x0000006000007945 */ /* 0x000fe20003800000 */
[----:B------:R-:W-:-:S07]  /*d760*/  IMAD.MOV.U32 R15, RZ, RZ, -0x1 ;  /* 0xffffffffff0f7424 */ /* 0x000fce00078e00ff */
[----:B---3--:R-:W-:Y:S05]  /*d770*/  WARPSYNC.COLLECTIVE R15, `(.L_x_2061) ;  /* 0x000000000f0c7348 */ /* 0x008fea0003c00000 */
[----:B------:R-:W-:Y:S02]  /*d780*/  ELECT P6, UR62, PT ;  /* 0x00000000003e782f */ /* 0x000fe400038c0000 */
[----:B------:R-:W-:Y:S01]  /*d790*/  MOV R14, UR62 ;  /* 0x0000003e000e7c02 */ /* 0x000fe20008000f00 */
[----:B---3--:R-:W-:Y:S10]  /*d7a0*/  ENDCOLLECTIVE ;  /* 0x000000000000791b */ /* 0x008ff40003800000 */
.L_x_2061:
[----:B------:R-:W-:Y:S05]  /*d7b0*/  BSYNC B0 ;  /* 0x0000000000007941 */ /* 0x000fea0003800000 */
.L_x_2060:
[----:B------:R-:W-:Y:S05]  /*d7c0*/  BRA `(.L_x_2062) ;  /* 0xfffffff400f47947 */ /* 0x000fea000383ffff */
.L_x_2035:
[----:B-1----:R1:W2:Y:S02]  /*d7d0*/  SYNCS.PHASECHK.TRANS64.TRYWAIT P0, [R7+URZ], R4 ;  /* 0x00000004070075a7 */ /* 0x0022a4000800017f */
[----:B--2---:R-:W-:Y:S05]  /*d7e0*/  @!P0 NANOSLEEP.SYNCS 0x989680 ;  /* 0x009896800000895d */ /* 0x004fea0003900000 */
[----:B------:R-:W2:Y:S02]  /*d7f0*/  @!P0 SYNCS.PHASECHK.TRANS64 P0, [R7+URZ], R4 ;  /* 0x00000004070085a7 */ /* 0x000ea4000800007f */
[----:B--2---:R-:W-:Y:S05]  /*d800*/  @!P0 BRA `(.L_x_2035) ;  /* 0xfffffffc00f08947 */ /* 0x004fea000383ffff */
[----:B------:R-:W-:Y:S05]  /*d810*/  BRA `(.L_x_2063) ;  /* 0xfffffff800347947 */ /* 0x000fea000383ffff */
.L_x_2036:
[----:B--2---:R2:W4:Y:S02]  /*d820*/  SYNCS.PHASECHK.TRANS64.TRYWAIT P0, [R3+URZ], R2 ;  /* 0x00000002030075a7 */ /* 0x004524000800017f */
[----:B----4-:R-:W-:Y:S05]  /*d830*/  @!P0 NANOSLEEP.SYNCS 0x989680 ;  /* 0x009896800000895d */ /* 0x010fea0003900000 */
[----:B------:R-:W4:Y:S02]  /*d840*/  @!P0 SYNCS.PHASECHK.TRANS64 P0, [R3+URZ], R2 ;  /* 0x00000002030085a7 */ /* 0x000f24000800007f */
[----:B----4-:R-:W-:Y:S05]  /*d850*/  @!P0 BRA `(.L_x_2036) ;  /* 0xfffffffc00f08947 */ /* 0x010fea000383ffff */
[----:B------:R-:W-:Y:S05]  /*d860*/  BRA `(.L_x_2064) ;  /* 0xfffffff800287947 */ /* 0x000fea000383ffff */
.L_x_2038:
[----:B--2---:R2:W4:Y:S02]  /*d870*/  SYNCS.PHASECHK.TRANS64.TRYWAIT P0, [R5+URZ], R4 ;  /* 0x00000004050075a7 */ /* 0x004524000800017f */
[----:B----4-:R-:W-:Y:S05]  /*d880*/  @!P0 NANOSLEEP.SYNCS 0x989680 ;  /* 0x009896800000895d */ /* 0x010fea0003900000 */
[----:B------:R-:W4:Y:S02]  /*d890*/  @!P0 SYNCS.PHASECHK.TRANS64 P0, [R5+URZ], R4 ;  /* 0x00000004050085a7 */ /* 0x000f24000800007f */
[----:B----4-:R-:W-:Y:S05]  /*d8a0*/  @!P0 BRA `(.L_x_2038) ;  /* 0xfffffffc00f08947 */ /* 0x010fea000383ffff */
[----:B------:R-:W-:Y:S05]  /*d8b0*/  BRA `(.L_x_2065) ;  /* 0xfffffff8002c7947 */ /* 0x000fea000383ffff */
.L_x_2066:
        /* <DEDUP_REMOVED lines=12> */
.L_x_7303:


//--------------------- .text._ZN7cutlass13device_kernelIN5flash11enable_sm90INS1_16FlashAttnBwdSm90INS1_25CollectiveMainloopBwdSm90ILi2ELi2ELi2EN4cute5tupleIJNS5_1CILi1EEES8_S8_EEENS6_IJNS7_ILi64EEENS7_ILi128EEESB_EEENS_10bfloat16_tEfNS_4arch4Sm90ELb0ELb1ELb1ELb1ELb0ELb1ELb0ELb0ELi2ELi1ELi2ELi1ELb0EEENS1_24CollectiveEpilogueBwdGQAISC_fSF_Li256ELb1ELb0EEENS1_19SingleTileSchedulerILb1ELb0ELb0ELi128EEEEEEEEEvNT_6ParamsE --------------------------
	.section	.text._ZN7cutlass13device_kernelIN5flash11enable_sm90INS1_16FlashAttnBwdSm90INS1_25CollectiveMainloopBwdSm90ILi2ELi2ELi2EN4cute5tupleIJNS5_1CILi1EEES8_S8_EEENS6_IJNS7_ILi64EEENS7_ILi128EEESB_EEENS_10bfloat16_tEfNS_4arch4Sm90ELb0ELb1ELb1ELb1ELb0ELb1ELb0ELb0ELi2ELi1ELi2ELi1ELb0EEENS1_24CollectiveEpilogueBwdGQAISC_fSF_Li256ELb1ELb0EEENS1_19SingleTileSchedulerILb1ELb0ELb0ELi128EEEEEEEEEvNT_6ParamsE,"ax",@progbits
	.align	128
.text._ZN7cutlass13device_kernelIN5flash11enable_sm90INS1_16FlashAttnBwdSm90INS1_25CollectiveMainloopBwdSm90ILi2ELi2ELi2EN4cute5tupleIJNS5_1CILi1EEES8_S8_EEENS6_IJNS7_ILi64EEENS7_ILi128EEESB_EEENS_10bfloat16_tEfNS_4arch4Sm90ELb0ELb1ELb1ELb1ELb0ELb1ELb0ELb0ELi2ELi1ELi2ELi1ELb0EEENS1_24CollectiveEpilogueBwdGQAISC_fSF_Li256ELb1ELb0EEENS1_19SingleTileSchedulerILb1ELb0ELb0ELi128EEEEEEEEEvNT_6ParamsE:
        .type           _ZN7cutlass13device_kernelIN5flash11enable_sm90INS1_16FlashAttnBwdSm90INS1_25CollectiveMainloopBwdSm90ILi2ELi2ELi2EN4cute5tupleIJNS5_1CILi1EEES8_S8_EEENS6_IJNS7_ILi64EEENS7_ILi128EEESB_EEENS_10bfloat16_tEfNS_4arch4Sm90ELb0ELb1ELb1ELb1ELb0ELb1ELb0ELb0ELi2ELi1ELi2ELi1ELb0EEENS1_24CollectiveEpilogueBwdGQAISC_fSF_Li256ELb1ELb0EEENS1_19SingleTileSchedulerILb1ELb0ELb0ELi128EEEEEEEEEvNT_6ParamsE,@function
        .size           _ZN7cutlass13device_kernelIN5flash11enable_sm90INS1_16FlashAttnBwdSm90INS1_25CollectiveMainloopBwdSm90ILi2ELi2ELi2EN4cute5tupleIJNS5_1CILi1EEES8_S8_EEENS6_IJNS7_ILi64EEENS7_ILi128EEESB_EEENS_10bfloat16_tEfNS_4arch4Sm90ELb0ELb1ELb1ELb1ELb0ELb1ELb0ELb0ELi2ELi1ELi2ELi1ELb0EEENS1_24CollectiveEpilogueBwdGQAISC_fSF_Li256ELb1ELb0EEENS1_19SingleTileSchedulerILb1ELb0ELb0ELi128EEEEEEEEEvNT_6ParamsE,(.L_x_7304 - _ZN7cutlass13device_kernelIN5flash11enable_sm90INS1_16FlashAttnBwdSm90INS1_25CollectiveMainloopBwdSm90ILi2ELi2ELi2EN4cute5tupleIJNS5_1CILi1EEES8_S8_EEENS6_IJNS7_ILi64EEENS7_ILi128EEESB_EEENS_10bfloat16_tEfNS_4arch4Sm90ELb0ELb1ELb1ELb1ELb0ELb1ELb0ELb0ELi2ELi1ELi2ELi1ELb0EEENS1_24CollectiveEpilogueBwdGQAISC_fSF_Li256ELb1ELb0EEENS1_19SingleTileSchedulerILb1ELb0ELb0ELi128EEEEEEEEEvNT_6ParamsE)
        .other          _ZN7cutlass13device_kernelIN5flash11enable_sm90INS1_16FlashAttnBwdSm90INS1_25CollectiveMainloopBwdSm90ILi2ELi2ELi2EN4cute5tupleIJNS5_1CILi1EEES8_S8_EEENS6_IJNS7_ILi64EEENS7_ILi128EEESB_EEENS_10bfloat16_tEfNS_4arch4Sm90ELb0ELb1ELb1ELb1ELb0ELb1ELb0ELb0ELi2ELi1ELi2ELi1ELb0EEENS1_24CollectiveEpilogueBwdGQAISC_fSF_Li256ELb1ELb0EEENS1_19SingleTileSchedulerILb1ELb0ELb0ELi128EEEEEEEEEvNT_6ParamsE,@"STO_CUDA_ENTRY STV_DEFAULT"
_ZN7cutlass13device_kernelIN5flash11enable_sm90INS1_16FlashAttnBwdSm90INS1_25CollectiveMainloopBwdSm90ILi2ELi2ELi2EN4cute5tupleIJNS5_1CILi1EEES8_S8_EEENS6_IJNS7_ILi64EEENS7_ILi128EEESB_EEENS_10bfloat16_tEfNS_4arch4Sm90ELb0ELb1ELb1ELb1ELb0ELb1ELb0ELb0ELi2ELi1ELi2ELi1ELb0EEENS1_24CollectiveEpilogueBwdGQAISC_fSF_Li256ELb1ELb0EEENS1_19SingleTileSchedulerILb1ELb0ELb0ELi128EEEEEEEEEvNT_6ParamsE:
        /* <DEDUP_REMOVED lines=24> */
.L_x_2068:
[----:B------:R-:W-:Y:S05]  /*0180*/  BSYNC B0 ;  /* 0x0000000000007941 */ /* 0x000fea0003800000 */
.L_x_2067:
        /* <DEDUP_REMOVED lines=37> */
.L_x_2069:
        /* <DEDUP_REMOVED lines=22> */
.L_x_2070:
[----:B------:R-:W-:Y:S01]  /*0540*/  PLOP3.LUT P0, PT, PT, PT, UP0, 0x80, 0x0 ;  /* 0x000000000000781c */ /* 0x000fe20003f0f008 */
[----:B------:R-:W-:Y:S01]  /*0550*/  NOP ;  /* 0x0000000000007918 */ /* 0x000fe20000000000 */
[----:B------:R-:W-:Y:S01]  /*0560*/  ULDC.64 UR46, c[0x0][0x208] ;  /* 0x00008200002e7ab9 */ /* 0x000fe20000000a00 */
[----:B------:R-:W-:Y:S01]  /*0570*/  BSSY B6, `(.L_x_2071) ;  /* 0x0000908000067945 */ /* 0x000fe20003800000 */
[----:B-12-4-:R-:W-:Y:S09]  /*0580*/  BAR.SYNC.DEFER_BLOCKING 0x0 ;  /* 0x0000000000007b1d */ /* 0x016ff20000010000 */
[----:B------:R-:W-:Y:S05]  /*0590*/  @!P0 BRA `(.L_x_2072) ;  /* 0x00000054003c8947 */ /* 0x000fea0003800000 */
.L_x_2073:
        /* <DEDUP_REMOVED lines=24> */
.L_x_2074:
        /* <DEDUP_REMOVED lines=14> */
.L_x_2076:
[----:B------:R-:W-:-:S05]  /*0800*/  ULDC UR4, c[0x0][0x8c4] ;  /* 0x0002310000047ab9 */ /* 0x000fca0000000800 */
.L_x_2075:
        /* <DEDUP_REMOVED lines=17> */
.L_x_2078:
        /* <DEDUP_REMOVED lines=14> */
.L_x_2079:
        /* <DEDUP_REMOVED lines=11> */
.L_x_2080:
        /* <DEDUP_REMOVED lines=13> */
.L_x_2081:
        /* <DEDUP_REMOVED lines=82> */
.L_x_2082:
        /* <DEDUP_REMOVED lines=30> */
.L_x_2085:
        /* <DEDUP_REMOVED lines=15> */
.L_x_2084:
        /* <DEDUP_REMOVED lines=22> */
.L_x_2087:
        /* <DEDUP_REMOVED lines=15> */
.L_x_2086:
        /* <DEDUP_REMOVED lines=8> */
.L_x_2171:
        /* <DEDUP_REMOVED lines=23> */
.L_x_2089:
        /* <DEDUP_REMOVED lines=96> */
.L_x_2101:
[----:B------:R-:W-:-:S05]  /*1db0*/  IMAD.U32 R0, RZ, RZ, UR38 ;  /* 0x00000026ff007e24 */ /* 0x000fca000f8e00ff */
[----:B------:R-:W-:-:S04]  /*1dc0*/  LOP3.LUT R0, R0, 0x1, RZ, 0xfc, !PT ;  /* 0x0000000100007812 */ /* 0x000fc800078efcff */
[----:B------:R-:W-:-:S13]  /*1dd0*/  ISETP.NE.AND P6, PT, R0, 0x3, PT ;  /* 0x000000030000780c */ /* 0x000fda0003fc5270 */
[----:B-1----:R-:W-:Y:S05]  /*1de0*/  @!P6 BRA `(.L_x_2091) ;  /* 0x000000000004e947 */ /* 0x002fea0003800000 */
[----:B------:R-:W-:Y:S01]  /*1df0*/  BPT.TRAP 0x1 ;  /* 0x000000040000795c */ /* 0x000fe20000300000 */
.L_x_2091:
        /* <DEDUP_REMOVED lines=8> */
.L_x_2092:
[----:B---3--:R-:W-:Y:S05]  /*1e80*/  @P0 BRA `(.L_x_2093) ;  /* 0x0000000000080947 */ /* 0x008fea0003800000 */
[----:B------:R-:W3:Y:S02]  /*1e90*/  SYNCS.PHASECHK.TRANS64.TRYWAIT P0, [R0+URZ+0x30810], R191 ;  /* 0x030810bf000075a7 */ /* 0x000ee4000800017f */
[----:B---3--:R-:W-:Y:S05]  /*1ea0*/  @!P0 BRA `(.L_x_2094) ;  /* 0x0000007800148947 */ /* 0x008fea0003800000 */
.L_x_2093:
        /* <DEDUP_REMOVED lines=84> */
.L_x_2095:
[----:B------:R1:W1:Y:S01]  /*23f0*/  SYNCS.PHASECHK.TRANS64.TRYWAIT P0, [R0+URZ+0x30830], R191 ;  /* 0x030830bf000075a7 */ /* 0x000262000800017f */
[----:B------:R-:W-:Y:S05]  /*2400*/  @!P6 BRA `(.L_x_2096) ;  /* 0x000000000004e947 */ /* 0x000fea0003800000 */
[----:B------:R-:W-:Y:S01]  /*2410*/  BPT.TRAP 0x1 ;  /* 0x000000040000795c */ /* 0x000fe20000300000 */
.L_x_2096:
        /* <DEDUP_REMOVED lines=52> */
.L_x_2097:
        /* <DEDUP_REMOVED lines=539> */
.L_x_2099:
        /* <DEDUP_REMOVED lines=49> */
.L_x_2100:
        /* <DEDUP_REMOVED lines=78> */
.L_x_2083:
[----:B------:R-:W-:Y:S05]  /*5100*/  @P0 BRA `(.L_x_2077) ;  /* 0x0000004400380947 */ /* 0x000fea0003800000 */
[----:B------:R-:W-:Y:S01]  /*5110*/  ULDC.64 UR4, c[0x0][0x878] ;  /* 0x00021e0000047ab9 */ /* 0x000fe20000000a00 */
[----:B------:R-:W2:Y:S01]  /*5120*/  S2R R4, SR_TID.X ;  /* 0x0000000000047919 */ /* 0x000ea20000002100 */
[----:B------:R-:W-:Y:S01]  /*5130*/  UISETP.NE.U32.AND UP0, UPT, UR4, URZ, UPT ;  /* 0x0000003f0400728c */ /* 0x000fe2000bf05070 */
[----:B------:R-:W-:Y:S01]  /*5140*/  S2UR UR8, SR_CgaCtaId ;  /* 0x00000000000879c3 */ /* 0x000fe20000008800 */
[----:B------:R-:W-:-:S07]  /*5150*/  ULDC UR6, c[0x0][0x850] ;  /* 0x0002140000067ab9 */ /* 0x000fce0000000800 */
[----:B------:R-:W3:Y:S01]  /*5160*/  S2UR UR10, SR_CTAID.X ;  /* 0x00000000000a79c3 */ /* 0x000ee20000002500 */
[----:B------:R-:W-:Y:S01]  /*5170*/  UISETP.NE.AND.EX UP0, UPT, UR5, URZ, UPT, UP0 ;  /* 0x0000003f0500728c */ /* 0x000fe2000bf05300 */
[----:B------:R-:W-:Y:S01]  /*5180*/  UMOV UR7, 0x400 ;  /* 0x0000040000077882 */ /* 0x000fe20000000000 */
[----:B------:R-:W-:Y:S01]  /*5190*/  ULDC.64 UR12, c[0x0][0x818] ;  /* 0x00020600000c7ab9 */ /* 0x000fe20000000a00 */
[----:B------:R-:W-:Y:S01]  /*51a0*/  ULDC.64 UR14, c[0x0][0x840] ;  /* 0x00021000000e7ab9 */ /* 0x000fe20000000a00 */
[----:B------:R-:W-:Y:S02]  /*51b0*/  ULDC.64 UR16, c[0x0][0x848] ;  /* 0x0002120000107ab9 */ /* 0x000fe40000000a00 */
[----:B------:R-:W-:-:S05]  /*51c0*/  PLOP3.LUT P0, PT, PT, PT, UP0, 0x80, 0x0 ;  /* 0x000000000000781c */ /* 0x000fca0003f0f008 */
[----:B------:R-:W-:Y:S02]  /*51d0*/  @UP0 ULDC.64 UR4, c[0x0][0x878] ;  /* 0x00021e0000040ab9 */ /* 0x000fe40000000a00 */
[----:B------:R-:W-:-:S06]  /*51e0*/  @UP0 UIMAD.WIDE UR4, UR36, 0x4, UR4 ;  /* 0x00000004240408a5 */ /* 0x000fcc000f8e0204 */
[----:B------:R-:W-:Y:S02]  /*51f0*/  IMAD.U32 R2, RZ, RZ, UR4 ;  /* 0x00000004ff027e24 */ /* 0x000fe4000f8e00ff */
[----:B-1----:R-:W-:-:S05]  /*5200*/  IMAD.U32 R3, RZ, RZ, UR5 ;  /* 0x00000005ff037e24 */ /* 0x002fca000f8e00ff */
[----:B------:R-:W4:Y:S01]  /*5210*/  @P0 LDG.E R2, desc[UR46][R2.64] ;  /* 0x0000002e02020981 */ /* 0x000f22000c1e1900 */
[----:B------:R-:W1:Y:S01]  /*5220*/  S2UR UR5, SR_CTAID.Y ;  /* 0x00000000000579c3 */ /* 0x000e620000002600 */
[----:B--2---:R-:W-:Y:S01]  /*5230*/  VIADD R5, R4, 0xffffff80 ;  /* 0xffffff8004057836 */ /* 0x004fe20000000000 */
[----:B------:R-:W-:Y:S01]  /*5240*/  UISETP.NE.AND UP1, UPT, UR6, 0x1, UPT ;  /* 0x000000010600788c */ /* 0x000fe2000bf25270 */
[----:B------:R-:W-:Y:S01]  /*5250*/  BSSY B0, `(.L_x_2102) ;  /* 0x000005b000007945 */ /* 0x000fe20003800000 */
[----:B---3--:R-:W-:Y:S02]  /*5260*/  USHF.L.U32 UR10, UR10, 0xe, URZ ;  /* 0x0000000e0a0a7899 */ /* 0x008fe4000800063f */
[----:B------:R-:W-:-:S07]  /*5270*/  SHF.R.S32.HI R0, RZ, 0x1f, R5 ;  /* 0x0000001fff007819 */ /* 0x000fce0000011405 */
[----:B------:R-:W-:Y:S01]  /*5280*/  @UP1 ULDC UR11, c[0x0][0x858] ;  /* 0x00021600000b1ab9 */ /* 0x000fe20000000800 */
[----:B------:R-:W-:Y:S01]  /*5290*/  BAR.SYNC.DEFER_BLOCKING 0x1, 0x100 ;  /* 0x0044000000007b1d */ /* 0x000fe20000010000 */
[----:B----4-:R-:W-:Y:S02]  /*52a0*/  @P0 R2UR UR4, R2 ;  /* 0x00000000020402ca */ /* 0x010fe400000e0000 */
[----:B------:R-:W-:Y:S02]  /*52b0*/  LEA.HI R2, R0, R5, RZ, 0x7 ;  /* 0x0000000500027211 */ /* 0x000fe400078f38ff */
[----:B------:R-:W-:Y:S02]  /*52c0*/  ISETP.NE.AND P0, PT, R5, RZ, PT ;  /* 0x000000ff0500720c */ /* 0x000fe40003f05270 */
[C---:B------:R-:W-:Y:S01]  /*52d0*/  LOP3.LUT R0, R2.reuse, 0xfffff80, RZ, 0xc0, !PT ;  /* 0x0fffff8002007812 */ /* 0x040fe200078ec0ff */
[----:B------:R-:W-:-:S04]  /*52e0*/  IMAD.SHL.U32 R2, R2, 0x40, RZ ;  /* 0x0000004002027824 */ /* 0x000fc800078e00ff */
[----:B------:R-:W-:Y:S01]  /*52f0*/  IMAD.IADD R0, R5, 0x1, -R0 ;  /* 0x0000000105007824 */ /* 0x000fe200078e0a00 */
[----:B------:R-:W-:Y:S01]  /*5300*/  LOP3.LUT R3, R2, 0x3fffe000, RZ, 0xc0, !PT ;  /* 0x3fffe00002037812 */ /* 0x000fe200078ec0ff */
[----:B------:R-:W-:-:S04]  /*5310*/  @UP0 ULEA UR4, UR36, UR4, 0x7 ;  /* 0x0000000424040291 */ /* 0x000fc8000f8e383f */
[----:B------:R-:W-:Y:S01]  /*5320*/  @UP0 USHF.R.S32.HI UR6, URZ, 0x1f, UR4 ;  /* 0x0000001f3f060899 */ /* 0x000fe20008011404 */
[----:B------:R-:W-:-:S03]  /*5330*/  IMAD R0, R0, 0x4, R3 ;  /* 0x0000000400007824 */ /* 0x000fc600078e0203 */
[----:B------:R-:W-:Y:S02]  /*5340*/  @UP0 ULEA.HI UR6, UR6, UR4, URZ, 0x7 ;  /* 0x0000000406060291 */ /* 0x000fe4000f8f383f */
[----:B------:R-:W-:Y:S02]  /*5350*/  ULEA UR4, UR8, UR7, 0x18 ;  /* 0x0000000708047291 */ /* 0x000fe4000f8ec03f */
[----:B------:R-:W-:Y:S01]  /*5360*/  @UP0 USHF.L.U32 UR6, UR6, 0x7, URZ ;  /* 0x0000000706060899 */ /* 0x000fe2000800063f */
[----:B------:R-:W-:-:S03]  /*5370*/  @UP1 ULDC UR8, c[0x0][0x854] ;  /* 0x0002150000081ab9 */ /* 0x000fc60000000800 */
[----:B------:R-:W-:Y:S01]  /*5380*/  @UP0 ULOP3.LUT UR6, UR6, 0xffffc000, URZ, 0xc0, !UPT ;  /* 0xffffc00006060892 */ /* 0x000fe2000f8ec03f */
[----:B------:R-:W-:Y:S01]  /*5390*/  LEA R0, R0, UR4, 0x2 ;  /* 0x0000000400007c11 */ /* 0x000fe2000f8e10ff */
[----:B-1----:R-:W-:Y:S02]  /*53a0*/  UIMAD.WIDE.U32 UR8, UR5, UR8, URZ ;  /* 0x00000008050872a5 */ /* 0x002fe4000f8e003f */
[----:B------:R-:W-:Y:S02]  /*53b0*/  @UP0 USHF.R.S32.HI UR7, URZ, 0x1f, UR6 ;  /* 0x0000001f3f070899 */ /* 0x000fe40008011406 */
[----:B------:R-:W-:Y:S01]  /*53c0*/  @UP1 USHF.R.U32.HI UR5, URZ, UR11, UR9 ;  /* 0x0000000b3f051299 */ /* 0x000fe20008011609 */
[----:B------:R1:W-:Y:S01]  /*53d0*/  STS.128 [R0], R24 ;  /* 0x0000001800007388 */ /* 0x0003e20000000c00 */
[----:B------:R-:W-:Y:S02]  /*53e0*/  @!UP0 UMOV UR6, URZ ;  /* 0x0000003f00068c82 */ /* 0x000fe40008000000 */
[----:B------:R-:W-:Y:S01]  /*53f0*/  UIADD3 UR8, UP1, UR10, UR6, URZ ;  /* 0x000000060a087290 */ /* 0x000fe2000ff3e03f */
[----:B------:R1:W-:Y:S01]  /*5400*/  STS.128 [R0+0x800], R28 ;  /* 0x0008001c00007388 */ /* 0x0003e20000000c00 */
[----:B------:R-:W-:Y:S01]  /*5410*/  USHF.R.S32.HI UR6, URZ, 0x1f, UR5 ;  /* 0x0000001f3f067899 */ /* 0x000fe20008011405 */
[----:B------:R-:W-:-:S02]  /*5420*/  @!UP0 UMOV UR7, URZ ;  /* 0x0000003f00078c82 */ /* 0x000fc40008000000 */
[----:B------:R1:W-:Y:S01]  /*5430*/  STS.128 [R0+0x1000], R32 ;  /* 0x0010002000007388 */ /* 0x0003e20000000c00 */
[----:B------:R-:W-:Y:S02]  /*5440*/  ULEA.HI.X.SX32 UR9, UR10, UR7, 0x1, UP1 ;  /* 0x000000070a097291 */ /* 0x000fe400088f0e3f */
[----:B------:R-:W-:Y:S01]  /*5450*/  UIMAD UR7, UR6, UR12, URZ ;  /* 0x0000000c060772a4 */ /* 0x000fe2000f8e023f */
[----:B------:R1:W-:Y:S01]  /*5460*/  STS.128 [R0+0x1800], R36 ;  /* 0x0018002400007388 */ /* 0x0003e20000000c00 */
[----:B------:R-:W-:Y:S02]  /*5470*/  UIMAD UR11, UR6, UR14, URZ ;  /* 0x0000000e060b72a4 */ /* 0x000fe4000f8e023f */
[----:B------:R-:W-:Y:S01]  /*5480*/  UIMAD UR10, UR5, UR13, UR7 ;  /* 0x0000000d050a72a4 */ /* 0x000fe2000f8e0207 */
[----:B------:R1:W-:Y:S01]  /*5490*/  STS.128 [R0+0x2000], R40 ;  /* 0x0020002800007388 */ /* 0x0003e20000000c00 */
[----:B------:R-:W-:Y:S02]  /*54a0*/  UIMAD.WIDE.U32 UR6, UR5, UR12, UR8 ;  /* 0x0000000c050672a5 */ /* 0x000fe4000f8e0008 */
[----:B------:R-:W-:Y:S01]  /*54b0*/  UIMAD UR12, UR5, UR15, UR11 ;  /* 0x0000000f050c72a4 */ /* 0x000fe2000f8e020b */
[----:B------:R1:W-:Y:S01]  /*54c0*/  STS.128 [R0+0x2800], R44 ;  /* 0x0028002c00007388 */ /* 0x0003e20000000c00 */
[----:B------:R-:W-:-:S02]  /*54d0*/  UIMAD.WIDE.U32 UR8, UR5, UR14, UR8 ;  /* 0x0000000e050872a5 */ /* 0x000fc4000f8e0008 */
[----:B------:R-:W-:Y:S01]  /*54e0*/  USHF.R.S32.HI UR5, URZ, 0x1f, UR36 ;  /* 0x0000001f3f057899 */ /* 0x000fe20008011424 */
[----:B------:R1:W-:Y:S01]  /*54f0*/  STS.128 [R0+0x3000], R48 ;  /* 0x0030003000007388 */ /* 0x0003e20000000c00 */
[----:B------:R-:W-:Y:S01]  /*5500*/  ULDC.64 UR14, c[0x0][0x820] ;  /* 0x00020800000e7ab9 */ /* 0x000fe20000000a00 */
[----:B------:R-:W-:Y:S02]  /*5510*/  USEL UR36, UR36, URZ, !UP0 ;  /* 0x0000003f24247287 */ /* 0x000fe4000c000000 */
[----:B------:R1:W-:Y:S01]  /*5520*/  STS.128 [R0+0x3800], R52 ;  /* 0x0038003400007388 */ /* 0x0003e20000000c00 */
[----:B------:R-:W-:Y:S02]  /*5530*/  USEL UR5, UR5, URZ, !UP0 ;  /* 0x0000003f05057287 */ /* 0x000fe4000c000000 */
[----:B------:R-:W-:Y:S01]  /*5540*/  UIADD3 UR7, UR7, UR10, URZ ;  /* 0x0000000a07077290 */ /* 0x000fe2000fffe03f */
[----:B------:R1:W-:Y:S01]  /*5550*/  STS.128 [R0+0x4000], R56 ;  /* 0x0040003800007388 */ /* 0x0003e20000000c00 */
[----:B------:R-:W-:-:S02]  /*5560*/  UIMAD UR11, UR5, UR14, URZ ;  /* 0x0000000e050b72a4 */ /* 0x000fc4000f8e023f */
[----:B------:R-:W-:Y:S01]  /*5570*/  UIMAD UR5, UR5, UR16, URZ ;  /* 0x00000010050572a4 */ /* 0x000fe2000f8e023f */
[----:B------:R1:W-:Y:S01]  /*5580*/  STS.128 [R0+0x4800], R60 ;  /* 0x0048003c00007388 */ /* 0x0003e20000000c00 */
[----:B------:R-:W-:Y:S02]  /*5590*/  UIADD3 UR9, UR9, UR12, URZ ;  /* 0x0000000c09097290 */ /* 0x000fe4000fffe03f */
[----:B------:R-:W-:Y:S01]  /*55a0*/  UIMAD UR11, UR36, UR15, UR11 ;  /* 0x0000000f240b72a4 */ /* 0x000fe2000f8e020b */
[----:B------:R1:W-:Y:S01]  /*55b0*/  STS.128 [R0+0x5000], R64 ;  /* 0x0050004000007388 */ /* 0x0003e20000000c00 */
[----:B------:R-:W-:Y:S02]  /*55c0*/  UIMAD.WIDE.U32 UR6, UR36, UR14, UR6 ;  /* 0x0000000e240672a5 */ /* 0x000fe4000f8e0006 */
[----:B------:R-:W-:Y:S01]  /*55d0*/  UIMAD UR5, UR36, UR17, UR5 ;  /* 0x00000011240572a4 */ /* 0x000fe2000f8e0205 */
[----:B------:R1:W-:Y:S01]  /*55e0*/  STS.128 [R0+0x5800], R68 ;  /* 0x0058004400007388 */ /* 0x0003e20000000c00 */
[----:B------:R-:W-:Y:S01]  /*55f0*/  UIMAD.WIDE.U32 UR8, UR36, UR16, UR8 ;  /* 0x00000010240872a5 */ /* 0x000fe2000f8e0008 */
[----:B------:R-:W-:-:S02]  /*5600*/  ULDC.64 UR12, c[0x0][0x800] ;  /* 0x00020000000c7ab9 */ /* 0x000fc40000000a00 */
[----:B------:R1:W-:Y:S01]  /*5610*/  STS.128 [R0+0x6000], R72 ;  /* 0x0060004800007388 */ /* 0x0003e20000000c00 */
[----:B------:R-:W-:Y:S01]  /*5620*/  ULDC.64 UR14, c[0x0][0x828] ;  /* 0x00020a00000e7ab9 */ /* 0x000fe20000000a00 */
[----:B------:R-:W-:Y:S02]  /*5630*/  UIADD3 UR7, UR7, UR11, URZ ;  /* 0x0000000b07077290 */ /* 0x000fe4000fffe03f */
[----:B------:R1:W-:Y:S01]  /*5640*/  STS.128 [R0+0x6800], R76 ;  /* 0x0068004c00007388 */ /* 0x0003e20000000c00 */
[----:B------:R-:W-:Y:S02]  /*5650*/  ULEA UR12, UP0, UR6, UR12, 0x2 ;  /* 0x0000000c060c7291 */ /* 0x000fe4000f80103f */
[----:B------:R-:W-:Y:S01]  /*5660*/  UIADD3 UR5, UR9, UR5, URZ ;  /* 0x0000000509057290 */ /* 0x000fe2000fffe03f */
[----:B------:R1:W-:Y:S01]  /*5670*/  STS.128 [R0+0x7000], R80 ;  /* 0x0070005000007388 */ /* 0x0003e20000000c00 */
[----:B------:R-:W-:Y:S02]  /*5680*/  ULEA UR14, UP1, UR8, UR14, 0x2 ;  /* 0x0000000e080e7291 */ /* 0x000fe4000f82103f */
[----:B------:R-:W-:Y:S01]  /*5690*/  ULEA.HI.X UR13, UR6, UR13, UR7, 0x2, UP0 ;  /* 0x0000000d060d7291 */ /* 0x000fe200080f1407 */
[----:B------:R1:W-:Y:S01]  /*56a0*/  STS.128 [R0+0x7800], R84 ;  /* 0x0078005400007388 */ /* 0x0003e20000000c00 */
[----:B------:R-:W-:Y:S01]  /*56b0*/  ULEA.HI.X UR7, UR8, UR15, UR5, 0x2, UP1 ;  /* 0x0000000f08077291 */ /* 0x000fe200088f1405 */
        /* <DEDUP_REMOVED lines=13> */
.L_x_2104:
[----:B------:R-:W-:Y:S01]  /*5790*/  @P0 ELECT P1, URZ, PT ;  /* 0x00000000003f082f */ /* 0x000fe20003820000 */
[----:B------:R2:W-:-:S12]  /*57a0*/  UBLKRED.G.S.ADD.F32.RN [UR6], [UR4], UR5, desc[UR8] ;  /* 0x00000806040073bb */ /* 0x0005d800080a1405 */
[----:B------:R-:W-:Y:S02]  /*57b0*/  @P1 PLOP3.LUT P0, PT, P1, PT, PT, 0x8, 0x0 ;  /* 0x000000000000181c */ /* 0x000fe40000f0e170 */
[----:B------:R-:W-:-:S11]  /*57c0*/  PLOP3.LUT P1, PT, PT, PT, PT, 0x8, 0x0 ;  /* 0x000000000000781c */ /* 0x000fd60003f2e170 */
[----:B--2---:R-:W-:Y:S05]  /*57d0*/  @P0 BRA.U.ANY `(.L_x_2104) ;  /* 0xfffffffd00ec0947 */ /* 0x004fea000393ffff */
[----:B------:R0:W-:Y:S01]  /*57e0*/  UTMACMDFLUSH ;  /* 0x00000000000079b7 */ /* 0x0001e20000000000 */
[----:B------:R-:W-:-:S04]  /*57f0*/  DEPBAR.LE SB0, 0x0 ;  /* 0x000080000000791a */ /* 0x000fc80000000000 */
.L_x_2103:
[----:B------:R-:W-:Y:S05]  /*5800*/  BSYNC B0 ;  /* 0x0000000000007941 */ /* 0x000fea0003800000 */
.L_x_2102:
        /* <DEDUP_REMOVED lines=32> */
.L_x_2105:
        /* <DEDUP_REMOVED lines=8> */
.L_x_2072:
        /* <DEDUP_REMOVED lines=21> */
.L_x_2107:
        /* <DEDUP_REMOVED lines=13> */
.L_x_2109:
[----:B------:R-:W-:-:S05]  /*5cb0*/  ULDC UR4, c[0x0][0x8c4] ;  /* 0x0002310000047ab9 */ /* 0x000fca0000000800 */
.L_x_2108:
        /* <DEDUP_REMOVED lines=44> */
.L_x_2110:
        /* <DEDUP_REMOVED lines=13> */
.L_x_2111:
        /* <DEDUP_REMOVED lines=12> */
.L_x_2112:
        /* <DEDUP_REMOVED lines=22> */
.L_x_2113:
[----:B------:R-:W-:-:S13]  /*6270*/  ISETP.GT.AND P0, PT, R2, UR7, PT ;  /* 0x0000000702007c0c */ /* 0x000fda000bf04270 */
[----:B------:R-:W-:Y:S05]  /*6280*/  @!P0 BRA `(.L_x_2077) ;  /* 0x0000003000d88947 */ /* 0x000fea0003800000 */
[----:B------:R-:W-:Y:S01]  /*6290*/  ULDC.64 UR14, c[0x0][0x2d8] ;  /* 0x0000b600000e7ab9 */ /* 0x000fe20000000a00 */
[----:B------:R-:W-:Y:S01]  /*62a0*/  VIADD R0, R2, -UR7 ;  /* 0x8000000702007c36 */ /* 0x000fe20008000000 */
[----:B------:R-:W-:Y:S02]  /*62b0*/  UIMAD UR11, UR11, UR14, URZ ;  /* 0x0000000e0b0b72a4 */ /* 0x000fe4000f8e023f */
[----:B------:R-:W-:Y:S02]  /*62c0*/  USHF.R.S32.HI UR6, URZ, 0x1f, UR12 ;  /* 0x0000001f3f067899 */ /* 0x000fe4000801140c */
[----:B------:R-:W-:Y:S01]  /*62d0*/  UIMAD.WIDE.U32 UR8, UR16, UR14, URZ ;  /* 0x0000000e100872a5 */ /* 0x000fe2000f8e003f */
        /* <DEDUP_REMOVED lines=33> */
.L_x_2116:
[----:B------:R-:W-:Y:S05]  /*64f0*/  BSYNC B0 ;  /* 0x0000000000007941 */ /* 0x000fea0003800000 */
.L_x_2115:
        /* <DEDUP_REMOVED lines=19> */
.L_x_2118:
[----:B------:R-:W-:Y:S05]  /*6630*/  BSYNC B0 ;  /* 0x0000000000007941 */ /* 0x000fea0003800000 */
.L_x_2117:
[----:B------:R-:W-:Y:S06]  /*6640*/  BAR.ARV 0xa, 0xa0 ;  /* 0x0282800000007b1d */ /* 0x000fec0000002000 */
[----:B------:R-:W-:Y:S04]  /*6650*/  BSSY B0, `(.L_x_2119) ;  /* 0x0000003000007945 */ /* 0x000fe80003800000 */
[----:B------:R-:W-:Y:S05]  /*6660*/  @!P0 BRA `(.L_x_2120) ;  /* 0x0000000000048947 */ /* 0x000fea0003800000 */
[----:B------:R-:W-:-:S04]  /*6670*/  DEPBAR.LE SB0, 0x0 ;  /* 0x000080000000791a */ /* 0x000fc80000000000 */
.L_x_2120:
[----:B------:R-:W-:Y:S05]  /*6680*/  BSYNC B0 ;  /* 0x0000000000007941 */ /* 0x000fea0003800000 */
.L_x_2119:
[----:B------:R-:W-:Y:S06]  /*6690*/  BAR.ARV 0xb, 0xa0 ;  /* 0x02c2800000007b1d */ /* 0x000fec0000002000 */
[----:B------:R-:W-:Y:S01]  /*66a0*/  UIADD3 UR15, UR7, 0x1, URZ ;  /* 0x00000001070f7890 */ /* 0x000fe2000fffe03f */
[----:B------:R-:W-:Y:S11]  /*66b0*/  BRA `(.L_x_2121) ;  /* 0x0000000000047947 */ /* 0x000ff60003800000 */
.L_x_2114:
[----:B------:R-:W-:-:S05]  /*66c0*/  UMOV UR15, UR7 ;  /* 0x00000007000f7c82 */ /* 0x000fca0008000000 */
.L_x_2121:
        /* <DEDUP_REMOVED lines=21> */
.L_x_2134:
        /* <DEDUP_REMOVED lines=20> */
.L_x_2123:
[----:B------:R-:W-:Y:S05]  /*6960*/  BSYNC B0 ;  /* 0x0000000000007941 */ /* 0x000fea0003800000 */
.L_x_2122:
        /* <DEDUP_REMOVED lines=13> */
.L_x_2125:
[----:B------:R-:W-:Y:S05]  /*6a40*/  BSYNC B0 ;  /* 0x0000000000007941 */ /* 0x000fea0003800000 */
.L_x_2124:
[----:B------:R-:W-:Y:S06]  /*6a50*/  BAR.ARV 0xa, 0xa0 ;  /* 0x0282800000007b1d */ /* 0x000fec0000002000 */
[----:B------:R-:W-:Y:S04]  /*6a60*/  BSSY B0, `(.L_x_2126) ;  /* 0x0000003000007945 */ /* 0x000fe80003800000 */
[----:B------:R-:W-:Y:S05]  /*6a70*/  @!P0 BRA `(.L_x_2127) ;  /* 0x0000000000048947 */ /* 0x000fea0003800000 */
[----:B------:R-:W-:-:S04]  /*6a80*/  DEPBAR.LE SB0, 0x0 ;  /* 0x000080000000791a */ /* 0x000fc80000000000 */
.L_x_2127:
[----:B------:R-:W-:Y:S05]  /*6a90*/  BSYNC B0 ;  /* 0x0000000000007941 */ /* 0x000fea0003800000 */
.L_x_2126:
        /* <DEDUP_REMOVED lines=13> */
.L_x_2129:
[----:B------:R-:W-:Y:S05]  /*6b70*/  BSYNC B0 ;  /* 0x0000000000007941 */ /* 0x000fea0003800000 */
.L_x_2128:
        /* <DEDUP_REMOVED lines=13> */
.L_x_2131:
[----:B------:R-:W-:Y:S05]  /*6c50*/  BSYNC B0 ;  /* 0x0000000000007941 */ /* 0x000fea0003800000 */
.L_x_2130:
[----:B------:R-:W-:Y:S01]  /*6c60*/  UIADD3 UR15, UR15, 0x2, URZ ;  /* 0x000000020f0f7890 */ /* 0x000fe2000fffe03f */
[----:B------:R-:W-:Y:S06]  /*6c70*/  BAR.ARV 0xa, 0xa0 ;  /* 0x0282800000007b1d */ /* 0x000fec0000002000 */
[----:B------:R-:W-:Y:S01]  /*6c80*/  BSSY B0, `(.L_x_2132) ;  /* 0x0000004000007945 */ /* 0x000fe20003800000 */
[----:B------:R-:W-:-:S03]  /*6c90*/  ISETP.LE.AND P1, PT, R2, UR15, PT ;  /* 0x0000000f02007c0c */ /* 0x000fc6000bf23270 */
[----:B------:R-:W-:Y:S10]  /*6ca0*/  @!P0 BRA `(.L_x_2133) ;  /* 0x0000000000048947 */ /* 0x000ff40003800000 */
[----:B------:R-:W-:-:S04]  /*6cb0*/  DEPBAR.LE SB0, 0x0 ;  /* 0x000080000000791a */ /* 0x000fc80000000000 */
.L_x_2133:
[----:B------:R-:W-:Y:S05]  /*6cc0*/  BSYNC B0 ;  /* 0x0000000000007941 */ /* 0x000fea0003800000 */
.L_x_2132:
[----:B------:R-:W-:Y:S06]  /*6cd0*/  BAR.ARV 0xb, 0xa0 ;  /* 0x02c2800000007b1d */ /* 0x000fec0000002000 */
[----:B------:R-:W-:Y:S02]  /*6ce0*/  UIADD3 UR19, UR19, 0x4000, URZ ;  /* 0x0000400013137890 */ /* 0x000fe4000fffe03f */
[----:B------:R-:W-:Y:S01]  /*6cf0*/  UIADD3 UR6, UR6, 0x4000, URZ ;  /* 0x0000400006067890 */ /* 0x000fe2000fffe03f */
[----:B------:R-:W-:Y:S11]  /*6d00*/  @!P1 BRA `(.L_x_2134) ;  /* 0xfffffff800c49947 */ /* 0x000ff6000383ffff */
[----:B------:R-:W-:Y:S05]  /*6d10*/  BRA `(.L_x_2077) ;  /* 0x0000002800347947 */ /* 0x000fea0003800000 */
.L_x_2106:
        /* <DEDUP_REMOVED lines=14> */
.L_x_2135:
        /* <DEDUP_REMOVED lines=14> */
.L_x_2137:
[----:B------:R-:W-:-:S05]  /*6ee0*/  ULDC UR4, c[0x0][0x8c4] ;  /* 0x0002310000047ab9 */ /* 0x000fca0000000800 */
.L_x_2136:
        /* <DEDUP_REMOVED lines=59> */
.L_x_2139:
        /* <DEDUP_REMOVED lines=13> */
.L_x_2140:
        /* <DEDUP_REMOVED lines=8> */
.L_x_2141:
        /* <DEDUP_REMOVED lines=21> */
.L_x_2142:
        /* <DEDUP_REMOVED lines=50> */
.L_x_2172:
        /* <DEDUP_REMOVED lines=15> */
.L_x_2145:
        /* <DEDUP_REMOVED lines=97> */
.L_x_2156:
[----:B-123--:R-:W-:-:S04]  /*7f60*/  SHF.L.U32 R18, R10, 0x1f, RZ ;  /* 0x0000001f0a127819 */ /* 0x00efc800000006ff */
[----:B------:R-:W2:Y:S02]  /*7f70*/  SYNCS.PHASECHK.TRANS64.TRYWAIT P1, [R15+URZ+0x30840], R18 ;  /* 0x030840120f0075a7 */ /* 0x000ea4000802017f */
[----:B--2---:R-:W-:Y:S05]  /*7f80*/  @!P1 BRA `(.L_x_2148) ;  /* 0x0000001800189947 */ /* 0x004fea0003800000 */
.L_x_2173:
        /* <DEDUP_REMOVED lines=8> */
.L_x_2149:
        /* <DEDUP_REMOVED lines=37> */
.L_x_2174:
        /* <DEDUP_REMOVED lines=8> */
.L_x_2151:
        /* <DEDUP_REMOVED lines=37> */
.L_x_2175:
        /* <DEDUP_REMOVED lines=8> */
.L_x_2153:
        /* <DEDUP_REMOVED lines=31> */
.L_x_2177:
        /* <DEDUP_REMOVED lines=8> */
.L_x_2155:
        /* <DEDUP_REMOVED lines=37> */
.L_x_2147:
[----:B------:R-:W4:Y:S02]  /*8a70*/  LDL.LU R4, [R1+0x4] ;  /* 0x0000040001047983 */ /* 0x000f240000300800 */
[----:B----4-:R-:W-:Y:S02]  /*8a80*/  ISETP.NE.AND P1, PT, R4, RZ, PT ;  /* 0x000000ff0400720c */ /* 0x010fe40003f25270 */
[----:B------:R4:W5:Y:S11]  /*8a90*/  LDL R4, [R1] ;  /* 0x0000000001047983 */ /* 0x0009760000100800 */
[----:B----4-:R-:W-:Y:S05]  /*8aa0*/  @!P1 BRA `(.L_x_2146) ;  /* 0x00000004005c9947 */ /* 0x010fea0003800000 */
[----:B------:R-:W-:-:S04]  /*8ab0*/  SHF.L.U32 R12, R10, 0x1f, RZ ;  /* 0x0000001f0a0c7819 */ /* 0x000fc800000006ff */
[----:B------:R-:W4:Y:S02]  /*8ac0*/  SYNCS.PHASECHK.TRANS64.TRYWAIT P1, [R15+URZ+0x30840], R12 ;  /* 0x0308400c0f0075a7 */ /* 0x000f24000802017f */
[----:B----4-:R-:W-:Y:S05]  /*8ad0*/  @!P1 BRA `(.L_x_2157) ;  /* 0x0000000c00989947 */ /* 0x010fea0003800000 */
.L_x_2178:
        /* <DEDUP_REMOVED lines=8> */
.L_x_2158:
        /* <DEDUP_REMOVED lines=34> */
.L_x_2179:
        /* <DEDUP_REMOVED lines=8> */
.L_x_2160:
        /* <DEDUP_REMOVED lines=34> */
.L_x_2146:
[----:B------:R-:W1:Y:S01]  /*9020*/  S2R R0, SR_TID.X ;  /* 0x0000000000007919 */ /* 0x000e620000002100 */
[----:B------:R-:W-:Y:S01]  /*9030*/  IMAD R3, R16, 0x8, R15 ;  /* 0x0000000810037824 */ /* 0x000fe200078e020f */
[----:B-1----:R-:W-:Y:S02]  /*9040*/  LOP3.LUT R2, R0, 0x7f, RZ, 0xc0, !PT ;  /* 0x0000007f00027812 */ /* 0x002fe400078ec0ff */
[----:B------:R-:W-:Y:S02]  /*9050*/  SHF.L.U32 R0, R10, 0x1f, RZ ;  /* 0x0000001f0a007819 */ /* 0x000fe400000006ff */
[----:B------:R-:W-:Y:S02]  /*9060*/  ISETP.NE.AND P1, PT, R2, RZ, PT ;  /* 0x000000ff0200720c */ /* 0x000fe40003f25270 */
[----:B------:R-:W1:Y:S02]  /*9070*/  SYNCS.PHASECHK.TRANS64.TRYWAIT P0, [R3+URZ+0x30840], R0 ;  /* 0x03084000030075a7 */ /* 0x000e64000800017f */
[----:B-1----:R-:W-:Y:S09]  /*9080*/  @!P0 BRA `(.L_x_2161) ;  /* 0x0000000800548947 */ /* 0x002ff20003800000 */
.L_x_2180:
[----:B------:R-:W-:Y:S05]  /*9090*/  @P1 BRA `(.L_x_2162) ;  /* 0x0000000000181947 */ /* 0x000fea0003800000 */
[----:B------:R-:W1:Y:S01]  /*90a0*/  S2R R2, SR_TID.X ;  /* 0x0000000000027919 */ /* 0x000e620000002100 */
[----:B------:R-:W-:-:S04]  /*90b0*/  IMAD.MOV.U32 R0, RZ, RZ, 0x4100 ;  /* 0x00004100ff007424 */ /* 0x000fc800078e00ff */
[----:B------:R1:W-:Y:S02]  /*90c0*/  SYNCS.ARRIVE.TRANS64 RZ, [R3+URZ+0x30830], R0 ;  /* 0x0308300003ff79a7 */ /* 0x0003e4000800003f */
[----:B-1----:R-:W-:-:S13]  /*90d0*/  LOP3.LUT P0, RZ, R2, 0x1f, RZ, 0xc0, !PT ;  /* 0x0000001f02ff7812 */ /* 0x002fda000780c0ff */
[----:B------:R-:W-:Y:S05]  /*90e0*/  @!P0 BRA `(.L_x_2162) ;  /* 0x0000000000048947 */ /* 0x000fea0003800000 */
[----:B------:R-:W-:Y:S01]  /*90f0*/  BPT.TRAP 0x1 ;  /* 0x000000040000795c */ /* 0x000fe20000300000 */
.L_x_2162:
        /* <DEDUP_REMOVED lines=41> */
.L_x_2143:
[----:B------:R-:W-:Y:S05]  /*9390*/  BSYNC B0 ;  /* 0x0000000000007941 */ /* 0x000fea0003800000 */
.L_x_2138:
[----:B------:R-:W-:-:S03]  /*93a0*/  UMOV UR8, 0xffffffff ;  /* 0xffffffff00087882 */ /* 0x000fc60000000000 */
[----:B------:R-:W-:Y:S05]  /*93b0*/  BRA.DIV UR8, `(.L_x_2163) ;  /* 0x00000006089c7947 */ /* 0x000fea000b800000 */
[----:B------:R-:W-:-:S13]  /*93c0*/  ELECT P6, URZ, PT ;  /* 0x00000000003f782f */ /* 0x000fda00038c0000 */
.L_x_2183:
[----:B------:R-:W-:Y:S05]  /*93d0*/  @!P6 BRA `(.L_x_2077) ;  /* 0x000000000084e947 */ /* 0x000fea0003800000 */
[----:B------:R-:W-:-:S06]  /*93e0*/  ULOP3.LUT UR8, UR38, 0x2, URZ, 0xfc, !UPT ;  /* 0x0000000226087892 */ /* 0x000fcc000f8efc3f */
[----:B------:R-:W-:-:S05]  /*93f0*/  IMAD.U32 R2, RZ, RZ, UR8 ;  /* 0x00000008ff027e24 */ /* 0x000fca000f8e00ff */
[----:B------:R-:W-:-:S13]  /*9400*/  ISETP.NE.AND P2, PT, R2, 0x3, PT ;  /* 0x000000030200780c */ /* 0x000fda0003f45270 */
[----:B------:R-:W-:Y:S05]  /*9410*/  @!P2 BRA `(.L_x_2164) ;  /* 0x000000000004a947 */ /* 0x000fea0003800000 */
[----:B---3--:R-:W-:Y:S01]  /*9420*/  BPT.TRAP 0x1 ;  /* 0x000000040000795c */ /* 0x008fe20000300000 */
.L_x_2164:
        /* <DEDUP_REMOVED lines=15> */
.L_x_2184:
[----:B------:R-:W2:Y:S02]  /*9520*/  SYNCS.PHASECHK.TRANS64.TRYWAIT P0, [R3+URZ], R2 ;  /* 0x00000002030075a7 */ /* 0x000ea4000800017f */
[----:B--2---:R-:W-:Y:S05]  /*9530*/  @!P0 BRA `(.L_x_2166) ;  /* 0x0000000400708947 */ /* 0x004fea0003800000 */
.L_x_2185:
[----:B------:R-:W-:Y:S05]  /*9540*/  @!P2 BRA `(.L_x_2167) ;  /* 0x000000000004a947 */ /* 0x000fea0003800000 */
[----:B---3--:R-:W-:Y:S01]  /*9550*/  BPT.TRAP 0x1 ;  /* 0x000000040000795c */ /* 0x008fe20000300000 */
.L_x_2167:
[----:B--2---:R-:W-:-:S04]  /*9560*/  VIADD R3, R8, 0x30840 ;  /* 0x0003084008037836 */ /* 0x004fc80000000000 */
[----:B------:R-:W-:-:S04]  /*9570*/  IMAD R5, R0, 0x8, R3 ;  /* 0x0000000800057824 */ /* 0x000fc800078e0203 */
[----:B------:R-:W2:Y:S02]  /*9580*/  SYNCS.PHASECHK.TRANS64.TRYWAIT P0, [R5+URZ], R4 ;  /* 0x00000004050075a7 */ /* 0x000ea4000800017f */
[----:B--2---:R-:W-:Y:S05]  /*9590*/  @!P0 BRA `(.L_x_2168) ;  /* 0x00000004006c8947 */ /* 0x004fea0003800000 */
.L_x_2186:
[----:B------:R-:W-:-:S07]  /*95a0*/  IMAD R3, R6, 0x8, R3 ;  /* 0x0000000806037824 */ /* 0x000fce00078e0203 */
.L_x_2169:
[----:B----4-:R4:W1:Y:S02]  /*95b0*/  SYNCS.PHASECHK.TRANS64.TRYWAIT P0, [R3+URZ], R2 ;  /* 0x00000002030075a7 */ /* 0x010864000800017f */
[----:B-1----:R-:W-:Y:S05]  /*95c0*/  @!P0 NANOSLEEP.SYNCS 0x989680 ;  /* 0x009896800000895d */ /* 0x002fea0003900000 */
[----:B------:R-:W1:Y:S02]  /*95d0*/  @!P0 SYNCS.PHASECHK.TRANS64 P0, [R3+URZ], R2 ;  /* 0x00000002030085a7 */ /* 0x000e64000800007f */
[----:B-1----:R-:W-:Y:S05]  /*95e0*/  @!P0 BRA `(.L_x_2169) ;  /* 0xfffffffc00f08947 */ /* 0x002fea000383ffff */
.L_x_2077:
[----:B---3--:R-:W-:Y:S05]  /*95f0*/  BSYNC B6 ;  /* 0x0000000000067941 */ /* 0x008fea0003800000 */
.L_x_2071:
[----:B------:R-:W-:Y:S05]  /*9600*/  EXIT ;  /* 0x000000000000794d */ /* 0x000fea0003800000 */
.L_x_2088:
[----:B------:R-:W-:Y:S02]  /*9610*/  IMAD.MOV.U32 R12, RZ, RZ, RZ ;  /* 0x000000ffff0c7224 */ /* 0x000fe400078e00ff */
[----:B------:R-:W-:Y:S02]  /*9620*/  IMAD.MOV.U32 R11, RZ, RZ, 0x1f ;  /* 0x0000001fff0b7424 */ /* 0x000fe400078e00ff */
[----:B------:R-:W-:-:S07]  /*9630*/  IMAD.MOV.U32 R15, RZ, RZ, -0x1 ;  /* 0xffffffffff0f7424 */ /* 0x000fce00078e00ff */
[----:B------:R-:W-:Y:S05]  /*9640*/  WARPSYNC.COLLECTIVE R15, `(.L_x_2170) ;  /* 0x000000000f087348 */ /* 0x000fea0003c00000 */
[----:B------:R1:W2:Y:S02]  /*9650*/  SHFL.IDX P6, R14, R13, R12, R11 ;  /* 0x0000000c0d0e7389 */ /* 0x0002a400000c000b */
[----:B-12---:R-:W-:Y:S01]  /*9660*/  ENDCOLLECTIVE ;  /* 0x000000000000791b */ /* 0x006fe20003800000 */
.L_x_2170:
[----:B------:R-:W-:Y:S05]  /*9670*/  BRA `(.L_x_2171) ;  /* 0xffffff7c00f07947 */ /* 0x000fea000383ffff */
.L_x_2090:
        /* <DEDUP_REMOVED lines=8> */
.L_x_2094:
[----:B---3--:R3:W4:Y:S02]  /*9700*/  SYNCS.PHASECHK.TRANS64.TRYWAIT P0, [R0+URZ+0x30810], R191 ;  /* 0x030810bf000075a7 */ /* 0x008724000800017f */
[----:B----4-:R-:W-:Y:S05]  /*9710*/  @!P0 NANOSLEEP.SYNCS 0x989680 ;  /* 0x009896800000895d */ /* 0x010fea0003900000 */
[----:B------:R-:W4:Y:S02]  /*9720*/  @!P0 SYNCS.PHASECHK.TRANS64 P0, [R0+URZ+0x30810], R191 ;  /* 0x030810bf000085a7 */ /* 0x000f24000800007f */
[----:B----4-:R-:W-:Y:S05]  /*9730*/  @!P0 BRA `(.L_x_2094) ;  /* 0xfffffffc00f08947 */ /* 0x010fea000383ffff */
[----:B------:R-:W-:Y:S05]  /*9740*/  BRA `(.L_x_2093) ;  /* 0xffffff8400d87947 */ /* 0x000fea000383ffff */
.L_x_2098:
[----:B--2---:R2:W1:Y:S02]  /*9750*/  SYNCS.PHASECHK.TRANS64.TRYWAIT P0, [R0+URZ+0x30830], R191 ;  /* 0x030830bf000075a7 */ /* 0x004464000800017f */
[----:B-1----:R-:W-:Y:S05]  /*9760*/  @!P0 NANOSLEEP.SYNCS 0x989680 ;  /* 0x009896800000895d */ /* 0x002fea0003900000 */
[----:B------:R-:W1:Y:S02]  /*9770*/  @!P0 SYNCS.PHASECHK.TRANS64 P0, [R0+URZ+0x30830], R191 ;  /* 0x030830bf000085a7 */ /* 0x000e64000800007f */
[----:B-1----:R-:W-:Y:S05]  /*9780*/  @!P0 BRA `(.L_x_2098) ;  /* 0xfffffffc00f08947 */ /* 0x002fea000383ffff */
[----:B------:R-:W-:Y:S05]  /*9790*/  BRA `(.L_x_2097) ;  /* 0xffffff8c00f07947 */ /* 0x000fea000383ffff */
.L_x_2144:
[----:B-1----:R1:W2:Y:S02]  /*97a0*/  SYNCS.PHASECHK.TRANS64.TRYWAIT P0, [R15+URZ+0x30820], R0 ;  /* 0x030820000f0075a7 */ /* 0x0022a4000800017f */
[----:B--2---:R-:W-:Y:S05]  /*97b0*/  @!P0 NANOSLEEP.SYNCS 0x989680 ;  /* 0x009896800000895d */ /* 0x004fea0003900000 */
[----:B------:R-:W2:Y:S02]  /*97c0*/  @!P0 SYNCS.PHASECHK.TRANS64 P0, [R15+URZ+0x30820], R0 ;  /* 0x030820000f0085a7 */ /* 0x000ea4000800007f */
[----:B--2---:R-:W-:Y:S05]  /*97d0*/  @!P0 BRA `(.L_x_2144) ;  /* 0xfffffffc00f08947 */ /* 0x004fea000383ffff */
[----:B------:R-:W-:Y:S05]  /*97e0*/  BRA `(.L_x_2172) ;  /* 0xffffffe0001c7947 */ /* 0x000fea000383ffff */
.L_x_2148:
[----:B--2---:R2:W3:Y:S02]  /*97f0*/  SYNCS.PHASECHK.TRANS64.TRYWAIT P1, [R15+URZ+0x30840], R18 ;  /* 0x030840120f0075a7 */ /* 0x0044e4000802017f */
[----:B---3--:R-:W-:Y:S05]  /*9800*/  @!P1 NANOSLEEP.SYNCS 0x989680 ;  /* 0x009896800000995d */ /* 0x008fea0003900000 */
[----:B------:R-:W3:Y:S02]  /*9810*/  @!P1 SYNCS.PHASECHK.TRANS64 P1, [R15+URZ+0x30840], R18 ;  /* 0x030840120f0095a7 */ /* 0x000ee4000802007f */
[----:B---3--:R-:W-:Y:S05]  /*9820*/  @!P1 BRA `(.L_x_2148) ;  /* 0xfffffffc00f09947 */ /* 0x008fea000383ffff */
[----:B------:R-:W-:Y:S05]  /*9830*/  BRA `(.L_x_2173) ;  /* 0xffffffe400d47947 */ /* 0x000fea000383ffff */
.L_x_2150:
[----:B-1----:R1:W3:Y:S02]  /*9840*/  SYNCS.PHASECHK.TRANS64.TRYWAIT P1, [R15+URZ+0x30828], R18 ;  /* 0x030828120f0075a7 */ /* 0x0022e4000802017f */
[----:B---3--:R-:W-:Y:S05]  /*9850*/  @!P1 NANOSLEEP.SYNCS 0x989680 ;  /* 0x009896800000995d */ /* 0x008fea0003900000 */
[----:B------:R-:W3:Y:S02]  /*9860*/  @!P1 SYNCS.PHASECHK.TRANS64 P1, [R15+URZ+0x30828], R18 ;  /* 0x030828120f0095a7 */ /* 0x000ee4000802007f */
[----:B---3--:R-:W-:Y:S05]  /*9870*/  @!P1 BRA `(.L_x_2150) ;  /* 0xfffffffc00f09947 */ /* 0x008fea000383ffff */
[----:B------:R-:W-:Y:S05]  /*9880*/  BRA `(.L_x_2174) ;  /* 0xffffffe800747947 */ /* 0x000fea000383ffff */
.L_x_2152:
[----:B---3--:R3:W4:Y:S02]  /*9890*/  SYNCS.PHASECHK.TRANS64.TRYWAIT P1, [R15+URZ+0x30848], R18 ;  /* 0x030848120f0075a7 */ /* 0x008724000802017f */
[----:B----4-:R-:W-:Y:S05]  /*98a0*/  @!P1 NANOSLEEP.SYNCS 0x989680 ;  /* 0x009896800000995d */ /* 0x010fea0003900000 */
[----:B------:R-:W4:Y:S02]  /*98b0*/  @!P1 SYNCS.PHASECHK.TRANS64 P1, [R15+URZ+0x30848], R18 ;  /* 0x030848120f0095a7 */ /* 0x000f24000802007f */
[----:B----4-:R-:W-:Y:S05]  /*98c0*/  @!P1 BRA `(.L_x_2152) ;  /* 0xfffffffc00f09947 */ /* 0x010fea000383ffff */
[----:B------:R-:W-:Y:S05]  /*98d0*/  BRA `(.L_x_2175) ;  /* 0xffffffec00147947 */ /* 0x000fea000383ffff */
.L_x_2154:
[----:B------:R-:W-:-:S07]  /*98e0*/  SHF.L.U32 R4, R10, 0x1f, RZ ;  /* 0x0000001f0a047819 */ /* 0x000fce00000006ff */
.L_x_2176:
[----:B----4-:R4:W1:Y:S02]  /*98f0*/  SYNCS.PHASECHK.TRANS64.TRYWAIT P1, [R15+URZ+0x30820], R4 ;  /* 0x030820040f0075a7 */ /* 0x010864000802017f */
[----:B-1----:R-:W-:Y:S05]  /*9900*/  @!P1 NANOSLEEP.SYNCS 0x989680 ;  /* 0x009896800000995d */ /* 0x002fea0003900000 */
[----:B------:R-:W1:Y:S02]  /*9910*/  @!P1 SYNCS.PHASECHK.TRANS64 P1, [R15+URZ+0x30820], R4 ;  /* 0x030820040f0095a7 */ /* 0x000e64000802007f */
[----:B-1----:R-:W-:Y:S05]  /*9920*/  @!P1 BRA `(.L_x_2176) ;  /* 0xfffffffc00f09947 */ /* 0x002fea000383ffff */
[----:B------:R-:W-:Y:S05]  /*9930*/  BRA `(.L_x_2177) ;  /* 0xffffffec00987947 */ /* 0x000fea000383ffff */
.L_x_2157:
[----:B----4-:R4:W1:Y:S02]  /*9940*/  SYNCS.PHASECHK.TRANS64.TRYWAIT P1, [R15+URZ+0x30840], R12 ;  /* 0x0308400c0f0075a7 */ /* 0x010864000802017f */
[----:B-1----:R-:W-:Y:S05]  /*9950*/  @!P1 NANOSLEEP.SYNCS 0x989680 ;  /* 0x009896800000995d */ /* 0x002fea0003900000 */
[----:B------:R-:W1:Y:S02]  /*9960*/  @!P1 SYNCS.PHASECHK.TRANS64 P1, [R15+URZ+0x30840], R12 ;  /* 0x0308400c0f0095a7 */ /* 0x000e64000802007f */
[----:B-1----:R-:W-:Y:S05]  /*9970*/  @!P1 BRA `(.L_x_2157) ;  /* 0xfffffffc00f09947 */ /* 0x002fea000383ffff */
[----:B------:R-:W-:Y:S05]  /*9980*/  BRA `(.L_x_2178) ;  /* 0xfffffff000547947 */ /* 0x000fea000383ffff */
.L_x_2159:
[----:B-1----:R1:W2:Y:S02]  /*9990*/  SYNCS.PHASECHK.TRANS64.TRYWAIT P1, [R15+URZ+0x30828], R12 ;  /* 0x0308280c0f0075a7 */ /* 0x0022a4000802017f */
[----:B--2---:R-:W-:Y:S05]  /*99a0*/  @!P1 NANOSLEEP.SYNCS 0x989680 ;  /* 0x009896800000995d */ /* 0x004fea0003900000 */
[----:B------:R-:W2:Y:S02]  /*99b0*/  @!P1 SYNCS.PHASECHK.TRANS64 P1, [R15+URZ+0x30828], R12 ;  /* 0x0308280c0f0095a7 */ /* 0x000ea4000802007f */
[----:B--2---:R-:W-:Y:S05]  /*99c0*/  @!P1 BRA `(.L_x_2159) ;  /* 0xfffffffc00f09947 */ /* 0x004fea000383ffff */
[----:B------:R-:W-:Y:S05]  /*99d0*/  BRA `(.L_x_2179) ;  /* 0xfffffff000e87947 */ /* 0x000fea000383ffff */
.L_x_2161:
[----:B------:R1:W1:Y:S02]  /*99e0*/  SYNCS.PHASECHK.TRANS64.TRYWAIT P0, [R3+URZ+0x30840], R0 ;  /* 0x03084000030075a7 */ /* 0x000264000800017f */
[----:B-1----:R-:W-:Y:S05]  /*99f0*/  @!P0 NANOSLEEP.SYNCS 0x989680 ;  /* 0x009896800000895d */ /* 0x002fea0003900000 */
[----:B------:R-:W1:Y:S02]  /*9a00*/  @!P0 SYNCS.PHASECHK.TRANS64 P0, [R3+URZ+0x30840], R0 ;  /* 0x03084000030085a7 */ /* 0x000e64000800007f */
[----:B-1----:R-:W-:Y:S05]  /*9a10*/  @!P0 BRA `(.L_x_2161) ;  /* 0xfffffffc00f08947 */ /* 0x002fea000383ffff */
[----:B------:R-:W-:Y:S05]  /*9a20*/  BRA `(.L_x_2180) ;  /* 0xfffffff400987947 */ /* 0x000fea000383ffff */
.L_x_2163:
[----:B------:R-:W-:Y:S01]  /*9a30*/  BSSY B0, `(.L_x_2181) ;  /* 0x0000006000007945 */ /* 0x000fe20003800000 */
[----:B------:R-:W-:-:S07]  /*9a40*/  IMAD.MOV.U32 R15, RZ, RZ, -0x1 ;  /* 0xffffffffff0f7424 */ /* 0x000fce00078e00ff */
[----:B---3--:R-:W-:Y:S05]  /*9a50*/  WARPSYNC.COLLECTIVE R15, `(.L_x_2182) ;  /* 0x000000000f0c7348 */ /* 0x008fea0003c00000 */
[----:B------:R-:W-:Y:S02]  /*9a60*/  ELECT P6, UR62, PT ;  /* 0x00000000003e782f */ /* 0x000fe400038c0000 */
[----:B------:R-:W-:Y:S01]  /*9a70*/  MOV R14, UR62 ;  /* 0x0000003e000e7c02 */ /* 0x000fe20008000f00 */
[----:B---3--:R-:W-:Y:S10]  /*9a80*/  ENDCOLLECTIVE ;  /* 0x000000000000791b */ /* 0x008ff40003800000 */
.L_x_2182:
[----:B------:R-:W-:Y:S05]  /*9a90*/  BSYNC B0 ;  /* 0x0000000000007941 */ /* 0x000fea0003800000 */
.L_x_2181:
[----:B------:R-:W-:Y:S05]  /*9aa0*/  BRA `(.L_x_2183) ;  /* 0xfffffff800487947 */ /* 0x000fea000383ffff */
.L_x_2165:
[----:B-1----:R1:W2:Y:S02]  /*9ab0*/  SYNCS.PHASECHK.TRANS64.TRYWAIT P0, [R7+URZ], R4 ;  /* 0x00000004070075a7 */ /* 0x0022a4000800017f */
[----:B--2---:R-:W-:Y:S05]  /*9ac0*/  @!P0 NANOSLEEP.SYNCS 0x989680 ;  /* 0x009896800000895d */ /* 0x004fea0003900000 */
[----:B------:R-:W2:Y:S02]  /*9ad0*/  @!P0 SYNCS.PHASECHK.TRANS64 P0, [R7+URZ], R4 ;  /* 0x00000004070085a7 */ /* 0x000ea4000800007f */
[----:B--2---:R-:W-:Y:S05]  /*9ae0*/  @!P0 BRA `(.L_x_2165) ;  /* 0xfffffffc00f08947 */ /* 0x004fea000383ffff */
[----:B------:R-:W-:Y:S05]  /*9af0*/  BRA `(.L_x_2184) ;  /* 0xfffffff800887947 */ /* 0x000fea000383ffff */
.L_x_2166:
[----:B--2---:R2:W4:Y:S02]  /*9b00*/  SYNCS.PHASECHK.TRANS64.TRYWAIT P0, [R3+URZ], R2 ;  /* 0x00000002030075a7 */ /* 0x004524000800017f */
[----:B----4-:R-:W-:Y:S05]  /*9b10*/  @!P0 NANOSLEEP.SYNCS 0x989680 ;  /* 0x009896800000895d */ /* 0x010fea0003900000 */
[----:B------:R-:W4:Y:S02]  /*9b20*/  @!P0 SYNCS.PHASECHK.TRANS64 P0, [R3+URZ], R2 ;  /* 0x00000002030085a7 */ /* 0x000f24000800007f */
[----:B----4-:R-:W-:Y:S05]  /*9b30*/  @!P0 BRA `(.L_x_2166) ;  /* 0xfffffffc00f08947 */ /* 0x010fea000383ffff */
[----:B------:R-:W-:Y:S05]  /*9b40*/  BRA `(.L_x_2185) ;  /* 0xfffffff8007c7947 */ /* 0x000fea000383ffff */
.L_x_2168:
[----:B--2---:R2:W4:Y:S02]  /*9b50*/  SYNCS.PHASECHK.TRANS64.TRYWAIT P0, [R5+URZ], R4 ;  /* 0x00000004050075a7 */ /* 0x004524000800017f */
[----:B----4-:R-:W-:Y:S05]  /*9b60*/  @!P0 NANOSLEEP.SYNCS 0x989680 ;  /* 0x009896800000895d */ /* 0x010fea0003900000 */
[----:B------:R-:W4:Y:S02]  /*9b70*/  @!P0 SYNCS.PHASECHK.TRANS64 P0, [R5+URZ], R4 ;  /* 0x00000004050085a7 */ /* 0x000f24000800007f */
[----:B----4-:R-:W-:Y:S05]  /*9b80*/  @!P0 BRA `(.L_x_2168) ;  /* 0xfffffffc00f08947 */ /* 0x010fea000383ffff */
[----:B------:R-:W-:Y:S05]  /*9b90*/  BRA `(.L_x_2186) ;  /* 0xfffffff800807947 */ /* 0x000fea000383ffff */
.L_x_2187:
        /* <DEDUP_REMOVED lines=14> */
.L_x_7304:


//--------------------- .text._ZN7cutlass13device_kernelIN5flash11enable_sm90INS1_16FlashAttnBwdSm90INS1_25CollectiveMainloopBwdSm90ILi2ELi2ELi2EN4cute5tupleIJNS5_1CILi1EEES8_S8_EEENS6_IJNS7_ILi64EEENS7_ILi128EEESB_EEENS_10bfloat16_tEfNS_4arch4Sm90ELb0ELb1ELb1ELb1ELb1ELb1ELb0ELb0ELi2ELi1ELi2ELi1ELb0EEENS1_24CollectiveEpilogueBwdGQAISC_fSF_Li256ELb1ELb1EEENS1_19SingleTileSchedulerILb1ELb0ELb0ELi128EEEEEEEEEvNT_6ParamsE --------------------------
	.section	.text._ZN7cutlass13device_kernelIN5flash11enable_sm90INS1_16FlashAttnBwdSm90INS1_25CollectiveMainloopBwdSm90ILi2ELi2ELi2EN4cute5tupleIJNS5_1CILi1EEES8_S8_EEENS6_IJNS7_ILi64EEENS7_ILi128EEESB_EEENS_10bfloat16_tEfNS_4arch4Sm90ELb0ELb1ELb1ELb1ELb1ELb1ELb0ELb0ELi2ELi1ELi2ELi1ELb0EEENS1_24CollectiveEpilogueBwdGQAISC_fSF_Li256ELb1ELb1EEENS1_19SingleTileSchedulerILb1ELb0ELb0ELi128EEEEEEEEEvNT_6ParamsE,"ax",@progbits
	.align	128
.text._ZN7cutlass13device_kernelIN5flash11enable_sm90INS1_16FlashAttnBwdSm90INS1_25CollectiveMainloopBwdSm90ILi2ELi2ELi2EN4cute5tupleIJNS5_1CILi1EEES8_S8_EEENS6_IJNS7_ILi64EEENS7_ILi128EEESB_EEENS_10bfloat16_tEfNS_4arch4Sm90ELb0ELb1ELb1ELb1ELb1ELb1ELb0ELb0ELi2ELi1ELi2ELi1ELb0EEENS1_24CollectiveEpilogueBwdGQAISC_fSF_Li256ELb1ELb1EEENS1_19SingleTileSchedulerILb1ELb0ELb0ELi128EEEEEEEEEvNT_6ParamsE:
        .type           _ZN7cutlass13device_kernelIN5flash11enable_sm90INS1_16FlashAttnBwdSm90INS1_25CollectiveMainloopBwdSm90ILi2ELi2ELi2EN4cute5tupleIJNS5_1CILi1EEES8_S8_EEENS6_IJNS7_ILi64EEENS7_ILi128EEESB_EEENS_10bfloat16_tEfNS_4arch4Sm90ELb0ELb1ELb1ELb1ELb1ELb1ELb0ELb0ELi2ELi1ELi2ELi1ELb0EEENS1_24CollectiveEpilogueBwdGQAISC_fSF_Li256ELb1ELb1EEENS1_19SingleTileSchedulerILb1ELb0ELb0ELi128EEEEEEEEEvNT_6ParamsE,@function
        .size           _ZN7cutlass13device_kernelIN5flash11enable_sm90INS1_16FlashAttnBwdSm90INS1_25CollectiveMainloopBwdSm90ILi2ELi2ELi2EN4cute5tupleIJNS5_1CILi1EEES8_S8_EEENS6_IJNS7_ILi64EEENS7_ILi128EEESB_EEENS_10bfloat16_tEfNS_4arch4Sm90ELb0ELb1ELb1ELb1ELb1ELb1ELb0ELb0ELi2ELi1ELi2ELi1ELb0EEENS1_24CollectiveEpilogueBwdGQAISC_fSF_Li256ELb1ELb1EEENS1_19SingleTileSchedulerILb1ELb0ELb0ELi128EEEEEEEEEvNT_6ParamsE,(.L_x_7305 - _ZN7cutlass13device_kernelIN5flash11enable_sm90INS1_16FlashAttnBwdSm90INS1_25CollectiveMainloopBwdSm90ILi2ELi2ELi2EN4cute5tupleIJNS5_1CILi1EEES8_S8_EEENS6_IJNS7_ILi64EEENS7_ILi128EEESB_EEENS_10bfloat16_tEfNS_4arch4Sm90ELb0ELb1ELb1ELb1ELb1ELb1ELb0ELb0ELi2ELi1ELi2ELi1ELb0EEENS1_24CollectiveEpilogueBwdGQAISC_fSF_Li256ELb1ELb1EEENS1_19SingleTileSchedulerILb1ELb0ELb0ELi128EEEEEEEEEvNT_6ParamsE)
        .other          _ZN7cutlass13device_kernelIN5flash11enable_sm90INS1_16FlashAttnBwdSm90INS1_25CollectiveMainloopBwdSm90ILi2ELi2ELi2EN4cute5tupleIJNS5_1CILi1EEES8_S8_EEENS6_IJNS7_ILi64EEENS7_ILi128EEESB_EEENS_10bfloat16_tEfNS_4arch4Sm90ELb0ELb1ELb1ELb1ELb1ELb1ELb0ELb0ELi2ELi1ELi2ELi1ELb0EEENS1_24CollectiveEpilogueBwdGQAISC_fSF_Li256ELb1ELb1EEENS1_19SingleTileSchedulerILb1ELb0ELb0ELi128EEEEEEEEEvNT_6ParamsE,@"STO_CUDA_ENTRY STV_DEFAULT"
_ZN7cutlass13device_kernelIN5flash11enable_sm90INS1_16FlashAttnBwdSm90INS1_25CollectiveMainloopBwdSm90ILi2ELi2ELi2EN4cute5tupleIJNS5_1CILi1EEES8_S8_EEENS6_IJNS7_ILi64EEENS7_ILi128EEESB_EEENS_10bfloat16_tEfNS_4arch4Sm90ELb0ELb1ELb1ELb1ELb1ELb1ELb0ELb0ELi2ELi1ELi2ELi1ELb0EEENS1_24CollectiveEpilogueBwdGQAISC_fSF_Li256ELb1ELb1EEENS1_19SingleTileSchedulerILb1ELb0ELb0ELi128EEEEEEEEEvNT_6ParamsE:
        /* <DEDUP_REMOVED lines=24> */
.L_x_2189:
[----:B------:R-:W-:Y:S05]  /*0180*/  BSYNC B0 ;  /* 0x0000000000007941 */ /* 0x000fea0003800000 */
.L_x_2188:
        /* <DEDUP_REMOVED lines=37> */
.L_x_2190:
        /* <DEDUP_REMOVED lines=22> */
.L_x_2191:
[----:B------:R-:W-:Y:S01]  /*0540*/  PLOP3.LUT P0, PT, PT, PT, UP0, 0x80, 0x0 ;  /* 0x000000000000781c */ /* 0x000fe20003f0f008 */
[----:B------:R-:W-:Y:S01]  /*0550*/  NOP ;  /* 0x0000000000007918 */ /* 0x000fe20000000000 */
[----:B------:R-:W-:Y:S01]  /*0560*/  ULDC.64 UR46, c[0x0][0x208] ;  /* 0x00008200002e7ab9 */ /* 0x000fe20000000a00 */
[----:B------:R-:W-:Y:S01]  /*0570*/  BSSY B6, `(.L_x_2192) ;  /* 0x0000a4b000067945 */ /* 0x000fe20003800000 */
[----:B-12-4-:R-:W-:Y:S09]  /*0580*/  BAR.SYNC.DEFER_BLOCKING 0x0 ;  /* 0x0000000000007b1d */ /* 0x016ff20000010000 */
[----:B------:R-:W-:Y:S05]  /*0590*/  @!P0 BRA `(.L_x_2193) ;  /* 0x0000005800788947 */ /* 0x000fea0003800000 */
.L_x_2194:
        /* <DEDUP_REMOVED lines=24> */
.L_x_2195:
        /* <DEDUP_REMOVED lines=14> */
.L_x_2197:
[----:B------:R-:W-:-:S05]  /*0800*/  ULDC UR4, c[0x0][0x8c4] ;  /* 0x0002310000047ab9 */ /* 0x000fca0000000800 */
.L_x_2196:
        /* <DEDUP_REMOVED lines=17> */
.L_x_2199:
        /* <DEDUP_REMOVED lines=14> */
.L_x_2200:
        /* <DEDUP_REMOVED lines=11> */
.L_x_2201:
        /* <DEDUP_REMOVED lines=13> */
.L_x_2202:
        /* <DEDUP_REMOVED lines=82> */
.L_x_2203:
        /* <DEDUP_REMOVED lines=30> */
.L_x_2206:
        /* <DEDUP_REMOVED lines=15> */
.L_x_2205:
        /* <DEDUP_REMOVED lines=22> */
.L_x_2208:
        /* <DEDUP_REMOVED lines=15> */
.L_x_2207:
        /* <DEDUP_REMOVED lines=8> */
.L_x_2332:
        /* <DEDUP_REMOVED lines=23> */
.L_x_2210:
        /* <DEDUP_REMOVED lines=96> */
.L_x_2222:
[----:B------:R-:W-:-:S05]  /*1db0*/  IMAD.U32 R0, RZ, RZ, UR38 ;  /* 0x00000026ff007e24 */ /* 0x000fca000f8e00ff */
[----:B------:R-:W-:-:S04]  /*1dc0*/  LOP3.LUT R0, R0, 0x1, RZ, 0xfc, !PT ;  /* 0x0000000100007812 */ /* 0x000fc800078efcff */
[----:B------:R-:W-:-:S13]  /*1dd0*/  ISETP.NE.AND P6, PT, R0, 0x3, PT ;  /* 0x000000030000780c */ /* 0x000fda0003fc5270 */
[----:B-1----:R-:W-:Y:S05]  /*1de0*/  @!P6 BRA `(.L_x_2212) ;  /* 0x000000000004e947 */ /* 0x002fea0003800000 */
[----:B------:R-:W-:Y:S01]  /*1df0*/  BPT.TRAP 0x1 ;  /* 0x000000040000795c */ /* 0x000fe20000300000 */
.L_x_2212:
        /* <DEDUP_REMOVED lines=8> */
.L_x_2213:
[----:B---3--:R-:W-:Y:S05]  /*1e80*/  @P0 BRA `(.L_x_2214) ;  /* 0x0000000000080947 */ /* 0x008fea0003800000 */
[----:B------:R-:W3:Y:S02]  /*1e90*/  SYNCS.PHASECHK.TRANS64.TRYWAIT P0, [R0+URZ+0x30810], R191 ;  /* 0x030810bf000075a7 */ /* 0x000ee4000800017f */
[----:B---3--:R-:W-:Y:S05]  /*1ea0*/  @!P0 BRA `(.L_x_2215) ;  /* 0x0000008c00208947 */ /* 0x008fea0003800000 */
.L_x_2214:
        /* <DEDUP_REMOVED lines=84> */
.L_x_2216:
[----:B------:R1:W1:Y:S01]  /*23f0*/  SYNCS.PHASECHK.TRANS64.TRYWAIT P0, [R0+URZ+0x30830], R191 ;  /* 0x030830bf000075a7 */ /* 0x000262000800017f */
[----:B------:R-:W-:Y:S05]  /*2400*/  @!P6 BRA `(.L_x_2217) ;  /* 0x000000000004e947 */ /* 0x000fea0003800000 */
[----:B------:R-:W-:Y:S01]  /*2410*/  BPT.TRAP 0x1 ;  /* 0x000000040000795c */ /* 0x000fe20000300000 */
.L_x_2217:
        /* <DEDUP_REMOVED lines=52> */
.L_x_2218:
        /* <DEDUP_REMOVED lines=539> */
.L_x_2220:
        /* <DEDUP_REMOVED lines=49> */
.L_x_2221:
        /* <DEDUP_REMOVED lines=78> */
.L_x_2204:
[----:B------:R-:W-:Y:S05]  /*5100*/  @P0 BRA `(.L_x_2198) ;  /* 0x0000005800440947 */ /* 0x000fea0003800000 */
[----:B------:R-:W-:Y:S01]  /*5110*/  ULDC.64 UR4, c[0x0][0x878] ;  /* 0x00021e0000047ab9 */ /* 0x000fe20000000a00 */
[----:B------:R-:W2:Y:S01]  /*5120*/  S2UR UR15, SR_CTAID.X ;  /* 0x00000000000f79c3 */ /* 0x000ea20000002500 */
[----:B------:R-:W-:Y:S01]  /*5130*/  UISETP.NE.U32.AND UP0, UPT, UR4, URZ, UPT ;  /* 0x0000003f0400728c */ /* 0x000fe2000bf05070 */
[----:B------:R-:W3:Y:S01]  /*5140*/  S2R R4, SR_TID.X ;  /* 0x0000000000047919 */ /* 0x000ee20000002100 */
[----:B------:R-:W-:Y:S01]  /*5150*/  ULDC UR10, c[0x0][0x870] ;  /* 0x00021c00000a7ab9 */ /* 0x000fe20000000800 */
[----:B------:R-:W-:Y:S01]  /*5160*/  ULDC UR11, c[0x0][0x80c] ;  /* 0x00020300000b7ab9 */ /* 0x000fe20000000800 */
[----:B------:R-:W-:Y:S01]  /*5170*/  UISETP.NE.AND.EX UP0, UPT, UR5, URZ, UPT, UP0 ;  /* 0x0000003f0500728c */ /* 0x000fe2000bf05300 */
[----:B------:R-:W-:Y:S02]  /*5180*/  ULDC.64 UR18, c[0x0][0x818] ;  /* 0x0002060000127ab9 */ /* 0x000fe40000000a00 */
[----:B------:R-:W-:Y:S01]  /*5190*/  S2UR UR14, SR_CgaCtaId ;  /* 0x00000000000e79c3 */ /* 0x000fe20000008800 */
[----:B------:R-:W-:Y:S01]  /*51a0*/  ULDC.64 UR20, c[0x0][0x840] ;  /* 0x0002100000147ab9 */ /* 0x000fe20000000a00 */
[----:B------:R-:W-:Y:S01]  /*51b0*/  ULDC.64 UR22, c[0x0][0x848] ;  /* 0x0002120000167ab9 */ /* 0x000fe20000000a00 */
[----:B------:R-:W-:-:S05]  /*51c0*/  PLOP3.LUT P0, PT, PT, PT, UP0, 0x80, 0x0 ;  /* 0x000000000000781c */ /* 0x000fca0003f0f008 */
[----:B------:R-:W-:Y:S02]  /*51d0*/  @UP0 ULDC.64 UR4, c[0x0][0x878] ;  /* 0x00021e0000040ab9 */ /* 0x000fe40000000a00 */
[----:B------:R-:W-:-:S06]  /*51e0*/  @UP0 UIMAD.WIDE UR4, UR36, 0x4, UR4 ;  /* 0x00000004240408a5 */ /* 0x000fcc000f8e0204 */
[----:B------:R-:W-:Y:S02]  /*51f0*/  IMAD.U32 R2, RZ, RZ, UR4 ;  /* 0x00000004ff027e24 */ /* 0x000fe4000f8e00ff */
[----:B-1----:R-:W-:Y:S01]  /*5200*/  IMAD.U32 R3, RZ, RZ, UR5 ;  /* 0x00000005ff037e24 */ /* 0x002fe2000f8e00ff */
[----:B------:R-:W-:-:S04]  /*5210*/  ULDC UR5, c[0x0][0x850] ;  /* 0x0002140000057ab9 */ /* 0x000fc80000000800 */
[----:B------:R-:W4:Y:S01]  /*5220*/  @P0 LDG.E R2, desc[UR46][R2.64] ;  /* 0x0000002e02020981 */ /* 0x000f22000c1e1900 */
[----:B------:R-:W1:Y:S01]  /*5230*/  S2UR UR4, SR_CTAID.Y ;  /* 0x00000000000479c3 */ /* 0x000e620000002600 */
[----:B------:R-:W-:Y:S01]  /*5240*/  UISETP.NE.AND UP1, UPT, UR5, 0x1, UPT ;  /* 0x000000010500788c */ /* 0x000fe2000bf25270 */
[----:B---3--:R-:W-:Y:S01]  /*5250*/  VIADD R5, R4, 0xffffff80 ;  /* 0xffffff8004057836 */ /* 0x008fe20000000000 */
[----:B--2---:R-:W-:Y:S01]  /*5260*/  UIMAD UR10, UR15, UR10, URZ ;  /* 0x0000000a0f0a72a4 */ /* 0x004fe2000f8e023f */
[----:B------:R-:W-:Y:S01]  /*5270*/  BSSY B0, `(.L_x_2223) ;  /* 0x000005f000007945 */ /* 0x000fe20003800000 */
[----:B------:R-:W-:-:S03]  /*5280*/  UIMAD UR7, UR36, UR11, URZ ;  /* 0x0000000b240772a4 */ /* 0x000fc6000f8e023f */
[----:B------:R-:W-:Y:S01]  /*5290*/  BAR.SYNC.DEFER_BLOCKING 0x1, 0x100 ;  /* 0x0044000000007b1d */ /* 0x000fe20000010000 */
[----:B------:R-:W-:Y:S01]  /*52a0*/  UIMAD UR10, UR10, UR11, URZ ;  /* 0x0000000b0a0a72a4 */ /* 0x000fe2000f8e023f */
[----:B------:R-:W-:Y:S01]  /*52b0*/  SHF.R.S32.HI R0, RZ, 0x1f, R5 ;  /* 0x0000001fff007819 */ /* 0x000fe20000011405 */
[----:B------:R-:W-:Y:S01]  /*52c0*/  USHF.L.U32 UR15, UR15, 0xe, URZ ;  /* 0x0000000e0f0f7899 */ /* 0x000fe2000800063f */
[----:B------:R-:W-:Y:S01]  /*52d0*/  ISETP.NE.AND P1, PT, R4, 0x80, PT ;  /* 0x000000800400780c */ /* 0x000fe20003f25270 */
[----:B------:R-:W-:Y:S01]  /*52e0*/  USHF.R.S32.HI UR11, URZ, 0x1f, UR10 ;  /* 0x0000001f3f0b7899 */ /* 0x000fe2000801140a */
[----:B------:R-:W-:Y:S01]  /*52f0*/  @UP1 ULDC UR8, c[0x0][0x854] ;  /* 0x0002150000081ab9 */ /* 0x000fe20000000800 */
[----:B------:R-:W-:Y:S01]  /*5300*/  @UP1 ULDC UR12, c[0x0][0x858] ;  /* 0x00021600000c1ab9 */ /* 0x000fe20000000800 */
[----:B-1----:R-:W-:Y:S02]  /*5310*/  UIMAD.WIDE.U32 UR8, UR4, UR8, URZ ;  /* 0x00000008040872a5 */ /* 0x002fe4000f8e003f */
[----:B------:R-:W-:Y:S01]  /*5320*/  UMOV UR6, UR4 ;  /* 0x0000000400067c82 */ /* 0x000fe20008000000 */
[----:B------:R-:W-:-:S02]  /*5330*/  USHF.R.S32.HI UR8, URZ, 0x1f, UR7 ;  /* 0x0000001f3f087899 */ /* 0x000fc40008011407 */
[----:B------:R-:W-:-:S03]  /*5340*/  @UP1 USHF.R.U32.HI UR6, URZ, UR12, UR9 ;  /* 0x0000000c3f061299 */ /* 0x000fc60008011609 */
[----:B------:R-:W-:Y:S01]  /*5350*/  ULDC.64 UR12, c[0x0][0x868] ;  /* 0x00021a00000c7ab9 */ /* 0x000fe20000000a00 */
[----:B------:R-:W-:Y:S02]  /*5360*/  USHF.R.S32.HI UR16, URZ, 0x1f, UR6 ;  /* 0x0000001f3f107899 */ /* 0x000fe40008011406 */
[----:B------:R-:W-:-:S04]  /*5370*/  UIADD3 UR10, UP1, UP2, UR10, UR7, UR6 ;  /* 0x000000070a0a7290 */ /* 0x000fc8000fa3e006 */
[----:B------:R-:W-:Y:S02]  /*5380*/  UIADD3.X UR8, UR11, UR8, UR16, UP1, UP2 ;  /* 0x000000080b087290 */ /* 0x000fe40008fe4410 */
[----:B------:R-:W-:Y:S02]  /*5390*/  USHF.L.U32 UR7, UR10, 0x2, URZ ;  /* 0x000000020a077899 */ /* 0x000fe4000800063f */
[----:B------:R-:W-:Y:S02]  /*53a0*/  USHF.L.U64.HI UR8, UR10, 0x2, UR8 ;  /* 0x000000020a087899 */ /* 0x000fe40008010208 */
[----:B------:R-:W-:-:S04]  /*53b0*/  UIADD3 UR10, UP1, UR7, UR12, URZ ;  /* 0x0000000c070a7290 */ /* 0x000fc8000ff3e03f */
[----:B------:R-:W-:Y:S01]  /*53c0*/  UIADD3.X UR11, UR8, UR13, URZ, UP1, !UPT ;  /* 0x0000000d080b7290 */ /* 0x000fe20008ffe43f */
[----:B----4-:R-:W-:Y:S02]  /*53d0*/  @P0 R2UR UR9, R2 ;  /* 0x00000000020902ca */ /* 0x010fe400000e0000 */
[----:B------:R-:W-:Y:S02]  /*53e0*/  LEA.HI R2, R0, R5, RZ, 0x7 ;  /* 0x0000000500027211 */ /* 0x000fe400078f38ff */
[----:B------:R-:W-:Y:S02]  /*53f0*/  ISETP.NE.AND P0, PT, R5, RZ, PT ;  /* 0x000000ff0500720c */ /* 0x000fe40003f05270 */
[C---:B------:R-:W-:Y:S01]  /*5400*/  LOP3.LUT R0, R2.reuse, 0xfffff80, RZ, 0xc0, !PT ;  /* 0x0fffff8002007812 */ /* 0x040fe200078ec0ff */
[----:B------:R-:W-:-:S04]  /*5410*/  IMAD.SHL.U32 R2, R2, 0x40, RZ ;  /* 0x0000004002027824 */ /* 0x000fc800078e00ff */
[----:B------:R-:W-:Y:S01]  /*5420*/  IMAD.IADD R0, R5, 0x1, -R0 ;  /* 0x0000000105007824 */ /* 0x000fe200078e0a00 */
[----:B------:R-:W-:Y:S01]  /*5430*/  LOP3.LUT R3, R2, 0x3fffe000, RZ, 0xc0, !PT ;  /* 0x3fffe00002037812 */ /* 0x000fe200078ec0ff */
[----:B------:R-:W-:Y:S01]  /*5440*/  @UP0 ULEA UR9, UR36, UR9, 0x7 ;  /* 0x0000000924090291 */ /* 0x000fe2000f8e383f */
[----:B------:R-:W-:-:S03]  /*5450*/  IMAD.U32 R2, RZ, RZ, UR10 ;  /* 0x0000000aff027e24 */ /* 0x000fc6000f8e00ff */
[----:B------:R-:W-:Y:S01]  /*5460*/  @UP0 USHF.R.S32.HI UR12, URZ, 0x1f, UR9 ;  /* 0x0000001f3f0c0899 */ /* 0x000fe20008011409 */
[----:B------:R-:W-:Y:S02]  /*5470*/  IMAD R0, R0, 0x4, R3 ;  /* 0x0000000400007824 */ /* 0x000fe400078e0203 */
[----:B------:R-:W-:Y:S01]  /*5480*/  IMAD.U32 R3, RZ, RZ, UR11 ;  /* 0x0000000bff037e24 */ /* 0x000fe2000f8e00ff */
[----:B------:R-:W-:-:S03]  /*5490*/  @UP0 ULEA.HI UR12, UR12, UR9, URZ, 0x7 ;  /* 0x000000090c0c0291 */ /* 0x000fc6000f8f383f */
[----:B------:R-:W-:Y:S01]  /*54a0*/  UMOV UR9, 0x400 ;  /* 0x0000040000097882 */ /* 0x000fe20000000000 */
[----:B------:R-:W-:Y:S02]  /*54b0*/  @UP0 USHF.L.U32 UR12, UR12, 0x7, URZ ;  /* 0x000000070c0c0899 */ /* 0x000fe4000800063f */
[----:B------:R-:W-:Y:S02]  /*54c0*/  ULEA UR9, UR14, UR9, 0x18 ;  /* 0x000000090e097291 */ /* 0x000fe4000f8ec03f */
[----:B------:R-:W-:-:S04]  /*54d0*/  @UP0 ULOP3.LUT UR12, UR12, 0xffffc000, URZ, 0xc0, !UPT ;  /* 0xffffc0000c0c0892 */ /* 0x000fc8000f8ec03f */
[----:B------:R-:W-:Y:S01]  /*54e0*/  @UP0 USHF.R.S32.HI UR13, URZ, 0x1f, UR12 ;  /* 0x0000001f3f0d0899 */ /* 0x000fe2000801140c */
[----:B------:R-:W-:Y:S02]  /*54f0*/  LEA R0, R0, UR9, 0x2 ;  /* 0x0000000900007c11 */ /* 0x000fe4000f8e10ff */
[----:B------:R-:W-:Y:S02]  /*5500*/  @!UP0 UMOV UR12, URZ ;  /* 0x0000003f000c8c82 */ /* 0x000fe40008000000 */
[----:B------:R-:W-:Y:S01]  /*5510*/  UIADD3 UR14, UP1, UR15, UR12, URZ ;  /* 0x0000000c0f0e7290 */ /* 0x000fe2000ff3e03f */
[----:B------:R1:W-:Y:S01]  /*5520*/  STS.128 [R0], R24 ;  /* 0x0000001800007388 */ /* 0x0003e20000000c00 */
[----:B------:R-:W-:Y:S02]  /*5530*/  UIMAD UR12, UR16, UR18, URZ ;  /* 0x00000012100c72a4 */ /* 0x000fe4000f8e023f */
[----:B------:R-:W-:Y:S01]  /*5540*/  UIMAD UR16, UR16, UR20, URZ ;  /* 0x00000014101072a4 */ /* 0x000fe2000f8e023f */
[----:B------:R1:W-:Y:S01]  /*5550*/  STS.128 [R0+0x800], R28 ;  /* 0x0008001c00007388 */ /* 0x0003e20000000c00 */
[----:B------:R-:W-:Y:S01]  /*5560*/  @!UP0 UMOV UR13, URZ ;  /* 0x0000003f000d8c82 */ /* 0x000fe20008000000 */
[----:B------:R-:W-:-:S02]  /*5570*/  UIMAD UR17, UR6, UR19, UR12 ;  /* 0x00000013061172a4 */ /* 0x000fc4000f8e020c */
[----:B------:R-:W-:Y:S01]  /*5580*/  UIMAD UR19, UR6, UR21, UR16 ;  /* 0x00000015061372a4 */ /* 0x000fe2000f8e0210 */
[----:B------:R1:W-:Y:S01]  /*5590*/  STS.128 [R0+0x1000], R32 ;  /* 0x0010002000007388 */ /* 0x0003e20000000c00 */
[----:B------:R-:W-:Y:S02]  /*55a0*/  ULEA.HI.X.SX32 UR15, UR15, UR13, 0x1, UP1 ;  /* 0x0000000d0f0f7291 */ /* 0x000fe400088f0e3f */
[----:B------:R-:W-:Y:S01]  /*55b0*/  USHF.R.S32.HI UR16, URZ, 0x1f, UR36 ;  /* 0x0000001f3f107899 */ /* 0x000fe20008011424 */
[----:B------:R1:W-:Y:S01]  /*55c0*/  STS.128 [R0+0x1800], R36 ;  /* 0x0018002400007388 */ /* 0x0003e20000000c00 */
[----:B------:R-:W-:Y:S02]  /*55d0*/  UIMAD.WIDE.U32 UR12, UR6, UR18, UR14 ;  /* 0x00000012060c72a5 */ /* 0x000fe4000f8e000e */
[----:B------:R-:W-:Y:S01]  /*55e0*/  USEL UR16, UR16, URZ, !UP0 ;  /* 0x0000003f10107287 */ /* 0x000fe2000c000000 */
[----:B------:R1:W-:Y:S01]  /*55f0*/  STS.128 [R0+0x2000], R40 ;  /* 0x0020002800007388 */ /* 0x0003e20000000c00 */
[----:B------:R-:W-:-:S02]  /*5600*/  UIMAD.WIDE.U32 UR14, UR6, UR20, UR14 ;  /* 0x00000014060e72a5 */ /* 0x000fc4000f8e000e */
[----:B------:R-:W-:Y:S01]  /*5610*/  USEL UR36, UR36, URZ, !UP0 ;  /* 0x0000003f24247287 */ /* 0x000fe2000c000000 */
[----:B------:R1:W-:Y:S01]  /*5620*/  STS.128 [R0+0x2800], R44 ;  /* 0x0028002c00007388 */ /* 0x0003e20000000c00 */
[----:B------:R-:W-:Y:S01]  /*5630*/  ULDC.64 UR20, c[0x0][0x820] ;  /* 0x0002080000147ab9 */ /* 0x000fe20000000a00 */
[----:B------:R-:W-:Y:S02]  /*5640*/  UIADD3 UR13, UR13, UR17, URZ ;  /* 0x000000110d0d7290 */ /* 0x000fe4000fffe03f */
[----:B------:R1:W-:Y:S01]  /*5650*/  STS.128 [R0+0x3000], R48 ;  /* 0x0030003000007388 */ /* 0x0003e20000000c00 */
[----:B------:R-:W-:Y:S02]  /*5660*/  UIMAD UR18, UR16, UR20, URZ ;  /* 0x00000014101272a4 */ /* 0x000fe4000f8e023f */
[----:B------:R-:W-:Y:S01]  /*5670*/  UIMAD UR16, UR16, UR22, URZ ;  /* 0x00000016101072a4 */ /* 0x000fe2000f8e023f */
[----:B------:R1:W-:Y:S01]  /*5680*/  STS.128 [R0+0x3800], R52 ;  /* 0x0038003400007388 */ /* 0x0003e20000000c00 */
[----:B------:R-:W-:-:S02]  /*5690*/  UIADD3 UR15, UR15, UR19, URZ ;  /* 0x000000130f0f7290 */ /* 0x000fc4000fffe03f */
[----:B------:R-:W-:Y:S01]  /*56a0*/  UIMAD UR18, UR36, UR21, UR18 ;  /* 0x00000015241272a4 */ /* 0x000fe2000f8e0212 */
[----:B------:R1:W-:Y:S01]  /*56b0*/  STS.128 [R0+0x4000], R56 ;  /* 0x0040003800007388 */ /* 0x0003e20000000c00 */
[----:B------:R-:W-:Y:S02]  /*56c0*/  UIMAD.WIDE.U32 UR12, UR36, UR20, UR12 ;  /* 0x00000014240c72a5 */ /* 0x000fe4000f8e000c */
[----:B------:R-:W-:Y:S01]  /*56d0*/  UIMAD UR16, UR36, UR23, UR16 ;  /* 0x00000017241072a4 */ /* 0x000fe2000f8e0210 */
[----:B------:R1:W-:Y:S01]  /*56e0*/  STS.128 [R0+0x4800], R60 ;  /* 0x0048003c00007388 */ /* 0x0003e20000000c00 */
[----:B------:R-:W-:Y:S01]  /*56f0*/  UIMAD.WIDE.U32 UR14, UR36, UR22, UR14 ;  /* 0x00000016240e72a5 */ /* 0x000fe2000f8e000e */
[----:B------:R-:W-:Y:S02]  /*5700*/  ULDC.64 UR20, c[0x0][0x800] ;  /* 0x0002000000147ab9 */ /* 0x000fe40000000a00 */
[----:B------:R1:W-:Y:S01]  /*5710*/  STS.128 [R0+0x5000], R64 ;  /* 0x0050004000007388 */ /* 0x0003e20000000c00 */
[----:B------:R-:W-:Y:S01]  /*5720*/  ULDC.64 UR22, c[0x0][0x828] ;  /* 0x00020a0000167ab9 */ /* 0x000fe20000000a00 */
[----:B------:R-:W-:-:S02]  /*5730*/  UIADD3 UR17, -UR6, URZ, URZ ;  /* 0x0000003f06117290 */ /* 0x000fc4000fffe13f */
[----:B------:R1:W-:Y:S01]  /*5740*/  STS.128 [R0+0x5800], R68 ;  /* 0x0058004400007388 */ /* 0x0003e20000000c00 */
[----:B------:R-:W-:Y:S02]  /*5750*/  UIADD3 UR13, UR13, UR18, URZ ;  /* 0x000000120d0d7290 */ /* 0x000fe4000fffe03f */
[----:B------:R-:W-:Y:S01]  /*5760*/  UIADD3 UR6, UR15, UR16, URZ ;  /* 0x000000100f067290 */ /* 0x000fe2000fffe03f */
[----:B------:R1:W-:Y:S01]  /*5770*/  STS.128 [R0+0x6000], R72 ;  /* 0x0060004800007388 */ /* 0x0003e20000000c00 */
[----:B------:R-:W-:Y:S02]  /*5780*/  ULEA UR20, UP0, UR12, UR20, 0x2 ;  /* 0x000000140c147291 */ /* 0x000fe4000f80103f */
[----:B------:R-:W-:Y:S01]  /*5790*/  ULEA UR22, UP1, UR14, UR22, 0x2 ;  /* 0x000000160e167291 */ /* 0x000fe2000f82103f */
[----:B------:R1:W-:Y:S01]  /*57a0*/  STS.128 [R0+0x6800], R76 ;  /* 0x0068004c00007388 */ /* 0x0003e20000000c00 */
[----:B------:R-:W-:Y:S02]  /*57b0*/  ULEA.HI.X UR21, UR12, UR21, UR13, 0x2, UP0 ;  /* 0x000000150c157291 */ /* 0x000fe400080f140d */
[----:B------:R-:W-:Y:S01]  /*57c0*/  ULEA.HI.X UR23, UR14, UR23, UR6, 0x2, UP1 ;  /* 0x000000170e177291 */ /* 0x000fe200088f1406 */
[----:B------:R1:W-:Y:S01]  /*57d0*/  STS.128 [R0+0x7000], R80 ;  /* 0x0070005000007388 */ /* 0x0003e20000000c00 */
[----:B------:R-:W-:-:S03]  /*57e0*/  UIMAD UR17, UR5, UR17, UR4 ;  /* 0x00000011051172a4 */ /* 0x000fc6000f8e0204 */
[----:B------:R1:W-:Y:S01]  /*57f0*/  STS.128 [R0+0x7800], R84 ;  /* 0x0078005400007388 */ /* 0x0003e20000000c00 */
[----:B------:R-:W-:Y:S08]  /*5800*/  @P0 BRA `(.L_x_2224) ;  /* 0x0000000000140947 */ /* 0x000ff00003800000 */
.L_x_2225:
[----:B------:R-:W2:Y:S04]  /*5810*/  LDG.E.STRONG.GPU R4, desc[UR46][R2.64] ;  /* 0x0000002e02047981 */ /* 0x000ea8000c1ef900 */
[----:B--2---:R-:W-:Y:S01]  /*5820*/  CCTL.IVALL ;  /* 0x00000000ff00798f */ /* 0x004fe20002000000 */
[----:B------:R-:W-:Y:S05]  /*5830*/  YIELD ;  /* 0x0000000000007946 */ /* 0x000fea0003800000 */
[----:B------:R-:W-:-:S13]  /*5840*/  ISETP.NE.AND P0, PT, R4, UR17, PT ;  /* 0x0000001104007c0c */ /* 0x000fda000bf05270 */
[----:B------:R-:W-:Y:S05]  /*5850*/  @P0 BRA `(.L_x_2225) ;  /* 0xfffffffc00ec0947 */ /* 0x000fea000383ffff */
.L_x_2224:
[----:B------:R-:W-:Y:S05]  /*5860*/  BSYNC B0 ;  /* 0x0000000000007941 */ /* 0x000fea0003800000 */
.L_x_2223:
[----:B------:R-:W-:-:S03]  /*5870*/  UMOV UR4, 0xffffffff ;  /* 0xffffffff00047882 */ /* 0x000fc60000000000 */
[----:B------:R-:W-:Y:S05]  /*5880*/  BRA.DIV UR4, `(.L_x_2226) ;  /* 0x0000005204d07947 */ /* 0x000fea000b800000 */
[----:B------:R-:W-:Y:S01]  /*5890*/  NOP ;  /* 0x0000000000007918 */ /* 0x000fe20000000000 */
.L_x_2335:
        /* <DEDUP_REMOVED lines=14> */
[----:B------:R-:W-:Y:S01]  /*5980*/  UMOV UR4, UR22 ;  /* 0x0000001600047c82 */ /* 0x000fe20008000000 */
[----:B------:R-:W-:-:S08]  /*5990*/  UMOV UR5, UR23 ;  /* 0x0000001700057c82 */ /* 0x000fd00008000000 */
.L_x_2229:
[----:B------:R-:W-:Y:S01]  /*59a0*/  @P0 ELECT P2, URZ, PT ;  /* 0x00000000003f082f */ /* 0x000fe20003840000 */
[----:B------:R2:W-:-:S12]  /*59b0*/  UBLKRED.G.S.ADD.F32.RN [UR4], [UR9], UR6, desc[UR10] ;  /* 0x00000a04090073bb */ /* 0x0005d800080a1406 */
[----:B------:R-:W-:Y:S02]  /*59c0*/  @P2 PLOP3.LUT P0, PT, P2, PT, PT, 0x8, 0x0 ;  /* 0x000000000000281c */ /* 0x000fe4000170e170 */
[----:B------:R-:W-:-:S11]  /*59d0*/  PLOP3.LUT P2, PT, PT, PT, PT, 0x8, 0x0 ;  /* 0x000000000000781c */ /* 0x000fd60003f4e170 */
[----:B--2---:R-:W-:Y:S05]  /*59e0*/  @P0 BRA.U.ANY `(.L_x_2229) ;  /* 0xfffffffd00ec0947 */ /* 0x004fea000393ffff */
[----:B------:R0:W-:Y:S01]  /*59f0*/  UTMACMDFLUSH ;  /* 0x00000000000079b7 */ /* 0x0001e20000000000 */
[----:B------:R-:W-:-:S04]  /*5a00*/  DEPBAR.LE SB0, 0x0 ;  /* 0x000080000000791a */ /* 0x000fc80000000000 */
.L_x_2228:
[----:B------:R-:W-:Y:S05]  /*5a10*/  BSYNC B0 ;  /* 0x0000000000007941 */ /* 0x000fea0003800000 */
.L_x_2227:
        /* <DEDUP_REMOVED lines=14> */
.L_x_2231:
[----:B------:R-:W-:Y:S05]  /*5b00*/  BSYNC B0 ;  /* 0x0000000000007941 */ /* 0x000fea0003800000 */
.L_x_2230:
        /* <DEDUP_REMOVED lines=24> */
.L_x_2234:
[----:B-12---:R-:W2:Y:S04]  /*5c90*/  LDG.E.STRONG.GPU R0, desc[UR46][R2.64] ;  /* 0x0000002e02007981 */ /* 0x006ea8000c1ef900 */
[----:B--2---:R-:W-:Y:S01]  /*5ca0*/  CCTL.IVALL ;  /* 0x00000000ff00798f */ /* 0x004fe20002000000 */
[----:B------:R-:W-:Y:S05]  /*5cb0*/  YIELD ;  /* 0x0000000000007946 */ /* 0x000fea0003800000 */
[----:B------:R-:W-:-:S13]  /*5cc0*/  ISETP.NE.AND P0, PT, R0, UR17, PT ;  /* 0x0000001100007c0c */ /* 0x000fda000bf05270 */
[----:B------:R-:W-:Y:S05]  /*5cd0*/  @P0 BRA `(.L_x_2234) ;  /* 0xfffffffc00ec0947 */ /* 0x000fea000383ffff */
.L_x_2233:
[----:B------:R-:W-:Y:S05]  /*5ce0*/  BSYNC B0 ;  /* 0x0000000000007941 */ /* 0x000fea0003800000 */
.L_x_2232:
[----:B------:R-:W-:-:S03]  /*5cf0*/  UMOV UR4, 0xffffffff ;  /* 0xffffffff00047882 */ /* 0x000fc60000000000 */
[----:B------:R-:W-:Y:S05]  /*5d00*/  BRA.DIV UR4, `(.L_x_2235) ;  /* 0x0000004e04cc7947 */ /* 0x000fea000b800000 */
[----:B------:R-:W-:Y:S01]  /*5d10*/  NOP ;  /* 0x0000000000007918 */ /* 0x000fe20000000000 */
.L_x_2338:
        /* <DEDUP_REMOVED lines=16> */
.L_x_2238:
[----:B------:R-:W-:Y:S01]  /*5e20*/  @P0 ELECT P2, URZ, PT ;  /* 0x00000000003f082f */ /* 0x000fe20003840000 */
[----:B------:R3:W-:-:S12]  /*5e30*/  UBLKRED.G.S.ADD.F32.RN [UR4], [UR9], UR6, desc[UR10] ;  /* 0x00000a04090073bb */ /* 0x0007d800080a1406 */
[----:B------:R-:W-:Y:S02]  /*5e40*/  @P2 PLOP3.LUT P0, PT, P2, PT, PT, 0x8, 0x0 ;  /* 0x000000000000281c */ /* 0x000fe4000170e170 */
[----:B------:R-:W-:-:S11]  /*5e50*/  PLOP3.LUT P2, PT, PT, PT, PT, 0x8, 0x0 ;  /* 0x000000000000781c */ /* 0x000fd60003f4e170 */
[----:B---3--:R-:W-:Y:S05]  /*5e60*/  @P0 BRA.U.ANY `(.L_x_2238) ;  /* 0xfffffffd00ec0947 */ /* 0x008fea000393ffff */
[----:B------:R0:W-:Y:S01]  /*5e70*/  UTMACMDFLUSH ;  /* 0x00000000000079b7 */ /* 0x0001e20000000000 */
[----:B------:R-:W-:-:S04]  /*5e80*/  DEPBAR.LE SB0, 0x0 ;  /* 0x000080000000791a */ /* 0x000fc80000000000 */
.L_x_2237:
[----:B------:R-:W-:Y:S05]  /*5e90*/  BSYNC B0 ;  /* 0x0000000000007941 */ /* 0x000fea0003800000 */
.L_x_2236:
        /* <DEDUP_REMOVED lines=14> */
.L_x_2193:
        /* <DEDUP_REMOVED lines=21> */
.L_x_2240:
        /* <DEDUP_REMOVED lines=13> */
.L_x_2242:
[----:B------:R-:W-:-:S05]  /*61a0*/  ULDC UR4, c[0x0][0x8c4] ;  /* 0x0002310000047ab9 */ /* 0x000fca0000000800 */
.L_x_2241:
        /* <DEDUP_REMOVED lines=44> */
.L_x_2243:
        /* <DEDUP_REMOVED lines=13> */
.L_x_2244:
        /* <DEDUP_REMOVED lines=12> */
.L_x_2245:
[----:B------:R-:W-:Y:S01]  /*6600*/  UIADD3 UR8, -UR12, UR10, UR6 ;  /* 0x0000000a0c087290 */ /* 0x000fe2000fffe106 */
[----:B------:R-:W-:Y:S01]  /*6610*/  ISETP.LE.AND P0, PT, RZ, UR22, PT ;  /* 0x00000016ff007c0c */ /* 0x000fe2000bf03270 */
[----:B------:R-:W-:Y:S01]  /*6620*/  ULDC UR9, c[0x0][0x74c] ;  /* 0x0001d30000097ab9 */ /* 0x000fe20000000800 */
[----:B------:R-:W-:Y:S01]  /*6630*/  ULDC UR20, c[0x0][0x288] ;  /* 0x0000a20000147ab9 */ /* 0x000fe20000000800 */
[----:B------:R-:W-:Y:S02]  /*6640*/  UIADD3 UR9, UR8, -UR9, URZ ;  /* 0x8000000908097290 */ /* 0x000fe4000fffe03f */
[----:B------:R-:W-:Y:S02]  /*6650*/  UIADD3 UR8, UR10, 0x3f, URZ ;  /* 0x0000003f0a087890 */ /* 0x000fe4000fffe03f */
[----:B------:R-:W-:Y:S02]  /*6660*/  USHF.R.S32.HI UR11, URZ, 0x1f, UR9 ;  /* 0x0000001f3f0b7899 */ /* 0x000fe40008011409 */
[----:B------:R-:W-:-:S02]  /*6670*/  USHF.R.S32.HI UR15, URZ, 0x1f, UR13 ;  /* 0x0000001f3f0f7899 */ /* 0x000fc4000801140d */
[----:B------:R-:W-:Y:S02]  /*6680*/  ULEA.HI UR11, UR11, UR9, URZ, 0x6 ;  /* 0x000000090b0b7291 */ /* 0x000fe4000f8f303f */
[----:B------:R-:W-:Y:S02]  /*6690*/  USHF.R.S32.HI UR9, URZ, 0x1f, UR8 ;  /* 0x0000001f3f097899 */ /* 0x000fe40008011408 */
[----:B------:R-:W-:Y:S02]  /*66a0*/  USHF.R.S32.HI UR11, URZ, 0x6, UR11 ;  /* 0x000000063f0b7899 */ /* 0x000fe4000801140b */
[----:B------:R-:W-:Y:S02]  /*66b0*/  ULEA.HI UR8, UR9, UR8, URZ, 0x6 ;  /* 0x0000000809087291 */ /* 0x000fe4000f8f303f */
[----:B------:R-:W-:Y:S02]  /*66c0*/  UISETP.LT.AND UP1, UPT, URZ, UR11, UPT ;  /* 0x0000000b3f00728c */ /* 0x000fe4000bf21270 */
[----:B------:R-:W-:-:S02]  /*66d0*/  USHF.R.S32.HI UR8, URZ, 0x6, UR8 ;  /* 0x000000063f087899 */ /* 0x000fc40008011408 */
[----:B------:R-:W-:Y:S02]  /*66e0*/  USEL UR16, UR13, URZ, !UP0 ;  /* 0x0000003f0d107287 */ /* 0x000fe4000c000000 */
[----:B------:R-:W-:Y:S02]  /*66f0*/  USEL UR9, URZ, UR11, !UP1 ;  /* 0x0000000b3f097287 */ /* 0x000fe4000c800000 */
[----:B------:R-:W-:Y:S01]  /*6700*/  UIMAD UR13, UR13, UR20, URZ ;  /* 0x000000140d0d72a4 */ /* 0x000fe2000f8e023f */
[----:B------:R-:W-:Y:S01]  /*6710*/  UMOV UR11, UR8 ;  /* 0x00000008000b7c82 */ /* 0x000fe20008000000 */
        /* <DEDUP_REMOVED lines=8> */
[----:B------:R-:W-:-:S12]  /*67a0*/  USEL UR11, UR8, UR10, UP1 ;  /* 0x0000000a080b7287 */ /* 0x000fd80008800000 */
.L_x_2246:
[----:B------:R-:W-:Y:S02]  /*67b0*/  UISETP.GT.AND UP1, UPT, UR11, UR9, UPT ;  /* 0x000000090b00728c */ /* 0x000fe4000bf24270 */
[----:B------:R-:W-:Y:S02]  /*67c0*/  USEL UR21, UR15, URZ, !UP0 ;  /* 0x0000003f0f157287 */ /* 0x000fe4000c000000 */
[----:B------:R-:W-:Y:S02]  /*67d0*/  UIADD3 UR23, UP0, UR13, UR7, URZ ;  /* 0x000000070d177290 */ /* 0x000fe4000ff1e03f */
[----:B------:R-:W-:Y:S02]  /*67e0*/  PLOP3.LUT P1, PT, PT, PT, UP1, 0x80, 0x0 ;  /* 0x000000000000781c */ /* 0x000fe40003f2f018 */
[----:B------:R-:W-:Y:S01]  /*67f0*/  ELECT P0, URZ, PT ;  /* 0x00000000003f782f */ /* 0x000fe20003800000 */
[----:B------:R-:W-:-:S10]  /*6800*/  ULEA.HI.X.SX32 UR10, UR13, UR14, 0x1, UP0 ;  /* 0x0000000e0d0a7291 */ /* 0x000fd400080f0e3f */
[----:B------:R-:W-:Y:S05]  /*6810*/  @!P1 BRA `(.L_x_2247) ;  /* 0x0000001000909947 */ /* 0x000fea0003800000 */
[----:B------:R-:W-:Y:S01]  /*6820*/  ULDC.64 UR18, c[0x0][0x2d8] ;  /* 0x0000b60000127ab9 */ /* 0x000fe20000000a00 */
[----:B------:R-:W1:Y:S01]  /*6830*/  S2R R0, SR_TID.X ;  /* 0x0000000000007919 */ /* 0x000e620000002100 */
[----:B------:R-:W-:Y:S02]  /*6840*/  UIMAD UR14, UR14, UR18, URZ ;  /* 0x000000120e0e72a4 */ /* 0x000fe4000f8e023f */
[----:B------:R-:W-:Y:S02]  /*6850*/  UIMAD.WIDE.U32 UR12, UR7, UR18, URZ ;  /* 0x00000012070c72a5 */ /* 0x000fe4000f8e003f */
[----:B------:R-:W-:Y:S02]  /*6860*/  UIMAD UR14, UR7, UR19, UR14 ;  /* 0x00000013070e72a4 */ /* 0x000fe4000f8e020e */
[----:B------:R-:W-:Y:S02]  /*6870*/  UIADD3 UR7, -UR9, UR11, URZ ;  /* 0x0000000b09077290 */ /* 0x000fe4000fffe13f */
[----:B------:R-:W-:-:S02]  /*6880*/  UIADD3 UR6, UP0, UR4, UR12, URZ ;  /* 0x0000000c04067290 */ /* 0x000fc4000ff1e03f */
[----:B------:R-:W-:Y:S02]  /*6890*/  UIADD3 UR19, UR13, UR14, URZ ;  /* 0x0000000e0d137290 */ /* 0x000fe4000fffe03f */
[----:B------:R-:W-:Y:S02]  /*68a0*/  ULOP3.LUT UR17, UR7, 0x1, URZ, 0xc0, !UPT ;  /* 0x0000000107117892 */ /* 0x000fe4000f8ec03f */
[----:B------:R-:W-:Y:S02]  /*68b0*/  UIADD3.X UR7, UR5, UR19, URZ, UP0, !UPT ;  /* 0x0000001305077290 */ /* 0x000fe400087fe43f */
[----:B------:R-:W-:Y:S01]  /*68c0*/  UISETP.NE.U32.AND UP0, UPT, UR17, 0x1, UPT ;  /* 0x000000011100788c */ /* 0x000fe2000bf05070 */
[----:B------:R-:W-:Y:S02]  /*68d0*/  ULDC.64 UR14, c[0x0][0x2e0] ;  /* 0x0000b800000e7ab9 */ /* 0x000fe40000000a00 */
[----:B------:R-:W-:-:S03]  /*68e0*/  UIMAD UR18, UR21, UR14, URZ ;  /* 0x0000000e151272a4 */ /* 0x000fc6000f8e023f */
[----:B------:R-:W-:Y:S01]  /*68f0*/  PLOP3.LUT P1, PT, PT, PT, UP0, 0x80, 0x0 ;  /* 0x000000000000781c */ /* 0x000fe20003f2f008 */
[----:B------:R-:W-:Y:S02]  /*6900*/  UIMAD.WIDE.U32 UR6, UR16, UR14, UR6 ;  /* 0x0000000e100672a5 */ /* 0x000fe4000f8e0006 */
[----:B------:R-:W-:Y:S01]  /*6910*/  UIMAD UR18, UR16, UR15, UR18 ;  /* 0x0000000f101272a4 */ /* 0x000fe2000f8e0212 */
[----:B------:R-:W-:Y:S02]  /*6920*/  ULDC UR21, c[0x0][0x760] ;  /* 0x0001d80000157ab9 */ /* 0x000fe40000000800 */
[----:B------:R-:W-:Y:S02]  /*6930*/  UIMAD UR15, UR20, UR21, URZ ;  /* 0x00000015140f72a4 */ /* 0x000fe4000f8e023f */
[----:B------:R-:W-:Y:S01]  /*6940*/  UIADD3 UR24, UR7, UR18, URZ ;  /* 0x0000001207187290 */ /* 0x000fe2000fffe03f */
[----:B-1----:R-:W-:-:S04]  /*6950*/  LOP3.LUT R9, R0, 0x1f, RZ, 0xc0, !PT ;  /* 0x0000001f00097812 */ /* 0x002fc800078ec0ff */
[----:B------:R-:W-:Y:S07]  /*6960*/  @P1 BRA `(.L_x_2248) ;  /* 0x00000004006c1947 */ /* 0x000fee0003800000 */
        /* <DEDUP_REMOVED lines=11> */
.L_x_2251:
[----:B------:R-:W2:Y:S04]  /*6a20*/  LDG.E.STRONG.GPU R0, desc[UR46][R2.64] ;  /* 0x0000002e02007981 */ /* 0x000ea8000c1ef900 */
[----:B--2---:R-:W-:Y:S01]  /*6a30*/  CCTL.IVALL ;  /* 0x00000000ff00798f */ /* 0x004fe20002000000 */
[----:B------:R-:W-:Y:S05]  /*6a40*/  YIELD ;  /* 0x0000000000007946 */ /* 0x000fea0003800000 */
[----:B------:R-:W-:-:S13]  /*6a50*/  ISETP.NE.AND P1, PT, R0, UR22, PT ;  /* 0x0000001600007c0c */ /* 0x000fda000bf25270 */
[----:B------:R-:W-:Y:S05]  /*6a60*/  @P1 BRA `(.L_x_2251) ;  /* 0xfffffffc00ec1947 */ /* 0x000fea000383ffff */
.L_x_2250:
[----:B------:R-:W-:Y:S05]  /*6a70*/  BSYNC B0 ;  /* 0x0000000000007941 */ /* 0x000fea0003800000 */
.L_x_2249:
[----:B------:R-:W-:-:S03]  /*6a80*/  UMOV UR17, 0xffffffff ;  /* 0xffffffff00117882 */ /* 0x000fc60000000000 */
[----:B------:R-:W-:Y:S05]  /*6a90*/  BRA.DIV UR17, `(.L_x_2252) ;  /* 0x0000004211847947 */ /* 0x000fea000b800000 */
[----:B------:R-:W-:Y:S01]  /*6aa0*/  NOP ;  /* 0x0000000000007918 */ /* 0x000fe20000000000 */
.L_x_2341:
        /* <DEDUP_REMOVED lines=22> */
.L_x_2254:
[----:B------:R-:W-:Y:S05]  /*6c10*/  BSYNC B0 ;  /* 0x0000000000007941 */ /* 0x000fea0003800000 */
.L_x_2253:
        /* <DEDUP_REMOVED lines=20> */
.L_x_2256:
[----:B------:R-:W-:Y:S05]  /*6d60*/  BSYNC B0 ;  /* 0x0000000000007941 */ /* 0x000fea0003800000 */
.L_x_2255:
[----:B------:R-:W-:Y:S06]  /*6d70*/  BAR.ARV 0xa, 0xa0 ;  /* 0x0282800000007b1d */ /* 0x000fec0000002000 */
[----:B------:R-:W-:Y:S04]  /*6d80*/  BSSY B0, `(.L_x_2257) ;  /* 0x0000003000007945 */ /* 0x000fe80003800000 */
[----:B------:R-:W-:Y:S05]  /*6d90*/  @!P0 BRA `(.L_x_2258) ;  /* 0x0000000000048947 */ /* 0x000fea0003800000 */
[----:B------:R-:W-:-:S04]  /*6da0*/  DEPBAR.LE SB0, 0x0 ;  /* 0x000080000000791a */ /* 0x000fc80000000000 */
.L_x_2258:
[----:B------:R-:W-:Y:S05]  /*6db0*/  BSYNC B0 ;  /* 0x0000000000007941 */ /* 0x000fea0003800000 */
.L_x_2257:
        /* <DEDUP_REMOVED lines=19> */
.L_x_2260:
[----:B------:R-:W-:Y:S05]  /*6ef0*/  BSYNC B0 ;  /* 0x0000000000007941 */ /* 0x000fea0003800000 */
.L_x_2259:
[----:B------:R-:W-:Y:S01]  /*6f00*/  UIADD3 UR17, UR9, 0x1, URZ ;  /* 0x0000000109117890 */ /* 0x000fe2000fffe03f */
[----:B------:R-:W-:Y:S11]  /*6f10*/  BRA `(.L_x_2261) ;  /* 0x0000000000047947 */ /* 0x000ff60003800000 */
.L_x_2248:
[----:B------:R-:W-:-:S05]  /*6f20*/  UMOV UR17, UR9 ;  /* 0x0000000900117c82 */ /* 0x000fca0008000000 */
.L_x_2261:
[----:B------:R-:W-:-:S04]  /*6f30*/  UIADD3 UR9, UR9, 0x1, URZ ;  /* 0x0000000109097890 */ /* 0x000fc8000fffe03f */
[----:B------:R-:W-:-:S03]  /*6f40*/  UISETP.NE.AND UP0, UPT, UR11, UR9, UPT ;  /* 0x000000090b00728c */ /* 0x000fc6000bf05270 */
[----:B------:R-:W-:-:S03]  /*6f50*/  UMOV UR9, UR17 ;  /* 0x0000001100097c82 */ /* 0x000fc60008000000 */
[----:B------:R-:W-:-:S13]  /*6f60*/  PLOP3.LUT P1, PT, PT, PT, UP0, 0x80, 0x0 ;  /* 0x000000000000781c */ /* 0x000fda0003f2f008 */
[----:B------:R-:W-:Y:S05]  /*6f70*/  @!P1 BRA `(.L_x_2247) ;  /* 0x0000000800b89947 */ /* 0x000fea0003800000 */
[----:B------:R-:W-:Y:S01]  /*6f80*/  UMOV UR13, UR19 ;  /* 0x00000013000d7c82 */ /* 0x000fe20008000000 */
[----:B------:R-:W-:Y:S01]  /*6f90*/  ULDC.64 UR20, c[0x0][0x2c0] ;  /* 0x0000b00000147ab9 */ /* 0x000fe20000000a00 */
[----:B------:R-:W-:Y:S01]  /*6fa0*/  UIMAD.WIDE.U32 UR12, UR16, UR14, UR12 ;  /* 0x0000000e100c72a5 */ /* 0x000fe2000f8e000c */
[----:B------:R-:W-:-:S03]  /*6fb0*/  UMOV UR9, UR17 ;  /* 0x0000001100097c82 */ /* 0x000fc60008000000 */
[----:B------:R-:W-:-:S04]  /*6fc0*/  UIADD3 UR4, UP0, UR4, UR12, URZ ;  /* 0x0000000c04047290 */ /* 0x000fc8000ff1e03f */
[----:B------:R-:W-:Y:S02]  /*6fd0*/  UIADD3.X UR5, UR5, UR18, UR13, UP0, !UPT ;  /* 0x0000001205057290 */ /* 0x000fe400087fe40d */
[----:B------:R-:W-:-:S04]  /*6fe0*/  ULEA UR14, UP0, UR4, UR20, 0x2 ;  /* 0x00000014040e7291 */ /* 0x000fc8000f80103f */
[----:B------:R-:W-:Y:S02]  /*6ff0*/  ULEA.HI.X UR5, UR4, UR21, UR5, 0x2, UP0 ;  /* 0x0000001504057291 */ /* 0x000fe400080f1405 */
[----:B------:R-:W-:Y:S01]  /*7000*/  UIADD3 UR14, UP0, UR14, 0x4000, URZ ;  /* 0x000040000e0e7890 */ /* 0x000fe2000ff1e03f */
[----:B------:R-:W-:-:S03]  /*7010*/  UMOV UR4, URZ ;  /* 0x0000003f00047c82 */ /* 0x000fc60008000000 */
[----:B------:R-:W-:-:S12]  /*7020*/  UIADD3.X UR5, URZ, UR5, URZ, UP0, !UPT ;  /* 0x000000053f057290 */ /* 0x000fd800087fe43f */
.L_x_2286:
        /* <DEDUP_REMOVED lines=11> */
.L_x_2264:
[----:B------:R-:W2:Y:S04]  /*70e0*/  LDG.E.STRONG.GPU R0, desc[UR46][R2.64] ;  /* 0x0000002e02007981 */ /* 0x000ea8000c1ef900 */
[----:B--2---:R-:W-:Y:S01]  /*70f0*/  CCTL.IVALL ;  /* 0x00000000ff00798f */ /* 0x004fe20002000000 */
[----:B------:R-:W-:Y:S05]  /*7100*/  YIELD ;  /* 0x0000000000007946 */ /* 0x000fea0003800000 */
[----:B------:R-:W-:-:S13]  /*7110*/  ISETP.NE.AND P1, PT, R0, UR22, PT ;  /* 0x0000001600007c0c */ /* 0x000fda000bf25270 */
[----:B------:R-:W-:Y:S05]  /*7120*/  @P1 BRA `(.L_x_2264) ;  /* 0xfffffffc00ec1947 */ /* 0x000fea000383ffff */
.L_x_2263:
[----:B------:R-:W-:Y:S05]  /*7130*/  BSYNC B0 ;  /* 0x0000000000007941 */ /* 0x000fea0003800000 */
.L_x_2262:
[----:B------:R-:W-:-:S03]  /*7140*/  UMOV UR16, 0xffffffff ;  /* 0xffffffff00107882 */ /* 0x000fc60000000000 */
[----:B------:R-:W-:Y:S05]  /*7150*/  BRA.DIV UR16, `(.L_x_2265) ;  /* 0x0000003a10f07947 */ /* 0x000fea000b800000 */
[----:B------:R-:W-:Y:S01]  /*7160*/  NOP ;  /* 0x0000000000007918 */ /* 0x000fe20000000000 */
.L_x_2344:
        /* <DEDUP_REMOVED lines=9> */
[----:B------:R-:W-:-:S03]  /*7200*/  UMOV UR27, 0x14f00000 ;  /* 0x14f00000001b7882 */ /* 0x000fc60000000000 */
        /* <DEDUP_REMOVED lines=9> */
.L_x_2267:
[----:B------:R-:W-:Y:S05]  /*72a0*/  BSYNC B0 ;  /* 0x0000000000007941 */ /* 0x000fea0003800000 */
.L_x_2266:
        /* <DEDUP_REMOVED lines=17> */
.L_x_2269:
[----:B------:R-:W-:Y:S05]  /*73c0*/  BSYNC B0 ;  /* 0x0000000000007941 */ /* 0x000fea0003800000 */
.L_x_2268:
[----:B------:R-:W-:Y:S06]  /*73d0*/  BAR.ARV 0xa, 0xa0 ;  /* 0x0282800000007b1d */ /* 0x000fec0000002000 */
[----:B------:R-:W-:Y:S04]  /*73e0*/  BSSY B0, `(.L_x_2270) ;  /* 0x0000003000007945 */ /* 0x000fe80003800000 */
[----:B------:R-:W-:Y:S05]  /*73f0*/  @!P0 BRA `(.L_x_2271) ;  /* 0x0000000000048947 */ /* 0x000fea0003800000 */
[----:B------:R-:W-:-:S04]  /*7400*/  DEPBAR.LE SB0, 0x0 ;  /* 0x000080000000791a */ /* 0x000fc80000000000 */
.L_x_2271:
[----:B------:R-:W-:Y:S05]  /*7410*/  BSYNC B0 ;  /* 0x0000000000007941 */ /* 0x000fea0003800000 */
.L_x_2270:
        /* <DEDUP_REMOVED lines=19> */
.L_x_2273:
[----:B------:R-:W-:Y:S05]  /*7550*/  BSYNC B0 ;  /* 0x0000000000007941 */ /* 0x000fea0003800000 */
.L_x_2272:
        /* <DEDUP_REMOVED lines=9> */
.L_x_2276:
[----:B------:R-:W2:Y:S04]  /*75f0*/  LDG.E.STRONG.GPU R0, desc[UR46][R2.64] ;  /* 0x0000002e02007981 */ /* 0x000ea8000c1ef900 */
[----:B--2---:R-:W-:Y:S01]  /*7600*/  CCTL.IVALL ;  /* 0x00000000ff00798f */ /* 0x004fe20002000000 */
[----:B------:R-:W-:Y:S05]  /*7610*/  YIELD ;  /* 0x0000000000007946 */ /* 0x000fea0003800000 */
[----:B------:R-:W-:-:S13]  /*7620*/  ISETP.NE.AND P1, PT, R0, UR22, PT ;  /* 0x0000001600007c0c */ /* 0x000fda000bf25270 */
[----:B------:R-:W-:Y:S05]  /*7630*/  @P1 BRA `(.L_x_2276) ;  /* 0xfffffffc00ec1947 */ /* 0x000fea000383ffff */
.L_x_2275:
[----:B------:R-:W-:Y:S05]  /*7640*/  BSYNC B0 ;  /* 0x0000000000007941 */ /* 0x000fea0003800000 */
.L_x_2274:
[----:B------:R-:W-:-:S03]  /*7650*/  UMOV UR12, 0xffffffff ;  /* 0xffffffff000c7882 */ /* 0x000fc60000000000 */
[----:B------:R-:W-:Y:S05]  /*7660*/  BRA.DIV UR12, `(.L_x_2277) ;  /* 0x000000360cc87947 */ /* 0x000fea000b800000 */
[----:B------:R-:W-:Y:S01]  /*7670*/  NOP ;  /* 0x0000000000007918 */ /* 0x000fe20000000000 */
.L_x_2347:
        /* <DEDUP_REMOVED lines=15> */
.L_x_2279:
[----:B------:R-:W-:Y:S05]  /*7770*/  BSYNC B0 ;  /* 0x0000000000007941 */ /* 0x000fea0003800000 */
.L_x_2278:
        /* <DEDUP_REMOVED lines=15> */
.L_x_2281:
[----:B------:R-:W-:Y:S05]  /*7870*/  BSYNC B0 ;  /* 0x0000000000007941 */ /* 0x000fea0003800000 */
.L_x_2280:
[----:B------:R-:W-:Y:S06]  /*7880*/  BAR.ARV 0xa, 0xa0 ;  /* 0x0282800000007b1d */ /* 0x000fec0000002000 */
[----:B------:R-:W-:Y:S04]  /*7890*/  BSSY B0, `(.L_x_2282) ;  /* 0x0000003000007945 */ /* 0x000fe80003800000 */
[----:B------:R-:W-:Y:S05]  /*78a0*/  @!P0 BRA `(.L_x_2283) ;  /* 0x0000000000048947 */ /* 0x000fea0003800000 */
[----:B------:R-:W-:-:S04]  /*78b0*/  DEPBAR.LE SB0, 0x0 ;  /* 0x000080000000791a */ /* 0x000fc80000000000 */
.L_x_2283:
[----:B------:R-:W-:Y:S05]  /*78c0*/  BSYNC B0 ;  /* 0x0000000000007941 */ /* 0x000fea0003800000 */
.L_x_2282:
        /* <DEDUP_REMOVED lines=19> */
.L_x_2285:
[----:B------:R-:W-:Y:S05]  /*7a00*/  BSYNC B0 ;  /* 0x0000000000007941 */ /* 0x000fea0003800000 */
.L_x_2284:
[----:B------:R-:W-:Y:S02]  /*7a10*/  UIADD3 UR9, UR9, 0x2, URZ ;  /* 0x0000000209097890 */ /* 0x000fe4000fffe03f */
[----:B------:R-:W-:Y:S02]  /*7a20*/  UIADD3 UR4, UR4, 0x4000, URZ ;  /* 0x0000400004047890 */ /* 0x000fe4000fffe03f */
[----:B------:R-:W-:-:S06]  /*7a30*/  UISETP.GE.AND UP0, UPT, UR9, UR11, UPT ;  /* 0x0000000b0900728c */ /* 0x000fcc000bf06270 */
[----:B------:R-:W-:-:S13]  /*7a40*/  PLOP3.LUT P1, PT, PT, PT, UP0, 0x80, 0x0 ;  /* 0x000000000000781c */ /* 0x000fda0003f2f008 */
[----:B------:R-:W-:Y:S05]  /*7a50*/  @!P1 BRA `(.L_x_2286) ;  /* 0xfffffff400749947 */ /* 0x000fea000383ffff */
.L_x_2247:
        /* <DEDUP_REMOVED lines=41> */
.L_x_2289:
[----:B------:R-:W-:Y:S05]  /*7cf0*/  BSYNC B0 ;  /* 0x0000000000007941 */ /* 0x000fea0003800000 */
.L_x_2288:
[----:B------:R-:W-:Y:S05]  /*7d00*/  BRA `(.L_x_2290) ;  /* 0x0000000000047947 */ /* 0x000fea0003800000 */
.L_x_2287:
[----:B------:R-:W-:-:S05]  /*7d10*/  UMOV UR4, UR9 ;  /* 0x0000000900047c82 */ /* 0x000fca0008000000 */
.L_x_2290:
        /* <DEDUP_REMOVED lines=11> */
.L_x_2295:
        /* <DEDUP_REMOVED lines=24> */
.L_x_2292:
[----:B------:R-:W-:Y:S05]  /*7f50*/  BSYNC B0 ;  /* 0x0000000000007941 */ /* 0x000fea0003800000 */
.L_x_2291:
        /* <DEDUP_REMOVED lines=24> */
.L_x_2294:
[----:B------:R-:W-:Y:S05]  /*80e0*/  BSYNC B0 ;  /* 0x0000000000007941 */ /* 0x000fea0003800000 */
.L_x_2293:
[----:B------:R-:W-:Y:S02]  /*80f0*/  UIADD3 UR7, UR7, 0x2, URZ ;  /* 0x0000000207077890 */ /* 0x000fe4000fffe03f */
[----:B------:R-:W-:Y:S02]  /*8100*/  ULEA UR5, UR19, UR5, 0x1 ;  /* 0x0000000513057291 */ /* 0x000fe4000f8e083f */
[----:B------:R-:W-:Y:S02]  /*8110*/  ULEA UR6, UR19, UR6, 0x1 ;  /* 0x0000000613067291 */ /* 0x000fe4000f8e083f */
[----:B------:R-:W-:-:S13]  /*8120*/  ISETP.NE.AND P0, PT, RZ, UR7, PT ;  /* 0x00000007ff007c0c */ /* 0x000fda000bf05270 */
[----:B------:R-:W-:Y:S05]  /*8130*/  @!P0 BRA `(.L_x_2198) ;  /* 0x0000002800388947 */ /* 0x000fea0003800000 */
[----:B------:R-:W-:Y:S05]  /*8140*/  BRA `(.L_x_2295) ;  /* 0xfffffffc00207947 */ /* 0x000fea000383ffff */
.L_x_2239:
        /* <DEDUP_REMOVED lines=14> */
.L_x_2296:
        /* <DEDUP_REMOVED lines=14> */
.L_x_2298:
[----:B------:R-:W-:-:S05]  /*8310*/  ULDC UR4, c[0x0][0x8c4] ;  /* 0x0002310000047ab9 */ /* 0x000fca0000000800 */
.L_x_2297:
        /* <DEDUP_REMOVED lines=59> */
.L_x_2300:
        /* <DEDUP_REMOVED lines=13> */
.L_x_2301:
        /* <DEDUP_REMOVED lines=8> */
.L_x_2302:
        /* <DEDUP_REMOVED lines=21> */
.L_x_2303:
        /* <DEDUP_REMOVED lines=50> */
.L_x_2348:
        /* <DEDUP_REMOVED lines=15> */
.L_x_2306:
        /* <DEDUP_REMOVED lines=97> */
.L_x_2317:
[----:B-123--:R-:W-:-:S04]  /*9390*/  SHF.L.U32 R18, R10, 0x1f, RZ ;  /* 0x0000001f0a127819 */ /* 0x00efc800000006ff */
[----:B------:R-:W2:Y:S02]  /*93a0*/  SYNCS.PHASECHK.TRANS64.TRYWAIT P1, [R15+URZ+0x30840], R18 ;  /* 0x030840120f0075a7 */ /* 0x000ea4000802017f */
[----:B--2---:R-:W-:Y:S05]  /*93b0*/  @!P1 BRA `(.L_x_2309) ;  /* 0x0000001800a49947 */ /* 0x004fea0003800000 */
.L_x_2349:
        /* <DEDUP_REMOVED lines=8> */
.L_x_2310:
        /* <DEDUP_REMOVED lines=37> */
.L_x_2350:
        /* <DEDUP_REMOVED lines=8> */
.L_x_2312:
        /* <DEDUP_REMOVED lines=37> */
.L_x_2351:
        /* <DEDUP_REMOVED lines=8> */
.L_x_2314:
        /* <DEDUP_REMOVED lines=31> */
.L_x_2353:
        /* <DEDUP_REMOVED lines=8> */
.L_x_2316:
        /* <DEDUP_REMOVED lines=37> */
.L_x_2308:
[----:B------:R-:W4:Y:S02]  /*9ea0*/  LDL.LU R4, [R1+0x4] ;  /* 0x0000040001047983 */ /* 0x000f240000300800 */
[----:B----4-:R-:W-:Y:S02]  /*9eb0*/  ISETP.NE.AND P1, PT, R4, RZ, PT ;  /* 0x000000ff0400720c */ /* 0x010fe40003f25270 */
[----:B------:R4:W5:Y:S11]  /*9ec0*/  LDL R4, [R1] ;  /* 0x0000000001047983 */ /* 0x0009760000100800 */
[----:B----4-:R-:W-:Y:S05]  /*9ed0*/  @!P1 BRA `(.L_x_2307) ;  /* 0x00000004005c9947 */ /* 0x010fea0003800000 */
[----:B------:R-:W-:-:S04]  /*9ee0*/  SHF.L.U32 R12, R10, 0x1f, RZ ;  /* 0x0000001f0a0c7819 */ /* 0x000fc800000006ff */
[----:B------:R-:W4:Y:S02]  /*9ef0*/  SYNCS.PHASECHK.TRANS64.TRYWAIT P1, [R15+URZ+0x30840], R12 ;  /* 0x0308400c0f0075a7 */ /* 0x000f24000802017f */
[----:B----4-:R-:W-:Y:S05]  /*9f00*/  @!P1 BRA `(.L_x_2318) ;  /* 0x0000001000249947 */ /* 0x010fea0003800000 */
.L_x_2354:
        /* <DEDUP_REMOVED lines=8> */
.L_x_2319:
        /* <DEDUP_REMOVED lines=34> */
.L_x_2355:
        /* <DEDUP_REMOVED lines=8> */
.L_x_2321:
        /* <DEDUP_REMOVED lines=34> */
.L_x_2307:
[----:B------:R-:W1:Y:S01]  /*a450*/  S2R R0, SR_TID.X ;  /* 0x0000000000007919 */ /* 0x000e620000002100 */
[----:B------:R-:W-:Y:S01]  /*a460*/  IMAD R3, R16, 0x8, R15 ;  /* 0x0000000810037824 */ /* 0x000fe200078e020f */
[----:B-1----:R-:W-:Y:S02]  /*a470*/  LOP3.LUT R2, R0, 0x7f, RZ, 0xc0, !PT ;  /* 0x0000007f00027812 */ /* 0x002fe400078ec0ff */
[----:B------:R-:W-:Y:S02]  /*a480*/  SHF.L.U32 R0, R10, 0x1f, RZ ;  /* 0x0000001f0a007819 */ /* 0x000fe400000006ff */
[----:B------:R-:W-:Y:S02]  /*a490*/  ISETP.NE.AND P1, PT, R2, RZ, PT ;  /* 0x000000ff0200720c */ /* 0x000fe40003f25270 */
[----:B------:R-:W1:Y:S02]  /*a4a0*/  SYNCS.PHASECHK.TRANS64.TRYWAIT P0, [R3+URZ+0x30840], R0 ;  /* 0x03084000030075a7 */ /* 0x000e64000800017f */
[----:B-1----:R-:W-:Y:S09]  /*a4b0*/  @!P0 BRA `(.L_x_2322) ;  /* 0x0000000800e08947 */ /* 0x002ff20003800000 */
.L_x_2356:
[----:B------:R-:W-:Y:S05]  /*a4c0*/  @P1 BRA `(.L_x_2323) ;  /* 0x0000000000181947 */ /* 0x000fea0003800000 */
[----:B------:R-:W1:Y:S01]  /*a4d0*/  S2R R2, SR_TID.X ;  /* 0x0000000000027919 */ /* 0x000e620000002100 */
[----:B------:R-:W-:-:S04]  /*a4e0*/  IMAD.MOV.U32 R0, RZ, RZ, 0x4100 ;  /* 0x00004100ff007424 */ /* 0x000fc800078e00ff */
[----:B------:R1:W-:Y:S02]  /*a4f0*/  SYNCS.ARRIVE.TRANS64 RZ, [R3+URZ+0x30830], R0 ;  /* 0x0308300003ff79a7 */ /* 0x0003e4000800003f */
[----:B-1----:R-:W-:-:S13]  /*a500*/  LOP3.LUT P0, RZ, R2, 0x1f, RZ, 0xc0, !PT ;  /* 0x0000001f02ff7812 */ /* 0x002fda000780c0ff */
[----:B------:R-:W-:Y:S05]  /*a510*/  @!P0 BRA `(.L_x_2323) ;  /* 0x0000000000048947 */ /* 0x000fea0003800000 */
[----:B------:R-:W-:Y:S01]  /*a520*/  BPT.TRAP 0x1 ;  /* 0x000000040000795c */ /* 0x000fe20000300000 */
.L_x_2323:
        /* <DEDUP_REMOVED lines=41> */
.L_x_2304:
[----:B------:R-:W-:Y:S05]  /*a7c0*/  BSYNC B0 ;  /* 0x0000000000007941 */ /* 0x000fea0003800000 */
.L_x_2299:
[----:B------:R-:W-:-:S03]  /*a7d0*/  UMOV UR8, 0xffffffff ;  /* 0xffffffff00087882 */ /* 0x000fc60000000000 */
[----:B------:R-:W-:Y:S05]  /*a7e0*/  BRA.DIV UR8, `(.L_x_2324) ;  /* 0x0000000a08287947 */ /* 0x000fea000b800000 */
[----:B------:R-:W-:-:S13]  /*a7f0*/  ELECT P6, URZ, PT ;  /* 0x00000000003f782f */ /* 0x000fda00038c0000 */
.L_x_2359:
[----:B------:R-:W-:Y:S05]  /*a800*/  @!P6 BRA `(.L_x_2198) ;  /* 0x000000000084e947 */ /* 0x000fea0003800000 */
[----:B------:R-:W-:-:S06]  /*a810*/  ULOP3.LUT UR8, UR38, 0x2, URZ, 0xfc, !UPT ;  /* 0x0000000226087892 */ /* 0x000fcc000f8efc3f */
[----:B------:R-:W-:-:S05]  /*a820*/  IMAD.U32 R2, RZ, RZ, UR8 ;  /* 0x00000008ff027e24 */ /* 0x000fca000f8e00ff */
[----:B------:R-:W-:-:S13]  /*a830*/  ISETP.NE.AND P2, PT, R2, 0x3, PT ;  /* 0x000000030200780c */ /* 0x000fda0003f45270 */
[----:B------:R-:W-:Y:S05]  /*a840*/  @!P2 BRA `(.L_x_2325) ;  /* 0x000000000004a947 */ /* 0x000fea0003800000 */
[----:B---3--:R-:W-:Y:S01]  /*a850*/  BPT.TRAP 0x1 ;  /* 0x000000040000795c */ /* 0x008fe20000300000 */
.L_x_2325:
        /* <DEDUP_REMOVED lines=15> */
.L_x_2360:
[----:B------:R-:W2:Y:S02]  /*a950*/  SYNCS.PHASECHK.TRANS64.TRYWAIT P0, [R3+URZ], R2 ;  /* 0x00000002030075a7 */ /* 0x000ea4000800017f */
[----:B--2---:R-:W-:Y:S05]  /*a960*/  @!P0 BRA `(.L_x_2327) ;  /* 0x0000000400fc8947 */ /* 0x004fea0003800000 */
.L_x_2361:
[----:B------:R-:W-:Y:S05]  /*a970*/  @!P2 BRA `(.L_x_2328) ;  /* 0x000000000004a947 */ /* 0x000fea0003800000 */
[----:B---3--:R-:W-:Y:S01]  /*a980*/  BPT.TRAP 0x1 ;  /* 0x000000040000795c */ /* 0x008fe20000300000 */
.L_x_2328:
[----:B--2---:R-:W-:-:S04]  /*a990*/  VIADD R3, R8, 0x30840 ;  /* 0x0003084008037836 */ /* 0x004fc80000000000 */
[----:B------:R-:W-:-:S04]  /*a9a0*/  IMAD R5, R0, 0x8, R3 ;  /* 0x0000000800057824 */ /* 0x000fc800078e0203 */
[----:B------:R-:W2:Y:S02]  /*a9b0*/  SYNCS.PHASECHK.TRANS64.TRYWAIT P0, [R5+URZ], R4 ;  /* 0x00000004050075a7 */ /* 0x000ea4000800017f */
[----:B--2---:R-:W-:Y:S05]  /*a9c0*/  @!P0 BRA `(.L_x_2329) ;  /* 0x0000000400f88947 */ /* 0x004fea0003800000 */
.L_x_2362:
[----:B------:R-:W-:-:S07]  /*a9d0*/  IMAD R3, R6, 0x8, R3 ;  /* 0x0000000806037824 */ /* 0x000fce00078e0203 */
.L_x_2330:
[----:B----4-:R4:W1:Y:S02]  /*a9e0*/  SYNCS.PHASECHK.TRANS64.TRYWAIT P0, [R3+URZ], R2 ;  /* 0x00000002030075a7 */ /* 0x010864000800017f */
[----:B-1----:R-:W-:Y:S05]  /*a9f0*/  @!P0 NANOSLEEP.SYNCS 0x989680 ;  /* 0x009896800000895d */ /* 0x002fea0003900000 */
[----:B------:R-:W1:Y:S02]  /*aa00*/  @!P0 SYNCS.PHASECHK.TRANS64 P0, [R3+URZ], R2 ;  /* 0x00000002030085a7 */ /* 0x000e64000800007f */
[----:B-1----:R-:W-:Y:S05]  /*aa10*/  @!P0 BRA `(.L_x_2330) ;  /* 0xfffffffc00f08947 */ /* 0x002fea000383ffff */
.L_x_2198:
[----:B---3--:R-:W-:Y:S05]  /*aa20*/  BSYNC B6 ;  /* 0x0000000000067941 */ /* 0x008fea0003800000 */
.L_x_2192:
[----:B------:R-:W-:Y:S05]  /*aa30*/  EXIT ;  /* 0x000000000000794d */ /* 0x000fea0003800000 */
.L_x_2209:
[----:B------:R-:W-:Y:S02]  /*aa40*/  IMAD.MOV.U32 R12, RZ, RZ, RZ ;  /* 0x000000ffff0c7224 */ /* 0x000fe400078e00ff */
[----:B------:R-:W-:Y:S02]  /*aa50*/  IMAD.MOV.U32 R11, RZ, RZ, 0x1f ;  /* 0x0000001fff0b7424 */ /* 0x000fe400078e00ff */
[----:B------:R-:W-:-:S07]  /*aa60*/  IMAD.MOV.U32 R15, RZ, RZ, -0x1 ;  /* 0xffffffffff0f7424 */ /* 0x000fce00078e00ff */
[----:B------:R-:W-:Y:S05]  /*aa70*/  WARPSYNC.COLLECTIVE R15, `(.L_x_2331) ;  /* 0x000000000f087348 */ /* 0x000fea0003c00000 */
[----:B------:R1:W2:Y:S02]  /*aa80*/  SHFL.IDX P6, R14, R13, R12, R11 ;  /* 0x0000000c0d0e7389 */ /* 0x0002a400000c000b */
[----:B-12---:R-:W-:Y:S01]  /*aa90*/  ENDCOLLECTIVE ;  /* 0x000000000000791b */ /* 0x006fe20003800000 */
.L_x_2331:
[----:B------:R-:W-:Y:S05]  /*aaa0*/  BRA `(.L_x_2332) ;  /* 0xffffff6800e47947 */ /* 0x000fea000383ffff */
.L_x_2211:
        /* <DEDUP_REMOVED lines=8> */
.L_x_2215:
[----:B---3--:R3:W4:Y:S02]  /*ab30*/  SYNCS.PHASECHK.TRANS64.TRYWAIT P0, [R0+URZ+0x30810], R191 ;  /* 0x030810bf000075a7 */ /* 0x008724000800017f */
[----:B----4-:R-:W-:Y:S05]  /*ab40*/  @!P0 NANOSLEEP.SYNCS 0x989680 ;  /* 0x009896800000895d */ /* 0x010fea0003900000 */
[----:B------:R-:W4:Y:S02]  /*ab50*/  @!P0 SYNCS.PHASECHK.TRANS64 P0, [R0+URZ+0x30810], R191 ;  /* 0x030810bf000085a7 */ /* 0x000f24000800007f */
[----:B----4-:R-:W-:Y:S05]  /*ab60*/  @!P0 BRA `(.L_x_2215) ;  /* 0xfffffffc00f08947 */ /* 0x010fea000383ffff */
[----:B------:R-:W-:Y:S05]  /*ab70*/  BRA `(.L_x_2214) ;  /* 0xffffff7000cc7947 */ /* 0x000fea000383ffff */
.L_x_2219:
[----:B--2---:R2:W1:Y:S02]  /*ab80*/  SYNCS.PHASECHK.TRANS64.TRYWAIT P0, [R0+URZ+0x30830], R191 ;  /* 0x030830bf000075a7 */ /* 0x004464000800017f */
[----:B-1----:R-:W-:Y:S05]  /*ab90*/  @!P0 NANOSLEEP.SYNCS 0x989680 ;  /* 0x009896800000895d */ /* 0x002fea0003900000 */
[----:B------:R-:W1:Y:S02]  /*aba0*/  @!P0 SYNCS.PHASECHK.TRANS64 P0, [R0+URZ+0x30830], R191 ;  /* 0x030830bf000085a7 */ /* 0x000e64000800007f */
[----:B-1----:R-:W-:Y:S05]  /*abb0*/  @!P0 BRA `(.L_x_2219) ;  /* 0xfffffffc00f08947 */ /* 0x002fea000383ffff */
[----:B------:R-:W-:Y:S05]  /*abc0*/  BRA `(.L_x_2218) ;  /* 0xffffff7800e47947 */ /* 0x000fea000383ffff */
.L_x_2226:
[----:B------:R-:W-:Y:S01]  /*abd0*/  BSSY B0, `(.L_x_2333) ;  /* 0x0000005000007945 */ /* 0x000fe20003800000 */
[----:B------:R-:W-:-:S07]  /*abe0*/  IMAD.MOV.U32 R15, RZ, RZ, -0x1 ;  /* 0xffffffffff0f7424 */ /* 0x000fce00078e00ff */
[----:B-1----:R-:W-:Y:S05]  /*abf0*/  WARPSYNC.COLLECTIVE R15, `(.L_x_2334) ;  /* 0x000000000f087348 */ /* 0x002fea0003c00000 */
[----:B------:R-:W-:Y:S01]  /*ac00*/  NOP ;  /* 0x0000000000007918 */ /* 0x000fe20000000000 */
[----:B-1----:R-:W-:Y:S01]  /*ac10*/  ENDCOLLECTIVE ;  /* 0x000000000000791b */ /* 0x002fe20003800000 */
.L_x_2334:
[----:B------:R-:W-:Y:S05]  /*ac20*/  BSYNC B0 ;  /* 0x0000000000007941 */ /* 0x000fea0003800000 */
.L_x_2333:
[----:B------:R-:W-:Y:S05]  /*ac30*/  BRA `(.L_x_2335) ;  /* 0xffffffac00187947 */ /* 0x000fea000383ffff */
.L_x_2235:
[----:B------:R-:W-:Y:S01]  /*ac40*/  BSSY B0, `(.L_x_2336) ;  /* 0x0000005000007945 */ /* 0x000fe20003800000 */
[----:B------:R-:W-:-:S07]  /*ac50*/  IMAD.MOV.U32 R15, RZ, RZ, -0x1 ;  /* 0xffffffffff0f7424 */ /* 0x000fce00078e00ff */
[----:B-12---:R-:W-:Y:S05]  /*ac60*/  WARPSYNC.COLLECTIVE R15, `(.L_x_2337) ;  /* 0x000000000f087348 */ /* 0x006fea0003c00000 */
[----:B------:R-:W-:Y:S01]  /*ac70*/  NOP ;  /* 0x0000000000007918 */ /* 0x000fe20000000000 */
[----:B-12---:R-:W-:Y:S01]  /*ac80*/  ENDCOLLECTIVE ;  /* 0x000000000000791b */ /* 0x006fe20003800000 */
.L_x_2337:
[----:B------:R-:W-:Y:S05]  /*ac90*/  BSYNC B0 ;  /* 0x0000000000007941 */ /* 0x000fea0003800000 */
.L_x_2336:
[----:B------:R-:W-:Y:S05]  /*aca0*/  BRA `(.L_x_2338) ;  /* 0xffffffb0001c7947 */ /* 0x000fea000383ffff */
.L_x_2252:
[----:B------:R-:W-:Y:S01]  /*acb0*/  BSSY B0, `(.L_x_2339) ;  /* 0x0000005000007945 */ /* 0x000fe20003800000 */
[----:B------:R-:W-:-:S07]  /*acc0*/  IMAD.MOV.U32 R15, RZ, RZ, -0x1 ;  /* 0xffffffffff0f7424 */ /* 0x000fce00078e00ff */
[----:B------:R-:W-:Y:S05]  /*acd0*/  WARPSYNC.COLLECTIVE R15, `(.L_x_2340) ;  /* 0x000000000f087348 */ /* 0x000fea0003c00000 */
[----:B------:R-:W-:Y:S01]  /*ace0*/  NOP ;  /* 0x0000000000007918 */ /* 0x000fe20000000000 */
[----:B------:R-:W-:Y:S01]  /*acf0*/  ENDCOLLECTIVE ;  /* 0x000000000000791b */ /* 0x000fe20003800000 */
.L_x_2340:
[----:B------:R-:W-:Y:S05]  /*ad00*/  BSYNC B0 ;  /* 0x0000000000007941 */ /* 0x000fea0003800000 */
.L_x_2339:
[----:B------:R-:W-:Y:S05]  /*ad10*/  BRA `(.L_x_2341) ;  /* 0xffffffbc00647947 */ /* 0x000fea000383ffff */
.L_x_2265:
[----:B------:R-:W-:Y:S01]  /*ad20*/  BSSY B0, `(.L_x_2342) ;  /* 0x0000005000007945 */ /* 0x000fe20003800000 */
[----:B------:R-:W-:-:S07]  /*ad30*/  IMAD.MOV.U32 R15, RZ, RZ, -0x1 ;  /* 0xffffffffff0f7424 */ /* 0x000fce00078e00ff */
[----:B------:R-:W-:Y:S05]  /*ad40*/  WARPSYNC.COLLECTIVE R15, `(.L_x_2343) ;  /* 0x000000000f087348 */ /* 0x000fea0003c00000 */
[----:B------:R-:W-:Y:S01]  /*ad50*/  NOP ;  /* 0x0000000000007918 */ /* 0x000fe20000000000 */
[----:B------:R-:W-:Y:S01]  /*ad60*/  ENDCOLLECTIVE ;  /* 0x000000000000791b */ /* 0x000fe20003800000 */
.L_x_2343:
[----:B------:R-:W-:Y:S05]  /*ad70*/  BSYNC B0 ;  /* 0x0000000000007941 */ /* 0x000fea0003800000 */
.L_x_2342:
[----:B------:R-:W-:Y:S05]  /*ad80*/  BRA `(.L_x_2344) ;  /* 0xffffffc000f87947 */ /* 0x000fea000383ffff */
.L_x_2277:
[----:B------:R-:W-:Y:S01]  /*ad90*/  BSSY B0, `(.L_x_2345) ;  /* 0x0000005000007945 */ /* 0x000fe20003800000 */
[----:B------:R-:W-:-:S07]  /*ada0*/  IMAD.MOV.U32 R15, RZ, RZ, -0x1 ;  /* 0xffffffffff0f7424 */ /* 0x000fce00078e00ff */
[----:B------:R-:W-:Y:S05]  /*adb0*/  WARPSYNC.COLLECTIVE R15, `(.L_x_2346) ;  /* 0x000000000f087348 */ /* 0x000fea0003c00000 */
[----:B------:R-:W-:Y:S01]  /*adc0*/  NOP ;  /* 0x0000000000007918 */ /* 0x000fe20000000000 */
[----:B------:R-:W-:Y:S01]  /*add0*/  ENDCOLLECTIVE ;  /* 0x000000000000791b */ /* 0x000fe20003800000 */
.L_x_2346:
[----:B------:R-:W-:Y:S05]  /*ade0*/  BSYNC B0 ;  /* 0x0000000000007941 */ /* 0x000fea0003800000 */
.L_x_2345:
[----:B------:R-:W-:Y:S05]  /*adf0*/  BRA `(.L_x_2347) ;  /* 0xffffffc800207947 */ /* 0x000fea000383ffff */
.L_x_2305:
[----:B-1----:R1:W2:Y:S02]  /*ae00*/  SYNCS.PHASECHK.TRANS64.TRYWAIT P0, [R15+URZ+0x30820], R0 ;  /* 0x030820000f0075a7 */ /* 0x0022a4000800017f */
[----:B--2---:R-:W-:Y:S05]  /*ae10*/  @!P0 NANOSLEEP.SYNCS 0x989680 ;  /* 0x009896800000895d */ /* 0x004fea0003900000 */
[----:B------:R-:W2:Y:S02]  /*ae20*/  @!P0 SYNCS.PHASECHK.TRANS64 P0, [R15+URZ+0x30820], R0 ;  /* 0x030820000f0085a7 */ /* 0x000ea4000800007f */
[----:B--2---:R-:W-:Y:S05]  /*ae30*/  @!P0 BRA `(.L_x_2305) ;  /* 0xfffffffc00f08947 */ /* 0x004fea000383ffff */
[----:B------:R-:W-:Y:S05]  /*ae40*/  BRA `(.L_x_2348) ;  /* 0xffffffdc00907947 */ /* 0x000fea000383ffff */
.L_x_2309:
[----:B--2---:R2:W3:Y:S02]  /*ae50*/  SYNCS.PHASECHK.TRANS64.TRYWAIT P1, [R15+URZ+0x30840], R18 ;  /* 0x030840120f0075a7 */ /* 0x0044e4000802017f */
[----:B---3--:R-:W-:Y:S05]  /*ae60*/  @!P1 NANOSLEEP.SYNCS 0x989680 ;  /* 0x009896800000995d */ /* 0x008fea0003900000 */
[----:B------:R-:W3:Y:S02]  /*ae70*/  @!P1 SYNCS.PHASECHK.TRANS64 P1, [R15+URZ+0x30840], R18 ;  /* 0x030840120f0095a7 */ /* 0x000ee4000802007f */
[----:B---3--:R-:W-:Y:S05]  /*ae80*/  @!P1 BRA `(.L_x_2309) ;  /* 0xfffffffc00f09947 */ /* 0x008fea000383ffff */
[----:B------:R-:W-:Y:S05]  /*ae90*/  BRA `(.L_x_2349) ;  /* 0xffffffe400487947 */ /* 0x000fea000383ffff */
.L_x_2311:
[----:B-1----:R1:W3:Y:S02]  /*aea0*/  SYNCS.PHASECHK.TRANS64.TRYWAIT P1, [R15+URZ+0x30828], R18 ;  /* 0x030828120f0075a7 */ /* 0x0022e4000802017f */
[----:B---3--:R-:W-:Y:S05]  /*aeb0*/  @!P1 NANOSLEEP.SYNCS 0x989680 ;  /* 0x009896800000995d */ /* 0x008fea0003900000 */
[----:B------:R-:W3:Y:S02]  /*aec0*/  @!P1 SYNCS.PHASECHK.TRANS64 P1, [R15+URZ+0x30828], R18 ;  /* 0x030828120f0095a7 */ /* 0x000ee4000802007f */
[----:B---3--:R-:W-:Y:S05]  /*aed0*/  @!P1 BRA `(.L_x_2311) ;  /* 0xfffffffc00f09947 */ /* 0x008fea000383ffff */
[----:B------:R-:W-:Y:S05]  /*aee0*/  BRA `(.L_x_2350) ;  /* 0xffffffe400e87947 */ /* 0x000fea000383ffff */
.L_x_2313:
[----:B---3--:R3:W4:Y:S02]  /*aef0*/  SYNCS.PHASECHK.TRANS64.TRYWAIT P1, [R15+URZ+0x30848], R18 ;  /* 0x030848120f0075a7 */ /* 0x008724000802017f */
[----:B----4-:R-:W-:Y:S05]  /*af00*/  @!P1 NANOSLEEP.SYNCS 0x989680 ;  /* 0x009896800000995d */ /* 0x010fea0003900000 */
[----:B------:R-:W4:Y:S02]  /*af10*/  @!P1 SYNCS.PHASECHK.TRANS64 P1, [R15+URZ+0x30848], R18 ;  /* 0x030848120f0095a7 */ /* 0x000f24000802007f */
[----:B----4-:R-:W-:Y:S05]  /*af20*/  @!P1 BRA `(.L_x_2313) ;  /* 0xfffffffc00f09947 */ /* 0x010fea000383ffff */
[----:B------:R-:W-:Y:S05]  /*af30*/  BRA `(.L_x_2351) ;  /* 0xffffffe800887947 */ /* 0x000fea000383ffff */
.L_x_2315:
[----:B------:R-:W-:-:S07]  /*af40*/  SHF.L.U32 R4, R10, 0x1f, RZ ;  /* 0x0000001f0a047819 */ /* 0x000fce00000006ff */
.L_x_2352:
[----:B----4-:R4:W1:Y:S02]  /*af50*/  SYNCS.PHASECHK.TRANS64.TRYWAIT P1, [R15+URZ+0x30820], R4 ;  /* 0x030820040f0075a7 */ /* 0x010864000802017f */
[----:B-1----:R-:W-:Y:S05]  /*af60*/  @!P1 NANOSLEEP.SYNCS 0x989680 ;  /* 0x009896800000995d */ /* 0x002fea0003900000 */
[----:B------:R-:W1:Y:S02]  /*af70*/  @!P1 SYNCS.PHASECHK.TRANS64 P1, [R15+URZ+0x30820], R4 ;  /* 0x030820040f0095a7 */ /* 0x000e64000802007f */
[----:B-1----:R-:W-:Y:S05]  /*af80*/  @!P1 BRA `(.L_x_2352) ;  /* 0xfffffffc00f09947 */ /* 0x002fea000383ffff */
[----:B------:R-:W-:Y:S05]  /*af90*/  BRA `(.L_x_2353) ;  /* 0xffffffec000c7947 */ /* 0x000fea000383ffff */
.L_x_2318:
[----:B----4-:R4:W1:Y:S02]  /*afa0*/  SYNCS.PHASECHK.TRANS64.TRYWAIT P1, [R15+URZ+0x30840], R12 ;  /* 0x0308400c0f0075a7 */ /* 0x010864000802017f */
[----:B-1----:R-:W-:Y:S05]  /*afb0*/  @!P1 NANOSLEEP.SYNCS 0x989680 ;  /* 0x009896800000995d */ /* 0x002fea0003900000 */
[----:B------:R-:W1:Y:S02]  /*afc0*/  @!P1 SYNCS.PHASECHK.TRANS64 P1, [R15+URZ+0x30840], R12 ;  /* 0x0308400c0f0095a7 */ /* 0x000e64000802007f */
[----:B-1----:R-:W-:Y:S05]  /*afd0*/  @!P1 BRA `(.L_x_2318) ;  /* 0xfffffffc00f09947 */ /* 0x002fea000383ffff */
[----:B------:R-:W-:Y:S05]  /*afe0*/  BRA `(.L_x_2354) ;  /* 0xffffffec00c87947 */ /* 0x000fea000383ffff */
.L_x_2320:
[----:B-1----:R1:W2:Y:S02]  /*aff0*/  SYNCS.PHASECHK.TRANS64.TRYWAIT P1, [R15+URZ+0x30828], R12 ;  /* 0x0308280c0f0075a7 */ /* 0x0022a4000802017f */
[----:B--2---:R-:W-:Y:S05]  /*b000*/  @!P1 NANOSLEEP.SYNCS 0x989680 ;  /* 0x009896800000995d */ /* 0x004fea0003900000 */
[----:B------:R-:W2:Y:S02]  /*b010*/  @!P1 SYNCS.PHASECHK.TRANS64 P1, [R15+URZ+0x30828], R12 ;  /* 0x0308280c0f0095a7 */ /* 0x000ea4000802007f */
[----:B--2---:R-:W-:Y:S05]  /*b020*/  @!P1 BRA `(.L_x_2320) ;  /* 0xfffffffc00f09947 */ /* 0x004fea000383ffff */
[----:B------:R-:W-:Y:S05]  /*b030*/  BRA `(.L_x_2355) ;  /* 0xfffffff0005c7947 */ /* 0x000fea000383ffff */
.L_x_2322:
[----:B------:R1:W1:Y:S02]  /*b040*/  SYNCS.PHASECHK.TRANS64.TRYWAIT P0, [R3+URZ+0x30840], R0 ;  /* 0x03084000030075a7 */ /* 0x000264000800017f */
[----:B-1----:R-:W-:Y:S05]  /*b050*/  @!P0 NANOSLEEP.SYNCS 0x989680 ;  /* 0x009896800000895d */ /* 0x002fea0003900000 */
[----:B------:R-:W1:Y:S02]  /*b060*/  @!P0 SYNCS.PHASECHK.TRANS64 P0, [R3+URZ+0x30840], R0 ;  /* 0x03084000030085a7 */ /* 0x000e64000800007f */
[----:B-1----:R-:W-:Y:S05]  /*b070*/  @!P0 BRA `(.L_x_2322) ;  /* 0xfffffffc00f08947 */ /* 0x002fea000383ffff */
[----:B------:R-:W-:Y:S05]  /*b080*/  BRA `(.L_x_2356) ;  /* 0xfffffff4000c7947 */ /* 0x000fea000383ffff */
.L_x_2324:
[----:B------:R-:W-:Y:S01]  /*b090*/  BSSY B0, `(.L_x_2357) ;  /* 0x0000006000007945 */ /* 0x000fe20003800000 */
[----:B------:R-:W-:-:S07]  /*b0a0*/  IMAD.MOV.U32 R15, RZ, RZ, -0x1 ;  /* 0xffffffffff0f7424 */ /* 0x000fce00078e00ff */
[----:B---3--:R-:W-:Y:S05]  /*b0b0*/  WARPSYNC.COLLECTIVE R15, `(.L_x_2358) ;  /* 0x000000000f0c7348 */ /* 0x008fea0003c00000 */
[----:B------:R-:W-:Y:S02]  /*b0c0*/  ELECT P6, UR62, PT ;  /* 0x00000000003e782f */ /* 0x000fe400038c0000 */
[----:B------:R-:W-:Y:S01]  /*b0d0*/  MOV R14, UR62 ;  /* 0x0000003e000e7c02 */ /* 0x000fe20008000f00 */
[----:B---3--:R-:W-:Y:S10]  /*b0e0*/  ENDCOLLECTIVE ;  /* 0x000000000000791b */ /* 0x008ff40003800000 */
.L_x_2358:
[----:B------:R-:W-:Y:S05]  /*b0f0*/  BSYNC B0 ;  /* 0x0000000000007941 */ /* 0x000fea0003800000 */
.L_x_2357:
[----:B------:R-:W-:Y:S05]  /*b100*/  BRA `(.L_x_2359) ;  /* 0xfffffff400bc7947 */ /* 0x000fea000383ffff */
.L_x_2326:
[----:B-1----:R1:W2:Y:S02]  /*b110*/  SYNCS.PHASECHK.TRANS64.TRYWAIT P0, [R7+URZ], R4 ;  /* 0x00000004070075a7 */ /* 0x0022a4000800017f */
[----:B--2---:R-:W-:Y:S05]  /*b120*/  @!P0 NANOSLEEP.SYNCS 0x989680 ;  /* 0x009896800000895d */ /* 0x004fea0003900000 */
[----:B------:R-:W2:Y:S02]  /*b130*/  @!P0 SYNCS.PHASECHK.TRANS64 P0, [R7+URZ], R4 ;  /* 0x00000004070085a7 */ /* 0x000ea4000800007f */
[----:B--2---:R-:W-:Y:S05]  /*b140*/  @!P0 BRA `(.L_x_2326) ;  /* 0xfffffffc00f08947 */ /* 0x004fea000383ffff */
[----:B------:R-:W-:Y:S05]  /*b150*/  BRA `(.L_x_2360) ;  /* 0xfffffff400fc7947 */ /* 0x000fea000383ffff */
.L_x_2327:
[----:B--2---:R2:W4:Y:S02]  /*b160*/  SYNCS.PHASECHK.TRANS64.TRYWAIT P0, [R3+URZ], R2 ;  /* 0x00000002030075a7 */ /* 0x004524000800017f */
[----:B----4-:R-:W-:Y:S05]  /*b170*/  @!P0 NANOSLEEP.SYNCS 0x989680 ;  /* 0x009896800000895d */ /* 0x010fea0003900000 */
[----:B------:R-:W4:Y:S02]  /*b180*/  @!P0 SYNCS.PHASECHK.TRANS64 P0, [R3+URZ], R2 ;  /* 0x00000002030085a7 */ /* 0x000f24000800007f */
[----:B----4-:R-:W-:Y:S05]  /*b190*/  @!P0 BRA `(.L_x_2327) ;  /* 0xfffffffc00f08947 */ /* 0x010fea000383ffff */
[----:B------:R-:W-:Y:S05]  /*b1a0*/  BRA `(.L_x_2361) ;  /* 0xfffffff400f07947 */ /* 0x000fea000383ffff */
.L_x_2329:
[----:B--2---:R2:W4:Y:S02]  /*b1b0*/  SYNCS.PHASECHK.TRANS64.TRYWAIT P0, [R5+URZ], R4 ;  /* 0x00000004050075a7 */ /* 0x004524000800017f */
[----:B----4-:R-:W-:Y:S05]  /*b1c0*/  @!P0 NANOSLEEP.SYNCS 0x989680 ;  /* 0x009896800000895d */ /* 0x010fea0003900000 */
[----:B------:R-:W4:Y:S02]  /*b1d0*/  @!P0 SYNCS.PHASECHK.TRANS64 P0, [R5+URZ], R4 ;  /* 0x00000004050085a7 */ /* 0x000f24000800007f */
[----:B----4-:R-:W-:Y:S05]  /*b1e0*/  @!P0 BRA `(.L_x_2329) ;  /* 0xfffffffc00f08947 */ /* 0x010fea000383ffff */
[----:B------:R-:W-:Y:S05]  /*b1f0*/  BRA `(.L_x_2362) ;  /* 0xfffffff400f47947 */ /* 0x000fea000383ffff */
.L_x_2363:
        /* <DEDUP_REMOVED lines=16> */
.L_x_7305:


//--------------------- .text._ZN7cutlass13device_kernelIN5flash11enable_sm90INS1_16FlashAttnBwdSm90INS1_25CollectiveMainloopBwdSm90ILi2ELi2ELi2EN4cute5tupleIJNS5_1CILi1EEES8_S8_EEENS6_IJNS7_ILi64EEENS7_ILi128EEESB_EEENS_10bfloat16_tEfNS_4arch4Sm90ELb1ELb0ELb1ELb0ELb0ELb1ELb0ELb0ELi2ELi1ELi2ELi1ELb0EEENS1_21CollectiveEpilogueBwdISC_SD_SF_Li256ELb0ELb0ELi1EEENS1_25SingleTileBwdLPTSchedulerILb0ELi128ELb0EEEEEEEEEvNT_6ParamsE --------------------------
	.section	.text._ZN7cutlass13device_kernelIN5flash11enable_sm90INS1_16FlashAttnBwdSm90INS1_25CollectiveMainloopBwdSm90ILi2ELi2ELi2EN4cute5tupleIJNS5_1CILi1EEES8_S8_EEENS6_IJNS7_ILi64EEENS7_ILi128EEESB_EEENS_10bfloat16_tEfNS_4arch4Sm90ELb1ELb0ELb1ELb0ELb0ELb1ELb0ELb0ELi2ELi1ELi2ELi1ELb0EEENS1_21CollectiveEpilogueBwdISC_SD_SF_Li256ELb0ELb0ELi1EEENS1_25SingleTileBwdLPTSchedulerILb0ELi128ELb0EEEEEEEEEvNT_6ParamsE,"ax",@progbits
	.align	128
.text._ZN7cutlass13device_kernelIN5flash11enable_sm90INS1_16FlashAttnBwdSm90INS1_25CollectiveMainloopBwdSm90ILi2ELi2ELi2EN4cute5tupleIJNS5_1CILi1EEES8_S8_EEENS6_IJNS7_ILi64EEENS7_ILi128EEESB_EEENS_10bfloat16_tEfNS_4arch4Sm90ELb1ELb0ELb1ELb0ELb0ELb1ELb0ELb0ELi2ELi1ELi2ELi1ELb0EEENS1_21CollectiveEpilogueBwdISC_SD_SF_Li256ELb0ELb0ELi1EEENS1_25SingleTileBwdLPTSchedulerILb0ELi128ELb0EEEEEEEEEvNT_6ParamsE:
        .type           _ZN7cutlass13device_kernelIN5flash11enable_sm90INS1_16FlashAttnBwdSm90INS1_25CollectiveMainloopBwdSm90ILi2ELi2ELi2EN4cute5tupleIJNS5_1CILi1EEES8_S8_EEENS6_IJNS7_ILi64EEENS7_ILi128EEESB_EEENS_10bfloat16_tEfNS_4arch4Sm90ELb1ELb0ELb1ELb0ELb0ELb1ELb0ELb0ELi2ELi1ELi2ELi1ELb0EEENS1_21CollectiveEpilogueBwdISC_SD_SF_Li256ELb0ELb0ELi1EEENS1_25SingleTileBwdLPTSchedulerILb0ELi128ELb0EEEEEEEEEvNT_6ParamsE,@function
        .size           _ZN7cutlass13device_kernelIN5flash11enable_sm90INS1_16FlashAttnBwdSm90INS1_25CollectiveMainloopBwdSm90ILi2ELi2ELi2EN4cute5tupleIJNS5_1CILi1EEES8_S8_EEENS6_IJNS7_ILi64EEENS7_ILi128EEESB_EEENS_10bfloat16_tEfNS_4arch4Sm90ELb1ELb0ELb1ELb0ELb0ELb1ELb0ELb0ELi2ELi1ELi2ELi1ELb0EEENS1_21CollectiveEpilogueBwdISC_SD_SF_Li256ELb0ELb0ELi1EEENS1_25SingleTileBwdLPTSchedulerILb0ELi128ELb0EEEEEEEEEvNT_6ParamsE,(.L_x_7306 - _ZN7cutlass13device_kernelIN5flash11enable_sm90INS1_16FlashAttnBwdSm90INS1_25CollectiveMainloopBwdSm90ILi2ELi2ELi2EN4cute5tupleIJNS5_1CILi1EEES8_S8_EEENS6_IJNS7_ILi64EEENS7_ILi128EEESB_EEENS_10bfloat16_tEfNS_4arch4Sm90ELb1ELb0ELb1ELb0ELb0ELb1ELb0ELb0ELi2ELi1ELi2ELi1ELb0EEENS1_21CollectiveEpilogueBwdISC_SD_SF_Li256ELb0ELb0ELi1EEENS1_25SingleTileBwdLPTSchedulerILb0ELi128ELb0EEEEEEEEEvNT_6ParamsE)
        .other          _ZN7cutlass13device_kernelIN5flash11enable_sm90INS1_16FlashAttnBwdSm90INS1_25CollectiveMainloopBwdSm90ILi2ELi2ELi2EN4cute5tupleIJNS5_1CILi1EEES8_S8_EEENS6_IJNS7_ILi64EEENS7_ILi128EEESB_EEENS_10bfloat16_tEfNS_4arch4Sm90ELb1ELb0ELb1ELb0ELb0ELb1ELb0ELb0ELi2ELi1ELi2ELi1ELb0EEENS1_21CollectiveEpilogueBwdISC_SD_SF_Li256ELb0ELb0ELi1EEENS1_25SingleTileBwdLPTSchedulerILb0ELi128ELb0EEEEEEEEEvNT_6ParamsE,@"STO_CUDA_ENTRY STV_DEFAULT"
_ZN7cutlass13device_kernelIN5flash11enable_sm90INS1_16FlashAttnBwdSm90INS1_25CollectiveMainloopBwdSm90ILi2ELi2ELi2EN4cute5tupleIJNS5_1CILi1EEES8_S8_EEENS6_IJNS7_ILi64EEENS7_ILi128EEESB_EEENS_10bfloat16_tEfNS_4arch4Sm90ELb1ELb0ELb1ELb0ELb0ELb1ELb0ELb0ELi2ELi1ELi2ELi1ELb0EEENS1_21CollectiveEpilogueBwdISC_SD_SF_Li256ELb0ELb0ELi1EEENS1_25SingleTileBwdLPTSchedulerILb0ELi128ELb0EEEEEEEEEvNT_6ParamsE:
        /* <DEDUP_REMOVED lines=30> */
.L_x_2365:
[----:B------:R-:W-:Y:S05]  /*01e0*/  BSYNC B0 ;  /* 0x0000000000007941 */ /* 0x000fea0003800000 */
.L_x_2364:
        /* <DEDUP_REMOVED lines=37> */
.L_x_2366:
        /* <DEDUP_REMOVED lines=22> */
.L_x_2367:
[----:B------:R-:W-:Y:S01]  /*05a0*/  PLOP3.LUT P0, PT, PT, PT, UP0, 0x80, 0x0 ;  /* 0x000000000000781c */ /* 0x000fe20003f0f008 */
[----:B------:R-:W-:Y:S01]  /*05b0*/  NOP ;  /* 0x0000000000007918 */ /* 0x000fe20000000000 */
[----:B------:R-:W-:Y:S01]  /*05c0*/  BSSY B6, `(.L_x_2368) ;  /* 0x00009a1000067945 */ /* 0x000fe20003800000 */
[----:B-12-4-:R-:W-:Y:S10]  /*05d0*/  BAR.SYNC.DEFER_BLOCKING 0x0 ;  /* 0x0000000000007b1d */ /* 0x016ff40000010000 */
[----:B------:R-:W-:Y:S05]  /*05e0*/  @!P0 BRA `(.L_x_2369) ;  /* 0x00000068001c8947 */ /* 0x000fea0003800000 */
.L_x_2370:
[----:B------:R-:W-:-:S08]  /*05f0*/  NOP ;  /* 0x0000000000007918 */ /* 0x000fd00000000000 */
[----:B------:R-:W1:Y:S02]  /*0600*/  USETMAXREG.TRY_ALLOC.CTAPOOL UP0, 0xf0 ;  /* 0x000000f0000079c8 */ /* 0x000e640008000600 */
[----:B-1----:R-:W-:-:S13]  /*0610*/  PLOP3.LUT P0, PT, PT, PT, UP0, 0x80, 0x0 ;  /* 0x000000000000781c */ /* 0x002fda0003f0f008 */
[----:B------:R-:W-:Y:S05]  /*0620*/  @!P0 BRA `(.L_x_2370) ;  /* 0xfffffffc00f08947 */ /* 0x000fea000383ffff */
[----:B------:R-:W-:Y:S01]  /*0630*/  LOP3.LUT R0, R0, 0x3, RZ, 0xc0, !PT ;  /* 0x0000000300007812 */ /* 0x000fe200078ec0ff */
[----:B------:R-:W1:Y:S01]  /*0640*/  S2R R2, SR_TID.X ;  /* 0x0000000000027919 */ /* 0x000e620000002100 */
[----:B------:R-:W2:Y:S01]  /*0650*/  S2UR UR7, SR_CTAID.X ;  /* 0x00000000000779c3 */ /* 0x000ea20000002500 */
[----:B------:R-:W-:Y:S02]  /*0660*/  ULDC UR8, c[0x0][0xb50] ;  /* 0x0002d40000087ab9 */ /* 0x000fe40000000800 */
[----:B------:R-:W-:Y:S01]  /*0670*/  UISETP.NE.AND UP0, UPT, UR8, 0x1, UPT ;  /* 0x000000010800788c */ /* 0x000fe2000bf05270 */
[----:B------:R-:W3:Y:S04]  /*0680*/  SHFL.IDX PT, R0, R0, RZ, 0x1f ;  /* 0x00001fff00007589 */ /* 0x000ee800000e0000 */
[----:B------:R-:W4:Y:S06]  /*0690*/  LDC R3, c[0x0][0xb68] ;  /* 0x0002da00ff037b82 */ /* 0x000f2c0000000800 */
[----:B------:R-:W-:Y:S01]  /*06a0*/  @UP0 ULDC UR4, c[0x0][0xb54] ;  /* 0x0002d50000040ab9 */ /* 0x000fe20000000800 */
[----:B------:R-:W-:Y:S01]  /*06b0*/  @UP0 ULDC UR9, c[0x0][0xb58] ;  /* 0x0002d60000090ab9 */ /* 0x000fe20000000800 */
[----:B--2---:R-:W-:-:S02]  /*06c0*/  UIMAD.WIDE.U32 UR4, UR7, UR4, URZ ;  /* 0x00000004070472a5 */ /* 0x004fc4000f8e003f */
[----:B------:R-:W-:Y:S01]  /*06d0*/  UMOV UR6, UR7 ;  /* 0x0000000700067c82 */ /* 0x000fe20008000000 */
[----:B---3--:R-:W-:Y:S01]  /*06e0*/  ISETP.NE.AND P0, PT, R0, RZ, PT ;  /* 0x000000ff0000720c */ /* 0x008fe20003f05270 */
[----:B------:R-:W-:Y:S01]  /*06f0*/  @UP0 USHF.R.U32.HI UR6, URZ, UR9, UR5 ;  /* 0x000000093f060299 */ /* 0x000fe20008011605 */
[----:B-1----:R-:W-:-:S03]  /*0700*/  SHF.R.U32.HI R2, RZ, 0x7, R2 ;  /* 0x00000007ff027819 */ /* 0x002fc60000011602 */
[----:B------:R-:W-:-:S04]  /*0710*/  UIADD3 UR4, -UR6, URZ, URZ ;  /* 0x0000003f06047290 */ /* 0x000fc8000fffe13f */
[----:B------:R-:W-:-:S04]  /*0720*/  UIMAD UR10, UR8, UR4, UR7 ;  /* 0x00000004080a72a4 */ /* 0x000fc8000f8e0207 */
[----:B------:R-:W-:-:S05]  /*0730*/  @!P0 VIADD R2, R2, 0x9 ;  /* 0x0000000902028836 */ /* 0x000fca0000000000 */
[----:B------:R1:W-:Y:S06]  /*0740*/  @!P0 BAR.ARV R2, 0xa0 ;  /* 0x000280020000851d */ /* 0x0003ec0000002000 */
[----:B----4-:R-:W-:-:S13]  /*0750*/  ISETP.LE.AND P0, PT, R3, UR6, PT ;  /* 0x0000000603007c0c */ /* 0x010fda000bf03270 */
[----:B-1----:R-:W-:Y:S05]  /*0760*/  @!P0 BRA `(.L_x_2371) ;  /* 0x0000000000208947 */ /* 0x002fea0003800000 */
[----:B------:R-:W-:Y:S01]  /*0770*/  ULDC UR7, c[0x0][0xb5c] ;  /* 0x0002d70000077ab9 */ /* 0x000fe20000000800 */
[----:B------:R-:W-:Y:S01]  /*0780*/  UMOV UR36, UR10 ;  /* 0x0000000a00247c82 */ /* 0x000fe20008000000 */
[----:B------:R-:W-:-:S11]  /*0790*/  UISETP.NE.AND UP0, UPT, UR7, 0x1, UPT ;  /* 0x000000010700788c */ /* 0x000fd6000bf05270 */
[----:B------:R-:W-:Y:S02]  /*07a0*/  @UP0 ULDC.64 UR8, c[0x0][0xb60] ;  /* 0x0002d80000080ab9 */ /* 0x000fe40000000a00 */
[----:B------:R-:W-:-:S04]  /*07b0*/  UIMAD.WIDE.U32 UR4, UR10, UR8, URZ ;  /* 0x000000080a0472a5 */ /* 0x000fc8000f8e003f */
[----:B------:R-:W-:-:S04]  /*07c0*/  @UP0 USHF.R.U32.HI UR36, URZ, UR9, UR5 ;  /* 0x000000093f240299 */ /* 0x000fc80008011605 */
[----:B------:R-:W-:Y:S01]  /*07d0*/  UIMAD UR4, UR36, UR7, URZ ;  /* 0x00000007240472a4 */ /* 0x000fe2000f8e023f */
[----:B------:R-:W-:Y:S11]  /*07e0*/  BRA `(.L_x_2372) ;  /* 0x00000000001c7947 */ /* 0x000ff60003800000 */
.L_x_2371:
[----:B------:R-:W-:Y:S01]  /*07f0*/  ULDC UR7, c[0x0][0xb44] ;  /* 0x0002d10000077ab9 */ /* 0x000fe20000000800 */
[----:B------:R-:W-:Y:S01]  /*0800*/  UMOV UR36, UR10 ;  /* 0x0000000a00247c82 */ /* 0x000fe20008000000 */
[----:B------:R-:W-:-:S11]  /*0810*/  UISETP.NE.AND UP0, UPT, UR7, 0x1, UPT ;  /* 0x000000010700788c */ /* 0x000fd6000bf05270 */
[----:B------:R-:W-:Y:S02]  /*0820*/  @UP0 ULDC.64 UR8, c[0x0][0xb48] ;  /* 0x0002d20000080ab9 */ /* 0x000fe40000000a00 */
[----:B------:R-:W-:-:S04]  /*0830*/  UIMAD.WIDE.U32 UR4, UR10, UR8, URZ ;  /* 0x000000080a0472a5 */ /* 0x000fc8000f8e003f */
[----:B------:R-:W-:-:S04]  /*0840*/  @UP0 USHF.R.U32.HI UR36, URZ, UR9, UR5 ;  /* 0x000000093f240299 */ /* 0x000fc80008011605 */
[----:B------:R-:W-:-:S12]  /*0850*/  UIMAD UR4, UR36, UR7, URZ ;  /* 0x00000007240472a4 */ /* 0x000fd8000f8e023f */
.L_x_2372:
[----:B------:R-:W-:Y:S01]  /*0860*/  ULDC UR43, c[0x0][0xb38] ;  /* 0x0002ce00002b7ab9 */ /* 0x000fe20000000800 */
[----:B------:R-:W-:Y:S02]  /*0870*/  UIADD3 UR4, UR10, -UR4, URZ ;  /* 0x800000040a047290 */ /* 0x000fe4000fffe03f */
[----:B------:R-:W-:Y:S01]  /*0880*/  UISETP.NE.AND UP0, UPT, UR43, 0x1, UPT ;  /* 0x000000012b00788c */ /* 0x000fe2000bf05270 */
[----:B------:R-:W-:Y:S02]  /*0890*/  ULDC UR5, c[0x0][0xb44] ;  /* 0x0002d10000057ab9 */ /* 0x000fe40000000800 */
[----:B------:R-:W-:-:S08]  /*08a0*/  UIMAD UR6, UR6, UR5, UR4 ;  /* 0x00000005060672a4 */ /* 0x000fd0000f8e0204 */
[----:B------:R-:W-:Y:S01]  /*08b0*/  @UP0 ULDC UR4, c[0x0][0xb3c] ;  /* 0x0002cf0000040ab9 */ /* 0x000fe20000000800 */
[----:B------:R-:W-:Y:S01]  /*08c0*/  @UP0 ULDC UR7, c[0x0][0xb40] ;  /* 0x0002d00000070ab9 */ /* 0x000fe20000000800 */
[----:B------:R-:W-:Y:S02]  /*08d0*/  UIMAD.WIDE.U32 UR4, UR6, UR4, URZ ;  /* 0x00000004060472a5 */ /* 0x000fe4000f8e003f */
[----:B------:R-:W-:Y:S02]  /*08e0*/  UMOV UR44, UR6 ;  /* 0x00000006002c7c82 */ /* 0x000fe40008000000 */
[----:B------:R-:W-:-:S04]  /*08f0*/  @UP0 USHF.R.U32.HI UR44, URZ, UR7, UR5 ;  /* 0x000000073f2c0299 */ /* 0x000fc80008011605 */
[----:B------:R-:W-:Y:S02]  /*0900*/  UIADD3 UR4, -UR44, URZ, URZ ;  /* 0x0000003f2c047290 */ /* 0x000fe4000fffe13f */
[----:B------:R-:W-:Y:S02]  /*0910*/  ISETP.LE.AND P0, PT, RZ, UR44, PT ;  /* 0x0000002cff007c0c */ /* 0x000fe4000bf03270 */
[----:B------:R-:W-:-:S11]  /*0920*/  UIMAD UR43, UR43, UR4, UR6 ;  /* 0x000000042b2b72a4 */ /* 0x000fd6000f8e0206 */
[----:B------:R-:W-:Y:S05]  /*0930*/  @!P0 BRA `(.L_x_2373) ;  /* 0x0000009400a48947 */ /* 0x000fea0003800000 */
[----:B------:R-:W-:Y:S01]  /*0940*/  ULDC UR7, c[0x0][0x280] ;  /* 0x0000a00000077ab9 */ /* 0x000fe20000000800 */
[----:B------:R-:W-:Y:S01]  /*0950*/  ULDC UR5, c[0x0][0x290] ;  /* 0x0000a40000057ab9 */ /* 0x000fe20000000800 */
[----:B------:R-:W-:Y:S01]  /*0960*/  ULEA UR4, UR36, UR7, 0x7 ;  /* 0x0000000724047291 */ /* 0x000fe2000f8e383f */
[----:B------:R-:W-:Y:S01]  /*0970*/  PLOP3.LUT P0, PT, PT, PT, PT, 0x80, 0x0 ;  /* 0x000000000000781c */ /* 0x000fe20003f0f070 */
[----:B------:R-:W-:Y:S01]  /*0980*/  ULDC UR6, c[0x0][0x74c] ;  /* 0x0001d30000067ab9 */ /* 0x000fe20000000800 */
[----:B------:R-:W-:Y:S01]  /*0990*/  CS2R R86, SRZ ;  /* 0x0000000000567805 */ /* 0x000fe2000001ff00 */
[----:B------:R-:W-:Y:S01]  /*09a0*/  UIADD3 UR5, -UR6, UR4, -UR5 ;  /* 0x0000000406057290 */ /* 0x000fe2000fffe905 */
[----:B------:R-:W-:Y:S01]  /*09b0*/  CS2R R84, SRZ ;  /* 0x0000000000547805 */ /* 0x000fe2000001ff00 */
[----:B------:R-:W-:Y:S01]  /*09c0*/  UIADD3 UR4, UR7, 0x3f, URZ ;  /* 0x0000003f07047890 */ /* 0x000fe2000fffe03f */
        /* <DEDUP_REMOVED lines=20> */
[----:B------:R-:W-:Y:S01]  /*0b10*/  CS2R R58, SRZ ;  /* 0x00000000003a7805 */ /* 0x000fe2000001ff00 */
[----:B------:R-:W-:Y:S01]  /*0b20*/  UISETP.GT.AND UP0, UPT, UR37, UR39, UPT ;  /* 0x000000272500728c */ /* 0x000fe2000bf04270 */
[----:B------:R-:W-:Y:S02]  /*0b30*/  CS2R R56, SRZ ;  /* 0x0000000000387805 */ /* 0x000fe4000001ff00 */
[----:B------:R-:W-:Y:S02]  /*0b40*/  CS2R R54, SRZ ;  /* 0x0000000000367805 */ /* 0x000fe4000001ff00 */
[----:B------:R-:W-:Y:S02]  /*0b50*/  CS2R R52, SRZ ;  /* 0x0000000000347805 */ /* 0x000fe4000001ff00 */
[----:B------:R-:W-:-:S02]  /*0b60*/  CS2R R50, SRZ ;  /* 0x0000000000327805 */ /* 0x000fc4000001ff00 */
[----:B------:R-:W-:Y:S02]  /*0b70*/  CS2R R48, SRZ ;  /* 0x0000000000307805 */ /* 0x000fe4000001ff00 */
[----:B------:R-:W-:Y:S02]  /*0b80*/  PLOP3.LUT P1, PT, PT, PT, UP0, 0x80, 0x0 ;  /* 0x000000000000781c */ /* 0x000fe40003f2f008 */
        /* <DEDUP_REMOVED lines=67> */
.L_x_2376:
        /* <DEDUP_REMOVED lines=15> */
.L_x_2375:
[----:B------:R-:W1:Y:S01]  /*10b0*/  S2R R3, SR_CgaCtaId ;  /* 0x0000000000037919 */ /* 0x000e620000008800 */
[----:B------:R-:W-:-:S04]  /*10c0*/  MOV R0, 0x400 ;  /* 0x0000040000007802 */ /* 0x000fc80000000f00 */
[----:B-1----:R-:W-:-:S05]  /*10d0*/  LEA R16, R3, R0, 0x18 ;  /* 0x0000000003107211 */ /* 0x002fca00078ec0ff */
[----:B------:R1:W-:Y:S01]  /*10e0*/  STL [R1], R16 ;  /* 0x0000001001007387 */ /* 0x0003e20000100800 */
[----:B------:R-:W-:-:S05]  /*10f0*/  VIADD R2, R16, 0x28800 ;  /* 0x0002880010027836 */ /* 0x000fca0000000000 */
[----:B------:R-:W-:-:S13]  /*1100*/  LOP3.LUT P0, RZ, R2, 0x3ff, RZ, 0xc0, !PT ;  /* 0x000003ff02ff7812 */ /* 0x000fda000780c0ff */
[----:B-1----:R-:W-:Y:S05]  /*1110*/  @!P0 BRA `(.L_x_2377) ;  /* 0x00000000007c8947 */ /* 0x002fea0003800000 */
        /* <DEDUP_REMOVED lines=16> */
.L_x_2378:
        /* <DEDUP_REMOVED lines=15> */
.L_x_2377:
        /* <DEDUP_REMOVED lines=8> */
.L_x_2485:
[----:B------:R-:W-:Y:S01]  /*1390*/  SHF.L.U32 R8, RZ, 0x1f, RZ ;  /* 0x0000001fff087819 */ /* 0x000fe200000006ff */
[----:B------:R-:W-:Y:S01]  /*13a0*/  IMAD.SHL.U32 R4, R0, 0x40, RZ ;  /* 0x0000004000047824 */ /* 0x000fe200078e00ff */
[CC--:B------:R-:W-:Y:S02]  /*13b0*/  LEA.HI R5, R3.reuse, R0.reuse, RZ, 0x5 ;  /* 0x0000000003057211 */ /* 0x0c0fe400078f28ff */
[----:B------:R-:W3:Y:S02]  /*13c0*/  SYNCS.PHASECHK.TRANS64.TRYWAIT P0, [R16+URZ+0x30800], R8 ;  /* 0x03080008100075a7 */ /* 0x000ee4000800017f */
[----:B------:R-:W-:Y:S02]  /*13d0*/  SHF.R.S32.HI R6, RZ, 0x5, R5 ;  /* 0x00000005ff067819 */ /* 0x000fe40000011405 */
[----:B------:R-:W-:Y:S02]  /*13e0*/  LOP3.LUT R5, R2, 0xffffff80, RZ, 0xc0, !PT ;  /* 0xffffff8002057812 */ /* 0x000fe400078ec0ff */
[----:B------:R-:W-:Y:S01]  /*13f0*/  LOP3.LUT R4, R4, 0x1c0, RZ, 0xc0, !PT ;  /* 0x000001c004047812 */ /* 0x000fe200078ec0ff */
[----:B------:R-:W-:Y:S01]  /*1400*/  IMAD.SHL.U32 R7, R6, 0x10, RZ ;  /* 0x0000001006077824 */ /* 0x000fe200078e00ff */
[CC--:B------:R-:W-:Y:S01]  /*1410*/  LEA.HI R2, R3.reuse, R0.reuse, RZ, 0x3 ;  /* 0x0000000003027211 */ /* 0x0c0fe200078f18ff */
[----:B------:R-:W-:Y:S01]  /*1420*/  IMAD.IADD R5, R0, 0x1, -R5 ;  /* 0x0000000100057824 */ /* 0x000fe200078e0a05 */
[----:B------:R-:W-:-:S02]  /*1430*/  LEA.HI R3, R3, R0, RZ, 0x4 ;  /* 0x0000000003037211 */ /* 0x000fc400078f20ff */
[----:B------:R-:W-:Y:S01]  /*1440*/  LOP3.LUT R7, R4, 0x30, R7, 0xf8, !PT ;  /* 0x0000003004077812 */ /* 0x000fe200078ef807 */
[----:B---3--:R-:W-:Y:S06]  /*1450*/  @P0 BRA `(.L_x_2380) ;  /* 0x0000000000080947 */ /* 0x008fec0003800000 */
[----:B------:R-:W3:Y:S02]  /*1460*/  SYNCS.PHASECHK.TRANS64.TRYWAIT P0, [R16+URZ+0x30800], R8 ;  /* 0x03080008100075a7 */ /* 0x000ee4000800017f */
[----:B---3--:R-:W-:Y:S05]  /*1470*/  @!P0 BRA `(.L_x_2381) ;  /* 0x0000008800f88947 */ /* 0x008fea0003800000 */
.L_x_2380:
[----:B------:R-:W4:Y:S01]  /*1480*/  S2R R15, SR_CgaCtaId ;  /* 0x00000000000f7919 */ /* 0x000f220000008800 */
[----:B---3--:R-:W-:Y:S01]  /*1490*/  SHF.R.S32.HI R0, RZ, 0x1f, R5 ;  /* 0x0000001fff007819 */ /* 0x008fe20000011405 */
[----:B------:R-:W-:Y:S01]  /*14a0*/  ULDC UR4, c[0x0][0x290] ;  /* 0x0000a40000047ab9 */ /* 0x000fe20000000800 */
[----:B------:R-:W-:Y:S01]  /*14b0*/  SHF.R.S32.HI R8, RZ, 0x4, R3 ;  /* 0x00000004ff087819 */ /* 0x000fe20000011403 */
[----:B------:R-:W-:Y:S01]  /*14c0*/  UIMAD UR4, UR36, -0x80, UR4 ;  /* 0xffffff80240478a4 */ /* 0x000fe2000f8e0204 */
[----:B------:R-:W-:Y:S02]  /*14d0*/  LOP3.LUT R9, R7, 0x8, R2, 0xf8, !PT ;  /* 0x0000000807097812 */ /* 0x000fe400078ef802 */
[----:B------:R-:W-:Y:S02]  /*14e0*/  CS2R R86, SRZ ;  /* 0x0000000000567805 */ /* 0x000fe4000001ff00 */
[----:B------:R-:W-:Y:S02]  /*14f0*/  LEA.HI R2, R0, R5, RZ, 0x2 ;  /* 0x0000000500027211 */ /* 0x000fe400078f10ff */
[----:B------:R-:W-:-:S02]  /*1500*/  CS2R R84, SRZ ;  /* 0x0000000000547805 */ /* 0x000fc4000001ff00 */
[----:B------:R-:W-:Y:S01]  /*1510*/  LEA.HI R3, R3, R8, RZ, 0x1 ;  /* 0x0000000803037211 */ /* 0x000fe200078f08ff */
[----:B------:R-:W-:Y:S01]  /*1520*/  IMAD.U32 R10, RZ, RZ, UR4 ;  /* 0x00000004ff0a7e24 */ /* 0x000fe2000f8e00ff */
[----:B------:R-:W-:Y:S02]  /*1530*/  LEA.HI R0, R0, R5, RZ, 0x5 ;  /* 0x0000000500007211 */ /* 0x000fe400078f28ff */
[----:B------:R-:W-:Y:S02]  /*1540*/  CS2R R82, SRZ ;  /* 0x0000000000527805 */ /* 0x000fe4000001ff00 */
[----:B------:R-:W-:Y:S02]  /*1550*/  SHF.R.U32.HI R4, RZ, 0x3, R4 ;  /* 0x00000003ff047819 */ /* 0x000fe40000011604 */
[----:B------:R-:W-:Y:S02]  /*1560*/  CS2R R80, SRZ ;  /* 0x0000000000507805 */ /* 0x000fe4000001ff00 */
[----:B------:R-:W-:-:S02]  /*1570*/  LOP3.LUT R11, R3, 0x7ffffe, RZ, 0xc0, !PT ;  /* 0x007ffffe030b7812 */ /* 0x000fc400078ec0ff */
[----:B------:R-:W-:Y:S02]  /*1580*/  CS2R R78, SRZ ;  /* 0x00000000004e7805 */ /* 0x000fe4000001ff00 */
[----:B------:R-:W-:Y:S02]  /*1590*/  SHF.R.S32.HI R7, RZ, 0x5, R0 ;  /* 0x00000005ff077819 */ /* 0x000fe40000011400 */
[----:B------:R-:W-:Y:S02]  /*15a0*/  CS2R R76, SRZ ;  /* 0x00000000004c7805 */ /* 0x000fe4000001ff00 */
[--C-:B------:R-:W-:Y:S01]  /*15b0*/  SHF.R.S32.HI R3, RZ, 0x2, R2.reuse ;  /* 0x00000002ff037819 */ /* 0x100fe20000011402 */
[----:B------:R-:W-:Y:S01]  /*15c0*/  IMAD.IADD R11, R8, 0x1, -R11 ;  /* 0x00000001080b7824 */ /* 0x000fe200078e0a0b */
[----:B------:R-:W-:Y:S01]  /*15d0*/  SHF.R.S32.HI R0, RZ, 0x1f, R2 ;  /* 0x0000001fff007819 */ /* 0x000fe20000011402 */
[----:B------:R-:W-:Y:S01]  /*15e0*/  IMAD R7, R7, -0x10, R10 ;  /* 0xfffffff007077824 */ /* 0x000fe200078e020a */
[----:B------:R-:W-:-:S02]  /*15f0*/  LEA.HI R6, R13, R13, RZ, 0x1 ;  /* 0x0000000d0d067211 */ /* 0x000fc400078f08ff */
[----:B------:R-:W-:Y:S02]  /*1600*/  CS2R R74, SRZ ;  /* 0x00000000004a7805 */ /* 0x000fe4000001ff00 */
[----:B------:R-:W-:Y:S02]  /*1610*/  LOP3.LUT R9, R9, R4, RZ, 0x3c, !PT ;  /* 0x0000000409097212 */ /* 0x000fe400078e3cff */
[----:B------:R-:W-:Y:S02]  /*1620*/  CS2R R72, SRZ ;  /* 0x0000000000487805 */ /* 0x000fe4000001ff00 */
[----:B------:R-:W-:Y:S02]  /*1630*/  LEA.HI R4, R0, R3, RZ, 0x3 ;  /* 0x0000000300047211 */ /* 0x000fe400078f18ff */
[----:B------:R-:W-:Y:S02]  /*1640*/  CS2R R70, SRZ ;  /* 0x0000000000467805 */ /* 0x000fe4000001ff00 */
[----:B------:R-:W-:-:S02]  /*1650*/  LOP3.LUT R8, R6, 0xfffffffe, RZ, 0xc0, !PT ;  /* 0xfffffffe06087812 */ /* 0x000fc400078ec0ff */
[----:B------:R-:W-:Y:S02]  /*1660*/  CS2R R68, SRZ ;  /* 0x0000000000447805 */ /* 0x000fe4000001ff00 */
[----:B------:R-:W-:Y:S01]  /*1670*/  LOP3.LUT R6, R4, 0xfffffff8, RZ, 0xc0, !PT ;  /* 0xfffffff804067812 */ /* 0x000fe200078ec0ff */
[C---:B------:R-:W-:Y:S01]  /*1680*/  IMAD.SHL.U32 R4, R13.reuse, 0x1000, RZ ;  /* 0x000010000d047824 */ /* 0x040fe200078e00ff */
[----:B------:R-:W-:Y:S01]  /*1690*/  LOP3.LUT R2, R2, 0xfffffffc, RZ, 0xc0, !PT ;  /* 0xfffffffc02027812 */ /* 0x000fe200078ec0ff */
[----:B------:R-:W-:Y:S01]  /*16a0*/  IMAD.IADD R8, R13, 0x1, -R8 ;  /* 0x000000010d087824 */ /* 0x000fe200078e0a08 */
[----:B------:R-:W-:Y:S01]  /*16b0*/  IADD3 R7, R7, R6, -R3 ;  /* 0x0000000607077210 */ /* 0x000fe20007ffe803 */
[----:B------:R-:W-:Y:S01]  /*16c0*/  IMAD R6, R11, 0x200, R4 ;  /* 0x000002000b067824 */ /* 0x000fe200078e0204 */
[----:B--2---:R-:W-:Y:S01]  /*16d0*/  LEA.HI R0, R14, R14, RZ, 0x1 ;  /* 0x0000000e0e007211 */ /* 0x004fe200078f08ff */
[----:B------:R-:W-:Y:S01]  /*16e0*/  IMAD.IADD R230, R5, 0x1, -R2 ;  /* 0x0000000105e67824 */ /* 0x000fe200078e0a02 */
[----:B------:R-:W-:Y:S01]  /*16f0*/  MOV R12, 0x400 ;  /* 0x00000400000c7802 */ /* 0x000fe20000000f00 */
[----:B------:R-:W-:Y:S01]  /*1700*/  IMAD.IADD R2, R9, 0x1, R6 ;  /* 0x0000000109027824 */ /* 0x000fe200078e0206 */
[----:B------:R-:W-:Y:S01]  /*1710*/  LOP3.LUT R229, R0, 0xfffffffe, RZ, 0xc0, !PT ;  /* 0xfffffffe00e57812 */ /* 0x000fe200078ec0ff */
[----:B------:R-:W-:Y:S01]  /*1720*/  IMAD R0, R5, 0x4, R4 ;  /* 0x0000000405007824 */ /* 0x000fe200078e0204 */
[----:B----4-:R-:W-:Y:S01]  /*1730*/  LEA R12, R15, R12, 0x18 ;  /* 0x0000000c0f0c7211 */ /* 0x010fe200078ec0ff */
[----:B------:R-:W-:Y:S01]  /*1740*/  IMAD R5, R8, -0x40, R7 ;  /* 0xffffffc008057824 */ /* 0x000fe200078e0207 */
[----:B------:R2:W-:Y:S01]  /*1750*/  STL [R1+0x4], R2 ;  /* 0x0000040201007387 */ /* 0x0005e20000100800 */
[----:B------:R-:W-:Y:S01]  /*1760*/  IMAD.IADD R229, R14, 0x1, -R229 ;  /* 0x000000010ee57824 */ /* 0x000fe200078e0ae5 */
        /* <DEDUP_REMOVED lines=56> */
[----:B--2---:R-:W-:Y:S02]  /*1af0*/  IMAD R2, R0, 0x4, R12 ;  /* 0x0000000400027824 */ /* 0x004fe400078e020c */
[----:B------:R-:W-:-:S07]  /*1b00*/  IMAD.SHL.U32 R230, R230, 0x2, RZ ;  /* 0x00000002e6e67824 */ /* 0x000fce00078e00ff */
.L_x_2392:
[----:B------:R-:W-:Y:S01]  /*1b10*/  IMAD.U32 R0, RZ, RZ, UR38 ;  /* 0x00000026ff007e24 */ /* 0x000fe2000f8e00ff */
[----:B------:R-:W-:Y:S05]  /*1b20*/  YIELD ;  /* 0x0000000000007946 */ /* 0x000fea0003800000 */
[----:B------:R-:W-:-:S04]  /*1b30*/  LOP3.LUT R0, R0, 0x1, RZ, 0xfc, !PT ;  /* 0x0000000100007812 */ /* 0x000fc800078efcff */
[----:B------:R-:W-:-:S13]  /*1b40*/  ISETP.NE.AND P0, PT, R0, 0x3, PT ;  /* 0x000000030000780c */ /* 0x000fda0003f05270 */
[----:B------:R-:W-:Y:S05]  /*1b50*/  @!P0 BRA `(.L_x_2382) ;  /* 0x0000000000048947 */ /* 0x000fea0003800000 */
[----:B------:R-:W-:Y:S01]  /*1b60*/  BPT.TRAP 0x1 ;  /* 0x000000040000795c */ /* 0x000fe20000300000 */
.L_x_2382:
        /* <DEDUP_REMOVED lines=8> */
.L_x_2383:
[----:B---3--:R-:W-:Y:S05]  /*1bf0*/  @P1 BRA `(.L_x_2384) ;  /* 0x0000000000081947 */ /* 0x008fea0003800000 */
[----:B------:R-:W3:Y:S02]  /*1c00*/  SYNCS.PHASECHK.TRANS64.TRYWAIT P1, [R0+URZ+0x30810], R209 ;  /* 0x030810d1000075a7 */ /* 0x000ee4000802017f */
[----:B---3--:R-:W-:Y:S05]  /*1c10*/  @!P1 BRA `(.L_x_2385) ;  /* 0x0000008400309947 */ /* 0x008fea0003800000 */
.L_x_2384:
        /* <DEDUP_REMOVED lines=84> */
.L_x_2386:
[----:B------:R1:W1:Y:S01]  /*2160*/  SYNCS.PHASECHK.TRANS64.TRYWAIT P1, [R0+URZ+0x30830], R209 ;  /* 0x030830d1000075a7 */ /* 0x000262000802017f */
[----:B------:R-:W-:Y:S05]  /*2170*/  @!P0 BRA `(.L_x_2387) ;  /* 0x0000000000048947 */ /* 0x000fea0003800000 */
[----:B------:R-:W-:Y:S01]  /*2180*/  BPT.TRAP 0x1 ;  /* 0x000000040000795c */ /* 0x000fe20000300000 */
.L_x_2387:
[----:B------:R-:W-:Y:S01]  /*2190*/  FMUL.FTZ R7, R152, UR41 ;  /* 0x0000002998077c20 */ /* 0x000fe20008410000 */
[----:B------:R-:W-:Y:S01]  /*21a0*/  FMUL.FTZ R8, R153, UR41 ;  /* 0x0000002999087c20 */ /* 0x000fe20008410000 */
        /* <DEDUP_REMOVED lines=24> */
[----:B------:R-:W-:-:S07]  /*2330*/  VIADD R152, R208, 0x20000 ;  /* 0x00020000d0987836 */ /* 0x000fce0000000000 */
        /* <DEDUP_REMOVED lines=24> */
[----:B------:R-:W-:Y:S05]  /*24c0*/  @P1 BRA `(.L_x_2388) ;  /* 0x0000000000081947 */ /* 0x000fea0003800000 */
[----:B------:R-:W5:Y:S02]  /*24d0*/  SYNCS.PHASECHK.TRANS64.TRYWAIT P1, [R0+URZ+0x30830], R209 ;  /* 0x030830d1000075a7 */ /* 0x000f64000802017f */
[----:B-----5:R-:W-:Y:S05]  /*24e0*/  @!P1 BRA `(.L_x_2389) ;  /* 0x0000007c00109947 */ /* 0x020fea0003800000 */
.L_x_2388:
[----:B------:R-:W-:Y:S01]  /*24f0*/  UIMAD UR6, UR39, -0x40, UR40 ;  /* 0xffffffc0270678a4 */ /* 0x000fe2000f8e0228 */
[----:B------:R-:W-:Y:S01]  /*2500*/  SHF.R.U32.HI R152, RZ, 0x4, R152 ;  /* 0x00000004ff987819 */ /* 0x000fe20000011698 */
[----:B------:R-:W-:Y:S01]  /*2510*/  FMUL.FTZ R237, R177, UR41 ;  /* 0x00000029b1ed7c20 */ /* 0x000fe20008410000 */
[----:B------:R-:W-:Y:S01]  /*2520*/  ISETP.GT.AND P2, PT, R5, RZ, PT ;  /* 0x000000ff0500720c */ /* 0x000fe20003f44270 */
[----:B------:R-:W-:Y:S01]  /*2530*/  FMUL.FTZ R236, R178, UR41 ;  /* 0x00000029b2ec7c20 */ /* 0x000fe20008410000 */
[----:B------:R-:W-:Y:S01]  /*2540*/  LOP3.LUT R208, R152, 0x3fff, RZ, 0xc0, !PT ;  /* 0x00003fff98d07812 */ /* 0x000fe200078ec0ff */
[----:B------:R-:W-:Y:S01]  /*2550*/  FMUL.FTZ R233, R181, UR41 ;  /* 0x00000029b5e97c20 */ /* 0x000fe20008410000 */
[C---:B------:R-:W-:Y:S01]  /*2560*/  IADD3 R152, -R5.reuse, UR6, -R230 ;  /* 0x0000000605987c10 */ /* 0x040fe2000fffe9e6 */
[----:B------:R-:W-:Y:S01]  /*2570*/  MUFU.TANH R237, R237 ;  /* 0x000000ed00ed7308 */ /* 0x000fe20000002400 */
[----:B------:R-:W-:Y:S01]  /*2580*/  ISETP.GT.AND P1, PT, R5, 0x8, PT ;  /* 0x000000080500780c */ /* 0x000fe20003f24270 */
[----:B------:R-:W-:Y:S01]  /*2590*/  FMUL.FTZ R232, R182, UR41 ;  /* 0x00000029b6e87c20 */ /* 0x000fe20008410000 */
[C---:B------:R-:W-:Y:S01]  /*25a0*/  SEL R153, R152.reuse, 0x40, P2 ;  /* 0x0000004098997807 */ /* 0x040fe20001000000 */
[----:B------:R-:W-:Y:S01]  /*25b0*/  VIADD R152, R152, 0x8 ;  /* 0x0000000898987836 */ /* 0x000fe20000000000 */
[----:B------:R-:W-:Y:S01]  /*25c0*/  LOP3.LUT R154, R208, 0x10000, RZ, 0xfc, !PT ;  /* 0x00010000d09a7812 */ /* 0x000fe200078efcff */
[----:B------:R-:W-:Y:S01]  /*25d0*/  UIADD3 UR5, UR5, 0x8000, URZ ;  /* 0x0000800005057890 */ /* 0x000fe2000fffe03f */
[----:B------:R-:W-:Y:S01]  /*25e0*/  ISETP.GT.AND P2, PT, R153, 0x1, PT ;  /* 0x000000019900780c */ /* 0x000fe20003f44270 */
[----:B------:R-:W5:Y:S01]  /*25f0*/  MUFU.TANH R236, R236 ;  /* 0x000000ec00ec7308 */ /* 0x000f620000002400 */
[----:B------:R-:W-:Y:S01]  /*2600*/  SEL R164, R152, 0x40, P1 ;  /* 0x0000004098a47807 */ /* 0x000fe20000800000 */
[----:B------:R-:W-:Y:S01]  /*2610*/  IMAD R154, R3, 0x400, R154 ;  /* 0x00000400039a7824 */ /* 0x000fe200078e029a */
[----:B------:R-:W-:Y:S01]  /*2620*/  ISETP.GT.AND P1, PT, R153, 0x9, PT ;  /* 0x000000099900780c */ /* 0x000fe20003f24270 */
[----:B------:R-:W-:Y:S01]  /*2630*/  USHF.R.U32.HI UR5, URZ, 0x4, UR5 ;  /* 0x000000043f057899 */ /* 0x000fe20008011605 */
[----:B------:R-:W-:Y:S01]  /*2640*/  ISETP.GT.AND P5, PT, R164, RZ, PT ;  /* 0x000000ffa400720c */ /* 0x000fe20003fa4270 */
[----:B------:R-:W-:Y:S01]  /*2650*/  FMUL.FTZ R235, R179, UR41 ;  /* 0x00000029b3eb7c20 */ /* 0x000fe20008410000 */
[----:B-1----:R-:W-:Y:S01]  /*2660*/  FSEL R158, R12, -INF , !P1 ;  /* 0xff8000000c9e7808 */ /* 0x002fe20004800000 */
[----:B------:R-:W1:Y:S01]  /*2670*/  MUFU.TANH R233, R233 ;  /* 0x000000e900e97308 */ /* 0x000e620000002400 */
[----:B------:R-:W-:Y:S01]  /*2680*/  ISETP.GT.AND P1, PT, R164, 0x10, PT ;  /* 0x00000010a400780c */ /* 0x000fe20003f24270 */
[----:B------:R-:W-:Y:S01]  /*2690*/  ULOP3.LUT UR5, UR5, 0x3fff, URZ, 0xc0, !UPT ;  /* 0x00003fff05057892 */ /* 0x000fe2000f8ec03f */
[----:B------:R-:W-:Y:S01]  /*26a0*/  ISETP.GT.AND P6, PT, R153, RZ, PT ;  /* 0x000000ff9900720c */ /* 0x000fe20003fc4270 */
[----:B--23--:R-:W-:Y:S01]  /*26b0*/  FFMA.FTZ R209, R158, UR42, -R205 ;  /* 0x0000002a9ed17c23 */ /* 0x00cfe200080108cd */
[----:B------:R-:W-:Y:S01]  /*26c0*/  FSEL R167, R9, -INF , !P5 ;  /* 0xff80000009a77808 */ /* 0x000fe20006800000 */
[----:B------:R-:W-:Y:S01]  /*26d0*/  ULOP3.LUT UR5, UR5, 0x10000, URZ, 0xfc, !UPT ;  /* 0x0001000005057892 */ /* 0x000fe2000f8efc3f */
[C---:B------:R-:W-:Y:S01]  /*26e0*/  ISETP.GT.AND P4, PT, R153.reuse, 0x8, PT ;  /* 0x000000089900780c */ /* 0x040fe20003f84270 */
[----:B------:R-:W2:Y:S01]  /*26f0*/  MUFU.TANH R232, R232 ;  /* 0x000000e800e87308 */ /* 0x000ea20000002400 */
[----:B------:R-:W-:Y:S01]  /*2700*/  ISETP.GT.AND P5, PT, R153, 0x11, PT ;  /* 0x000000119900780c */ /* 0x000fe20003fa4270 */
[----:B------:R-:W-:Y:S01]  /*2710*/  FFMA.FTZ R222, R167, UR42, -R206 ;  /* 0x0000002aa7de7c23 */ /* 0x000fe200080108ce */
[----:B------:R-:W-:Y:S01]  /*2720*/  FSEL R227, R17, -INF , !P1 ;  /* 0xff80000011e37808 */ /* 0x000fe20004800000 */
[----:B------:R-:W-:Y:S01]  /*2730*/  FMUL.FTZ R234, R180, UR41 ;  /* 0x00000029b4ea7c20 */ /* 0x000fe20008410000 */
[----:B------:R-:W-:Y:S01]  /*2740*/  FSEL R156, R8, -INF , !P2 ;  /* 0xff800000089c7808 */ /* 0x000fe20005000000 */
[----:B------:R-:W-:Y:S01]  /*2750*/  FMUL.FTZ R231, R183, UR41 ;  /* 0x00000029b7e77c20 */ /* 0x000fe20008410000 */
[----:B------:R-:W-:Y:S01]  /*2760*/  ISETP.GT.AND P1, PT, R153, 0x21, PT ;  /* 0x000000219900780c */ /* 0x000fe20003f24270 */
[----:B------:R-:W-:Y:S01]  /*2770*/  FFMA.FTZ R227, R227, UR42, -R202 ;  /* 0x0000002ae3e37c23 */ /* 0x000fe200080108ca */
[----:B------:R-:W-:Y:S01]  /*2780*/  FSEL R223, R7, -INF , !P6 ;  /* 0xff80000007df7808 */ /* 0x000fe20007000000 */
[----:B------:R-:W-:Y:S01]  /*2790*/  FFMA.FTZ R221, R156, UR42, -R207 ;  /* 0x0000002a9cdd7c23 */ /* 0x000fe200080108cf */
[C---:B------:R-:W-:Y:S01]  /*27a0*/  ISETP.GT.AND P2, PT, R164.reuse, 0x8, PT ;  /* 0x00000008a400780c */ /* 0x040fe20003f44270 */
[----:B------:R-:W-:Y:S01]  /*27b0*/  UMOV UR11, 0x40000040 ;  /* 0x40000040000b7882 */ /* 0x000fe20000000000 */
[----:B------:R-:W-:Y:S01]  /*27c0*/  ISETP.GT.AND P6, PT, R164, 0x1, PT ;  /* 0x00000001a400780c */ /* 0x000fe20003fc4270 */
[----:B------:R-:W-:Y:S01]  /*27d0*/  FFMA.FTZ R223, R223, UR42, -R206 ;  /* 0x0000002adfdf7c23 */ /* 0x000fe200080108ce */
[----:B------:R-:W-:Y:S01]  /*27e0*/  FSEL R159, R11, -INF , !P4 ;  /* 0xff8000000b9f7808 */ /* 0x000fe20006000000 */
[----:B------:R-:W-:Y:S01]  /*27f0*/  UMOV UR8, UR5 ;  /* 0x0000000500087c82 */ /* 0x000fe20008000000 */
[----:B------:R-:W-:Y:S01]  /*2800*/  FSEL R160, R16, -INF , !P5 ;  /* 0xff80000010a07808 */ /* 0x000fe20006800000 */
[----:B------:R-:W-:Y:S01]  /*2810*/  UMOV UR9, 0x40000040 ;  /* 0x4000004000097882 */ /* 0x000fe20000000000 */
[----:B------:R-:W-:Y:S01]  /*2820*/  ISETP.GT.AND P3, PT, R153, 0x10, PT ;  /* 0x000000109900780c */ /* 0x000fe20003f64270 */
[----:B------:R-:W-:Y:S01]  /*2830*/  FFMA.FTZ R206, R159, UR42, -R204 ;  /* 0x0000002a9fce7c23 */ /* 0x000fe200080108cc */
[C---:B------:R-:W-:Y:S01]  /*2840*/  ISETP.GT.AND P4, PT, R164.reuse, 0x9, PT ;  /* 0x00000009a400780c */ /* 0x040fe20003f84270 */
[----:B------:R-:W3:Y:S01]  /*2850*/  MUFU.TANH R234, R234 ;  /* 0x000000ea00ea7308 */ /* 0x000ee20000002400 */
[----:B------:R-:W-:-:S02]  /*2860*/  ISETP.GT.AND P5, PT, R164, 0x18, PT ;  /* 0x00000018a400780c */ /* 0x000fc40003fa4270 */
[----:B------:R-:W-:Y:S02]  /*2870*/  FSEL R210, R184, -INF , !P1 ;  /* 0xff800000b8d27808 */ /* 0x000fe40004800000 */
[----:B------:R-:W-:Y:S02]  /*2880*/  FSEL R169, R13, -INF , !P2 ;  /* 0xff8000000da97808 */ /* 0x000fe40005000000 */
[----:B------:R-:W-:Y:S01]  /*2890*/  ISETP.GT.AND P1, PT, R164, 0x28, PT ;  /* 0x00000028a400780c */ /* 0x000fe20003f24270 */
[----:B------:R-:W-:Y:S01]  /*28a0*/  FFMA.FTZ R210, R210, UR42, -R199 ;  /* 0x0000002ad2d27c23 */ /* 0x000fe200080108c7 */
[----:B------:R-:W-:Y:S01]  /*28b0*/  FSEL R166, R10, -INF , !P6 ;  /* 0xff8000000aa67808 */ /* 0x000fe20007000000 */
[----:B------:R-:W-:Y:S01]  /*28c0*/  FFMA.FTZ R204, R169, UR42, -R204 ;  /* 0x0000002aa9cc7c23 */ /* 0x000fe200080108cc */
[C---:B------:R-:W-:Y:S01]  /*28d0*/  ISETP.GT.AND P2, PT, R153.reuse, 0x19, PT ;  /* 0x000000199900780c */ /* 0x040fe20003f44270 */
[----:B------:R-:W4:Y:S01]  /*28e0*/  MUFU.TANH R231, R231 ;  /* 0x000000e700e77308 */ /* 0x000f220000002400 */
[----:B------:R-:W-:Y:S01]  /*28f0*/  ISETP.GT.AND P6, PT, R153, 0x18, PT ;  /* 0x000000189900780c */ /* 0x000fe20003fc4270 */
[----:B------:R-:W-:Y:S01]  /*2900*/  FFMA.FTZ R207, R166, UR42, -R207 ;  /* 0x0000002aa6cf7c23 */ /* 0x000fe200080108cf */
[----:B------:R-:W-:Y:S01]  /*2910*/  FSEL R226, R14, -INF , !P4 ;  /* 0xff8000000ee27808 */ /* 0x000fe20006000000 */
[----:B------:R-:W-:Y:S01]  /*2920*/  FFMA.FTZ R10, -R10, R10, 1 ;  /* 0x3f8000000a0a7423 */ /* 0x000fe2000001010a */
[----:B------:R-:W-:-:S02]  /*2930*/  FSEL R161, R15, -INF , !P3 ;  /* 0xff8000000fa17808 */ /* 0x000fc40005800000 */
[----:B------:R-:W-:Y:S01]  /*2940*/  FSEL R171, R21, -INF , !P5 ;  /* 0xff80000015ab7808 */ /* 0x000fe20006800000 */
[----:B------:R-:W-:Y:S01]  /*2950*/  FFMA.FTZ R226, R226, UR42, -R205 ;  /* 0x0000002ae2e27c23 */ /* 0x000fe200080108cd */
[----:B------:R-:W-:Y:S01]  /*2960*/  ISETP.GT.AND P4, PT, R153, 0x20, PT ;  /* 0x000000209900780c */ /* 0x000fe20003f84270 */
[----:B------:R-:W-:Y:S01]  /*2970*/  FFMA.FTZ R205, R161, UR42, -R202 ;  /* 0x0000002aa1cd7c23 */ /* 0x000fe200080108ca */
[----:B------:R-:W-:Y:S01]  /*2980*/  ISETP.GT.AND P3, PT, R164, 0x11, PT ;  /* 0x00000011a400780c */ /* 0x000fe20003f64270 */
[----:B------:R-:W-:Y:S01]  /*2990*/  FFMA.FTZ R202, R160, UR42, -R203 ;  /* 0x0000002aa0ca7c23 */ /* 0x000fe200080108cb */
[----:B------:R-:W-:Y:S01]  /*29a0*/  ISETP.GT.AND P5, PT, R153, 0x29, PT ;  /* 0x000000299900780c */ /* 0x000fe20003fa4270 */
[----:B------:R-:W-:Y:S01]  /*29b0*/  FFMA.FTZ R224, R171, UR42, -R200 ;  /* 0x0000002aabe07c23 */ /* 0x000fe200080108c8 */
[----:B------:R-:W-:Y:S01]  /*29c0*/  FSEL R155, R189, -INF , !P1 ;  /* 0xff800000bd9b7808 */ /* 0x000fe20004800000 */
[----:B------:R-:W4:Y:S01]  /*29d0*/  MUFU.TANH R235, R235 ;  /* 0x000000eb00eb7308 */ /* 0x000f220000002400 */
[----:B------:R-:W-:-:S02]  /*29e0*/  FSEL R162, R20, -INF , !P2 ;  /* 0xff80000014a27808 */ /* 0x000fc40005000000 */
[C---:B------:R-:W-:Y:S02]  /*29f0*/  ISETP.GT.AND P1, PT, R164.reuse, 0x29, PT ;  /* 0x00000029a400780c */ /* 0x040fe40003f24270 */
[----:B------:R-:W-:Y:S02]  /*2a00*/  FSEL R163, R19, -INF , !P6 ;  /* 0xff80000013a37808 */ /* 0x000fe40007000000 */
[C---:B------:R-:W-:Y:S01]  /*2a10*/  ISETP.GT.AND P2, PT, R164.reuse, 0x20, PT ;  /* 0x00000020a400780c */ /* 0x040fe20003f44270 */
[----:B------:R-:W-:Y:S01]  /*2a20*/  MUFU.EX2 R207, R207 ;  /* 0x000000cf00cf7308 */ /* 0x000fe20000000800 */
[----:B------:R-:W-:Y:S02]  /*2a30*/  ISETP.GT.AND P6, PT, R164, 0x19, PT ;  /* 0x00000019a400780c */ /* 0x000fe40003fc4270 */
[----:B------:R-:W-:Y:S02]  /*2a40*/  FSEL R168, R18, -INF , !P3 ;  /* 0xff80000012a87808 */ /* 0x000fe40005800000 */
[----:B------:R-:W-:-:S02]  /*2a50*/  FSEL R165, R23, -INF , !P4 ;  /* 0xff80000017a57808 */ /* 0x000fc40006000000 */
[----:B------:R-:W-:Y:S01]  /*2a60*/  FSEL R212, R188, -INF , !P5 ;  /* 0xff800000bcd47808 */ /* 0x000fe20006800000 */
[----:B------:R-:W-:Y:S01]  /*2a70*/  FFMA.FTZ R225, R168, UR42, -R203 ;  /* 0x0000002aa8e17c23 */ /* 0x000fe200080108cb */
[----:B------:R-:W-:Y:S01]  /*2a80*/  ISETP.GT.AND P3, PT, R153, 0x28, PT ;  /* 0x000000289900780c */ /* 0x000fe20003f64270 */
[----:B------:R-:W-:Y:S01]  /*2a90*/  FFMA.FTZ R203, R163, UR42, -R200 ;  /* 0x0000002aa3cb7c23 */ /* 0x000fe200080108c8 */
[----:B------:R-:W-:Y:S01]  /*2aa0*/  ISETP.GT.AND P4, PT, R164, 0x21, PT ;  /* 0x00000021a400780c */ /* 0x000fe20003f84270 */
[----:B------:R-:W-:Y:S01]  /*2ab0*/  FFMA.FTZ R212, R212, UR42, -R197 ;  /* 0x0000002ad4d47c23 */ /* 0x000fe200080108c5 */
[----:B------:R-:W-:Y:S01]  /*2ac0*/  FSEL R152, R190, -INF , !P1 ;  /* 0xff800000be987808 */ /* 0x000fe20004800000 */
[----:B------:R-:W-:Y:S01]  /*2ad0*/  FFMA.FTZ R200, R162, UR42, -R201 ;  /* 0x0000002aa2c87c23 */ /* 0x000fe200080108c9 */
[----:B------:R-:W-:Y:S01]  /*2ae0*/  FSEL R157, R185, -INF , !P2 ;  /* 0xff800000b99d7808 */ /* 0x000fe20005000000 */
[----:B------:R-:W-:Y:S01]  /*2af0*/  MUFU.EX2 R206, R206 ;  /* 0x000000ce00ce7308 */ /* 0x000fe20000000800 */
[----:B------:R-:W-:Y:S01]  /*2b00*/  FSEL R228, R22, -INF , !P6 ;  /* 0xff80000016e47808 */ /* 0x000fe20007000000 */
[----:B------:R-:W-:Y:S01]  /*2b10*/  FFMA.FTZ R197, R152, UR42, -R197 ;  /* 0x0000002a98c57c23 */ /* 0x000fe200080108c5 */
[----:B------:R-:W-:-:S02]  /*2b20*/  ISETP.GT.AND P2, PT, R153, 0x31, PT ;  /* 0x000000319900780c */ /* 0x000fc40003f44270 */
[----:B------:R-:W-:Y:S01]  /*2b30*/  ISETP.GT.AND P5, PT, R164, 0x30, PT ;  /* 0x00000030a400780c */ /* 0x000fe20003fa4270 */
[----:B------:R-:W-:Y:S01]  /*2b40*/  FFMA.FTZ R228, R228, UR42, -R201 ;  /* 0x0000002ae4e47c23 */ /* 0x000fe200080108c9 */
[----:B------:R-:W-:Y:S01]  /*2b50*/  R2UR UR6, R154 ;  /* 0x000000009a0672ca */ /* 0x000fe200000e0000 */
[--C-:B------:R-:W-:Y:S01]  /*2b60*/  FFMA.FTZ R201, R165, UR42, -R198.reuse ;  /* 0x0000002aa5c97c23 */ /* 0x100fe200080108c6 */
[----:B------:R-:W-:Y:S01]  /*2b70*/  ISETP.GT.AND P6, PT, R153, 0x30, PT ;  /* 0x000000309900780c */ /* 0x000fe20003fc4270 */
[----:B------:R-:W-:Y:S01]  /*2b80*/  FFMA.FTZ R198, R157, UR42, -R198 ;  /* 0x0000002a9dc67c23 */ /* 0x000fe200080108c6 */
[----:B------:R-:W-:Y:S01]  /*2b90*/  FSEL R154, R186, -INF , !P4 ;  /* 0xff800000ba9a7808 */ /* 0x000fe20006000000 */
[----:B------:R-:W-:Y:S01]  /*2ba0*/  MUFU.EX2 R204, R204 ;  /* 0x000000cc00cc7308 */ /* 0x000fe20000000800 */
[----:B------:R-:W-:Y:S02]  /*2bb0*/  FSEL R211, R187, -INF , !P3 ;  /* 0xff800000bbd37808 */ /* 0x000fe40005800000 */
[C---:B------:R-:W-:Y:S01]  /*2bc0*/  ISETP.GT.AND P4, PT, R153.reuse, 0x38, PT ;  /* 0x000000389900780c */ /* 0x040fe20003f84270 */
[----:B------:R-:W-:Y:S01]  /*2bd0*/  FFMA.FTZ R199, R154, UR42, -R199 ;  /* 0x0000002a9ac77c23 */ /* 0x000fe200080108c7 */
[----:B------:R-:W-:Y:S01]  /*2be0*/  ISETP.GT.AND P3, PT, R153, 0x39, PT ;  /* 0x000000399900780c */ /* 0x000fe20003f64270 */
[--C-:B------:R-:W-:Y:S01]  /*2bf0*/  FFMA.FTZ R211, R211, UR42, -R196.reuse ;  /* 0x0000002ad3d37c23 */ /* 0x100fe200080108c4 */
[----:B-----5:R-:W-:Y:S01]  /*2c00*/  FSEL R153, R236, -INF , !P5 ;  /* 0xff800000ec997808 */ /* 0x020fe20006800000 */
[----:B------:R-:W-:Y:S01]  /*2c10*/  FFMA.FTZ R196, R155, UR42, -R196 ;  /* 0x0000002a9bc47c23 */ /* 0x000fe200080108c4 */
[----:B------:R-:W-:Y:S01]  /*2c20*/  FSEL R152, R237, -INF , !P2 ;  /* 0xff800000ed987808 */ /* 0x000fe20005000000 */
[----:B------:R-:W-:Y:S01]  /*2c30*/  UMOV UR10, UR6 ;  /* 0x00000006000a7c82 */ /* 0x000fe20008000000 */
[----:B------:R-:W-:Y:S01]  /*2c40*/  FSEL R213, R191, -INF , !P6 ;  /* 0xff800000bfd57808 */ /* 0x000fe20007000000 */
[--C-:B------:R-:W-:Y:S01]  /*2c50*/  FFMA.FTZ R214, R153, UR42, -R194.reuse ;  /* 0x0000002a99d67c23 */ /* 0x100fe200080108c2 */
[----:B------:R-:W-:Y:S01]  /*2c60*/  ISETP.GT.AND P6, PT, R164, 0x38, PT ;  /* 0x00000038a400780c */ /* 0x000fe20003fc4270 */
[----:B------:R-:W-:Y:S01]  /*2c70*/  FFMA.FTZ R215, R152, UR42, -R195 ;  /* 0x0000002a98d77c23 */ /* 0x000fe200080108c3 */
[----:B-1----:R-:W-:Y:S01]  /*2c80*/  FSEL R152, R233, -INF , !P3 ;  /* 0xff800000e9987808 */ /* 0x002fe20005800000 */
[----:B------:R-:W-:Y:S01]  /*2c90*/  FFMA.FTZ R213, R213, UR42, -R194 ;  /* 0x0000002ad5d57c23 */ /* 0x000fe200080108c2 */
[----:B--2---:R-:W-:Y:S01]  /*2ca0*/  FSEL R153, R232, -INF , !P6 ;  /* 0xff800000e8997808 */ /* 0x004fe20007000000 */
[----:B------:R1:W2:Y:S01]  /*2cb0*/  MUFU.EX2 R194, R223 ;  /* 0x000000df00c27308 */ /* 0x0002a20000000800 */
[----:B------:R-:W-:Y:S01]  /*2cc0*/  ISETP.GT.AND P1, PT, R164, 0x31, PT ;  /* 0x00000031a400780c */ /* 0x000fe20003f24270 */
[--C-:B------:R-:W-:Y:S01]  /*2cd0*/  FFMA.FTZ R219, R152, UR42, -R193.reuse ;  /* 0x0000002a98db7c23 */ /* 0x100fe200080108c1 */
[----:B------:R-:W-:Y:S01]  /*2ce0*/  ISETP.GT.AND P5, PT, R164, 0x39, PT ;  /* 0x00000039a400780c */ /* 0x000fe20003fa4270 */
[--C-:B------:R-:W-:Y:S01]  /*2cf0*/  FFMA.FTZ R218, R153, UR42, -R192.reuse ;  /* 0x0000002a99da7c23 */ /* 0x100fe200080108c0 */
[----:B---3--:R-:W-:Y:S01]  /*2d00*/  FSEL R217, R234, -INF , !P4 ;  /* 0xff800000ead97808 */ /* 0x008fe20006000000 */
[----:B------:R-:W-:Y:S01]  /*2d10*/  WARPGROUP.ARRIVE ;  /* 0x00000000000079c5 */ /* 0x000fe20000000000 */
[----:B----4-:R-:W-:Y:S01]  /*2d20*/  FSEL R220, R231, -INF , !P5 ;  /* 0xff800000e7dc7808 */ /* 0x010fe20006800000 */
[----:B------:R-:W-:Y:S01]  /*2d30*/  MUFU.EX2 R227, R227 ;  /* 0x000000e300e37308 */ /* 0x000fe20000000800 */
[----:B------:R-:W-:Y:S01]  /*2d40*/  FSEL R216, R235, -INF , !P1 ;  /* 0xff800000ebd87808 */ /* 0x000fe20004800000 */
[----:B------:R-:W-:Y:S01]  /*2d50*/  FFMA.FTZ R217, R217, UR42, -R192 ;  /* 0x0000002ad9d97c23 */ /* 0x000fe200080108c0 */
[----:B-1----:R-:W-:Y:S01]  /*2d60*/  FFMA.FTZ R223, -R8, R8, 1 ;  /* 0x3f80000008df7423 */ /* 0x002fe20000010108 */
[----:B------:R-:W-:Y:S01]  /*2d70*/  HGMMA.64x64x16.F32.BF16 R152, gdesc[UR8], RZ, !UPT, gsb0 ;  /* 0x00e00000089879f0 */ /* 0x000fe2000c0018ff */
[----:B------:R-:W-:Y:S01]  /*2d80*/  UIADD3 UR10, UR6, 0x2, URZ ;  /* 0x00000002060a7890 */ /* 0x000fe2000fffe03f */
[----:B------:R-:W-:Y:S01]  /*2d90*/  FFMA.FTZ R220, R220, UR42, -R193 ;  /* 0x0000002adcdc7c23 */ /* 0x000fe200080108c1 */
[----:B------:R-:W-:Y:S01]  /*2da0*/  UIADD3 UR8, UR5, 0x2, URZ ;  /* 0x0000000205087890 */ /* 0x000fe2000fffe03f */
[----:B------:R-:W-:Y:S01]  /*2db0*/  FFMA.FTZ R216, R216, UR42, -R195 ;  /* 0x0000002ad8d87c23 */ /* 0x000fe200080108c3 */
[----:B------:R-:W-:Y:S01]  /*2dc0*/  UMOV UR11, 0x40000040 ;  /* 0x40000040000b7882 */ /* 0x000fe20000000000 */
[----:B------:R-:W-:Y:S01]  /*2dd0*/  UMOV UR9, 0x40000040 ;  /* 0x4000004000097882 */ /* 0x000fe20000000000 */
[----:B------:R1:W3:Y:S01]  /*2de0*/  MUFU.EX2 R195, R222 ;  /* 0x000000de00c37308 */ /* 0x0002e20000000800 */
[----:B------:R-:W-:-:S07]  /*2df0*/  FFMA.FTZ R17, -R17, R17, 1 ;  /* 0x3f80000011117423 */ /* 0x000fce0000010111 */
        /* <DEDUP_REMOVED lines=49> */
[----:B------:R-:W1:Y:S02]  /*3110*/  LDS.64 R192, [R6+0x28200] ;  /* 0x0282000006c07984 */ /* 0x000e640000000a00 */
[--C-:B-1----:R-:W-:Y:S01]  /*3120*/  FADD.FTZ R222, R152, -R192.reuse ;  /* 0x800000c098de7221 */ /* 0x102fe20000010000 */
[----:B------:R-:W-:Y:S01]  /*3130*/  FFMA.FTZ R152, -R7, R7, 1 ;  /* 0x3f80000007987423 */ /* 0x000fe20000010107 */
[----:B------:R-:W-:Y:S01]  /*3140*/  FADD.FTZ R153, R153, -R193 ;  /* 0x800000c199997221 */ /* 0x000fe20000010000 */
[----:B------:R1:W4:Y:S01]  /*3150*/  MUFU.EX2 R7, R221 ;  /* 0x000000dd00077308 */ /* 0x0003220000000800 */
[----:B--2---:R-:W-:Y:S01]  /*3160*/  FMUL.FTZ R222, R194, R222 ;  /* 0x000000dec2de7220 */ /* 0x004fe20000410000 */
[----:B------:R-:W-:-:S04]  /*3170*/  FADD.FTZ R154, R154, -R192 ;  /* 0x800000c09a9a7221 */ /* 0x000fc80000010000 */
[----:B---3--:R-:W-:Y:S02]  /*3180*/  FMUL.FTZ R154, R195, R154 ;  /* 0x0000009ac39a7220 */ /* 0x008fe40000410000 */
[----:B------:R-:W-:Y:S01]  /*3190*/  MUFU.EX2 R228, R228 ;  /* 0x000000e400e47308 */ /* 0x000fe20000000800 */
[----:B-1----:R-:W-:Y:S01]  /*31a0*/  FMUL.FTZ R221, R152, R222 ;  /* 0x000000de98dd7220 */ /* 0x002fe20000410000 */
[----:B------:R-:W-:Y:S01]  /*31b0*/  FFMA.FTZ R222, -R9, R9, 1 ;  /* 0x3f80000009de7423 */ /* 0x000fe20000010109 */
[----:B------:R-:W-:Y:S01]  /*31c0*/  FADD.FTZ R152, R155, -R193 ;  /* 0x800000c19b987221 */ /* 0x000fe20000010000 */
[----:B------:R-:W1:Y:S02]  /*31d0*/  LDS.64 R8, [R6+0x28220] ;  /* 0x0282200006087984 */ /* 0x000e640000000a00 */
[----:B------:R-:W-:Y:S02]  /*31e0*/  FMUL.FTZ R222, R222, R154 ;  /* 0x0000009adede7220 */ /* 0x000fe40000410000 */
[----:B------:R2:W-:Y:S01]  /*31f0*/  MUFU.EX2 R193, R201 ;  /* 0x000000c900c17308 */ /* 0x0005e20000000800 */
[----:B----4-:R-:W-:-:S04]  /*3200*/  FMUL.FTZ R153, R7, R153 ;  /* 0x0000009907997220 */ /* 0x010fc80000410000 */
[----:B------:R-:W-:Y:S01]  /*3210*/  FMUL.FTZ R223, R223, R153 ;  /* 0x00000099dfdf7220 */ /* 0x000fe20000410000 */
[----:B------:R-:W-:Y:S02]  /*3220*/  FMUL.FTZ R153, R207, R152 ;  /* 0x00000098cf997220 */ /* 0x000fe40000410000 */
[----:B------:R-:W-:Y:S02]  /*3230*/  MUFU.EX2 R154, R202 ;  /* 0x000000ca009a7308 */ /* 0x000fe40000000800 */
[----:B--2---:R-:W-:Y:S01]  /*3240*/  FMUL.FTZ R201, R10, R153 ;  /* 0x000000990ac97220 */ /* 0x004fe20000410000 */
[----:B------:R-:W-:Y:S01]  /*3250*/  LOP3.LUT R10, R208, 0x2000000, RZ, 0xfc, !PT ;  /* 0x02000000d00a7812 */ /* 0x000fe200078efcff */
[----:B------:R-:W2:Y:S04]  /*3260*/  LDS.64 R152, [R6+0x28240] ;  /* 0x0282400006987984 */ /* 0x000ea80000000a00 */
[----:B------:R-:W-:Y:S01]  /*3270*/  IMAD R10, R3, 0x400, R10 ;  /* 0x00000400030a7824 */ /* 0x000fe200078e020a */
[----:B------:R-:W3:Y:S01]  /*3280*/  LDL R208, [R1] ;  /* 0x0000000001d07983 */ /* 0x000ee20000100800 */
[----:B------:R-:W-:Y:S03]  /*3290*/  MUFU.EX2 R155, R203 ;  /* 0x000000cb009b7308 */ /* 0x000fe60000000800 */
[----:B------:R-:W-:Y:S01]  /*32a0*/  R2UR UR6, R10 ;  /* 0x000000000a0672ca */ /* 0x000fe200000e0000 */
[----:B------:R-:W-:-:S04]  /*32b0*/  FFMA.FTZ R21, -R21, R21, 1 ;  /* 0x3f80000015157423 */ /* 0x000fc80000010115 */
[----:B------:R-:W-:Y:S01]  /*32c0*/  MUFU.EX2 R225, R225 ;  /* 0x000000e100e17308 */ /* 0x000fe20000000800 */
[----:B------:R-:W-:Y:S01]  /*32d0*/  FFMA.FTZ R22, -R22, R22, 1 ;  /* 0x3f80000016167423 */ /* 0x000fe20000010116 */
[----:B------:R-:W-:-:S06]  /*32e0*/  FFMA.FTZ R15, -R15, R15, 1 ;  /* 0x3f8000000f0f7423 */ /* 0x000fcc000001010f */
[----:B------:R-:W-:Y:S01]  /*32f0*/  MUFU.EX2 R192, R200 ;  /* 0x000000c800c07308 */ /* 0x000fe20000000800 */
[----:B-1----:R-:W-:Y:S01]  /*3300*/  FADD.FTZ R10, R159, -R9 ;  /* 0x800000099f0a7221 */ /* 0x002fe20000010000 */
[--C-:B------:R-:W-:Y:S01]  /*3310*/  FADD.FTZ R156, R156, -R8.reuse ;  /* 0x800000089c9c7221 */ /* 0x100fe20000010000 */
[----:B------:R-:W-:-:S05]  /*3320*/  FADD.FTZ R8, R158, -R8 ;  /* 0x800000089e087221 */ /* 0x000fca0000010000 */
[----:B------:R1:W4:Y:S02]  /*3330*/  MUFU.EX2 R159, R226 ;  /* 0x000000e2009f7308 */ /* 0x0003240000000800 */
[----:B-1----:R-:W5:Y:S01]  /*3340*/  LDL R226, [R1+0x4] ;  /* 0x0000040001e27983 */ /* 0x002f620000100800 */
[----:B------:R-:W-:Y:S01]  /*3350*/  FADD.FTZ R157, R157, -R9 ;  /* 0x800000099d9d7221 */ /* 0x000fe20000010000 */
[----:B------:R-:W-:Y:S01]  /*3360*/  FMUL.FTZ R9, R206, R156 ;  /* 0x0000009cce097220 */ /* 0x000fe20000410000 */
[----:B------:R-:W-:Y:S01]  /*3370*/  FMUL.FTZ R8, R204, R8 ;  /* 0x00000008cc087220 */ /* 0x000fe20000410000 */
[----:B------:R-:W-:Y:S01]  /*3380*/  FFMA.FTZ R202, -R11, R11, 1 ;  /* 0x3f8000000bca7423 */ /* 0x000fe2000001010b */
[----:B------:R-:W-:-:S03]  /*3390*/  FFMA.FTZ R203, -R13, R13, 1 ;  /* 0x3f8000000dcb7423 */ /* 0x000fc6000001010d */
[----:B------:R-:W-:Y:S01]  /*33a0*/  FMUL.FTZ R202, R202, R9 ;  /* 0x00000009caca7220 */ /* 0x000fe20000410000 */
[----:B------:R-:W-:Y:S02]  /*33b0*/  FMUL.FTZ R203, R203, R8 ;  /* 0x00000008cbcb7220 */ /* 0x000fe40000410000 */
[----:B------:R-:W1:Y:S01]  /*33c0*/  LDS.64 R8, [R6+0x28260] ;  /* 0x0282600006087984 */ /* 0x000e620000000a00 */
[----:B------:R-:W-:Y:S01]  /*33d0*/  FFMA.FTZ R13, -R14, R14, 1 ;  /* 0x3f8000000e0d7423 */ /* 0x000fe2000001010e */
[----:B----4-:R-:W-:Y:S01]  /*33e0*/  FMUL.FTZ R10, R159, R10 ;  /* 0x0000000a9f0a7220 */ /* 0x010fe20000410000 */
[--C-:B--2---:R-:W-:Y:S01]  /*33f0*/  FADD.FTZ R160, R160, -R152.reuse ;  /* 0x80000098a0a07221 */ /* 0x104fe20000010000 */
[----:B------:R-:W-:Y:S02]  /*3400*/  FADD.FTZ R152, R162, -R152 ;  /* 0x80000098a2987221 */ /* 0x000fe40000010000 */
[----:B------:R-:W-:Y:S02]  /*3410*/  FMUL.FTZ R13, R13, R10 ;  /* 0x0000000a0d0d7220 */ /* 0x000fe40000410000 */
[----:B------:R-:W-:-:S04]  /*3420*/  FMUL.FTZ R10, R227, R152 ;  /* 0x00000098e30a7220 */ /* 0x000fc80000410000 */
[----:B------:R-:W-:Y:S02]  /*3430*/  FMUL.FTZ R17, R17, R10 ;  /* 0x0000000a11117220 */ /* 0x000fe40000410000 */
[----:B------:R-:W2:Y:S01]  /*3440*/  LDS.64 R10, [R6+0x28280] ;  /* 0x02828000060a7984 */ /* 0x000ea20000000a00 */
[----:B------:R-:W-:Y:S02]  /*3450*/  FFMA.FTZ R156, -R12, R12, 1 ;  /* 0x3f8000000c9c7423 */ /* 0x000fe4000001010c */
[----:B------:R-:W4:Y:S01]  /*3460*/  MUFU.EX2 R12, R224 ;  /* 0x000000e0000c7308 */ /* 0x000f220000000800 */
[----:B------:R-:W-:Y:S01]  /*3470*/  FMUL.FTZ R157, R209, R157 ;  /* 0x0000009dd19d7220 */ /* 0x000fe20000410000 */
[----:B------:R-:W-:-:S03]  /*3480*/  FADD.FTZ R161, R161, -R153 ;  /* 0x80000099a1a17221 */ /* 0x000fc60000010000 */
[----:B------:R-:W-:Y:S01]  /*3490*/  FMUL.FTZ R156, R156, R157 ;  /* 0x0000009d9c9c7220 */ /* 0x000fe20000410000 */
[----:B------:R-:W-:Y:S01]  /*34a0*/  FFMA.FTZ R157, -R16, R16, 1 ;  /* 0x3f800000109d7423 */ /* 0x000fe20000010110 */
[----:B------:R-:W-:-:S04]  /*34b0*/  FMUL.FTZ R16, R154, R161 ;  /* 0x000000a19a107220 */ /* 0x000fc80000410000 */
[----:B------:R-:W-:Y:S02]  /*34c0*/  FMUL.FTZ R157, R157, R16 ;  /* 0x000000109d9d7220 */ /* 0x000fe40000410000 */
[----:B------:R-:W2:Y:S01]  /*34d0*/  MUFU.EX2 R16, R198 ;  /* 0x000000c600107308 */ /* 0x000ea20000000800 */
[--C-:B-1----:R-:W-:Y:S01]  /*34e0*/  FADD.FTZ R165, R165, -R9.reuse ;  /* 0x80000009a5a57221 */ /* 0x102fe20000010000 */
[--C-:B------:R-:W-:Y:S01]  /*34f0*/  FADD.FTZ R161, R166, -R8.reuse ;  /* 0x80000008a6a17221 */ /* 0x100fe20000010000 */
[----:B------:R-:W-:Y:S01]  /*3500*/  FADD.FTZ R9, R167, -R9 ;  /* 0x80000009a7097221 */ /* 0x000fe20000010000 */
[----:B------:R-:W-:Y:S02]  /*3510*/  FADD.FTZ R164, R164, -R8 ;  /* 0x80000008a4a47221 */ /* 0x000fe40000010000 */
[----:B----4-:R-:W-:Y:S01]  /*3520*/  FMUL.FTZ R8, R12, R161 ;  /* 0x000000a10c087220 */ /* 0x010fe20000410000 */
[----:B------:R-:W-:Y:S01]  /*3530*/  FMUL.FTZ R9, R228, R9 ;  /* 0x00000009e4097220 */ /* 0x000fe20000410000 */
[----:B------:R-:W-:-:S02]  /*3540*/  FMUL.FTZ R160, R205, R160 ;  /* 0x000000a0cda07220 */ /* 0x000fc40000410000 */
[----:B------:R-:W-:Y:S01]  /*3550*/  FMUL.FTZ R21, R21, R8 ;  /* 0x0000000815157220 */ /* 0x000fe20000410000 */
[----:B------:R-:W-:Y:S02]  /*3560*/  FMUL.FTZ R22, R22, R9 ;  /* 0x0000000916167220 */ /* 0x000fe40000410000 */
[----:B------:R-:W1:Y:S01]  /*3570*/  LDS.64 R8, [R6+0x282a0] ;  /* 0x0282a00006087984 */ /* 0x000e620000000a00 */
[----:B------:R-:W-:Y:S01]  /*3580*/  FMUL.FTZ R152, R15, R160 ;  /* 0x000000a00f987220 */ /* 0x000fe20000410000 */
[----:B------:R-:W-:Y:S01]  /*3590*/  FADD.FTZ R14, R163, -R153 ;  /* 0x80000099a30e7221 */ /* 0x000fe20000010000 */
[----:B------:R-:W-:Y:S01]  /*35a0*/  FFMA.FTZ R158, -R19, R19, 1 ;  /* 0x3f800000139e7423 */ /* 0x000fe20000010113 */
[----:B------:R-:W-:Y:S01]  /*35b0*/  FMUL.FTZ R15, R155, R164 ;  /* 0x000000a49b0f7220 */ /* 0x000fe20000410000 */
[----:B------:R-:W-:Y:S01]  /*35c0*/  FFMA.FTZ R153, -R18, R18, 1 ;  /* 0x3f80000012997423 */ /* 0x000fe20000010112 */
[----:B------:R-:W-:Y:S01]  /*35d0*/  FMUL.FTZ R14, R225, R14 ;  /* 0x0000000ee10e7220 */ /* 0x000fe20000410000 */
[--C-:B--2---:R-:W-:Y:S01]  /*35e0*/  FADD.FTZ R168, R168, -R10.reuse ;  /* 0x8000000aa8a87221 */ /* 0x104fe20000010000 */
[----:B------:R-:W-:Y:S01]  /*35f0*/  FMUL.FTZ R158, R158, R15 ;  /* 0x0000000f9e9e7220 */ /* 0x000fe20000410000 */
[----:B------:R-:W-:Y:S01]  /*3600*/  FADD.FTZ R15, R170, -R10 ;  /* 0x8000000aaa0f7221 */ /* 0x000fe20000010000 */
[--C-:B------:R-:W-:Y:S01]  /*3610*/  FADD.FTZ R169, R169, -R11.reuse ;  /* 0x8000000ba9a97221 */ /* 0x100fe20000010000 */
[----:B------:R-:W-:-:S02]  /*3620*/  FADD.FTZ R171, R171, -R11 ;  /* 0x8000000babab7221 */ /* 0x000fc40000010000 */
[----:B------:R-:W2:Y:S01]  /*3630*/  LDS.64 R10, [R6+0x282c0] ;  /* 0x0282c000060a7984 */ /* 0x000ea20000000a00 */
[----:B------:R-:W-:Y:S01]  /*3640*/  FMUL.FTZ R153, R153, R14 ;  /* 0x0000000e99997220 */ /* 0x000fe20000410000 */
[----:B------:R-:W-:Y:S01]  /*3650*/  FMUL.FTZ R14, R16, R15 ;  /* 0x0000000f100e7220 */ /* 0x000fe20000410000 */
[----:B------:R-:W-:-:S04]  /*3660*/  FFMA.FTZ R161, -R185, R185, 1 ;  /* 0x3f800000b9a17423 */ /* 0x000fc800000101b9 */
[----:B------:R-:W-:Y:S02]  /*3670*/  FMUL.FTZ R161, R161, R14 ;  /* 0x0000000ea1a17220 */ /* 0x000fe40000410000 */
[----:B------:R4:W4:Y:S01]  /*3680*/  LDS.64 R14, [R6+0x282e0] ;  /* 0x0282e000060e7984 */ /* 0x0009220000000a00 */
[----:B------:R-:W-:Y:S02]  /*3690*/  FFMA.FTZ R160, -R20, R20, 1 ;  /* 0x3f80000014a07423 */ /* 0x000fe40000010114 */
[----:B------:R-:W1:Y:S08]  /*36a0*/  MUFU.EX2 R20, R197 ;  /* 0x000000c500147308 */ /* 0x000e700000000800 */
[----:B------:R-:W4:Y:S08]  /*36b0*/  MUFU.EX2 R213, R213 ;  /* 0x000000d500d57308 */ /* 0x000f300000000800 */
[----:B------:R-:W4:Y:S01]  /*36c0*/  MUFU.EX2 R214, R214 ;  /* 0x000000d600d67308 */ /* 0x000f220000000800 */
[--C-:B-1----:R-:W-:Y:S01]  /*36d0*/  FADD.FTZ R173, R173, -R9.reuse ;  /* 0x80000009adad7221 */ /* 0x102fe20000010000 */
[----:B------:R-:W-:Y:S01]  /*36e0*/  FADD.FTZ R9, R175, -R9 ;  /* 0x80000009af097221 */ /* 0x000fe20000010000 */
[----:B------:R-:W-:-:S05]  /*36f0*/  FFMA.FTZ R164, -R184, R184, 1 ;  /* 0x3f800000b8a47423 */ /* 0x000fca00000101b8 */
[----:B------:R-:W1:Y:S01]  /*3700*/  MUFU.EX2 R19, R196 ;  /* 0x000000c400137308 */ /* 0x000e620000000800 */
[----:B------:R-:W-:Y:S01]  /*3710*/  FMUL.FTZ R169, R210, R169 ;  /* 0x000000a9d2a97220 */ /* 0x000fe20000410000 */
[----:B------:R-:W-:-:S06]  /*3720*/  FMUL.FTZ R166, R20, R9 ;  /* 0x0000000914a67220 */ /* 0x000fcc0000410000 */
[----:B------:R-:W1:Y:S01]  /*3730*/  MUFU.EX2 R212, R212 ;  /* 0x000000d400d47308 */ /* 0x000e620000000800 */
[----:B------:R-:W-:Y:S01]  /*3740*/  FMUL.FTZ R164, R164, R169 ;  /* 0x000000a9a4a47220 */ /* 0x000fe20000410000 */
[--C-:B--2---:R-:W-:Y:S01]  /*3750*/  FADD.FTZ R176, R176, -R10.reuse ;  /* 0x8000000ab0b07221 */ /* 0x104fe20000010000 */
[----:B------:R-:W-:-:S05]  /*3760*/  FADD.FTZ R169, R178, -R10 ;  /* 0x8000000ab2a97221 */ /* 0x000fca0000010000 */
[----:B------:R-:W-:Y:S01]  /*3770*/  MUFU.EX2 R211, R211 ;  /* 0x000000d300d37308 */ /* 0x000fe20000000800 */
[----:B------:R-:W-:-:S07]  /*3780*/  FADD.FTZ R172, R172, -R8 ;  /* 0x80000008acac7221 */ /* 0x000fce0000010000 */
[----:B------:R-:W2:Y:S01]  /*3790*/  MUFU.EX2 R18, R199 ;  /* 0x000000c700127308 */ /* 0x000ea20000000800 */
[----:B------:R-:W-:-:S07]  /*37a0*/  FMUL.FTZ R165, R192, R165 ;  /* 0x000000a5c0a57220 */ /* 0x000fce0000410000 */
[----:B------:R-:W2:Y:S01]  /*37b0*/  MUFU.EX2 R215, R215 ;  /* 0x000000d700d77308 */ /* 0x000ea20000000800 */
[----:B------:R-:W-:-:S07]  /*37c0*/  FADD.FTZ R8, R174, -R8 ;  /* 0x80000008ae087221 */ /* 0x000fce0000010000 */
[----:B------:R-:W-:Y:S01]  /*37d0*/  MUFU.EX2 R217, R217 ;  /* 0x000000d900d97308 */ /* 0x000fe20000000800 */
[----:B------:R-:W-:-:S07]  /*37e0*/  FFMA.FTZ R184, -R191, R191, 1 ;  /* 0x3f800000bfb87423 */ /* 0x000fce00000101bf */
[----:B------:R-:W-:Y:S01]  /*37f0*/  MUFU.EX2 R219, R219 ;  /* 0x000000db00db7308 */ /* 0x000fe20000000800 */
[----:B----4-:R-:W-:-:S07]  /*3800*/  FMUL.FTZ R167, R213, R176 ;  /* 0x000000b0d5a77220 */ /* 0x010fce0000410000 */
[----:B------:R-:W4:Y:S08]  /*3810*/  MUFU.EX2 R216, R216 ;  /* 0x000000d800d87308 */ /* 0x000f300000000800 */
[----:B------:R-:W4:Y:S08]  /*3820*/  MUFU.EX2 R218, R218 ;  /* 0x000000da00da7308 */ /* 0x000f300000000800 */
[----:B------:R-:W4:Y:S01]  /*3830*/  MUFU.EX2 R9, R220 ;  /* 0x000000dc00097308 */ /* 0x000f220000000800 */
[----:B------:R-:W-:Y:S01]  /*3840*/  FFMA.FTZ R163, -R190, R190, 1 ;  /* 0x3f800000bea37423 */ /* 0x000fe200000101be */
[----:B------:R-:W-:Y:S01]  /*3850*/  FFMA.FTZ R185, -R236, R236, 1 ;  /* 0x3f800000ecb97423 */ /* 0x000fe200000101ec */
[----:B------:R-:W-:Y:S01]  /*3860*/  FMUL.FTZ R10, R214, R169 ;  /* 0x000000a9d60a7220 */ /* 0x000fe20000410000 */
[----:B------:R-:W-:Y:S01]  /*3870*/  FMUL.FTZ R160, R160, R165 ;  /* 0x000000a5a0a07220 */ /* 0x000fe20000410000 */
[----:B-1----:R-:W-:Y:S01]  /*3880*/  FMUL.FTZ R6, R19, R8 ;  /* 0x0000000813067220 */ /* 0x002fe20000410000 */
[----:B------:R-:W-:Y:S01]  /*3890*/  FMUL.FTZ R184, R184, R167 ;  /* 0x000000a7b8b87220 */ /* 0x000fe20000410000 */
[----:B------:R-:W-:Y:S01]  /*38a0*/  FFMA.FTZ R165, -R188, R188, 1 ;  /* 0x3f800000bca57423 */ /* 0x000fe200000101bc */
[----:B------:R-:W-:Y:S01]  /*38b0*/  FMUL.FTZ R8, R212, R173 ;  /* 0x000000add4087220 */ /* 0x000fe20000410000 */
[----:B------:R-:W-:Y:S01]  /*38c0*/  FMUL.FTZ R163, R163, R166 ;  /* 0x000000a6a3a37220 */ /* 0x000fe20000410000 */
[----:B------:R-:W-:Y:S01]  /*38d0*/  FMUL.FTZ R185, R185, R10 ;  /* 0x0000000ab9b97220 */ /* 0x000fe20000410000 */
[--C-:B------:R-:W-:Y:S01]  /*38e0*/  FADD.FTZ R180, R180, -R14.reuse ;  /* 0x8000000eb4b47221 */ /* 0x100fe20000010000 */
[----:B------:R-:W-:Y:S01]  /*38f0*/  FADD.FTZ R167, R182, -R14 ;  /* 0x8000000eb6a77221 */ /* 0x000fe20000010000 */
[--C-:B------:R-:W-:Y:S01]  /*3900*/  FADD.FTZ R166, R177, -R11.reuse ;  /* 0x8000000bb1a67221 */ /* 0x100fe20000010000 */
[----:B------:R-:W-:Y:S01]  /*3910*/  FADD.FTZ R179, R179, -R11 ;  /* 0x8000000bb3b37221 */ /* 0x000fe20000010000 */
[--C-:B------:R-:W-:Y:S01]  /*3920*/  FADD.FTZ R10, R181, -R15.reuse ;  /* 0x8000000fb50a7221 */ /* 0x100fe20000010000 */
[----:B------:R-:W-:Y:S01]  /*3930*/  FADD.FTZ R14, R183, -R15 ;  /* 0x8000000fb70e7221 */ /* 0x000fe20000010000 */
[----:B------:R-:W-:Y:S01]  /*3940*/  FFMA.FTZ R23, -R23, R23, 1 ;  /* 0x3f80000017177423 */ /* 0x000fe20000010117 */
[----:B------:R-:W-:Y:S01]  /*3950*/  FMUL.FTZ R168, R193, R168 ;  /* 0x000000a8c1a87220 */ /* 0x000fe20000410000 */
[----:B------:R-:W-:Y:S01]  /*3960*/  FFMA.FTZ R162, -R186, R186, 1 ;  /* 0x3f800000baa27423 */ /* 0x000fe200000101ba */
[----:B--2---:R-:W-:Y:S01]  /*3970*/  FMUL.FTZ R171, R18, R171 ;  /* 0x000000ab12ab7220 */ /* 0x004fe20000410000 */
[----:B------:R-:W-:Y:S01]  /*3980*/  FFMA.FTZ R187, -R187, R187, 1 ;  /* 0x3f800000bbbb7423 */ /* 0x000fe200000101bb */
[----:B------:R-:W-:Y:S01]  /*3990*/  FFMA.FTZ R189, -R189, R189, 1 ;  /* 0x3f800000bdbd7423 */ /* 0x000fe200000101bd */
[----:B------:R-:W-:Y:S01]  /*39a0*/  FMUL.FTZ R172, R211, R172 ;  /* 0x000000acd3ac7220 */ /* 0x000fe20000410000 */
[----:B------:R-:W-:Y:S01]  /*39b0*/  FMUL.FTZ R165, R165, R8 ;  /* 0x00000008a5a57220 */ /* 0x000fe20000410000 */
[----:B------:R-:W-:Y:S01]  /*39c0*/  FFMA.FTZ R11, -R237, R237, 1 ;  /* 0x3f800000ed0b7423 */ /* 0x000fe200000101ed */
[----:B------:R-:W-:Y:S01]  /*39d0*/  FFMA.FTZ R8, -R235, R235, 1 ;  /* 0x3f800000eb087423 */ /* 0x000fe200000101eb */
[----:B------:R-:W-:Y:S01]  /*39e0*/  FMUL.FTZ R166, R215, R166 ;  /* 0x000000a6d7a67220 */ /* 0x000fe20000410000 */
[----:B----4-:R-:W-:Y:S01]  /*39f0*/  FMUL.FTZ R179, R216, R179 ;  /* 0x000000b3d8b37220 */ /* 0x010fe20000410000 */
[----:B------:R-:W-:Y:S01]  /*3a00*/  FFMA.FTZ R234, -R234, R234, 1 ;  /* 0x3f800000eaea7423 */ /* 0x000fe200000101ea */
[----:B------:R-:W-:Y:S01]  /*3a10*/  FFMA.FTZ R232, -R232, R232, 1 ;  /* 0x3f800000e8e87423 */ /* 0x000fe200000101e8 */
[----:B------:R-:W-:Y:S01]  /*3a20*/  FFMA.FTZ R233, -R233, R233, 1 ;  /* 0x3f800000e9e97423 */ /* 0x000fe200000101e9 */
[----:B------:R-:W-:Y:S01]  /*3a30*/  FFMA.FTZ R231, -R231, R231, 1 ;  /* 0x3f800000e7e77423 */ /* 0x000fe200000101e7 */
[----:B------:R-:W-:Y:S01]  /*3a40*/  FMUL.FTZ R15, R217, R180 ;  /* 0x000000b4d90f7220 */ /* 0x000fe20000410000 */
[----:B------:R-:W-:Y:S01]  /*3a50*/  FMUL.FTZ R167, R218, R167 ;  /* 0x000000a7daa77220 */ /* 0x000fe20000410000 */
[----:B------:R-:W-:Y:S01]  /*3a60*/  FMUL.FTZ R10, R219, R10 ;  /* 0x0000000adb0a7220 */ /* 0x000fe20000410000 */
[----:B------:R-:W-:Y:S01]  /*3a70*/  FMUL.FTZ R14, R9, R14 ;  /* 0x0000000e090e7220 */ /* 0x000fe20000410000 */
[----:B------:R-:W-:Y:S01]  /*3a80*/  F2FP.BF16.F32.PACK_AB R203, R13, R203 ;  /* 0x000000cb0dcb723e */ /* 0x000fe200000010ff */
        /* <DEDUP_REMOVED lines=30> */
[----:B-----5:R-:W-:-:S04]  /*3c70*/  IMAD R13, R3, 0x2000, R226 ;  /* 0x00002000030d7824 */ /* 0x020fc800078e02e2 */
[----:B---3--:R-:W-:-:S05]  /*3c80*/  IMAD R13, R13, 0x2, R208 ;  /* 0x000000020d0d7824 */ /* 0x008fca00078e02d0 */
[----:B------:R1:W-:Y:S04]  /*3c90*/  STSM.16.MT88.4 [R13+0x28800], R200 ;  /* 0x028800c80d007844 */ /* 0x0003e80000004200 */
[----:B------:R1:W-:Y:S04]  /*3ca0*/  STSM.16.MT88.4 [R13+0x29000], R196 ;  /* 0x029000c40d007844 */ /* 0x0003e80000004200 */
[----:B------:R1:W-:Y:S04]  /*3cb0*/  STSM.16.MT88.4 [R13+0x29800], R188 ;  /* 0x029800bc0d007844 */ /* 0x0003e80000004200 */
[----:B------:R1:W-:Y:S01]  /*3cc0*/  STSM.16.MT88.4 [R13+0x2a000], R184 ;  /* 0x02a000b80d007844 */ /* 0x0003e20000004200 */
[----:B------:R-:W-:-:S06]  /*3cd0*/  WARPGROUP.ARRIVE ;  /* 0x00000000000079c5 */ /* 0x000fcc0000000000 */
[----:B------:R-:W-:Y:S01]  /*3ce0*/  HGMMA.64x128x16.F32.BF16 R88, R156, gdesc[UR4].tnspB, R88, gsb0 ;  /* 0x41e000049c587df0 */ /* 0x000fe20008001858 */
[----:B------:R-:W-:Y:S01]  /*3cf0*/  F2FP.BF16.F32.PACK_AB R225, R225, R227 ;  /* 0x000000e3e1e1723e */ /* 0x000fe200000010ff */
[----:B------:R-:W-:Y:S01]  /*3d00*/  UIADD3 UR8, UR6, 0x80, URZ ;  /* 0x0000008006087890 */ /* 0x000fe2000fffe03f */
[----:B------:R-:W-:Y:S02]  /*3d10*/  F2FP.BF16.F32.PACK_AB R224, R154, R205 ;  /* 0x000000cd9ae0723e */ /* 0x000fe400000010ff */
[----:B------:R-:W-:Y:S02]  /*3d20*/  F2FP.BF16.F32.PACK_AB R226, R192, R155 ;  /* 0x0000009bc0e2723e */ /* 0x000fe400000010ff */
[----:B------:R-:W-:Y:S01]  /*3d30*/  F2FP.BF16.F32.PACK_AB R227, R228, R12 ;  /* 0x0000000ce4e3723e */ /* 0x000fe200000010ff */
[----:B------:R-:W-:Y:S01]  /*3d40*/  UMOV UR11, 0x40000040 ;  /* 0x40000040000b7882 */ /* 0x000fe20000000000 */
[----:B------:R-:W-:Y:S01]  /*3d50*/  UMOV UR10, UR8 ;  /* 0x00000008000a7c82 */ /* 0x000fe20008000000 */
[----:B------:R-:W-:Y:S01]  /*3d60*/  F2FP.BF16.F32.PACK_AB R152, R210, R193 ;  /* 0x000000c1d298723e */ /* 0x000fe200000010ff */
[----:B------:R-:W-:Y:S01]  /*3d70*/  UIADD3 UR8, UR6, 0x100, URZ ;  /* 0x0000010006087890 */ /* 0x000fe2000fffe03f */
[----:B------:R-:W-:-:S02]  /*3d80*/  F2FP.BF16.F32.PACK_AB R154, R212, R211 ;  /* 0x000000d3d49a723e */ /* 0x000fc400000010ff */
[----:B------:R-:W-:Y:S02]  /*3d90*/  F2FP.BF16.F32.PACK_AB R153, R18, R16 ;  /* 0x000000101299723e */ /* 0x000fe400000010ff */
[----:B------:R-:W-:Y:S01]  /*3da0*/  F2FP.BF16.F32.PACK_AB R155, R20, R19 ;  /* 0x00000013149b723e */ /* 0x000fe200000010ff */
[----:B------:R-:W-:Y:S02]  /*3db0*/  WARPGROUP.DEPBAR.LE gsb0, 0x0 ;  /* 0x00008000000079c5 */ /* 0x000fe40000010000 */
[----:B------:R-:W-:-:S06]  /*3dc0*/  WARPGROUP.ARRIVE ;  /* 0x00000000000079c5 */ /* 0x000fcc0000000000 */
[----:B------:R-:W-:Y:S01]  /*3dd0*/  HGMMA.64x128x16.F32.BF16 R88, R224, gdesc[UR8].tnspB, R88, gsb0 ;  /* 0x41e00008e0587df0 */ /* 0x000fe20008001858 */
[----:B------:R-:W-:Y:S01]  /*3de0*/  UMOV UR10, UR8 ;  /* 0x00000008000a7c82 */ /* 0x000fe20008000000 */
[----:B------:R-:W-:Y:S01]  /*3df0*/  UMOV UR11, 0x40000040 ;  /* 0x40000040000b7882 */ /* 0x000fe20000000000 */
[----:B------:R-:W-:Y:S01]  /*3e00*/  UIADD3 UR6, UR6, 0x180, URZ ;  /* 0x0000018006067890 */ /* 0x000fe2000fffe03f */
[----:B------:R-:W-:Y:S02]  /*3e10*/  WARPGROUP.DEPBAR.LE gsb0, 0x0 ;  /* 0x00008000000079c5 */ /* 0x000fe40000010000 */
        /* <DEDUP_REMOVED lines=90> */
.L_x_2390:
[----:B------:R-:W-:Y:S01]  /*43c0*/  R2UR UR5, R3 ;  /* 0x00000000030572ca */ /* 0x000fe200000e0000 */
[----:B------:R-:W-:Y:S01]  /*43d0*/  VIADD R6, R0, 0x30840 ;  /* 0x0003084000067836 */ /* 0x000fe20000000000 */
        /* <DEDUP_REMOVED lines=47> */
.L_x_2391:
[----:B------:R-:W-:Y:S01]  /*46d0*/  UIADD3 UR39, UR39, 0x1, URZ ;  /* 0x0000000127277890 */ /* 0x000fe2000fffe03f */
[----:B------:R-:W-:Y:S02]  /*46e0*/  VIADD R3, R3, 0x1 ;  /* 0x0000000103037836 */ /* 0x000fe40000000000 */
[----:B------:R-:W-:Y:S01]  /*46f0*/  VIADD R0, R0, 0x30820 ;  /* 0x0003082000007836 */ /* 0x000fe20000000000 */
[----:B------:R-:W-:Y:S02]  /*4700*/  UISETP.GE.AND UP0, UPT, UR39, UR37, UPT ;  /* 0x000000252700728c */ /* 0x000fe4000bf06270 */
[----:B------:R-:W-:Y:S02]  /*4710*/  ISETP.NE.AND P0, PT, R3, 0x2, PT ;  /* 0x000000020300780c */ /* 0x000fe40003f05270 */
[----:B------:R-:W-:Y:S02]  /*4720*/  PRMT R0, RZ, 0x654, R0 ;  /* 0x00000654ff007816 */ /* 0x000fe40000000000 */
[----:B------:R-:W-:-:S02]  /*4730*/  PLOP3.LUT P1, PT, PT, PT, UP0, 0x80, 0x0 ;  /* 0x000000000000781c */ /* 0x000fc40003f2f008 */
[----:B-1----:R-:W-:Y:S01]  /*4740*/  SEL R7, RZ, 0x1, P0 ;  /* 0x00000001ff077807 */ /* 0x002fe20000000000 */
[----:B------:R2:W-:Y:S01]  /*4750*/  SYNCS.ARRIVE.TRANS64.RED.A1T0 RZ, [R0+URZ], RZ ;  /* 0x000000ff00ff79a7 */ /* 0x0005e2000810043f */
[----:B------:R-:W-:Y:S02]  /*4760*/  SEL R3, R3, RZ, P0 ;  /* 0x000000ff03037207 */ /* 0x000fe40000000000 */
[----:B------:R-:W-:-:S07]  /*4770*/  LOP3.LUT R4, R4, R7, RZ, 0x3c, !PT ;  /* 0x0000000704047212 */ /* 0x000fce00078e3cff */
[----:B--2---:R-:W-:Y:S05]  /*4780*/  @!P1 BRA `(.L_x_2392) ;  /* 0xffffffd000e09947 */ /* 0x004fea000383ffff */
        /* <DEDUP_REMOVED lines=66> */
.L_x_2374:
[----:B------:R-:W-:Y:S05]  /*4bb0*/  @P0 BRA `(.L_x_2393) ;  /* 0x0000000c009c0947 */ /* 0x000fea0003800000 */
[----:B------:R-:W1:Y:S01]  /*4bc0*/  S2UR UR4, SR_CgaCtaId ;  /* 0x00000000000479c3 */ /* 0x000e620000008800 */
[----:B------:R-:W-:Y:S02]  /*4bd0*/  UMOV UR37, 0x400 ;  /* 0x0000040000257882 */ /* 0x000fe40000000000 */
[----:B-1----:R-:W-:-:S06]  /*4be0*/  ULEA UR37, UR4, UR37, 0x18 ;  /* 0x0000002504257291 */ /* 0x002fcc000f8ec03f */
[----:B------:R-:W-:-:S05]  /*4bf0*/  IMAD.U32 R16, RZ, RZ, UR37 ;  /* 0x00000025ff107e24 */ /* 0x000fca000f8e00ff */
        /* <DEDUP_REMOVED lines=18> */
.L_x_2394:
        /* <DEDUP_REMOVED lines=20> */
.L_x_2395:
        /* <DEDUP_REMOVED lines=18> */
.L_x_2396:
        /* <DEDUP_REMOVED lines=18> */
.L_x_2397:
        /* <DEDUP_REMOVED lines=126> */
[----:B------:R-:W-:Y:S01]  /*5880*/  ULDC.64 UR6, c[0x0][0x198] ;  /* 0x0000660000067ab9 */ /* 0x000fe20000000a00 */
[----:B------:R-:W-:Y:S02]  /*5890*/  UIADD3 UR40, UR37, 0x8000, URZ ;  /* 0x0000800025287890 */ /* 0x000fe4000fffe03f */
[----:B------:R-:W-:Y:S02]  /*58a0*/  UIADD3 UR4, UP0, UR6, 0x770, URZ ;  /* 0x0000077006047890 */ /* 0x000fe4000ff1e03f */
[----:B------:R-:W-:Y:S02]  /*58b0*/  USHF.L.U32 UR42, UR36, 0x7, URZ ;  /* 0x00000007242a7899 */ /* 0x000fe4000800063f */
[----:B------:R-:W-:Y:S02]  /*58c0*/  UIADD3.X UR5, URZ, UR7, URZ, UP0, !UPT ;  /* 0x000000073f057290 */ /* 0x000fe400087fe43f */
[----:B------:R-:W-:Y:S02]  /*58d0*/  UIADD3 UR6, UP0, UR6, 0x670, URZ ;  /* 0x0000067006067890 */ /* 0x000fe4000ff1e03f */
[----:B------:R-:W-:-:S02]  /*58e0*/  UIADD3 UR16, UR37, 0xc000, URZ ;  /* 0x0000c00025107890 */ /* 0x000fc4000fffe03f */
[----:B------:R-:W-:Y:S02]  /*58f0*/  UIADD3.X UR7, URZ, UR7, URZ, UP0, !UPT ;  /* 0x000000073f077290 */ /* 0x000fe400087fe43f */
[----:B------:R-:W-:Y:S01]  /*5900*/  UIADD3 UR8, UR37, 0x4000, URZ ;  /* 0x0000400025087890 */ /* 0x000fe2000fffe03f */
[----:B------:R-:W-:Y:S01]  /*5910*/  UMOV UR41, URZ ;  /* 0x0000003f00297c82 */ /* 0x000fe20008000000 */
[----:B------:R-:W-:Y:S01]  /*5920*/  UMOV UR17, 0x40 ;  /* 0x0000004000117882 */ /* 0x000fe20000000000 */
[----:B------:R-:W-:Y:S01]  /*5930*/  UMOV UR19, UR43 ;  /* 0x0000002b00137c82 */ /* 0x000fe20008000000 */
[----:B------:R-:W-:Y:S01]  /*5940*/  UMOV UR20, UR44 ;  /* 0x0000002c00147c82 */ /* 0x000fe20008000000 */
[----:B------:R-:W-:Y:S01]  /*5950*/  UMOV UR18, UR42 ;  /* 0x0000002a00127c82 */ /* 0x000fe20008000000 */
[----:B------:R1:W-:Y:S01]  /*5960*/  UTMASTG.4D [UR40], [UR4] ;  /* 0x00000028040073b5 */ /* 0x0003e20008018000 */
[----:B------:R-:W-:Y:S01]  /*5970*/  UMOV UR9, 0x40 ;  /* 0x0000004000097882 */ /* 0x000fe20000000000 */
[----:B------:R-:W-:Y:S01]  /*5980*/  UMOV UR11, UR43 ;  /* 0x0000002b000b7c82 */ /* 0x000fe20008000000 */
[----:B------:R-:W-:Y:S01]  /*5990*/  UMOV UR12, UR44 ;  /* 0x0000002c000c7c82 */ /* 0x000fe20008000000 */
[----:B------:R-:W-:Y:S01]  /*59a0*/  UMOV UR10, UR42 ;  /* 0x0000002a000a7c82 */ /* 0x000fe20008000000 */
[----:B------:R3:W-:Y:S01]  /*59b0*/  UTMASTG.4D [UR16], [UR4] ;  /* 0x00000010040073b5 */ /* 0x0007e20008018000 */
[----:B-1----:R-:W-:-:S02]  /*59c0*/  UMOV UR40, UR37 ;  /* 0x0000002500287c82 */ /* 0x002fc40008000000 */
[----:B------:R3:W-:Y:S01]  /*59d0*/  UTMASTG.4D [UR40], [UR6] ;  /* 0x00000028060073b5 */ /* 0x0007e20008018000 */
[----:B------:R3:W-:Y:S02]  /*59e0*/  UTMASTG.4D [UR8], [UR6] ;  /* 0x00000008060073b5 */ /* 0x0007e40008018000 */
[----:B---3--:R0:W-:Y:S02]  /*59f0*/  UTMACMDFLUSH ;  /* 0x00000000000079b7 */ /* 0x0081e40000000000 */
.L_x_2399:
[----:B------:R-:W-:Y:S05]  /*5a00*/  BSYNC B0 ;  /* 0x0000000000007941 */ /* 0x000fea0003800000 */
.L_x_2398:
[----:B------:R-:W-:-:S04]  /*5a10*/  DEPBAR.LE SB0, 0x0 ;  /* 0x000080000000791a */ /* 0x000fc80000000000 */
[----:B------:R-:W-:Y:S05]  /*5a20*/  BRA `(.L_x_2373) ;  /* 0x0000004400687947 */ /* 0x000fea0003800000 */
.L_x_2393:
[----:B------:R-:W1:Y:S01]  /*5a30*/  S2R R0, SR_TID.X ;  /* 0x0000000000007919 */ /* 0x000e620000002100 */
[----:B------:R-:W2:Y:S01]  /*5a40*/  LDC.64 R2, c[0x0][0x820] ;  /* 0x00020800ff027b82 */ /* 0x000ea20000000a00 */
[----:B------:R-:W-:Y:S01]  /*5a50*/  ULDC.64 UR4, c[0x0][0x808] ;  /* 0x0002020000047ab9 */ /* 0x000fe20000000a00 */
[----:B------:R-:W-:Y:S01]  /*5a60*/  USHF.R.S32.HI UR10, URZ, 0x1f, UR43 ;  /* 0x0000001f3f0a7899 */ /* 0x000fe2000801142b */
[----:B------:R-:W-:Y:S01]  /*5a70*/  BSSY B0, `(.L_x_2400) ;  /* 0x0000030000007945 */ /* 0x000fe20003800000 */
[----:B------:R-:W-:Y:S02]  /*5a80*/  UIMAD UR4, UR36, -0x80, UR4 ;  /* 0xffffff80240478a4 */ /* 0x000fe4000f8e0204 */
[----:B------:R-:W-:Y:S02]  /*5a90*/  USHF.R.S32.HI UR11, URZ, 0x1f, UR44 ;  /* 0x0000001f3f0b7899 */ /* 0x000fe4000801142c */
[----:B------:R-:W3:Y:S01]  /*5aa0*/  LDC.64 R10, c[0x0][0x828] ;  /* 0x00020a00ff0a7b82 */ /* 0x000ee20000000a00 */
[----:B------:R-:W-:-:S07]  /*5ab0*/  ULDC.64 UR6, c[0x0][0x208] ;  /* 0x0000820000067ab9 */ /* 0x000fce0000000a00 */
[----:B------:R-:W4:Y:S08]  /*5ac0*/  LDC.64 R16, c[0x0][0x850] ;  /* 0x00021400ff107b82 */ /* 0x000f300000000a00 */
[----:B------:R-:W4:Y:S01]  /*5ad0*/  LDC.64 R18, c[0x0][0x858] ;  /* 0x00021600ff127b82 */ /* 0x000f220000000a00 */
[----:B-1----:R-:W-:-:S05]  /*5ae0*/  VIADD R5, R0, 0xffffff80 ;  /* 0xffffff8000057836 */ /* 0x002fca0000000000 */
[----:B------:R-:W-:-:S04]  /*5af0*/  SHF.R.S32.HI R0, RZ, 0x1f, R5 ;  /* 0x0000001fff007819 */ /* 0x000fc80000011405 */
[----:B------:R-:W-:-:S04]  /*5b00*/  LEA.HI R4, R0, R5, RZ, 0x4 ;  /* 0x0000000500047211 */ /* 0x000fc800078f20ff */
[----:B------:R-:W-:Y:S02]  /*5b10*/  LOP3.LUT R0, R4, 0x1ffffff0, RZ, 0xc0, !PT ;  /* 0x1ffffff004007812 */ /* 0x000fe400078ec0ff */
[----:B------:R-:W-:-:S03]  /*5b20*/  SHF.R.S32.HI R4, RZ, 0x4, R4 ;  /* 0x00000004ff047819 */ /* 0x000fc60000011404 */
[----:B------:R-:W-:Y:S01]  /*5b30*/  IMAD.IADD R0, R5, 0x1, -R0 ;  /* 0x0000000105007824 */ /* 0x000fe200078e0a00 */
[C---:B------:R-:W-:Y:S01]  /*5b40*/  ISETP.GE.AND P6, PT, R4.reuse, UR4, PT ;  /* 0x0000000404007c0c */ /* 0x040fe2000bfc6270 */
[----:B------:R-:W-:Y:S02]  /*5b50*/  VIADD R5, R4, 0x10 ;  /* 0x0000001004057836 */ /* 0x000fe40000000000 */
[----:B------:R-:W-:Y:S02]  /*5b60*/  IMAD.SHL.U32 R6, R0, 0x8, RZ ;  /* 0x0000000800067824 */ /* 0x000fe400078e00ff */
[----:B--2---:R-:W-:Y:S01]  /*5b70*/  IMAD R0, R2, UR10, RZ ;  /* 0x0000000a02007c24 */ /* 0x004fe2000f8e02ff */
[----:B------:R-:W-:Y:S01]  /*5b80*/  ISETP.GE.AND P5, PT, R5, UR4, PT ;  /* 0x0000000405007c0c */ /* 0x000fe2000bfa6270 */
[----:B------:R-:W-:Y:S01]  /*5b90*/  VIADD R9, R4, 0x40 ;  /* 0x0000004004097836 */ /* 0x000fe20000000000 */
[----:B------:R-:W-:Y:S01]  /*5ba0*/  SHF.R.S32.HI R7, RZ, 0x1f, R6 ;  /* 0x0000001fff077819 */ /* 0x000fe20000011406 */
[----:B------:R-:W-:Y:S01]  /*5bb0*/  IMAD R5, R3, UR43, R0 ;  /* 0x0000002b03057c24 */ /* 0x000fe2000f8e0200 */
[----:B------:R-:W-:Y:S01]  /*5bc0*/  ISETP.GE.OR P4, PT, R6, UR5, P6 ;  /* 0x0000000506007c0c */ /* 0x000fe2000b786670 */
[----:B------:R-:W-:Y:S01]  /*5bd0*/  VIADD R0, R4, 0x20 ;  /* 0x0000002004007836 */ /* 0x000fe20000000000 */
[----:B------:R-:W-:Y:S01]  /*5be0*/  ISETP.GE.AND P2, PT, R9, UR4, PT ;  /* 0x0000000409007c0c */ /* 0x000fe2000bf46270 */
[----:B------:R-:W-:Y:S01]  /*5bf0*/  IMAD.WIDE.U32 R2, R2, UR43, R6 ;  /* 0x0000002b02027c25 */ /* 0x000fe2000f8e0006 */
[----:B------:R-:W-:-:S02]  /*5c00*/  ISETP.GE.OR P3, PT, R6, UR5, P5 ;  /* 0x0000000506007c0c */ /* 0x000fc4000af66670 */
[----:B------:R-:W-:Y:S01]  /*5c10*/  ISETP.GE.AND P0, PT, R0, UR4, PT ;  /* 0x0000000400007c0c */ /* 0x000fe2000bf06270 */
[----:B------:R-:W-:Y:S01]  /*5c20*/  IMAD.IADD R3, R3, 0x1, R5 ;  /* 0x0000000103037824 */ /* 0x000fe200078e0205 */
[----:B------:R-:W-:Y:S01]  /*5c30*/  SHF.R.S32.HI R5, RZ, 0x1f, R4 ;  /* 0x0000001fff057819 */ /* 0x000fe20000011404 */
[----:B---3--:R-:W-:Y:S02]  /*5c40*/  IMAD R0, R10, UR11, RZ ;  /* 0x0000000b0a007c24 */ /* 0x008fe4000f8e02ff */
[----:B------:R-:W-:Y:S02]  /*5c50*/  VIADD R8, R4, 0x30 ;  /* 0x0000003004087836 */ /* 0x000fe40000000000 */
[----:B------:R-:W-:Y:S02]  /*5c60*/  IMAD.U32 R9, RZ, RZ, UR36 ;  /* 0x00000024ff097e24 */ /* 0x000fe4000f8e00ff */
[----:B------:R-:W-:Y:S01]  /*5c70*/  IMAD R11, R11, UR44, R0 ;  /* 0x0000002c0b0b7c24 */ /* 0x000fe2000f8e0200 */
[----:B------:R-:W-:Y:S01]  /*5c80*/  ISETP.GE.AND P1, PT, R8, UR4, PT ;  /* 0x0000000408007c0c */ /* 0x000fe2000bf26270 */
[----:B------:R-:W-:-:S04]  /*5c90*/  IMAD.WIDE.U32 R14, R10, UR44, R2 ;  /* 0x0000002c0a0e7c25 */ /* 0x000fc8000f8e0002 */
[----:B------:R-:W-:-:S04]  /*5ca0*/  IMAD.WIDE R2, R9, 0x80, R4 ;  /* 0x0000008009027825 */ /* 0x000fc800078e0204 */
[----:B------:R-:W-:Y:S01]  /*5cb0*/  IMAD.IADD R11, R15, 0x1, R11 ;  /* 0x000000010f0b7824 */ /* 0x000fe200078e020b */
[----:B----4-:R-:W-:Y:S06]  /*5cc0*/  @P4 BRA `(.L_x_2401) ;  /* 0x0000000000284947 */ /* 0x010fec0003800000 */
        /* <DEDUP_REMOVED lines=10> */
.L_x_2401:
[----:B------:R-:W-:Y:S05]  /*5d70*/  BSYNC B0 ;  /* 0x0000000000007941 */ /* 0x000fea0003800000 */
.L_x_2400:
[----:B------:R-:W-:Y:S01]  /*5d80*/  BSSY B0, `(.L_x_2402) ;  /* 0x0000010000007945 */ /* 0x000fe20003800000 */
[----:B------:R-:W-:-:S03]  /*5d90*/  ISETP.GE.OR P4, PT, R6, UR5, P0 ;  /* 0x0000000506007c0c */ /* 0x000fc60008786670 */
        /* <DEDUP_REMOVED lines=14> */
.L_x_2403:
[----:B------:R-:W-:Y:S05]  /*5e80*/  BSYNC B0 ;  /* 0x0000000000007941 */ /* 0x000fea0003800000 */
.L_x_2402:
[----:B------:R-:W-:Y:S01]  /*5e90*/  BSSY B0, `(.L_x_2404) ;  /* 0x0000010000007945 */ /* 0x000fe20003800000 */
[----:B------:R-:W-:-:S03]  /*5ea0*/  ISETP.GE.OR P3, PT, R6, UR5, P1 ;  /* 0x0000000506007c0c */ /* 0x000fc60008f66670 */
[----:B------:R-:W-:Y:S10]  /*5eb0*/  @P4 BRA `(.L_x_2405) ;  /* 0x0000000000344947 */ /* 0x000ff40003800000 */
[----:B-12---:R-:W-:Y:S01]  /*5ec0*/  IADD3 R13, P4, R2, 0x20, RZ ;  /* 0x00000020020d7810 */ /* 0x006fe20007f9e0ff */
        /* <DEDUP_REMOVED lines=12> */
.L_x_2405:
[----:B------:R-:W-:Y:S05]  /*5f90*/  BSYNC B0 ;  /* 0x0000000000007941 */ /* 0x000fea0003800000 */
.L_x_2404:
[----:B------:R-:W-:Y:S01]  /*5fa0*/  BSSY B0, `(.L_x_2406) ;  /* 0x0000011000007945 */ /* 0x000fe20003800000 */
[----:B------:R-:W-:Y:S01]  /*5fb0*/  ISETP.GE.OR P4, PT, R6, UR5, P2 ;  /* 0x0000000506007c0c */ /* 0x000fe20009786670 */
[----:B-123--:R-:W-:Y:S02]  /*5fc0*/  VIADD R12, R4, 0x50 ;  /* 0x00000050040c7836 */ /* 0x00efe40000000000 */
        /* <DEDUP_REMOVED lines=14> */
.L_x_2407:
[----:B------:R-:W-:Y:S05]  /*60b0*/  BSYNC B0 ;  /* 0x0000000000007941 */ /* 0x000fea0003800000 */
.L_x_2406:
[----:B------:R-:W-:Y:S01]  /*60c0*/  BSSY B0, `(.L_x_2408) ;  /* 0x0000010000007945 */ /* 0x000fe20003800000 */
[----:B------:R-:W-:-:S03]  /*60d0*/  ISETP.GE.AND P3, PT, R12, UR4, PT ;  /* 0x000000040c007c0c */ /* 0x000fc6000bf66270 */
        /* <DEDUP_REMOVED lines=14> */
.L_x_2409:
[----:B------:R-:W-:Y:S05]  /*61c0*/  BSYNC B0 ;  /* 0x0000000000007941 */ /* 0x000fea0003800000 */
.L_x_2408:
[----:B------:R-:W-:Y:S01]  /*61d0*/  ISETP.GE.OR P4, PT, R6, UR5, P3 ;  /* 0x0000000506007c0c */ /* 0x000fe20009f86670 */
[----:B------:R-:W-:Y:S01]  /*61e0*/  BSSY B0, `(.L_x_2410) ;  /* 0x0000011000007945 */ /* 0x000fe20003800000 */
[----:B--2---:R-:W-:Y:S02]  /*61f0*/  IMAD R12, R16, UR10, RZ ;  /* 0x0000000a100c7c24 */ /* 0x004fe4000f8e02ff */
[----:B-1----:R-:W-:-:S09]  /*6200*/  VIADD R20, R4, 0x60 ;  /* 0x0000006004147836 */ /* 0x002fd20000000000 */
        /* <DEDUP_REMOVED lines=14> */
.L_x_2411:
[----:B------:R-:W-:Y:S05]  /*62f0*/  BSYNC B0 ;  /* 0x0000000000007941 */ /* 0x000fea0003800000 */
.L_x_2410:
[----:B------:R-:W-:Y:S01]  /*6300*/  ULDC UR8, c[0x0][0x83c] ;  /* 0x00020f0000087ab9 */ /* 0x000fe20000000800 */
[----:B------:R-:W-:Y:S01]  /*6310*/  ISETP.GE.AND P4, PT, R20, UR4, PT ;  /* 0x0000000414007c0c */ /* 0x000fe2000bf86270 */
[----:B------:R-:W-:Y:S01]  /*6320*/  IMAD R13, R17, UR43, R12 ;  /* 0x0000002b110d7c24 */ /* 0x000fe2000f8e020c */
[----:B------:R-:W-:Y:S01]  /*6330*/  ISETP.GE.OR P5, PT, R6, UR8, P5 ;  /* 0x0000000806007c0c */ /* 0x000fe2000afa6670 */
[----:B------:R-:W-:Y:S01]  /*6340*/  IMAD.WIDE.U32 R8, R16, UR43, R6 ;  /* 0x0000002b10087c25 */ /* 0x000fe2000f8e0006 */
[----:B------:R-:W-:Y:S01]  /*6350*/  ISETP.GE.OR P6, PT, R6, UR8, P6 ;  /* 0x0000000806007c0c */ /* 0x000fe2000b7c6670 */
[----:B------:R-:W-:Y:S01]  /*6360*/  BSSY B0, `(.L_x_2412) ;  /* 0x0000019000007945 */ /* 0x000fe20003800000 */
[----:B------:R-:W-:Y:S01]  /*6370*/  P2R R21, PR, RZ, 0x20 ;  /* 0x00000020ff157803 */ /* 0x000fe20000000000 */
[----:B------:R-:W-:Y:S01]  /*6380*/  VIADD R0, R4, 0x70 ;  /* 0x0000007004007836 */ /* 0x000fe20000000000 */
[C---:B------:R-:W-:Y:S01]  /*6390*/  ISETP.GE.OR P5, PT, R6.reuse, UR5, P4 ;  /* 0x0000000506007c0c */ /* 0x040fe2000a7a6670 */
        /* <DEDUP_REMOVED lines=21> */
.L_x_2413:
[----:B------:R-:W-:Y:S05]  /*64f0*/  BSYNC B0 ;  /* 0x0000000000007941 */ /* 0x000fea0003800000 */
.L_x_2412:
[----:B------:R-:W-:Y:S01]  /*6500*/  ISETP.GE.AND P6, PT, R0, UR4, PT ;  /* 0x0000000400007c0c */ /* 0x000fe2000bfc6270 */
[----:B------:R-:W-:Y:S01]  /*6510*/  IMAD R0, R18, UR11, RZ ;  /* 0x0000000b12007c24 */ /* 0x000fe2000f8e02ff */
[----:B------:R-:W-:Y:S01]  /*6520*/  BSSY B0, `(.L_x_2414) ;  /* 0x0000014000007945 */ /* 0x000fe20003800000 */
[----:B------:R-:W-:Y:S01]  /*6530*/  IMAD.MOV.U32 R12, RZ, RZ, R8 ;  /* 0x000000ffff0c7224 */ /* 0x000fe200078e0008 */
[C---:B------:R-:W-:Y:S01]  /*6540*/  ISETP.GE.OR P5, PT, R6.reuse, UR5, P6 ;  /* 0x0000000506007c0c */ /* 0x040fe2000b7a6670 */
        /* <DEDUP_REMOVED lines=17> */
.L_x_2415:
[----:B------:R-:W-:Y:S05]  /*6660*/  BSYNC B0 ;  /* 0x0000000000007941 */ /* 0x000fea0003800000 */
.L_x_2414:
[----:B------:R-:W-:Y:S01]  /*6670*/  ISETP.NE.AND P5, PT, R20, RZ, PT ;  /* 0x000000ff1400720c */ /* 0x000fe20003fa5270 */
[----:B------:R-:W-:Y:S01]  /*6680*/  BSSY B0, `(.L_x_2416) ;  /* 0x000000d000007945 */ /* 0x000fe20003800000 */
[----:B---3--:R-:W-:-:S11]  /*6690*/  IMAD.IADD R7, R13, 0x1, R9 ;  /* 0x000000010d077824 */ /* 0x008fd600078e0209 */
        /* <DEDUP_REMOVED lines=11> */
.L_x_2417:
[----:B------:R-:W-:Y:S05]  /*6750*/  BSYNC B0 ;  /* 0x0000000000007941 */ /* 0x000fea0003800000 */
.L_x_2416:
[----:B------:R-:W-:Y:S01]  /*6760*/  ISETP.NE.AND P5, PT, R21, RZ, PT ;  /* 0x000000ff1500720c */ /* 0x000fe20003fa5270 */
[----:B------:R-:W-:-:S12]  /*6770*/  BSSY B0, `(.L_x_2418) ;  /* 0x000000f000007945 */ /* 0x000fd80003800000 */
[----:B------:R-:W-:Y:S05]  /*6780*/  @P5 BRA `(.L_x_2419) ;  /* 0x0000000000345947 */ /* 0x000fea0003800000 */
[----:B---3--:R-:W-:Y:S01]  /*6790*/  IADD3 R9, P5, R2, 0x10, RZ ;  /* 0x0000001002097810 */ /* 0x008fe20007fbe0ff */
        /* <DEDUP_REMOVED lines=12> */
.L_x_2419:
[----:B------:R-:W-:Y:S05]  /*6860*/  BSYNC B0 ;  /* 0x0000000000007941 */ /* 0x000fea0003800000 */
.L_x_2418:
[----:B------:R-:W-:Y:S04]  /*6870*/  BSSY B0, `(.L_x_2420) ;  /* 0x000000f000007945 */ /* 0x000fe80003800000 */
[----:B------:R-:W-:Y:S05]  /*6880*/  @P0 BRA `(.L_x_2421) ;  /* 0x0000000000340947 */ /* 0x000fea0003800000 */
[----:B---34-:R-:W-:Y:S01]  /*6890*/  IADD3 R9, P0, R2, 0x20, RZ ;  /* 0x0000002002097810 */ /* 0x018fe20007f1e0ff */
        /* <DEDUP_REMOVED lines=12> */
.L_x_2421:
[----:B------:R-:W-:Y:S05]  /*6960*/  BSYNC B0 ;  /* 0x0000000000007941 */ /* 0x000fea0003800000 */
.L_x_2420:
        /* <DEDUP_REMOVED lines=15> */
.L_x_2423:
[----:B------:R-:W-:Y:S05]  /*6a60*/  BSYNC B0 ;  /* 0x0000000000007941 */ /* 0x000fea0003800000 */
.L_x_2422:
        /* <DEDUP_REMOVED lines=15> */
.L_x_2425:
[----:B------:R-:W-:Y:S05]  /*6b60*/  BSYNC B0 ;  /* 0x0000000000007941 */ /* 0x000fea0003800000 */
.L_x_2424:
        /* <DEDUP_REMOVED lines=15> */
.L_x_2427:
[----:B------:R-:W-:Y:S05]  /*6c60*/  BSYNC B0 ;  /* 0x0000000000007941 */ /* 0x000fea0003800000 */
.L_x_2426:
        /* <DEDUP_REMOVED lines=15> */
.L_x_2429:
[----:B------:R-:W-:Y:S05]  /*6d60*/  BSYNC B0 ;  /* 0x0000000000007941 */ /* 0x000fea0003800000 */
.L_x_2428:
        /* <DEDUP_REMOVED lines=15> */
.L_x_2369:
        /* <DEDUP_REMOVED lines=8> */
[----:B------:R-:W1:Y:S01]  /*6ee0*/  S2UR UR7, SR_CTAID.X ;  /* 0x00000000000779c3 */ /* 0x000e620000002500 */
[----:B------:R-:W-:Y:S02]  /*6ef0*/  ULDC UR8, c[0x0][0xb50] ;  /* 0x0002d40000087ab9 */ /* 0x000fe40000000800 */
[----:B------:R-:W-:-:S05]  /*6f00*/  UISETP.NE.AND UP0, UPT, UR8, 0x1, UPT ;  /* 0x000000010800788c */ /* 0x000fca000bf05270 */
[----:B------:R-:W2:Y:S06]  /*6f10*/  LDC R0, c[0x0][0xb68] ;  /* 0x0002da00ff007b82 */ /* 0x000eac0000000800 */
[----:B------:R-:W-:Y:S01]  /*6f20*/  @UP0 ULDC UR4, c[0x0][0xb54] ;  /* 0x0002d50000040ab9 */ /* 0x000fe20000000800 */
[----:B------:R-:W-:Y:S01]  /*6f30*/  @UP0 ULDC UR9, c[0x0][0xb58] ;  /* 0x0002d60000090ab9 */ /* 0x000fe20000000800 */
[----:B-1----:R-:W-:Y:S02]  /*6f40*/  UIMAD.WIDE.U32 UR4, UR7, UR4, URZ ;  /* 0x00000004070472a5 */ /* 0x002fe4000f8e003f */
[----:B------:R-:W-:-:S02]  /*6f50*/  UMOV UR6, UR7 ;  /* 0x0000000700067c82 */ /* 0x000fc40008000000 */
[----:B------:R-:W-:-:S04]  /*6f60*/  @UP0 USHF.R.U32.HI UR6, URZ, UR9, UR5 ;  /* 0x000000093f060299 */ /* 0x000fc80008011605 */
[----:B------:R-:W-:Y:S02]  /*6f70*/  UIADD3 UR4, -UR6, URZ, URZ ;  /* 0x0000003f06047290 */ /* 0x000fe4000fffe13f */
[----:B--2---:R-:W-:Y:S02]  /*6f80*/  ISETP.LE.AND P0, PT, R0, UR6, PT ;  /* 0x0000000600007c0c */ /* 0x004fe4000bf03270 */
[----:B------:R-:W-:-:S11]  /*6f90*/  UIMAD UR8, UR8, UR4, UR7 ;  /* 0x00000004080872a4 */ /* 0x000fd6000f8e0207 */
[----:B------:R-:W-:Y:S05]  /*6fa0*/  @!P0 BRA `(.L_x_2431) ;  /* 0x0000000000208947 */ /* 0x000fea0003800000 */
        /* <DEDUP_REMOVED lines=8> */
.L_x_2431:
[----:B------:R-:W-:Y:S01]  /*7030*/  ULDC UR9, c[0x0][0xb44] ;  /* 0x0002d10000097ab9 */ /* 0x000fe20000000800 */
[----:B------:R-:W-:Y:S01]  /*7040*/  UMOV UR7, UR8 ;  /* 0x0000000800077c82 */ /* 0x000fe20008000000 */
[----:B------:R-:W-:-:S11]  /*7050*/  UISETP.NE.AND UP0, UPT, UR9, 0x1, UPT ;  /* 0x000000010900788c */ /* 0x000fd6000bf05270 */
[----:B------:R-:W-:Y:S02]  /*7060*/  @UP0 ULDC.64 UR10, c[0x0][0xb48] ;  /* 0x0002d200000a0ab9 */ /* 0x000fe40000000a00 */
[----:B------:R-:W-:-:S04]  /*7070*/  UIMAD.WIDE.U32 UR4, UR8, UR10, URZ ;  /* 0x0000000a080472a5 */ /* 0x000fc8000f8e003f */
[----:B------:R-:W-:-:S04]  /*7080*/  @UP0 USHF.R.U32.HI UR7, URZ, UR11, UR5 ;  /* 0x0000000b3f070299 */ /* 0x000fc80008011605 */
[----:B------:R-:W-:-:S12]  /*7090*/  UIMAD UR4, UR7, UR9, URZ ;  /* 0x00000009070472a4 */ /* 0x000fd8000f8e023f */
.L_x_2432:
        /* <DEDUP_REMOVED lines=17> */
[----:B------:R-:W-:Y:S01]  /*71b0*/  ULDC UR6, c[0x0][0x74c] ;  /* 0x0001d30000067ab9 */ /* 0x000fe20000000800 */
[----:B------:R-:W-:Y:S02]  /*71c0*/  UIADD3 UR5, UR5, 0x3f, URZ ;  /* 0x0000003f05057890 */ /* 0x000fe4000fffe03f */
[----:B------:R-:W-:Y:S02]  /*71d0*/  UIADD3 UR7, -UR6, UR7, -UR4 ;  /* 0x0000000706077290 */ /* 0x000fe4000fffe904 */
[----:B------:R-:W-:Y:S02]  /*71e0*/  USHF.R.S32.HI UR6, URZ, 0x1f, UR5 ;  /* 0x0000001f3f067899 */ /* 0x000fe40008011405 */
[----:B------:R-:W-:-:S02]  /*71f0*/  USHF.R.S32.HI UR4, URZ, 0x1f, UR7 ;  /* 0x0000001f3f047899 */ /* 0x000fc40008011407 */
[----:B------:R-:W-:Y:S02]  /*7200*/  ULEA.HI UR5, UR6, UR5, URZ, 0x6 ;  /* 0x0000000506057291 */ /* 0x000fe4000f8f303f */
[----:B------:R-:W-:Y:S02]  /*7210*/  ULEA.HI UR4, UR4, UR7, URZ, 0x6 ;  /* 0x0000000704047291 */ /* 0x000fe4000f8f303f */
[----:B------:R-:W-:Y:S02]  /*7220*/  USHF.R.S32.HI UR5, URZ, 0x6, UR5 ;  /* 0x000000063f057899 */ /* 0x000fe40008011405 */
[----:B------:R-:W-:-:S04]  /*7230*/  USHF.R.S32.HI UR4, URZ, 0x6, UR4 ;  /* 0x000000063f047899 */ /* 0x000fc80008011404 */
[----:B------:R-:W-:-:S04]  /*7240*/  UISETP.LT.AND UP0, UPT, URZ, UR4, UPT ;  /* 0x000000043f00728c */ /* 0x000fc8000bf01270 */
[----:B------:R-:W-:-:S04]  /*7250*/  USEL UR8, URZ, UR4, !UP0 ;  /* 0x000000043f087287 */ /* 0x000fc8000c000000 */
[----:B------:R-:W-:-:S06]  /*7260*/  UISETP.GT.AND UP0, UPT, UR5, UR8, UPT ;  /* 0x000000080500728c */ /* 0x000fcc000bf04270 */
[----:B------:R-:W-:-:S13]  /*7270*/  PLOP3.LUT P0, PT, PT, PT, UP0, 0x80, 0x0 ;  /* 0x000000000000781c */ /* 0x000fda0003f0f008 */
[----:B------:R-:W-:Y:S05]  /*7280*/  @!P0 BRA `(.L_x_2373) ;  /* 0x0000002c00508947 */ /* 0x000fea0003800000 */
[----:B------:R-:W-:Y:S01]  /*7290*/  USHF.R.S32.HI UR4, URZ, 0x1f, UR11 ;  /* 0x0000001f3f047899 */ /* 0x000fe2000801140b */
[----:B------:R-:W-:Y:S01]  /*72a0*/  ULDC.64 UR12, c[0x0][0x2d8] ;  /* 0x0000b600000c7ab9 */ /* 0x000fe20000000a00 */
[----:B------:R-:W-:Y:S02]  /*72b0*/  ELECT P0, URZ, PT ;  /* 0x00000000003f782f */ /* 0x000fe40003800000 */
[----:B------:R-:W-:Y:S02]  /*72c0*/  UIMAD UR9, UR4, UR12, URZ ;  /* 0x0000000c040972a4 */ /* 0x000fe4000f8e023f */
[----:B------:R-:W-:Y:S02]  /*72d0*/  UIADD3 UR4, UR5, -UR8, URZ ;  /* 0x8000000805047290 */ /* 0x000fe4000fffe03f */
[----:B------:R-:W-:Y:S02]  /*72e0*/  UIMAD.WIDE.U32 UR6, UR11, UR12, URZ ;  /* 0x0000000c0b0672a5 */ /* 0x000fe4000f8e003f */
[----:B------:R-:W-:-:S02]  /*72f0*/  ULOP3.LUT UR4, UR4, 0x1, URZ, 0xc0, !UPT ;  /* 0x0000000104047892 */ /* 0x000fc4000f8ec03f */
[----:B------:R-:W-:Y:S02]  /*7300*/  UIMAD UR9, UR11, UR13, UR9 ;  /* 0x0000000d0b0972a4 */ /* 0x000fe4000f8e0209 */
[----:B------:R-:W-:Y:S02]  /*7310*/  UISETP.NE.U32.AND UP0, UPT, UR4, 0x1, UPT ;  /* 0x000000010400788c */ /* 0x000fe4000bf05070 */
[----:B------:R-:W-:Y:S01]  /*7320*/  USHF.R.S32.HI UR11, URZ, 0x1f, UR10 ;  /* 0x0000001f3f0b7899 */ /* 0x000fe2000801140a */
[----:B------:R-:W-:Y:S01]  /*7330*/  ULDC.64 UR12, c[0x0][0x2e0] ;  /* 0x0000b800000c7ab9 */ /* 0x000fe20000000a00 */
[----:B------:R-:W-:Y:S02]  /*7340*/  UIADD3 UR7, UR7, UR9, URZ ;  /* 0x0000000907077290 */ /* 0x000fe4000fffe03f */
[----:B------:R-:W-:Y:S01]  /*7350*/  PLOP3.LUT P1, PT, PT, PT, UP0, 0x80, 0x0 ;  /* 0x000000000000781c */ /* 0x000fe20003f2f008 */
[----:B------:R-:W-:Y:S02]  /*7360*/  UIMAD UR9, UR11, UR12, URZ ;  /* 0x0000000c0b0972a4 */ /* 0x000fe4000f8e023f */
[----:B------:R-:W-:-:S02]  /*7370*/  UIMAD.WIDE.U32 UR6, UR10, UR12, UR6 ;  /* 0x0000000c0a0672a5 */ /* 0x000fc4000f8e0006 */
[----:B------:R-:W-:-:S04]  /*7380*/  UIMAD UR9, UR10, UR13, UR9 ;  /* 0x0000000d0a0972a4 */ /* 0x000fc8000f8e0209 */
[----:B------:R-:W-:-:S04]  /*7390*/  UIADD3 UR23, UR7, UR9, URZ ;  /* 0x0000000907177290 */ /* 0x000fc8000fffe03f */
[----:B------:R-:W-:Y:S08]  /*73a0*/  @P1 BRA `(.L_x_2433) ;  /* 0x0000000000bc1947 */ /* 0x000ff00003800000 */
        /* <DEDUP_REMOVED lines=18> */
.L_x_2435:
[----:B------:R-:W-:Y:S05]  /*74d0*/  BSYNC B0 ;  /* 0x0000000000007941 */ /* 0x000fea0003800000 */
.L_x_2434:
        /* <DEDUP_REMOVED lines=19> */
.L_x_2437:
[----:B------:R-:W-:Y:S05]  /*7610*/  BSYNC B0 ;  /* 0x0000000000007941 */ /* 0x000fea0003800000 */
.L_x_2436:
[----:B------:R-:W-:Y:S06]  /*7620*/  BAR.ARV 0xa, 0xa0 ;  /* 0x0282800000007b1d */ /* 0x000fec0000002000 */
[----:B------:R-:W-:Y:S04]  /*7630*/  BSSY B0, `(.L_x_2438) ;  /* 0x0000003000007945 */ /* 0x000fe80003800000 */
[----:B------:R-:W-:Y:S05]  /*7640*/  @!P0 BRA `(.L_x_2439) ;  /* 0x0000000000048947 */ /* 0x000fea0003800000 */
[----:B------:R-:W-:-:S04]  /*7650*/  DEPBAR.LE SB0, 0x0 ;  /* 0x000080000000791a */ /* 0x000fc80000000000 */
.L_x_2439:
[----:B------:R-:W-:Y:S05]  /*7660*/  BSYNC B0 ;  /* 0x0000000000007941 */ /* 0x000fea0003800000 */
.L_x_2438:
[----:B------:R-:W-:Y:S06]  /*7670*/  BAR.ARV 0xb, 0xa0 ;  /* 0x02c2800000007b1d */ /* 0x000fec0000002000 */
[----:B------:R-:W-:Y:S01]  /*7680*/  UIADD3 UR12, UR8, 0x1, URZ ;  /* 0x00000001080c7890 */ /* 0x000fe2000fffe03f */
[----:B------:R-:W-:Y:S11]  /*7690*/  BRA `(.L_x_2440) ;  /* 0x0000000000047947 */ /* 0x000ff60003800000 */
.L_x_2433:
[----:B------:R-:W-:-:S05]  /*76a0*/  UMOV UR12, UR8 ;  /* 0x00000008000c7c82 */ /* 0x000fca0008000000 */
.L_x_2440:
[----:B------:R-:W-:-:S04]  /*76b0*/  UIADD3 UR4, UR8, 0x1, URZ ;  /* 0x0000000108047890 */ /* 0x000fc8000fffe03f */
[----:B------:R-:W-:-:S06]  /*76c0*/  UISETP.NE.AND UP0, UPT, UR5, UR4, UPT ;  /* 0x000000040500728c */ /* 0x000fcc000bf05270 */
[----:B------:R-:W-:-:S13]  /*76d0*/  PLOP3.LUT P1, PT, PT, PT, UP0, 0x80, 0x0 ;  /* 0x000000000000781c */ /* 0x000fda0003f2f008 */
[----:B------:R-:W-:Y:S05]  /*76e0*/  @!P1 BRA `(.L_x_2373) ;  /* 0x0000002800389947 */ /* 0x000fea0003800000 */
[----:B------:R-:W-:Y:S01]  /*76f0*/  ULDC.64 UR10, c[0x0][0x2c0] ;  /* 0x0000b000000a7ab9 */ /* 0x000fe20000000a00 */
[----:B------:R-:W-:Y:S02]  /*7700*/  UIADD3 UR19, UR9, UR7, URZ ;  /* 0x0000000709137290 */ /* 0x000fe4000fffe03f */
        /* <DEDUP_REMOVED lines=9> */
[----:B------:R-:W-:Y:S01]  /*77a0*/  UMOV UR4, URZ ;  /* 0x0000003f00047c82 */ /* 0x000fe20008000000 */
[----:B------:R-:W-:Y:S01]  /*77b0*/  ULDC.64 UR24, c[0x0][0x2c0] ;  /* 0x0000b00000187ab9 */ /* 0x000fe20000000a00 */
[----:B------:R-:W-:-:S09]  /*77c0*/  UMOV UR20, UR13 ;  /* 0x0000000d00147c82 */ /* 0x000fd20008000000 */
.L_x_2453:
        /* <DEDUP_REMOVED lines=9> */
[----:B------:R-:W-:-:S03]  /*7860*/  UMOV UR21, 0x400 ;  /* 0x0000040000157882 */ /* 0x000fc60000000000 */
        /* <DEDUP_REMOVED lines=10> */
.L_x_2442:
[----:B------:R-:W-:Y:S05]  /*7910*/  BSYNC B0 ;  /* 0x0000000000007941 */ /* 0x000fea0003800000 */
.L_x_2441:
        /* <DEDUP_REMOVED lines=13> */
.L_x_2444:
[----:B------:R-:W-:Y:S05]  /*79f0*/  BSYNC B0 ;  /* 0x0000000000007941 */ /* 0x000fea0003800000 */
.L_x_2443:
[----:B------:R-:W-:Y:S06]  /*7a00*/  BAR.ARV 0xa, 0xa0 ;  /* 0x0282800000007b1d */ /* 0x000fec0000002000 */
[----:B------:R-:W-:Y:S04]  /*7a10*/  BSSY B0, `(.L_x_2445) ;  /* 0x0000003000007945 */ /* 0x000fe80003800000 */
[----:B------:R-:W-:Y:S05]  /*7a20*/  @!P0 BRA `(.L_x_2446) ;  /* 0x0000000000048947 */ /* 0x000fea0003800000 */
[----:B------:R-:W-:-:S04]  /*7a30*/  DEPBAR.LE SB0, 0x0 ;  /* 0x000080000000791a */ /* 0x000fc80000000000 */
.L_x_2446:
[----:B------:R-:W-:Y:S05]  /*7a40*/  BSYNC B0 ;  /* 0x0000000000007941 */ /* 0x000fea0003800000 */
.L_x_2445:
        /* <DEDUP_REMOVED lines=13> */
.L_x_2448:
[----:B------:R-:W-:Y:S05]  /*7b20*/  BSYNC B0 ;  /* 0x0000000000007941 */ /* 0x000fea0003800000 */
.L_x_2447:
        /* <DEDUP_REMOVED lines=13> */
.L_x_2450:
[----:B------:R-:W-:Y:S05]  /*7c00*/  BSYNC B0 ;  /* 0x0000000000007941 */ /* 0x000fea0003800000 */
.L_x_2449:
[----:B------:R-:W-:Y:S01]  /*7c10*/  UIADD3 UR12, UR12, 0x2, URZ ;  /* 0x000000020c0c7890 */ /* 0x000fe2000fffe03f */
[----:B------:R-:W-:Y:S06]  /*7c20*/  BAR.ARV 0xa, 0xa0 ;  /* 0x0282800000007b1d */ /* 0x000fec0000002000 */
[----:B------:R-:W-:Y:S01]  /*7c30*/  UISETP.GE.AND UP0, UPT, UR12, UR5, UPT ;  /* 0x000000050c00728c */ /* 0x000fe2000bf06270 */
[----:B------:R-:W-:Y:S04]  /*7c40*/  BSSY B0, `(.L_x_2451) ;  /* 0x0000003000007945 */ /* 0x000fe80003800000 */
[----:B------:R-:W-:Y:S06]  /*7c50*/  @!P0 BRA `(.L_x_2452) ;  /* 0x0000000000048947 */ /* 0x000fec0003800000 */
[----:B------:R-:W-:-:S04]  /*7c60*/  DEPBAR.LE SB0, 0x0 ;  /* 0x000080000000791a */ /* 0x000fc80000000000 */
.L_x_2452:
[----:B------:R-:W-:Y:S05]  /*7c70*/  BSYNC B0 ;  /* 0x0000000000007941 */ /* 0x000fea0003800000 */
.L_x_2451:
[----:B------:R-:W-:Y:S06]  /*7c80*/  BAR.ARV 0xb, 0xa0 ;  /* 0x02c2800000007b1d */ /* 0x000fec0000002000 */
[----:B------:R-:W-:Y:S01]  /*7c90*/  PLOP3.LUT P1, PT, PT, PT, UP0, 0x80, 0x0 ;  /* 0x000000000000781c */ /* 0x000fe20003f2f008 */
[----:B------:R-:W-:Y:S02]  /*7ca0*/  UIADD3 UR20, UR20, 0x4000, URZ ;  /* 0x0000400014147890 */ /* 0x000fe4000fffe03f */
[----:B------:R-:W-:-:S10]  /*7cb0*/  UIADD3 UR4, UR4, 0x4000, URZ ;  /* 0x0000400004047890 */ /* 0x000fd4000fffe03f */
[----:B------:R-:W-:Y:S05]  /*7cc0*/  @!P1 BRA `(.L_x_2453) ;  /* 0xfffffff800c09947 */ /* 0x000fea000383ffff */
[----:B------:R-:W-:Y:S05]  /*7cd0*/  BRA `(.L_x_2373) ;  /* 0x0000002000bc7947 */ /* 0x000fea0003800000 */
.L_x_2430:
        /* <DEDUP_REMOVED lines=21> */
.L_x_2454:
[----:B------:R-:W-:Y:S01]  /*7e30*/  ULDC UR8, c[0x0][0xb44] ;  /* 0x0002d10000087ab9 */ /* 0x000fe20000000800 */
[----:B------:R-:W-:Y:S01]  /*7e40*/  UMOV UR11, UR7 ;  /* 0x00000007000b7c82 */ /* 0x000fe20008000000 */
[----:B------:R-:W-:-:S11]  /*7e50*/  UISETP.NE.AND UP0, UPT, UR8, 0x1, UPT ;  /* 0x000000010800788c */ /* 0x000fd6000bf05270 */
[----:B------:R-:W-:Y:S02]  /*7e60*/  @UP0 ULDC.64 UR12, c[0x0][0xb48] ;  /* 0x0002d200000c0ab9 */ /* 0x000fe40000000a00 */
[----:B------:R-:W-:-:S04]  /*7e70*/  UIMAD.WIDE.U32 UR4, UR7, UR12, URZ ;  /* 0x0000000c070472a5 */ /* 0x000fc8000f8e003f */
[----:B------:R-:W-:-:S04]  /*7e80*/  @UP0 USHF.R.U32.HI UR11, URZ, UR13, UR5 ;  /* 0x0000000d3f0b0299 */ /* 0x000fc80008011605 */
[----:B------:R-:W-:-:S12]  /*7e90*/  UIMAD UR4, UR11, UR8, URZ ;  /* 0x000000080b0472a4 */ /* 0x000fd8000f8e023f */
.L_x_2455:
[----:B------:R-:W-:Y:S01]  /*7ea0*/  ULDC UR8, c[0x0][0xb38] ;  /* 0x0002ce0000087ab9 */ /* 0x000fe20000000800 */
[----:B------:R-:W-:Y:S01]  /*7eb0*/  UIADD3 UR4, UR7, -UR4, URZ ;  /* 0x8000000407047290 */ /* 0x000fe2000fffe03f */
[----:B------:R-:W-:Y:S01]  /*7ec0*/  IMAD.MOV.U32 R11, RZ, RZ, 0x1 ;  /* 0x00000001ff0b7424 */ /* 0x000fe200078e00ff */
[----:B------:R-:W-:Y:S01]  /*7ed0*/  UISETP.NE.AND UP0, UPT, UR8, 0x1, UPT ;  /* 0x000000010800788c */ /* 0x000fe2000bf05270 */
[----:B------:R-:W-:Y:S01]  /*7ee0*/  IMAD.MOV.U32 R0, RZ, RZ, RZ ;  /* 0x000000ffff007224 */ /* 0x000fe200078e00ff */
[----:B------:R-:W-:Y:S02]  /*7ef0*/  ULDC UR5, c[0x0][0xb44] ;  /* 0x0002d10000057ab9 */ /* 0x000fe40000000800 */
[----:B------:R-:W-:-:S07]  /*7f00*/  UIMAD UR6, UR6, UR5, UR4 ;  /* 0x00000005060672a4 */ /* 0x000fce000f8e0204 */
        /* <DEDUP_REMOVED lines=9> */
[----:B------:R-:W-:Y:S01]  /*7fa0*/  USHF.L.U32 UR11, UR11, 0x7, URZ ;  /* 0x000000070b0b7899 */ /* 0x000fe2000800063f */
[----:B------:R-:W-:Y:S01]  /*7fb0*/  ULDC UR5, c[0x0][0x280] ;  /* 0x0000a00000057ab9 */ /* 0x000fe20000000800 */
[----:B------:R-:W-:Y:S01]  /*7fc0*/  ULDC UR4, c[0x0][0x290] ;  /* 0x0000a40000047ab9 */ /* 0x000fe20000000800 */
[----:B------:R-:W-:Y:S01]  /*7fd0*/  ULDC UR6, c[0x0][0x74c] ;  /* 0x0001d30000067ab9 */ /* 0x000fe20000000800 */
[----:B------:R-:W-:-:S04]  /*7fe0*/  UIADD3 UR4, -UR4, UR11, UR5 ;  /* 0x0000000b04047290 */ /* 0x000fc8000fffe105 */
[----:B------:R-:W-:Y:S02]  /*7ff0*/  UIADD3 UR4, UR4, -UR6, URZ ;  /* 0x8000000604047290 */ /* 0x000fe4000fffe03f */
[----:B------:R-:W-:Y:S02]  /*8000*/  UIADD3 UR6, UR5, 0x3f, URZ ;  /* 0x0000003f05067890 */ /* 0x000fe4000fffe03f */
[----:B------:R-:W-:Y:S02]  /*8010*/  USHF.R.S32.HI UR5, URZ, 0x1f, UR4 ;  /* 0x0000001f3f057899 */ /* 0x000fe40008011404 */
[----:B------:R-:W-:Y:S02]  /*8020*/  USHF.R.S32.HI UR7, URZ, 0x1f, UR6 ;  /* 0x0000001f3f077899 */ /* 0x000fe40008011406 */
[----:B------:R-:W-:Y:S02]  /*8030*/  ULEA.HI UR5, UR5, UR4, URZ, 0x6 ;  /* 0x0000000405057291 */ /* 0x000fe4000f8f303f */
[----:B------:R-:W-:-:S02]  /*8040*/  ULEA.HI UR4, UR7, UR6, URZ, 0x6 ;  /* 0x0000000607047291 */ /* 0x000fc4000f8f303f */
[----:B------:R-:W-:Y:S02]  /*8050*/  USHF.R.S32.HI UR5, URZ, 0x6, UR5 ;  /* 0x000000063f057899 */ /* 0x000fe40008011405 */
[----:B------:R-:W-:-:S04]  /*8060*/  USHF.R.S32.HI UR4, URZ, 0x6, UR4 ;  /* 0x000000063f047899 */ /* 0x000fc80008011404 */
[----:B------:R-:W-:-:S04]  /*8070*/  VIMNMX R4, RZ, UR5, !PT ;  /* 0x00000005ff047c48 */ /* 0x000fc8000ffe0100 */
[----:B------:R-:W-:-:S13]  /*8080*/  ISETP.LT.AND P0, PT, R4, UR4, PT ;  /* 0x0000000404007c0c */ /* 0x000fda000bf01270 */
[----:B------:R-:W-:Y:S05]  /*8090*/  @!P0 BRA `(.L_x_2456) ;  /* 0x0000001c00388947 */ /* 0x000fea0003800000 */
[----:B------:R-:W-:Y:S01]  /*80a0*/  USHF.R.S32.HI UR5, URZ, 0x1f, UR20 ;  /* 0x0000001f3f057899 */ /* 0x000fe20008011414 */
[----:B------:R-:W-:Y:S01]  /*80b0*/  BSSY B0, `(.L_x_2456) ;  /* 0x00001cc000007945 */ /* 0x000fe20003800000 */
[----:B------:R-:W-:Y:S01]  /*80c0*/  ULDC.64 UR6, c[0x0][0x718] ;  /* 0x0001c60000067ab9 */ /* 0x000fe20000000a00 */
[----:B------:R-:W-:Y:S01]  /*80d0*/  ULDC.64 UR14, c[0x0][0x730] ;  /* 0x0001cc00000e7ab9 */ /* 0x000fe20000000a00 */
[----:B------:R-:W-:Y:S01]  /*80e0*/  UIMAD.WIDE.U32 UR8, UR20, UR6, URZ ;  /* 0x00000006140872a5 */ /* 0x000fe2000f8e003f */
[----:B------:R-:W-:Y:S01]  /*80f0*/  IMAD.MOV.U32 R0, RZ, RZ, RZ ;  /* 0x000000ffff007224 */ /* 0x000fe200078e00ff */
[----:B------:R-:W-:Y:S02]  /*8100*/  UIMAD UR6, UR5, UR6, URZ ;  /* 0x00000006050672a4 */ /* 0x000fe4000f8e023f */
[----:B------:R-:W-:Y:S02]  /*8110*/  UIMAD UR5, UR5, UR14, URZ ;  /* 0x0000000e050572a4 */ /* 0x000fe4000f8e023f */
[----:B------:R-:W-:-:S02]  /*8120*/  UIMAD UR6, UR20, UR7, UR6 ;  /* 0x00000007140672a4 */ /* 0x000fc4000f8e0206 */
[----:B------:R-:W-:Y:S01]  /*8130*/  UIMAD UR10, UR20, UR15, UR5 ;  /* 0x0000000f140a72a4 */ /* 0x000fe2000f8e0205 */
[----:B------:R-:W-:Y:S01]  /*8140*/  ULDC UR7, c[0x0][0x2e8] ;  /* 0x0000ba0000077ab9 */ /* 0x000fe20000000800 */
[----:B------:R-:W-:Y:S02]  /*8150*/  USHF.R.S32.HI UR5, URZ, 0x1f, UR21 ;  /* 0x0000001f3f057899 */ /* 0x000fe40008011415 */
[----:B------:R-:W-:Y:S01]  /*8160*/  UISETP.NE.AND UP0, UPT, UR7, 0x1, UPT ;  /* 0x000000010700788c */ /* 0x000fe2000bf05270 */
[----:B------:R-:W-:Y:S01]  /*8170*/  ULDC.64 UR22, c[0x0][0x720] ;  /* 0x0001c80000167ab9 */ /* 0x000fe20000000a00 */
[----:B------:R-:W-:Y:S01]  /*8180*/  ELECT P0, URZ, PT ;  /* 0x00000000003f782f */ /* 0x000fe20003800000 */
[----:B------:R-:W-:Y:S02]  /*8190*/  UIMAD UR7, UR5, UR22, URZ ;  /* 0x00000016050772a4 */ /* 0x000fe4000f8e023f */
[----:B------:R-:W-:Y:S02]  /*81a0*/  UIADD3 UR9, UR9, UR6, URZ ;  /* 0x0000000609097290 */ /* 0x000fe4000fffe03f */
[----:B------:R-:W-:-:S02]  /*81b0*/  UIMAD.WIDE.U32 UR12, UR20, UR14, URZ ;  /* 0x0000000e140c72a5 */ /* 0x000fc4000f8e003f */
[----:B------:R-:W-:Y:S01]  /*81c0*/  UIMAD UR6, UR21, UR23, UR7 ;  /* 0x00000017150672a4 */ /* 0x000fe2000f8e0207 */
[----:B------:R-:W-:Y:S01]  /*81d0*/  ULDC.64 UR14, c[0x0][0x738] ;  /* 0x0001ce00000e7ab9 */ /* 0x000fe20000000a00 */
[----:B------:R-:W-:Y:S02]  /*81e0*/  UIMAD.WIDE.U32 UR22, UR21, UR22, UR8 ;  /* 0x00000016151672a5 */ /* 0x000fe4000f8e0008 */
[----:B------:R-:W-:Y:S02]  /*81f0*/  UIMAD UR5, UR5, UR14, URZ ;  /* 0x0000000e050572a4 */ /* 0x000fe4000f8e023f */
[----:B------:R-:W-:Y:S01]  /*8200*/  UIADD3 UR13, UR13, UR10, URZ ;  /* 0x0000000a0d0d7290 */ /* 0x000fe2000fffe03f */
[----:B------:R-:W-:Y:S01]  /*8210*/  @UP0 ULDC UR8, c[0x0][0x2ec] ;  /* 0x0000bb0000080ab9 */ /* 0x000fe20000000800 */
[----:B------:R-:W-:Y:S02]  /*8220*/  UIMAD UR5, UR21, UR15, UR5 ;  /* 0x0000000f150572a4 */ /* 0x000fe4000f8e0205 */
[----:B------:R-:W-:-:S02]  /*8230*/  UIMAD.WIDE.U32 UR8, UR20, UR8, URZ ;  /* 0x00000008140872a5 */ /* 0x000fc4000f8e003f */
[----:B------:R-:W-:Y:S01]  /*8240*/  UIMAD.WIDE.U32 UR14, UR21, UR14, UR12 ;  /* 0x0000000e150e72a5 */ /* 0x000fe2000f8e000c */
[----:B------:R-:W-:Y:S02]  /*8250*/  @UP0 ULDC UR7, c[0x0][0x2f0] ;  /* 0x0000bc0000070ab9 */ /* 0x000fe40000000800 */
[----:B------:R-:W-:Y:S01]  /*8260*/  UMOV UR12, UR20 ;  /* 0x00000014000c7c82 */ /* 0x000fe20008000000 */
        /* <DEDUP_REMOVED lines=9> */
.L_x_2486:
        /* <DEDUP_REMOVED lines=15> */
.L_x_2459:
        /* <DEDUP_REMOVED lines=55> */
[----:B------:R-:W-:Y:S01]  /*8760*/  UMOV UR41, UR9 ;  /* 0x0000000900297c82 */ /* 0x000fe20008000000 */
[----:B------:R-:W-:Y:S01]  /*8770*/  R2UR UR47, R0 ;  /* 0x00000000002f72ca */ /* 0x000fe200000e0000 */
[----:B------:R-:W-:-:S04]  /*8780*/  IMAD.U32 R0, RZ, RZ, UR4 ;  /* 0x00000004ff007e24 */ /* 0x000fc8000f8e00ff */
[----:B------:R-:W-:-:S05]  /*8790*/  VIADD R6, R0, 0xffffffff ;  /* 0xffffffff00067836 */ /* 0x000fca0000000000 */
[----:B------:R-:W-:Y:S01]  /*87a0*/  ISETP.GE.AND P1, PT, R4, R6, PT ;  /* 0x000000060400720c */ /* 0x000fe20003f26270 */
[----:B------:R-:W-:Y:S01]  /*87b0*/  UTMALDG.4D [UR16], [UR34], desc[UR36] ;  /* 0x00002410220075b4 */ /* 0x000fe20008019000 */
[----:B------:R-:W-:Y:S01]  /*87c0*/  UTMALDG.4D [UR24], [UR34], desc[UR36] ;  /* 0x00002418220075b4 */ /* 0x000fe20008019000 */
[----:B------:R1:W-:Y:S01]  /*87d0*/  UBLKCP.S.G [UR50], [UR32], UR7 ;  /* 0x00000032200073ba */ /* 0x0003e20008000207 */
[----:B------:R2:W-:Y:S01]  /*87e0*/  SYNCS.ARRIVE.TRANS64 RZ, [R16+URZ+0x30800], R5 ;  /* 0x0308000510ff79a7 */ /* 0x0005e2000800003f */
[----:B------:R2:W-:Y:S01]  /*87f0*/  UTMALDG.4D [UR8], [UR30], desc[UR48] ;  /* 0x000030081e0075b4 */ /* 0x0005e20008019000 */
[----:B-1----:R-:W-:Y:S01]  /*8800*/  UIADD3 UR32, UR8, 0x8000, URZ ;  /* 0x0000800008207890 */ /* 0x002fe2000fffe03f */
        /* <DEDUP_REMOVED lines=12> */
[----:B--2---:R-:W-:Y:S05]  /*88d0*/  @P1 BRA `(.L_x_2460) ;  /* 0x00000010004c1947 */ /* 0x004fea0003800000 */
        /* <DEDUP_REMOVED lines=10> */
[----:B------:R2:W-:Y:S01]  /*8980*/  STL [R1], R5 ;  /* 0x0000000501007387 */ /* 0x0005e20000100800 */
[----:B-1----:R-:W-:Y:S01]  /*8990*/  LOP3.LUT R6, R6, 0x1f, RZ, 0xc0, !PT ;  /* 0x0000001f06067812 */ /* 0x002fe200078ec0ff */
[----:B------:R-:W-:Y:S06]  /*89a0*/  @!P1 BRA `(.L_x_2461) ;  /* 0x0000000800b09947 */ /* 0x000fec0003800000 */
[----:B------:R-:W-:Y:S01]  /*89b0*/  R2UR UR8, R5 ;  /* 0x00000000050872ca */ /* 0x000fe200000e0000 */
[----:B------:R-:W-:Y:S02]  /*89c0*/  IMAD.MOV.U32 R0, RZ, RZ, R4 ;  /* 0x000000ffff007224 */ /* 0x000fe400078e0004 */
[----:B------:R-:W-:-:S10]  /*89d0*/  IMAD.MOV.U32 R11, RZ, RZ, 0x1 ;  /* 0x00000001ff0b7424 */ /* 0x000fd400078e00ff */
[----:B------:R-:W-:-:S06]  /*89e0*/  UIADD3 UR7, UR7, -UR8, URZ ;  /* 0x8000000807077290 */ /* 0x000fcc000fffe03f */
[----:B------:R-:W-:-:S07]  /*89f0*/  IMAD.U32 R20, RZ, RZ, UR7 ;  /* 0x00000007ff147e24 */ /* 0x000fce000f8e00ff */
.L_x_2470:
[----:B--234-:R-:W-:-:S04]  /*8a00*/  SHF.L.U32 R21, R11, 0x1f, RZ ;  /* 0x0000001f0b157819 */ /* 0x01cfc800000006ff */
[----:B------:R-:W1:Y:S02]  /*8a10*/  SYNCS.PHASECHK.TRANS64.TRYWAIT P1, [R16+URZ+0x30840], R21 ;  /* 0x03084015100075a7 */ /* 0x000e64000802017f */
[----:B-1----:R-:W-:Y:S05]  /*8a20*/  @!P1 BRA `(.L_x_2462) ;  /* 0x0000001400e89947 */ /* 0x002fea0003800000 */
.L_x_2487:
[----:B------:R-:W-:Y:S05]  /*8a30*/  @P0 BRA `(.L_x_2463) ;  /* 0x0000000000140947 */ /* 0x000fea0003800000 */
[----:B------:R-:W-:Y:S01]  /*8a40*/  ISETP.NE.AND P1, PT, R6, RZ, PT ;  /* 0x000000ff0600720c */ /* 0x000fe20003f25270 */
[----:B------:R-:W-:-:S04]  /*8a50*/  IMAD.MOV.U32 R3, RZ, RZ, 0x4100 ;  /* 0x00004100ff037424 */ /* 0x000fc800078e00ff */
[----:B------:R3:W-:Y:S08]  /*8a60*/  SYNCS.ARRIVE.TRANS64 RZ, [R16+URZ+0x30830], R3 ;  /* 0x0308300310ff79a7 */ /* 0x0007f0000800003f */
[----:B------:R-:W-:Y:S05]  /*8a70*/  @!P1 BRA `(.L_x_2463) ;  /* 0x0000000000049947 */ /* 0x000fea0003800000 */
[----:B------:R-:W-:Y:S01]  /*8a80*/  BPT.TRAP 0x1 ;  /* 0x000000040000795c */ /* 0x000fe20000300000 */
.L_x_2463:
        /* <DEDUP_REMOVED lines=36> */
.L_x_2488:
[----:B------:R-:W-:Y:S05]  /*8cd0*/  @P0 BRA `(.L_x_2465) ;  /* 0x0000000000140947 */ /* 0x000fea0003800000 */
[----:B------:R-:W-:Y:S01]  /*8ce0*/  ISETP.NE.AND P1, PT, R6, RZ, PT ;  /* 0x000000ff0600720c */ /* 0x000fe20003f25270 */
[----:B------:R-:W-:-:S04]  /*8cf0*/  IMAD.MOV.U32 R2, RZ, RZ, 0x4100 ;  /* 0x00004100ff027424 */ /* 0x000fc800078e00ff */
[----:B------:R3:W-:Y:S08]  /*8d00*/  SYNCS.ARRIVE.TRANS64 RZ, [R16+URZ+0x30818], R2 ;  /* 0x0308180210ff79a7 */ /* 0x0007f0000800003f */
[----:B------:R-:W-:Y:S05]  /*8d10*/  @!P1 BRA `(.L_x_2465) ;  /* 0x0000000000049947 */ /* 0x000fea0003800000 */
[----:B------:R-:W-:Y:S01]  /*8d20*/  BPT.TRAP 0x1 ;  /* 0x000000040000795c */ /* 0x000fe20000300000 */
.L_x_2465:
        /* <DEDUP_REMOVED lines=36> */
.L_x_2489:
[----:B------:R-:W-:Y:S05]  /*8f70*/  @P0 BRA `(.L_x_2467) ;  /* 0x0000000000140947 */ /* 0x000fea0003800000 */
[----:B------:R-:W-:Y:S01]  /*8f80*/  ISETP.NE.AND P1, PT, R6, RZ, PT ;  /* 0x000000ff0600720c */ /* 0x000fe20003f25270 */
[----:B-123--:R-:W-:-:S04]  /*8f90*/  IMAD.MOV.U32 R21, RZ, RZ, 0x4100 ;  /* 0x00004100ff157424 */ /* 0x00efc800078e00ff */
[----:B------:R4:W-:Y:S08]  /*8fa0*/  SYNCS.ARRIVE.TRANS64 RZ, [R16+URZ+0x30838], R21 ;  /* 0x0308381510ff79a7 */ /* 0x0009f0000800003f */
[----:B------:R-:W-:Y:S05]  /*8fb0*/  @!P1 BRA `(.L_x_2467) ;  /* 0x0000000000049947 */ /* 0x000fea0003800000 */
[----:B------:R-:W-:Y:S01]  /*8fc0*/  BPT.TRAP 0x1 ;  /* 0x000000040000795c */ /* 0x000fe20000300000 */
.L_x_2467:
        /* <DEDUP_REMOVED lines=31> */
.L_x_2491:
[----:B------:R-:W-:Y:S05]  /*91c0*/  @P0 BRA `(.L_x_2469) ;  /* 0x0000000000140947 */ /* 0x000fea0003800000 */
[----:B------:R-:W-:Y:S01]  /*91d0*/  ISETP.NE.AND P1, PT, R6, RZ, PT ;  /* 0x000000ff0600720c */ /* 0x000fe20003f25270 */
[----:B------:R-:W-:-:S04]  /*91e0*/  IMAD.MOV.U32 R5, RZ, RZ, 0x4100 ;  /* 0x00004100ff057424 */ /* 0x000fc800078e00ff */
[----:B------:R1:W-:Y:S08]  /*91f0*/  SYNCS.ARRIVE.TRANS64 RZ, [R16+URZ+0x30810], R5 ;  /* 0x0308100510ff79a7 */ /* 0x0003f0000800003f */
[----:B------:R-:W-:Y:S05]  /*9200*/  @!P1 BRA `(.L_x_2469) ;  /* 0x0000000000049947 */ /* 0x000fea0003800000 */
[----:B------:R-:W-:Y:S01]  /*9210*/  BPT.TRAP 0x1 ;  /* 0x000000040000795c */ /* 0x000fe20000300000 */
.L_x_2469:
        /* <DEDUP_REMOVED lines=37> */
.L_x_2461:
[----:B--2---:R-:W2:Y:S01]  /*9470*/  LDL.LU R5, [R1] ;  /* 0x0000000001057983 */ /* 0x004ea20000300800 */
[----:B------:R-:W-:-:S04]  /*9480*/  IMAD.U32 R4, RZ, RZ, UR4 ;  /* 0x00000004ff047e24 */ /* 0x000fc8000f8e00ff */
[----:B------:R-:W-:Y:S01]  /*9490*/  VIADD R4, R4, 0xffffffff ;  /* 0xffffffff04047836 */ /* 0x000fe20000000000 */
[----:B--2---:R-:W-:-:S13]  /*94a0*/  ISETP.NE.AND P1, PT, R5, RZ, PT ;  /* 0x000000ff0500720c */ /* 0x004fda0003f25270 */
[----:B------:R-:W-:Y:S05]  /*94b0*/  @!P1 BRA `(.L_x_2460) ;  /* 0x0000000400549947 */ /* 0x000fea0003800000 */
[----:B------:R-:W-:-:S04]  /*94c0*/  SHF.L.U32 R13, R11, 0x1f, RZ ;  /* 0x0000001f0b0d7819 */ /* 0x000fc800000006ff */
[----:B------:R-:W1:Y:S02]  /*94d0*/  SYNCS.PHASECHK.TRANS64.TRYWAIT P1, [R16+URZ+0x30840], R13 ;  /* 0x0308400d100075a7 */ /* 0x000e64000802017f */
[----:B-1----:R-:W-:Y:S05]  /*94e0*/  @!P1 BRA `(.L_x_2471) ;  /* 0x0000000c008c9947 */ /* 0x002fea0003800000 */
.L_x_2492:
[----:B------:R-:W-:Y:S05]  /*94f0*/  @P0 BRA `(.L_x_2472) ;  /* 0x0000000000140947 */ /* 0x000fea0003800000 */
[----:B------:R-:W-:Y:S01]  /*9500*/  ISETP.NE.AND P1, PT, R6, RZ, PT ;  /* 0x000000ff0600720c */ /* 0x000fe20003f25270 */
[----:B------:R-:W-:-:S04]  /*9510*/  IMAD.MOV.U32 R5, RZ, RZ, 0x4100 ;  /* 0x00004100ff057424 */ /* 0x000fc800078e00ff */
[----:B------:R2:W-:Y:S08]  /*9520*/  SYNCS.ARRIVE.TRANS64 RZ, [R16+URZ+0x30830], R5 ;  /* 0x0308300510ff79a7 */ /* 0x0005f0000800003f */
[----:B------:R-:W-:Y:S05]  /*9530*/  @!P1 BRA `(.L_x_2472) ;  /* 0x0000000000049947 */ /* 0x000fea0003800000 */
[----:B------:R-:W-:Y:S01]  /*9540*/  BPT.TRAP 0x1 ;  /* 0x000000040000795c */ /* 0x000fe20000300000 */
.L_x_2472:
[----:B--2---:R-:W2:Y:S01]  /*9550*/  LDC.64 R4, c[0x0][0x728] ;  /* 0x0001ca00ff047b82 */ /* 0x004ea20000000a00 */
        /* <DEDUP_REMOVED lines=30> */
[----:B------:R-:W5:Y:S02]  /*9740*/  SYNCS.PHASECHK.TRANS64.TRYWAIT P1, [R16+URZ+0x30828], R13 ;  /* 0x0308280d100075a7 */ /* 0x000f64000802017f */
[----:B--2--5:R-:W-:Y:S05]  /*9750*/  @!P1 BRA `(.L_x_2473) ;  /* 0x0000000c00049947 */ /* 0x024fea0003800000 */
.L_x_2493:
[----:B------:R-:W-:Y:S05]  /*9760*/  @P0 BRA `(.L_x_2474) ;  /* 0x0000000000140947 */ /* 0x000fea0003800000 */
[----:B------:R-:W-:Y:S01]  /*9770*/  ISETP.NE.AND P0, PT, R6, RZ, PT ;  /* 0x000000ff0600720c */ /* 0x000fe20003f05270 */
[----:B------:R-:W-:-:S04]  /*9780*/  IMAD.MOV.U32 R5, RZ, RZ, 0x4100 ;  /* 0x00004100ff057424 */ /* 0x000fc800078e00ff */
[----:B------:R1:W-:Y:S08]  /*9790*/  SYNCS.ARRIVE.TRANS64 RZ, [R16+URZ+0x30818], R5 ;  /* 0x0308180510ff79a7 */ /* 0x0003f0000800003f */
[----:B------:R-:W-:Y:S05]  /*97a0*/  @!P0 BRA `(.L_x_2474) ;  /* 0x0000000000048947 */ /* 0x000fea0003800000 */
[----:B------:R-:W-:Y:S01]  /*97b0*/  BPT.TRAP 0x1 ;  /* 0x000000040000795c */ /* 0x000fe20000300000 */
.L_x_2474:
        /* <DEDUP_REMOVED lines=10> */
[----:B------:R-:W-:-:S02]  /*9860*/  IMAD.U32 R6, RZ, RZ, UR4 ;  /* 0x00000004ff067e24 */ /* 0x000fc4000f8e00ff */
[----:B------:R-:W-:Y:S01]  /*9870*/  IMAD.MOV.U32 R19, RZ, RZ, 0x1 ;  /* 0x00000001ff137424 */ /* 0x000fe200078e00ff */
[----:B------:R-:W-:Y:S01]  /*9880*/  UIADD3 UR27, UR27, 0x40, URZ ;  /* 0x000000401b1b7890 */ /* 0x000fe2000fffe03f */
[----:B------:R-:W-:-:S03]  /*9890*/  VIADD R6, R6, 0xffffffff ;  /* 0xffffffff06067836 */ /* 0x000fc60000000000 */
[----:B------:R-:W-:Y:S02]  /*98a0*/  UIADD3 UR8, UP0, UR27, UR22, URZ ;  /* 0x000000161b087290 */ /* 0x000fe4000ff1e03f */
[----:B------:R-:W-:Y:S02]  /*98b0*/  UIADD3 UR24, UR32, 0x1c000, URZ ;  /* 0x0001c00020187890 */ /* 0x000fe4000fffe03f */
[----:B------:R-:W-:Y:S02]  /*98c0*/  ULEA.HI.X.SX32 UR7, UR27, UR7, 0x1, UP0 ;  /* 0x000000071b077291 */ /* 0x000fe400080f0e3f */
[----:B-1----:R-:W-:Y:S01]  /*98d0*/  IMAD.U32 R5, RZ, RZ, UR8 ;  /* 0x00000008ff057e24 */ /* 0x002fe2000f8e00ff */
        /* <DEDUP_REMOVED lines=9> */
[----:B------:R-:W-:Y:S01]  /*9970*/  R2UR UR34, R10 ;  /* 0x000000000a2272ca */ /* 0x000fe200000e0000 */
[----:B------:R-:W-:Y:S01]  /*9980*/  UMOV UR19, UR27 ;  /* 0x0000001b00137c82 */ /* 0x000fe20008000000 */
[----:B------:R-:W-:Y:S01]  /*9990*/  R2UR UR35, R9 ;  /* 0x00000000092372ca */ /* 0x000fe200000e0000 */
[----:B------:R-:W-:Y:S01]  /*99a0*/  UMOV UR33, UR25 ;  /* 0x0000001900217c82 */ /* 0x000fe20008000000 */
[----:B------:R-:W-:Y:S01]  /*99b0*/  UMOV UR7, 0x10 ;  /* 0x0000001000077882 */ /* 0x000fe20000000000 */
[----:B------:R1:W-:Y:S01]  /*99c0*/  UTMALDG.4D [UR24], [UR8], desc[UR30] ;  /* 0x00001e18080075b4 */ /* 0x0003e20008019000 */
[----:B------:R-:W-:Y:S01]  /*99d0*/  IMAD.MOV.U32 R4, RZ, RZ, R6 ;  /* 0x000000ffff047224 */ /* 0x000fe200078e0006 */
[----:B------:R1:W-:Y:S08]  /*99e0*/  UTMALDG.4D [UR16], [UR8], desc[UR30] ;  /* 0x00001e10080075b4 */ /* 0x0003f00008019000 */
[----:B------:R1:W-:Y:S02]  /*99f0*/  UBLKCP.S.G [UR32], [UR34], UR7 ;  /* 0x00000020220073ba */ /* 0x0003e40008000207 */
[----:B-1----:R-:W-:Y:S01]  /*9a00*/  NOP ;  /* 0x0000000000007918 */ /* 0x002fe20000000000 */
.L_x_2460:
[----:B------:R-:W1:Y:S01]  /*9a10*/  S2R R0, SR_TID.X ;  /* 0x0000000000007919 */ /* 0x000e620000002100 */
[----:B------:R-:W-:Y:S01]  /*9a20*/  IMAD R3, R19, 0x8, R16 ;  /* 0x0000000813037824 */ /* 0x000fe200078e0210 */
[----:B-1----:R-:W-:Y:S02]  /*9a30*/  LOP3.LUT R2, R0, 0x7f, RZ, 0xc0, !PT ;  /* 0x0000007f00027812 */ /* 0x002fe400078ec0ff */
[----:B------:R-:W-:Y:S02]  /*9a40*/  SHF.L.U32 R0, R11, 0x1f, RZ ;  /* 0x0000001f0b007819 */ /* 0x000fe400000006ff */
[----:B------:R-:W-:Y:S02]  /*9a50*/  ISETP.NE.AND P1, PT, R2, RZ, PT ;  /* 0x000000ff0200720c */ /* 0x000fe40003f25270 */
[----:B------:R-:W1:Y:S02]  /*9a60*/  SYNCS.PHASECHK.TRANS64.TRYWAIT P0, [R3+URZ+0x30840], R0 ;  /* 0x03084000030075a7 */ /* 0x000e64000800017f */
[----:B-1----:R-:W-:Y:S09]  /*9a70*/  @!P0 BRA `(.L_x_2475) ;  /* 0x0000000800508947 */ /* 0x002ff20003800000 */
.L_x_2494:
[----:B------:R-:W-:Y:S05]  /*9a80*/  @P1 BRA `(.L_x_2476) ;  /* 0x0000000000181947 */ /* 0x000fea0003800000 */
[----:B------:R-:W1:Y:S01]  /*9a90*/  S2R R2, SR_TID.X ;  /* 0x0000000000027919 */ /* 0x000e620000002100 */
[----:B------:R-:W-:-:S04]  /*9aa0*/  IMAD.MOV.U32 R0, RZ, RZ, 0x4100 ;  /* 0x00004100ff007424 */ /* 0x000fc800078e00ff */
[----:B------:R1:W-:Y:S02]  /*9ab0*/  SYNCS.ARRIVE.TRANS64 RZ, [R3+URZ+0x30830], R0 ;  /* 0x0308300003ff79a7 */ /* 0x0003e4000800003f */
[----:B-1----:R-:W-:-:S13]  /*9ac0*/  LOP3.LUT P0, RZ, R2, 0x1f, RZ, 0xc0, !PT ;  /* 0x0000001f02ff7812 */ /* 0x002fda000780c0ff */
[----:B------:R-:W-:Y:S05]  /*9ad0*/  @!P0 BRA `(.L_x_2476) ;  /* 0x0000000000048947 */ /* 0x000fea0003800000 */
[----:B------:R-:W-:Y:S01]  /*9ae0*/  BPT.TRAP 0x1 ;  /* 0x000000040000795c */ /* 0x000fe20000300000 */
.L_x_2476:
[----:B------:R-:W-:Y:S01]  /*9af0*/  R2UR UR27, R4 ;  /* 0x00000000041b72ca */ /* 0x000fe200000e0000 */
        /* <DEDUP_REMOVED lines=39> */
.L_x_2457:
[----:B------:R-:W-:Y:S05]  /*9d70*/  BSYNC B0 ;  /* 0x0000000000007941 */ /* 0x000fea0003800000 */
.L_x_2456:
[----:B------:R-:W-:-:S03]  /*9d80*/  UMOV UR7, 0xffffffff ;  /* 0xffffffff00077882 */ /* 0x000fc60000000000 */
[----:B------:R-:W-:Y:S05]  /*9d90*/  BRA.DIV UR7, `(.L_x_2477) ;  /* 0x00000006079c7947 */ /* 0x000fea000b800000 */
[----:B------:R-:W-:-:S13]  /*9da0*/  ELECT P6, URZ, PT ;  /* 0x00000000003f782f */ /* 0x000fda00038c0000 */
.L_x_2497:
[----:B------:R-:W-:Y:S05]  /*9db0*/  @!P6 BRA `(.L_x_2373) ;  /* 0x000000000084e947 */ /* 0x000fea0003800000 */
[----:B------:R-:W-:-:S06]  /*9dc0*/  ULOP3.LUT UR7, UR38, 0x2, URZ, 0xfc, !UPT ;  /* 0x0000000226077892 */ /* 0x000fcc000f8efc3f */
[----:B------:R-:W-:-:S05]  /*9dd0*/  IMAD.U32 R2, RZ, RZ, UR7 ;  /* 0x00000007ff027e24 */ /* 0x000fca000f8e00ff */
[----:B------:R-:W-:-:S13]  /*9de0*/  ISETP.NE.AND P2, PT, R2, 0x3, PT ;  /* 0x000000030200780c */ /* 0x000fda0003f45270 */
[----:B------:R-:W-:Y:S05]  /*9df0*/  @!P2 BRA `(.L_x_2478) ;  /* 0x000000000004a947 */ /* 0x000fea0003800000 */
[----:B------:R-:W-:Y:S01]  /*9e00*/  BPT.TRAP 0x1 ;  /* 0x000000040000795c */ /* 0x000fe20000300000 */
.L_x_2478:
        /* <DEDUP_REMOVED lines=15> */
.L_x_2498:
[----:B------:R-:W2:Y:S02]  /*9f00*/  SYNCS.PHASECHK.TRANS64.TRYWAIT P0, [R3+URZ], R2 ;  /* 0x00000002030075a7 */ /* 0x000ea4000800017f */
[----:B--2---:R-:W-:Y:S05]  /*9f10*/  @!P0 BRA `(.L_x_2480) ;  /* 0x0000000400708947 */ /* 0x004fea0003800000 */
.L_x_2499:
[----:B------:R-:W-:Y:S05]  /*9f20*/  @!P2 BRA `(.L_x_2481) ;  /* 0x000000000004a947 */ /* 0x000fea0003800000 */
[----:B------:R-:W-:Y:S01]  /*9f30*/  BPT.TRAP 0x1 ;  /* 0x000000040000795c */ /* 0x000fe20000300000 */
.L_x_2481:
[----:B--2---:R-:W-:-:S04]  /*9f40*/  VIADD R3, R7, 0x30840 ;  /* 0x0003084007037836 */ /* 0x004fc80000000000 */
[----:B------:R-:W-:-:S04]  /*9f50*/  IMAD R0, R0, 0x8, R3 ;  /* 0x0000000800007824 */ /* 0x000fc800078e0203 */
[----:B------:R-:W2:Y:S02]  /*9f60*/  SYNCS.PHASECHK.TRANS64.TRYWAIT P0, [R0+URZ], R5 ;  /* 0x00000005000075a7 */ /* 0x000ea4000800017f */
[----:B--2---:R-:W-:Y:S05]  /*9f70*/  @!P0 BRA `(.L_x_2482) ;  /* 0x00000004006c8947 */ /* 0x004fea0003800000 */
.L_x_2500:
[----:B------:R-:W-:-:S07]  /*9f80*/  IMAD R3, R4, 0x8, R3 ;  /* 0x0000000804037824 */ /* 0x000fce00078e0203 */
.L_x_2483:
[----:B---3--:R3:W4:Y:S02]  /*9f90*/  SYNCS.PHASECHK.TRANS64.TRYWAIT P0, [R3+URZ], R2 ;  /* 0x00000002030075a7 */ /* 0x008724000800017f */
[----:B----4-:R-:W-:Y:S05]  /*9fa0*/  @!P0 NANOSLEEP.SYNCS 0x989680 ;  /* 0x009896800000895d */ /* 0x010fea0003900000 */
[----:B------:R-:W4:Y:S02]  /*9fb0*/  @!P0 SYNCS.PHASECHK.TRANS64 P0, [R3+URZ], R2 ;  /* 0x00000002030085a7 */ /* 0x000f24000800007f */
[----:B----4-:R-:W-:Y:S05]  /*9fc0*/  @!P0 BRA `(.L_x_2483) ;  /* 0xfffffffc00f08947 */ /* 0x010fea000383ffff */
.L_x_2373:
[----:B------:R-:W-:Y:S05]  /*9fd0*/  BSYNC B6 ;  /* 0x0000000000067941 */ /* 0x000fea0003800000 */
.L_x_2368:
[----:B------:R-:W-:Y:S05]  /*9fe0*/  EXIT ;  /* 0x000000000000794d */ /* 0x000fea0003800000 */
.L_x_2379:
[----:B------:R-:W-:Y:S02]  /*9ff0*/  IMAD.MOV.U32 R12, RZ, RZ, RZ ;  /* 0x000000ffff0c7224 */ /* 0x000fe400078e00ff */
[----:B------:R-:W-:Y:S02]  /*a000*/  IMAD.MOV.U32 R11, RZ, RZ, 0x1f ;  /* 0x0000001fff0b7424 */ /* 0x000fe400078e00ff */
[----:B------:R-:W-:-:S07]  /*a010*/  IMAD.MOV.U32 R15, RZ, RZ, -0x1 ;  /* 0xffffffffff0f7424 */ /* 0x000fce00078e00ff */
[----:B------:R-:W-:Y:S05]  /*a020*/  WARPSYNC.COLLECTIVE R15, `(.L_x_2484) ;  /* 0x000000000f087348 */ /* 0x000fea0003c00000 */
[----:B------:R1:W2:Y:S02]  /*a030*/  SHFL.IDX P6, R14, R13, R12, R11 ;  /* 0x0000000c0d0e7389 */ /* 0x0002a400000c000b */
[----:B-12---:R-:W-:Y:S01]  /*a040*/  ENDCOLLECTIVE ;  /* 0x000000000000791b */ /* 0x006fe20003800000 */
.L_x_2484:
[----:B------:R-:W-:Y:S05]  /*a050*/  BRA `(.L_x_2485) ;  /* 0xffffff7000cc7947 */ /* 0x000fea000383ffff */
.L_x_2381:
[----:B---3--:R-:W3:Y:S01]  /*a060*/  S2R R6, SR_CgaCtaId ;  /* 0x0000000000067919 */ /* 0x008ee20000008800 */
[----:B------:R-:W-:-:S04]  /*a070*/  MOV R0, 0x400 ;  /* 0x0000040000007802 */ /* 0x000fc80000000f00 */
[----:B---3--:R-:W-:-:S04]  /*a080*/  LEA R0, R6, R0, 0x18 ;  /* 0x0000000006007211 */ /* 0x008fc800078ec0ff */
[----:B------:R3:W4:Y:S03]  /*a090*/  SYNCS.PHASECHK.TRANS64.TRYWAIT P0, [R0+URZ+0x30800], R8 ;  /* 0x03080008000075a7 */ /* 0x000726000800017f */
[----:B----4-:R-:W-:Y:S05]  /*a0a0*/  @!P0 NANOSLEEP.SYNCS 0x989680 ;  /* 0x009896800000895d */ /* 0x010fea0003900000 */
[----:B------:R-:W4:Y:S02]  /*a0b0*/  @!P0 SYNCS.PHASECHK.TRANS64 P0, [R0+URZ+0x30800], R8 ;  /* 0x03080008000085a7 */ /* 0x000f24000800007f */
[----:B----4-:R-:W-:Y:S05]  /*a0c0*/  @!P0 BRA `(.L_x_2381) ;  /* 0xfffffffc00e48947 */ /* 0x010fea000383ffff */
[----:B------:R-:W-:Y:S05]  /*a0d0*/  BRA `(.L_x_2380) ;  /* 0xffffff7000e87947 */ /* 0x000fea000383ffff */
.L_x_2385:
[----:B---3--:R3:W4:Y:S02]  /*a0e0*/  SYNCS.PHASECHK.TRANS64.TRYWAIT P1, [R0+URZ+0x30810], R209 ;  /* 0x030810d1000075a7 */ /* 0x008724000802017f */
[----:B----4-:R-:W-:Y:S05]  /*a0f0*/  @!P1 NANOSLEEP.SYNCS 0x989680 ;  /* 0x009896800000995d */ /* 0x010fea0003900000 */
[----:B------:R-:W4:Y:S02]  /*a100*/  @!P1 SYNCS.PHASECHK.TRANS64 P1, [R0+URZ+0x30810], R209 ;  /* 0x030810d1000095a7 */ /* 0x000f24000802007f */
[----:B----4-:R-:W-:Y:S05]  /*a110*/  @!P1 BRA `(.L_x_2385) ;  /* 0xfffffffc00f09947 */ /* 0x010fea000383ffff */
[----:B------:R-:W-:Y:S05]  /*a120*/  BRA `(.L_x_2384) ;  /* 0xffffff7800bc7947 */ /* 0x000fea000383ffff */
.L_x_2389:
[----:B------:R1:W1:Y:S02]  /*a130*/  SYNCS.PHASECHK.TRANS64.TRYWAIT P1, [R0+URZ+0x30830], R209 ;  /* 0x030830d1000075a7 */ /* 0x000264000802017f */
[----:B-1----:R-:W-:Y:S05]  /*a140*/  @!P1 NANOSLEEP.SYNCS 0x989680 ;  /* 0x009896800000995d */ /* 0x002fea0003900000 */
[----:B------:R-:W1:Y:S02]  /*a150*/  @!P1 SYNCS.PHASECHK.TRANS64 P1, [R0+URZ+0x30830], R209 ;  /* 0x030830d1000095a7 */ /* 0x000e64000802007f */
[----:B-1----:R-:W-:Y:S05]  /*a160*/  @!P1 BRA `(.L_x_2389) ;  /* 0xfffffffc00f09947 */ /* 0x002fea000383ffff */
[----:B------:R-:W-:Y:S05]  /*a170*/  BRA `(.L_x_2388) ;  /* 0xffffff8000dc7947 */ /* 0x000fea000383ffff */
.L_x_2458:
[----:B-1----:R1:W2:Y:S02]  /*a180*/  SYNCS.PHASECHK.TRANS64.TRYWAIT P0, [R16+URZ+0x30820], R3 ;  /* 0x03082003100075a7 */ /* 0x0022a4000800017f */
[----:B--2---:R-:W-:Y:S05]  /*a190*/  @!P0 NANOSLEEP.SYNCS 0x989680 ;  /* 0x009896800000895d */ /* 0x004fea0003900000 */
[----:B------:R-:W2:Y:S02]  /*a1a0*/  @!P0 SYNCS.PHASECHK.TRANS64 P0, [R16+URZ+0x30820], R3 ;  /* 0x03082003100085a7 */ /* 0x000ea4000800007f */
[----:B--2---:R-:W-:Y:S05]  /*a1b0*/  @!P0 BRA `(.L_x_2458) ;  /* 0xfffffffc00f08947 */ /* 0x004fea000383ffff */
[----:B------:R-:W-:Y:S05]  /*a1c0*/  BRA `(.L_x_2486) ;  /* 0xffffffe0004c7947 */ /* 0x000fea000383ffff */
.L_x_2462:
[----:B-1----:R1:W3:Y:S02]  /*a1d0*/  SYNCS.PHASECHK.TRANS64.TRYWAIT P1, [R16+URZ+0x30840], R21 ;  /* 0x03084015100075a7 */ /* 0x0022e4000802017f */
[----:B---3--:R-:W-:Y:S05]  /*a1e0*/  @!P1 NANOSLEEP.SYNCS 0x989680 ;  /* 0x009896800000995d */ /* 0x008fea0003900000 */
[----:B------:R-:W3:Y:S02]  /*a1f0*/  @!P1 SYNCS.PHASECHK.TRANS64 P1, [R16+URZ+0x30840], R21 ;  /* 0x03084015100095a7 */ /* 0x000ee4000802007f */
[----:B---3--:R-:W-:Y:S05]  /*a200*/  @!P1 BRA `(.L_x_2462) ;  /* 0xfffffffc00f09947 */ /* 0x008fea000383ffff */
[----:B------:R-:W-:Y:S05]  /*a210*/  BRA `(.L_x_2487) ;  /* 0xffffffe800047947 */ /* 0x000fea000383ffff */
.L_x_2464:
[----:B--2---:R2:W3:Y:S02]  /*a220*/  SYNCS.PHASECHK.TRANS64.TRYWAIT P1, [R16+URZ+0x30828], R21 ;  /* 0x03082815100075a7 */ /* 0x0044e4000802017f */
[----:B---3--:R-:W-:Y:S05]  /*a230*/  @!P1 NANOSLEEP.SYNCS 0x989680 ;  /* 0x009896800000995d */ /* 0x008fea0003900000 */
[----:B------:R-:W3:Y:S02]  /*a240*/  @!P1 SYNCS.PHASECHK.TRANS64 P1, [R16+URZ+0x30828], R21 ;  /* 0x03082815100095a7 */ /* 0x000ee4000802007f */
[----:B---3--:R-:W-:Y:S05]  /*a250*/  @!P1 BRA `(.L_x_2464) ;  /* 0xfffffffc00f09947 */ /* 0x008fea000383ffff */
[----:B------:R-:W-:Y:S05]  /*a260*/  BRA `(.L_x_2488) ;  /* 0xffffffe800987947 */ /* 0x000fea000383ffff */
.L_x_2466:
[----:B---3--:R3:W4:Y:S02]  /*a270*/  SYNCS.PHASECHK.TRANS64.TRYWAIT P1, [R16+URZ+0x30848], R21 ;  /* 0x03084815100075a7 */ /* 0x008724000802017f */
[----:B----4-:R-:W-:Y:S05]  /*a280*/  @!P1 NANOSLEEP.SYNCS 0x989680 ;  /* 0x009896800000995d */ /* 0x010fea0003900000 */
[----:B------:R-:W4:Y:S02]  /*a290*/  @!P1 SYNCS.PHASECHK.TRANS64 P1, [R16+URZ+0x30848], R21 ;  /* 0x03084815100095a7 */ /* 0x000f24000802007f */
[----:B----4-:R-:W-:Y:S05]  /*a2a0*/  @!P1 BRA `(.L_x_2466) ;  /* 0xfffffffc00f09947 */ /* 0x010fea000383ffff */
[----:B------:R-:W-:Y:S05]  /*a2b0*/  BRA `(.L_x_2489) ;  /* 0xffffffec002c7947 */ /* 0x000fea000383ffff */
.L_x_2468:
[----:B------:R-:W-:-:S07]  /*a2c0*/  SHF.L.U32 R5, R11, 0x1f, RZ ;  /* 0x0000001f0b057819 */ /* 0x000fce00000006ff */
.L_x_2490:
[----:B------:R1:W1:Y:S02]  /*a2d0*/  SYNCS.PHASECHK.TRANS64.TRYWAIT P1, [R16+URZ+0x30820], R5 ;  /* 0x03082005100075a7 */ /* 0x000264000802017f */
[----:B-1----:R-:W-:Y:S05]  /*a2e0*/  @!P1 NANOSLEEP.SYNCS 0x989680 ;  /* 0x009896800000995d */ /* 0x002fea0003900000 */
[----:B------:R-:W1:Y:S02]  /*a2f0*/  @!P1 SYNCS.PHASECHK.TRANS64 P1, [R16+URZ+0x30820], R5 ;  /* 0x03082005100095a7 */ /* 0x000e64000802007f */
[----:B-1----:R-:W-:Y:S05]  /*a300*/  @!P1 BRA `(.L_x_2490) ;  /* 0xfffffffc00f09947 */ /* 0x002fea000383ffff */
[----:B------:R-:W-:Y:S05]  /*a310*/  BRA `(.L_x_2491) ;  /* 0xffffffec00a87947 */ /* 0x000fea000383ffff */
.L_x_2471:
[----:B-1----:R1:W2:Y:S02]  /*a320*/  SYNCS.PHASECHK.TRANS64.TRYWAIT P1, [R16+URZ+0x30840], R13 ;  /* 0x0308400d100075a7 */ /* 0x0022a4000802017f */
[----:B--2---:R-:W-:Y:S05]  /*a330*/  @!P1 NANOSLEEP.SYNCS 0x989680 ;  /* 0x009896800000995d */ /* 0x004fea0003900000 */
[----:B------:R-:W2:Y:S02]  /*a340*/  @!P1 SYNCS.PHASECHK.TRANS64 P1, [R16+URZ+0x30840], R13 ;  /* 0x0308400d100095a7 */ /* 0x000ea4000802007f */
[----:B--2---:R-:W-:Y:S05]  /*a350*/  @!P1 BRA `(.L_x_2471) ;  /* 0xfffffffc00f09947 */ /* 0x004fea000383ffff */
[----:B------:R-:W-:Y:S05]  /*a360*/  BRA `(.L_x_2492) ;  /* 0xfffffff000607947 */ /* 0x000fea000383ffff */
.L_x_2473:
[----:B--2---:R2:W1:Y:S02]  /*a370*/  SYNCS.PHASECHK.TRANS64.TRYWAIT P1, [R16+URZ+0x30828], R13 ;  /* 0x0308280d100075a7 */ /* 0x004464000802017f */
[----:B-1----:R-:W-:Y:S05]  /*a380*/  @!P1 NANOSLEEP.SYNCS 0x989680 ;  /* 0x009896800000995d */ /* 0x002fea0003900000 */
[----:B------:R-:W1:Y:S02]  /*a390*/  @!P1 SYNCS.PHASECHK.TRANS64 P1, [R16+URZ+0x30828], R13 ;  /* 0x0308280d100095a7 */ /* 0x000e64000802007f */
[----:B-1----:R-:W-:Y:S05]  /*a3a0*/  @!P1 BRA `(.L_x_2473) ;  /* 0xfffffffc00f09947 */ /* 0x002fea000383ffff */
[----:B------:R-:W-:Y:S05]  /*a3b0*/  BRA `(.L_x_2493) ;  /* 0xfffffff000e87947 */ /* 0x000fea000383ffff */
.L_x_2475:
[----:B------:R1:W1:Y:S02]  /*a3c0*/  SYNCS.PHASECHK.TRANS64.TRYWAIT P0, [R3+URZ+0x30840], R0 ;  /* 0x03084000030075a7 */ /* 0x000264000800017f */
[----:B-1----:R-:W-:Y:S05]  /*a3d0*/  @!P0 NANOSLEEP.SYNCS 0x989680 ;  /* 0x009896800000895d */ /* 0x002fea0003900000 */
[----:B------:R-:W1:Y:S02]  /*a3e0*/  @!P0 SYNCS.PHASECHK.TRANS64 P0, [R3+URZ+0x30840], R0 ;  /* 0x03084000030085a7 */ /* 0x000e64000800007f */
[----:B-1----:R-:W-:Y:S05]  /*a3f0*/  @!P0 BRA `(.L_x_2475) ;  /* 0xfffffffc00f08947 */ /* 0x002fea000383ffff */
[----:B------:R-:W-:Y:S05]  /*a400*/  BRA `(.L_x_2494) ;  /* 0xfffffff4009c7947 */ /* 0x000fea000383ffff */
.L_x_2477:
[----:B------:R-:W-:Y:S01]  /*a410*/  BSSY B0, `(.L_x_2495) ;  /* 0x0000006000007945 */ /* 0x000fe20003800000 */
[----:B------:R-:W-:-:S07]  /*a420*/  IMAD.MOV.U32 R15, RZ, RZ, -0x1 ;  /* 0xffffffffff0f7424 */ /* 0x000fce00078e00ff */
[----:B------:R-:W-:Y:S05]  /*a430*/  WARPSYNC.COLLECTIVE R15, `(.L_x_2496) ;  /* 0x000000000f0c7348 */ /* 0x000fea0003c00000 */
[----:B------:R-:W-:Y:S02]  /*a440*/  ELECT P6, UR62, PT ;  /* 0x00000000003e782f */ /* 0x000fe400038c0000 */
[----:B------:R-:W-:Y:S01]  /*a450*/  MOV R14, UR62 ;  /* 0x0000003e000e7c02 */ /* 0x000fe20008000f00 */
[----:B------:R-:W-:Y:S10]  /*a460*/  ENDCOLLECTIVE ;  /* 0x000000000000791b */ /* 0x000ff40003800000 */
.L_x_2496:
[----:B------:R-:W-:Y:S05]  /*a470*/  BSYNC B0 ;  /* 0x0000000000007941 */ /* 0x000fea0003800000 */
.L_x_2495:
[----:B------:R-:W-:Y:S05]  /*a480*/  BRA `(.L_x_2497) ;  /* 0xfffffff800487947 */ /* 0x000fea000383ffff */
.L_x_2479:
[----:B-1----:R1:W2:Y:S02]  /*a490*/  SYNCS.PHASECHK.TRANS64.TRYWAIT P0, [R6+URZ], R5 ;  /* 0x00000005060075a7 */ /* 0x0022a4000800017f */
[----:B--2---:R-:W-:Y:S05]  /*a4a0*/  @!P0 NANOSLEEP.SYNCS 0x989680 ;  /* 0x009896800000895d */ /* 0x004fea0003900000 */
[----:B------:R-:W2:Y:S02]  /*a4b0*/  @!P0 SYNCS.PHASECHK.TRANS64 P0, [R6+URZ], R5 ;  /* 0x00000005060085a7 */ /* 0x000ea4000800007f */
[----:B--2---:R-:W-:Y:S05]  /*a4c0*/  @!P0 BRA `(.L_x_2479) ;  /* 0xfffffffc00f08947 */ /* 0x004fea000383ffff */
[----:B------:R-:W-:Y:S05]  /*a4d0*/  BRA `(.L_x_2498) ;  /* 0xfffffff800887947 */ /* 0x000fea000383ffff */
.L_x_2480:
[----:B--2---:R2:W3:Y:S02]  /*a4e0*/  SYNCS.PHASECHK.TRANS64.TRYWAIT P0, [R3+URZ], R2 ;  /* 0x00000002030075a7 */ /* 0x0044e4000800017f */
[----:B---3--:R-:W-:Y:S05]  /*a4f0*/  @!P0 NANOSLEEP.SYNCS 0x989680 ;  /* 0x009896800000895d */ /* 0x008fea0003900000 */
[----:B------:R-:W3:Y:S02]  /*a500*/  @!P0 SYNCS.PHASECHK.TRANS64 P0, [R3+URZ], R2 ;  /* 0x00000002030085a7 */ /* 0x000ee4000800007f */
[----:B---3--:R-:W-:Y:S05]  /*a510*/  @!P0 BRA `(.L_x_2480) ;  /* 0xfffffffc00f08947 */ /* 0x008fea000383ffff */
[----:B------:R-:W-:Y:S05]  /*a520*/  BRA `(.L_x_2499) ;  /* 0xfffffff8007c7947 */ /* 0x000fea000383ffff */
.L_x_2482:
[----:B--2---:R2:W3:Y:S02]  /*a530*/  SYNCS.PHASECHK.TRANS64.TRYWAIT P0, [R0+URZ], R5 ;  /* 0x00000005000075a7 */ /* 0x0044e4000800017f */
[----:B---3--:R-:W-:Y:S05]  /*a540*/  @!P0 NANOSLEEP.SYNCS 0x989680 ;  /* 0x009896800000895d */ /* 0x008fea0003900000 */
[----:B------:R-:W3:Y:S02]  /*a550*/  @!P0 SYNCS.PHASECHK.TRANS64 P0, [R0+URZ], R5 ;  /* 0x00000005000085a7 */ /* 0x000ee4000800007f */
[----:B---3--:R-:W-:Y:S05]  /*a560*/  @!P0 BRA `(.L_x_2482) ;  /* 0xfffffffc00f08947 */ /* 0x008fea000383ffff */
[----:B------:R-:W-:Y:S05]  /*a570*/  BRA `(.L_x_2500) ;  /* 0xfffffff800807947 */ /* 0x000fea000383ffff */
.L_x_2501:
        /* <DEDUP_REMOVED lines=16> */
.L_x_7306:


//--------------------- .text._ZN7cutlass13device_kernelIN5flash11enable_sm90INS1_16FlashAttnBwdSm90INS1_25CollectiveMainloopBwdSm90ILi2ELi2ELi2EN4cute5tupleIJNS5_1CILi1EEES8_S8_EEENS6_IJNS7_ILi64EEENS7_ILi128EEESB_EEENS_10bfloat16_tEfNS_4arch4Sm90ELb1ELb0ELb1ELb0ELb1ELb1ELb0ELb0ELi2ELi1ELi2ELi1ELb0EEENS1_21CollectiveEpilogueBwdISC_SD_SF_Li256ELb0ELb0ELi1EEENS1_25SingleTileBwdLPTSchedulerILb0ELi128ELb1EEEEEEEEEvNT_6ParamsE --------------------------
	.section	.text._ZN7cutlass13device_kernelIN5flash11enable_sm90INS1_16FlashAttnBwdSm90INS1_25CollectiveMainloopBwdSm90ILi2ELi2ELi2EN4cute5tupleIJNS5_1CILi1EEES8_S8_EEENS6_IJNS7_ILi64EEENS7_ILi128EEESB_EEENS_10bfloat16_tEfNS_4arch4Sm90ELb1ELb0ELb1ELb0ELb1ELb1ELb0ELb0ELi2ELi1ELi2ELi1ELb0EEENS1_21CollectiveEpilogueBwdISC_SD_SF_Li256ELb0ELb0ELi1EEENS1_25SingleTileBwdLPTSchedulerILb0ELi128ELb1EEEEEEEEEvNT_6ParamsE,"ax",@progbits
	.align	128
.text._ZN7cutlass13device_kernelIN5flash11enable_sm90INS1_16FlashAttnBwdSm90INS1_25CollectiveMainloopBwdSm90ILi2ELi2ELi2EN4cute5tupleIJNS5_1CILi1EEES8_S8_EEENS6_IJNS7_ILi64EEENS7_ILi128EEESB_EEENS_10bfloat16_tEfNS_4arch4Sm90ELb1ELb0ELb1ELb0ELb1ELb1ELb0ELb0ELi2ELi1ELi2ELi1ELb0EEENS1_21CollectiveEpilogueBwdISC_SD_SF_Li256ELb0ELb0ELi1EEENS1_25SingleTileBwdLPTSchedulerILb0ELi128ELb1EEEEEEEEEvNT_6ParamsE:
        .type           _ZN7cutlass13device_kernelIN5flash11enable_sm90INS1_16FlashAttnBwdSm90INS1_25CollectiveMainloopBwdSm90ILi2ELi2ELi2EN4cute5tupleIJNS5_1CILi1EEES8_S8_EEENS6_IJNS7_ILi64EEENS7_ILi128EEESB_EEENS_10bfloat16_tEfNS_4arch4Sm90ELb1ELb0ELb1ELb0ELb1ELb1ELb0ELb0ELi2ELi1ELi2ELi1ELb0EEENS1_21CollectiveEpilogueBwdISC_SD_SF_Li256ELb0ELb0ELi1EEENS1_25SingleTileBwdLPTSchedulerILb0ELi128ELb1EEEEEEEEEvNT_6ParamsE,@function
        .size           _ZN7cutlass13device_kernelIN5flash11enable_sm90INS1_16FlashAttnBwdSm90INS1_25CollectiveMainloopBwdSm90ILi2ELi2ELi2EN4cute5tupleIJNS5_1CILi1EEES8_S8_EEENS6_IJNS7_ILi64EEENS7_ILi128EEESB_EEENS_10bfloat16_tEfNS_4arch4Sm90ELb1ELb0ELb1ELb0ELb1ELb1ELb0ELb0ELi2ELi1ELi2ELi1ELb0EEENS1_21CollectiveEpilogueBwdISC_SD_SF_Li256ELb0ELb0ELi1EEENS1_25SingleTileBwdLPTSchedulerILb0ELi128ELb1EEEEEEEEEvNT_6ParamsE,(.L_x_7307 - _ZN7cutlass13device_kernelIN5flash11enable_sm90INS1_16FlashAttnBwdSm90INS1_25CollectiveMainloopBwdSm90ILi2ELi2ELi2EN4cute5tupleIJNS5_1CILi1EEES8_S8_EEENS6_IJNS7_ILi64EEENS7_ILi128EEESB_EEENS_10bfloat16_tEfNS_4arch4Sm90ELb1ELb0ELb1ELb0ELb1ELb1ELb0ELb0ELi2ELi1ELi2ELi1ELb0EEENS1_21CollectiveEpilogueBwdISC_SD_SF_Li256ELb0ELb0ELi1EEENS1_25SingleTileBwdLPTSchedulerILb0ELi128ELb1EEEEEEEEEvNT_6ParamsE)
        .other          _ZN7cutlass13device_kernelIN5flash11enable_sm90INS1_16FlashAttnBwdSm90INS1_25CollectiveMainloopBwdSm90ILi2ELi2ELi2EN4cute5tupleIJNS5_1CILi1EEES8_S8_EEENS6_IJNS7_ILi64EEENS7_ILi128EEESB_EEENS_10bfloat16_tEfNS_4arch4Sm90ELb1ELb0ELb1ELb0ELb1ELb1ELb0ELb0ELi2ELi1ELi2ELi1ELb0EEENS1_21CollectiveEpilogueBwdISC_SD_SF_Li256ELb0ELb0ELi1EEENS1_25SingleTileBwdLPTSchedulerILb0ELi128ELb1EEEEEEEEEvNT_6ParamsE,@"STO_CUDA_ENTRY STV_DEFAULT"
_ZN7cutlass13device_kernelIN5flash11enable_sm90INS1_16FlashAttnBwdSm90INS1_25CollectiveMainloopBwdSm90ILi2ELi2ELi2EN4cute5tupleIJNS5_1CILi1EEES8_S8_EEENS6_IJNS7_ILi64EEENS7_ILi128EEESB_EEENS_10bfloat16_tEfNS_4arch4Sm90ELb1ELb0ELb1ELb0ELb1ELb1ELb0ELb0ELi2ELi1ELi2ELi1ELb0EEENS1_21CollectiveEpilogueBwdISC_SD_SF_Li256ELb0ELb0ELi1EEENS1_25SingleTileBwdLPTSchedulerILb0ELi128ELb1EEEEEEEEEvNT_6ParamsE:
        /* <DEDUP_REMOVED lines=30> */
.L_x_2503:
[----:B------:R-:W-:Y:S05]  /*01e0*/  BSYNC B0 ;  /* 0x0000000000007941 */ /* 0x000fea0003800000 */
.L_x_2502:
        /* <DEDUP_REMOVED lines=37> */
.L_x_2504:
        /* <DEDUP_REMOVED lines=22> */
.L_x_2505:
[----:B------:R-:W-:Y:S01]  /*05a0*/  PLOP3.LUT P0, PT, PT, PT, UP0, 0x80, 0x0 ;  /* 0x000000000000781c */ /* 0x000fe20003f0f008 */
[----:B------:R-:W-:Y:S01]  /*05b0*/  NOP ;  /* 0x0000000000007918 */ /* 0x000fe20000000000 */
[----:B------:R-:W-:Y:S01]  /*05c0*/  ULDC.64 UR46, c[0x0][0x208] ;  /* 0x00008200002e7ab9 */ /* 0x000fe20000000a00 */
[----:B------:R-:W-:Y:S01]  /*05d0*/  BSSY B6, `(.L_x_2506) ;  /* 0x0000a48000067945 */ /* 0x000fe20003800000 */
[----:B-12-4-:R-:W-:Y:S09]  /*05e0*/  BAR.SYNC.DEFER_BLOCKING 0x0 ;  /* 0x0000000000007b1d */ /* 0x016ff20000010000 */
[----:B------:R-:W-:Y:S05]  /*05f0*/  @!P0 BRA `(.L_x_2507) ;  /* 0x0000006800348947 */ /* 0x000fea0003800000 */
.L_x_2508:
        /* <DEDUP_REMOVED lines=32> */
.L_x_2509:
[----:B------:R-:W-:Y:S01]  /*0800*/  ULDC UR7, c[0x0][0xb44] ;  /* 0x0002d10000077ab9 */ /* 0x000fe20000000800 */
[----:B------:R-:W-:Y:S01]  /*0810*/  UMOV UR36, UR10 ;  /* 0x0000000a00247c82 */ /* 0x000fe20008000000 */
[----:B------:R-:W-:-:S11]  /*0820*/  UISETP.NE.AND UP0, UPT, UR7, 0x1, UPT ;  /* 0x000000010700788c */ /* 0x000fd6000bf05270 */
[----:B------:R-:W-:Y:S02]  /*0830*/  @UP0 ULDC.64 UR8, c[0x0][0xb48] ;  /* 0x0002d20000080ab9 */ /* 0x000fe40000000a00 */
[----:B------:R-:W-:-:S04]  /*0840*/  UIMAD.WIDE.U32 UR4, UR10, UR8, URZ ;  /* 0x000000080a0472a5 */ /* 0x000fc8000f8e003f */
[----:B------:R-:W-:-:S04]  /*0850*/  @UP0 USHF.R.U32.HI UR36, URZ, UR9, UR5 ;  /* 0x000000093f240299 */ /* 0x000fc80008011605 */
[----:B------:R-:W-:-:S12]  /*0860*/  UIMAD UR4, UR36, UR7, URZ ;  /* 0x00000007240472a4 */ /* 0x000fd8000f8e023f */
.L_x_2510:
[----:B------:R-:W-:Y:S01]  /*0870*/  ULDC UR43, c[0x0][0xb38] ;  /* 0x0002ce00002b7ab9 */ /* 0x000fe20000000800 */
[----:B------:R-:W-:Y:S02]  /*0880*/  UIADD3 UR4, UR10, -UR4, URZ ;  /* 0x800000040a047290 */ /* 0x000fe4000fffe03f */
[----:B------:R-:W-:Y:S01]  /*0890*/  UISETP.NE.AND UP0, UPT, UR43, 0x1, UPT ;  /* 0x000000012b00788c */ /* 0x000fe2000bf05270 */
[----:B------:R-:W-:Y:S01]  /*08a0*/  ULDC UR5, c[0x0][0xb44] ;  /* 0x0002d10000057ab9 */ /* 0x000fe20000000800 */
[----:B------:R-:W-:Y:S02]  /*08b0*/  ULOP3.LUT UR37, URZ, UR36, URZ, 0x33, !UPT ;  /* 0x000000243f257292 */ /* 0x000fe4000f8e333f */
[----:B------:R-:W-:-:S07]  /*08c0*/  UIMAD UR6, UR6, UR5, UR4 ;  /* 0x00000005060672a4 */ /* 0x000fce000f8e0204 */
[----:B------:R-:W-:Y:S01]  /*08d0*/  @UP0 ULDC UR4, c[0x0][0xb3c] ;  /* 0x0002cf0000040ab9 */ /* 0x000fe20000000800 */
[----:B------:R-:W-:Y:S01]  /*08e0*/  @UP0 ULDC UR7, c[0x0][0xb40] ;  /* 0x0002d00000070ab9 */ /* 0x000fe20000000800 */
[----:B------:R-:W-:Y:S02]  /*08f0*/  UIMAD.WIDE.U32 UR4, UR6, UR4, URZ ;  /* 0x00000004060472a5 */ /* 0x000fe4000f8e003f */
[----:B------:R-:W-:Y:S02]  /*0900*/  UMOV UR44, UR6 ;  /* 0x00000006002c7c82 */ /* 0x000fe40008000000 */
[----:B------:R-:W-:-:S03]  /*0910*/  @UP0 USHF.R.U32.HI UR44, URZ, UR7, UR5 ;  /* 0x000000073f2c0299 */ /* 0x000fc60008011605 */
[----:B------:R-:W-:Y:S01]  /*0920*/  ULDC UR5, c[0x0][0xb2c] ;  /* 0x0002cb0000057ab9 */ /* 0x000fe20000000800 */
[----:B------:R-:W-:Y:S02]  /*0930*/  UIADD3 UR4, -UR44, URZ, URZ ;  /* 0x0000003f2c047290 */ /* 0x000fe4000fffe13f */
[----:B------:R-:W-:Y:S01]  /*0940*/  ISETP.LE.AND P0, PT, RZ, UR44, PT ;  /* 0x0000002cff007c0c */ /* 0x000fe2000bf03270 */
[----:B------:R-:W-:Y:S02]  /*0950*/  UIADD3 UR37, UR37, UR5, URZ ;  /* 0x0000000525257290 */ /* 0x000fe4000fffe03f */
[----:B------:R-:W-:-:S10]  /*0960*/  UIMAD UR43, UR43, UR4, UR6 ;  /* 0x000000042b2b72a4 */ /* 0x000fd4000f8e0206 */
        /* <DEDUP_REMOVED lines=105> */
.L_x_2514:
        /* <DEDUP_REMOVED lines=15> */
.L_x_2513:
        /* <DEDUP_REMOVED lines=23> */
.L_x_2516:
        /* <DEDUP_REMOVED lines=15> */
.L_x_2515:
        /* <DEDUP_REMOVED lines=8> */
.L_x_2641:
        /* <DEDUP_REMOVED lines=15> */
.L_x_2518:
        /* <DEDUP_REMOVED lines=105> */
.L_x_2530:
[----:B------:R-:W-:Y:S01]  /*1b50*/  IMAD.U32 R0, RZ, RZ, UR38 ;  /* 0x00000026ff007e24 */ /* 0x000fe2000f8e00ff */
[----:B------:R-:W-:Y:S05]  /*1b60*/  YIELD ;  /* 0x0000000000007946 */ /* 0x000fea0003800000 */
[----:B------:R-:W-:-:S04]  /*1b70*/  LOP3.LUT R0, R0, 0x1, RZ, 0xfc, !PT ;  /* 0x0000000100007812 */ /* 0x000fc800078efcff */
[----:B------:R-:W-:-:S13]  /*1b80*/  ISETP.NE.AND P0, PT, R0, 0x3, PT ;  /* 0x000000030000780c */ /* 0x000fda0003f05270 */
[----:B------:R-:W-:Y:S05]  /*1b90*/  @!P0 BRA `(.L_x_2520) ;  /* 0x0000000000048947 */ /* 0x000fea0003800000 */
[----:B------:R-:W-:Y:S01]  /*1ba0*/  BPT.TRAP 0x1 ;  /* 0x000000040000795c */ /* 0x000fe20000300000 */
.L_x_2520:
        /* <DEDUP_REMOVED lines=8> */
.L_x_2521:
[----:B---3--:R-:W-:Y:S05]  /*1c30*/  @P1 BRA `(.L_x_2522) ;  /* 0x0000000000081947 */ /* 0x008fea0003800000 */
[----:B------:R-:W3:Y:S02]  /*1c40*/  SYNCS.PHASECHK.TRANS64.TRYWAIT P1, [R0+URZ+0x30810], R209 ;  /* 0x030810d1000075a7 */ /* 0x000ee4000802017f */
[----:B---3--:R-:W-:Y:S05]  /*1c50*/  @!P1 BRA `(.L_x_2523) ;  /* 0x0000008c00c09947 */ /* 0x008fea0003800000 */
.L_x_2522:
        /* <DEDUP_REMOVED lines=84> */
.L_x_2524:
[----:B------:R1:W1:Y:S01]  /*21a0*/  SYNCS.PHASECHK.TRANS64.TRYWAIT P1, [R0+URZ+0x30830], R209 ;  /* 0x030830d1000075a7 */ /* 0x000262000802017f */
[----:B------:R-:W-:Y:S05]  /*21b0*/  @!P0 BRA `(.L_x_2525) ;  /* 0x0000000000048947 */ /* 0x000fea0003800000 */
[----:B------:R-:W-:Y:S01]  /*21c0*/  BPT.TRAP 0x1 ;  /* 0x000000040000795c */ /* 0x000fe20000300000 */
.L_x_2525:
        /* <DEDUP_REMOVED lines=54> */
.L_x_2526:
        /* <DEDUP_REMOVED lines=401> */
[----:B------:R-:W-:Y:S02]  /*3e40*/  WARPGROUP.DEPBAR.LE gsb0, 0x0 ;  /* 0x00008000000079c5 */ /* 0x000fe40000010000 */
[----:B------:R-:W-:-:S07]  /*3e50*/  WARPGROUP.ARRIVE ;  /* 0x00000000000079c5 */ /* 0x000fce0000000000 */
[----:B------:R-:W-:Y:S01]  /*3e60*/  HGMMA.64x128x16.F32.BF16 R88, R152, gdesc[UR8].tnspB, R88, gsb0 ;  /* 0x41e0000898587df0 */ /* 0x000fe20008001858 */
[----:B------:R-:W-:Y:S01]  /*3e70*/  UIADD3 UR10, UR6, 0x180, URZ ;  /* 0x00000180060a7890 */ /* 0x000fe2000fffe03f */
        /* <DEDUP_REMOVED lines=87> */
.L_x_2528:
        /* <DEDUP_REMOVED lines=49> */
.L_x_2529:
        /* <DEDUP_REMOVED lines=78> */
.L_x_2512:
        /* <DEDUP_REMOVED lines=23> */
.L_x_2532:
        /* <DEDUP_REMOVED lines=20> */
.L_x_2533:
        /* <DEDUP_REMOVED lines=18> */
.L_x_2534:
        /* <DEDUP_REMOVED lines=18> */
.L_x_2535:
        /* <DEDUP_REMOVED lines=126> */
[----:B------:R-:W-:Y:S01]  /*58b0*/  ULOP3.LUT UR4, URZ, UR36, URZ, 0x33, !UPT ;  /* 0x000000243f047292 */ /* 0x000fe2000f8e333f */
[----:B------:R-:W-:Y:S01]  /*58c0*/  ULDC UR5, c[0x0][0xb2c] ;  /* 0x0002cb0000057ab9 */ /* 0x000fe20000000800 */
[----:B------:R-:W-:Y:S02]  /*58d0*/  ULDC.64 UR6, c[0x0][0x198] ;  /* 0x0000660000067ab9 */ /* 0x000fe40000000a00 */
[----:B------:R-:W-:Y:S02]  /*58e0*/  UIADD3 UR5, UR4, UR5, URZ ;  /* 0x0000000504057290 */ /* 0x000fe4000fffe03f */
[----:B------:R-:W-:Y:S02]  /*58f0*/  UIADD3 UR4, UP0, UR6, 0x770, URZ ;  /* 0x0000077006047890 */ /* 0x000fe4000ff1e03f */
[----:B------:R-:W-:Y:S02]  /*5900*/  UIADD3 UR6, UP1, UR6, 0x670, URZ ;  /* 0x0000067006067890 */ /* 0x000fe4000ff3e03f */
[----:B------:R-:W-:-:S02]  /*5910*/  USHF.L.U32 UR42, UR5, 0x7, URZ ;  /* 0x00000007052a7899 */ /* 0x000fc4000800063f */
[----:B------:R-:W-:Y:S02]  /*5920*/  UIADD3 UR40, UR37, 0x8000, URZ ;  /* 0x0000800025287890 */ /* 0x000fe4000fffe03f */
[----:B------:R-:W-:Y:S02]  /*5930*/  UIADD3.X UR5, URZ, UR7, URZ, UP0, !UPT ;  /* 0x000000073f057290 */ /* 0x000fe400087fe43f */
[----:B------:R-:W-:Y:S02]  /*5940*/  UIADD3 UR16, UR37, 0xc000, URZ ;  /* 0x0000c00025107890 */ /* 0x000fe4000fffe03f */
        /* <DEDUP_REMOVED lines=17> */
.L_x_2537:
[----:B------:R-:W-:Y:S05]  /*5a60*/  BSYNC B0 ;  /* 0x0000000000007941 */ /* 0x000fea0003800000 */
.L_x_2536:
[----:B------:R-:W-:-:S04]  /*5a70*/  DEPBAR.LE SB0, 0x0 ;  /* 0x000080000000791a */ /* 0x000fc80000000000 */
[----:B------:R-:W-:Y:S05]  /*5a80*/  BRA `(.L_x_2511) ;  /* 0x0000004c00f07947 */ /* 0x000fea0003800000 */
.L_x_2531:
[----:B------:R-:W1:Y:S01]  /*5a90*/  S2R R0, SR_TID.X ;  /* 0x0000000000007919 */ /* 0x000e620000002100 */
[----:B------:R-:W2:Y:S01]  /*5aa0*/  LDC R2, c[0x0][0xb2c] ;  /* 0x0002cb00ff027b82 */ /* 0x000ea20000000800 */
[----:B------:R-:W-:Y:S01]  /*5ab0*/  ULOP3.LUT UR4, URZ, UR36, URZ, 0x33, !UPT ;  /* 0x000000243f047292 */ /* 0x000fe2000f8e333f */
[----:B------:R-:W-:Y:S01]  /*5ac0*/  BSSY B0, `(.L_x_2538) ;  /* 0x0000032000007945 */ /* 0x000fe20003800000 */
[----:B------:R-:W-:Y:S02]  /*5ad0*/  USHF.R.S32.HI UR6, URZ, 0x1f, UR43 ;  /* 0x0000001f3f067899 */ /* 0x000fe4000801142b */
[----:B------:R-:W-:-:S03]  /*5ae0*/  USHF.R.S32.HI UR7, URZ, 0x1f, UR44 ;  /* 0x0000001f3f077899 */ /* 0x000fc6000801142c */
[----:B------:R-:W3:Y:S08]  /*5af0*/  LDC.64 R4, c[0x0][0x820] ;  /* 0x00020800ff047b82 */ /* 0x000ef00000000a00 */
[----:B------:R-:W4:Y:S08]  /*5b00*/  LDC.64 R18, c[0x0][0x808] ;  /* 0x00020200ff127b82 */ /* 0x000f300000000a00 */
[----:B------:R-:W5:Y:S01]  /*5b10*/  LDC.64 R10, c[0x0][0x828] ;  /* 0x00020a00ff0a7b82 */ /* 0x000f620000000a00 */
[----:B--2---:R-:W-:-:S02]  /*5b20*/  VIADD R9, R2, UR4 ;  /* 0x0000000402097c36 */ /* 0x004fc40008000000 */
[----:B-1----:R-:W-:-:S05]  /*5b30*/  VIADD R3, R0, 0xffffff80 ;  /* 0xffffff8000037836 */ /* 0x002fca0000000000 */
[----:B------:R-:W1:Y:S01]  /*5b40*/  LDC.64 R20, c[0x0][0x850] ;  /* 0x00021400ff147b82 */ /* 0x000e620000000a00 */
[----:B------:R-:W-:-:S04]  /*5b50*/  SHF.R.S32.HI R0, RZ, 0x1f, R3 ;  /* 0x0000001fff007819 */ /* 0x000fc80000011403 */
[----:B------:R-:W-:Y:S01]  /*5b60*/  LEA.HI R8, R0, R3, RZ, 0x4 ;  /* 0x0000000300087211 */ /* 0x000fe200078f20ff */
[----:B----4-:R-:W-:Y:S02]  /*5b70*/  IMAD R25, R9, -0x80, R18 ;  /* 0xffffff8009197824 */ /* 0x010fe400078e0212 */
[----:B------:R-:W2:Y:S01]  /*5b80*/  LDC.64 R22, c[0x0][0x858] ;  /* 0x00021600ff167b82 */ /* 0x000ea20000000a00 */
[----:B------:R-:W-:-:S05]  /*5b90*/  LOP3.LUT R0, R8, 0x1ffffff0, RZ, 0xc0, !PT ;  /* 0x1ffffff008007812 */ /* 0x000fca00078ec0ff */
[----:B------:R-:W-:-:S04]  /*5ba0*/  IMAD.IADD R0, R3, 0x1, -R0 ;  /* 0x0000000103007824 */ /* 0x000fc800078e0a00 */
[----:B------:R-:W-:Y:S02]  /*5bb0*/  IMAD.SHL.U32 R6, R0, 0x8, RZ ;  /* 0x0000000800067824 */ /* 0x000fe400078e00ff */
[----:B---3--:R-:W-:-:S03]  /*5bc0*/  IMAD R0, R4, UR6, RZ ;  /* 0x0000000604007c24 */ /* 0x008fc6000f8e02ff */
[----:B------:R-:W-:Y:S01]  /*5bd0*/  SHF.R.S32.HI R7, RZ, 0x1f, R6 ;  /* 0x0000001fff077819 */ /* 0x000fe20000011406 */
[----:B------:R-:W-:Y:S02]  /*5be0*/  IMAD R5, R5, UR43, R0 ;  /* 0x0000002b05057c24 */ /* 0x000fe4000f8e0200 */
[----:B------:R-:W-:Y:S01]  /*5bf0*/  IMAD.WIDE.U32 R2, R4, UR43, R6 ;  /* 0x0000002b04027c25 */ /* 0x000fe2000f8e0006 */
[----:B------:R-:W-:-:S03]  /*5c00*/  SHF.R.S32.HI R4, RZ, 0x4, R8 ;  /* 0x00000004ff047819 */ /* 0x000fc60000011408 */
[----:B------:R-:W-:Y:S01]  /*5c10*/  IMAD.IADD R3, R3, 0x1, R5 ;  /* 0x0000000103037824 */ /* 0x000fe200078e0205 */
[C---:B------:R-:W-:Y:S01]  /*5c20*/  ISETP.GE.AND P6, PT, R4.reuse, R25, PT ;  /* 0x000000190400720c */ /* 0x040fe20003fc6270 */
[C---:B------:R-:W-:Y:S02]  /*5c30*/  VIADD R0, R4.reuse, 0x10 ;  /* 0x0000001004007836 */ /* 0x040fe40000000000 */
[----:B------:R-:W-:Y:S01]  /*5c40*/  VIADD R5, R4, 0x30 ;  /* 0x0000003004057836 */ /* 0x000fe20000000000 */
[----:B------:R-:W-:Y:S01]  /*5c50*/  ISETP.GE.OR P4, PT, R6, R19, P6 ;  /* 0x000000130600720c */ /* 0x000fe20003786670 */
[----:B------:R-:W-:Y:S01]  /*5c60*/  VIADD R8, R4, 0x40 ;  /* 0x0000004004087836 */ /* 0x000fe20000000000 */
[-C--:B------:R-:W-:Y:S01]  /*5c70*/  ISETP.GE.AND P5, PT, R0, R25.reuse, PT ;  /* 0x000000190000720c */ /* 0x080fe20003fa6270 */
[----:B------:R-:W-:Y:S01]  /*5c80*/  VIADD R0, R4, 0x20 ;  /* 0x0000002004007836 */ /* 0x000fe20000000000 */
[----:B------:R-:W-:Y:S01]  /*5c90*/  ISETP.GE.AND P1, PT, R5, R25, PT ;  /* 0x000000190500720c */ /* 0x000fe20003f26270 */
[----:B-----5:R-:W-:Y:S01]  /*5ca0*/  IMAD.WIDE.U32 R14, R10, UR44, R2 ;  /* 0x0000002c0a0e7c25 */ /* 0x020fe2000f8e0002 */
[----:B------:R-:W-:-:S02]  /*5cb0*/  SHF.R.S32.HI R5, RZ, 0x1f, R4 ;  /* 0x0000001fff057819 */ /* 0x000fc40000011404 */
[-C--:B------:R-:W-:Y:S01]  /*5cc0*/  ISETP.GE.AND P0, PT, R0, R25.reuse, PT ;  /* 0x000000190000720c */ /* 0x080fe20003f06270 */
[----:B------:R-:W-:Y:S01]  /*5cd0*/  IMAD R0, R10, UR7, RZ ;  /* 0x000000070a007c24 */ /* 0x000fe2000f8e02ff */
[----:B------:R-:W-:Y:S01]  /*5ce0*/  ISETP.GE.AND P2, PT, R8, R25, PT ;  /* 0x000000190800720c */ /* 0x000fe20003f46270 */
[----:B------:R-:W-:Y:S01]  /*5cf0*/  IMAD.WIDE R2, R9, 0x80, R4 ;  /* 0x0000008009027825 */ /* 0x000fe200078e0204 */
[----:B------:R-:W-:-:S03]  /*5d00*/  ISETP.GE.OR P3, PT, R6, R19, P5 ;  /* 0x000000130600720c */ /* 0x000fc60002f66670 */
[----:B------:R-:W-:-:S04]  /*5d10*/  IMAD R11, R11, UR44, R0 ;  /* 0x0000002c0b0b7c24 */ /* 0x000fc8000f8e0200 */
[----:B------:R-:W-:Y:S01]  /*5d20*/  IMAD.IADD R11, R15, 0x1, R11 ;  /* 0x000000010f0b7824 */ /* 0x000fe200078e020b */
[----:B-1----:R-:W-:Y:S06]  /*5d30*/  @P4 BRA `(.L_x_2539) ;  /* 0x0000000000284947 */ /* 0x002fec0003800000 */
        /* <DEDUP_REMOVED lines=10> */
.L_x_2539:
[----:B------:R-:W-:Y:S05]  /*5de0*/  BSYNC B0 ;  /* 0x0000000000007941 */ /* 0x000fea0003800000 */
.L_x_2538:
        /* <DEDUP_REMOVED lines=16> */
.L_x_2541:
[----:B------:R-:W-:Y:S05]  /*5ef0*/  BSYNC B0 ;  /* 0x0000000000007941 */ /* 0x000fea0003800000 */
.L_x_2540:
[----:B------:R-:W-:Y:S01]  /*5f00*/  BSSY B0, `(.L_x_2542) ;  /* 0x0000010000007945 */ /* 0x000fe20003800000 */
[----:B------:R-:W-:-:S03]  /*5f10*/  ISETP.GE.OR P3, PT, R6, R19, P1 ;  /* 0x000000130600720c */ /* 0x000fc60000f66670 */
[----:B------:R-:W-:Y:S10]  /*5f20*/  @P4 BRA `(.L_x_2543) ;  /* 0x0000000000344947 */ /* 0x000ff40003800000 */
[----:B-1-3--:R-:W-:Y:S01]  /*5f30*/  IADD3 R13, P4, R2, 0x20, RZ ;  /* 0x00000020020d7810 */ /* 0x00afe20007f9e0ff */
        /* <DEDUP_REMOVED lines=12> */
.L_x_2543:
[----:B------:R-:W-:Y:S05]  /*6000*/  BSYNC B0 ;  /* 0x0000000000007941 */ /* 0x000fea0003800000 */
.L_x_2542:
[----:B------:R-:W-:Y:S01]  /*6010*/  BSSY B0, `(.L_x_2544) ;  /* 0x0000011000007945 */ /* 0x000fe20003800000 */
[----:B------:R-:W-:Y:S01]  /*6020*/  ISETP.GE.OR P4, PT, R6, R19, P2 ;  /* 0x000000130600720c */ /* 0x000fe20001786670 */
[----:B------:R-:W-:Y:S02]  /*6030*/  VIADD R0, R4, 0x50 ;  /* 0x0000005004007836 */ /* 0x000fe40000000000 */
[----:B------:R-:W-:Y:S10]  /*6040*/  @P3 BRA `(.L_x_2545) ;  /* 0x0000000000343947 */ /* 0x000ff40003800000 */
[----:B-1-34-:R-:W-:Y:S01]  /*6050*/  IADD3 R13, P3, R2, 0x30, RZ ;  /* 0x00000030020d7810 */ /* 0x01afe20007f7e0ff */
        /* <DEDUP_REMOVED lines=12> */
.L_x_2545:
[----:B------:R-:W-:Y:S05]  /*6120*/  BSYNC B0 ;  /* 0x0000000000007941 */ /* 0x000fea0003800000 */
.L_x_2544:
[----:B------:R-:W-:Y:S01]  /*6130*/  BSSY B0, `(.L_x_2546) ;  /* 0x0000010000007945 */ /* 0x000fe20003800000 */
[----:B------:R-:W-:-:S03]  /*6140*/  ISETP.GE.AND P3, PT, R0, R25, PT ;  /* 0x000000190000720c */ /* 0x000fc60003f66270 */
[----:B------:R-:W-:Y:S10]  /*6150*/  @P4 BRA `(.L_x_2547) ;  /* 0x0000000000344947 */ /* 0x000ff40003800000 */
[----:B-1-34-:R-:W-:Y:S01]  /*6160*/  IADD3 R13, P4, R2, 0x40, RZ ;  /* 0x00000040020d7810 */ /* 0x01afe20007f9e0ff */
        /* <DEDUP_REMOVED lines=12> */
.L_x_2547:
[----:B------:R-:W-:Y:S05]  /*6230*/  BSYNC B0 ;  /* 0x0000000000007941 */ /* 0x000fea0003800000 */
.L_x_2546:
[----:B------:R-:W-:Y:S01]  /*6240*/  ISETP.GE.OR P4, PT, R6, R19, P3 ;  /* 0x000000130600720c */ /* 0x000fe20001f86670 */
[----:B------:R-:W-:Y:S01]  /*6250*/  BSSY B0, `(.L_x_2548) ;  /* 0x0000011000007945 */ /* 0x000fe20003800000 */
[----:B------:R-:W-:Y:S02]  /*6260*/  IMAD R16, R20, UR6, RZ ;  /* 0x0000000614107c24 */ /* 0x000fe4000f8e02ff */
[----:B------:R-:W-:-:S09]  /*6270*/  VIADD R0, R4, 0x60 ;  /* 0x0000006004007836 */ /* 0x000fd20000000000 */
[----:B------:R-:W-:Y:S05]  /*6280*/  @P4 BRA `(.L_x_2549) ;  /* 0x0000000000344947 */ /* 0x000fea0003800000 */
        /* <DEDUP_REMOVED lines=13> */
.L_x_2549:
[----:B------:R-:W-:Y:S05]  /*6360*/  BSYNC B0 ;  /* 0x0000000000007941 */ /* 0x000fea0003800000 */
.L_x_2548:
        /* <DEDUP_REMOVED lines=31> */
.L_x_2551:
[----:B------:R-:W-:Y:S05]  /*6560*/  BSYNC B0 ;  /* 0x0000000000007941 */ /* 0x000fea0003800000 */
.L_x_2550:
[----:B------:R-:W-:Y:S01]  /*6570*/  ISETP.GE.AND P6, PT, R0, R25, PT ;  /* 0x000000190000720c */ /* 0x000fe20003fc6270 */
[----:B--2---:R-:W-:Y:S01]  /*6580*/  IMAD R0, R22, UR7, RZ ;  /* 0x0000000716007c24 */ /* 0x004fe2000f8e02ff */
        /* <DEDUP_REMOVED lines=20> */
.L_x_2553:
[----:B------:R-:W-:Y:S05]  /*66d0*/  BSYNC B0 ;  /* 0x0000000000007941 */ /* 0x000fea0003800000 */
.L_x_2552:
        /* <DEDUP_REMOVED lines=14> */
.L_x_2555:
[----:B------:R-:W-:Y:S05]  /*67c0*/  BSYNC B0 ;  /* 0x0000000000007941 */ /* 0x000fea0003800000 */
.L_x_2554:
        /* <DEDUP_REMOVED lines=16> */
.L_x_2557:
[----:B------:R-:W-:Y:S05]  /*68d0*/  BSYNC B0 ;  /* 0x0000000000007941 */ /* 0x000fea0003800000 */
.L_x_2556:
        /* <DEDUP_REMOVED lines=15> */
.L_x_2559:
[----:B------:R-:W-:Y:S05]  /*69d0*/  BSYNC B0 ;  /* 0x0000000000007941 */ /* 0x000fea0003800000 */
.L_x_2558:
        /* <DEDUP_REMOVED lines=15> */
.L_x_2561:
[----:B------:R-:W-:Y:S05]  /*6ad0*/  BSYNC B0 ;  /* 0x0000000000007941 */ /* 0x000fea0003800000 */
.L_x_2560:
        /* <DEDUP_REMOVED lines=15> */
.L_x_2563:
[----:B------:R-:W-:Y:S05]  /*6bd0*/  BSYNC B0 ;  /* 0x0000000000007941 */ /* 0x000fea0003800000 */
.L_x_2562:
        /* <DEDUP_REMOVED lines=15> */
.L_x_2565:
[----:B------:R-:W-:Y:S05]  /*6cd0*/  BSYNC B0 ;  /* 0x0000000000007941 */ /* 0x000fea0003800000 */
.L_x_2564:
        /* <DEDUP_REMOVED lines=15> */
.L_x_2567:
[----:B------:R-:W-:Y:S05]  /*6dd0*/  BSYNC B0 ;  /* 0x0000000000007941 */ /* 0x000fea0003800000 */
.L_x_2566:
        /* <DEDUP_REMOVED lines=15> */
.L_x_2507:
        /* <DEDUP_REMOVED lines=29> */
.L_x_2569:
[----:B------:R-:W-:Y:S01]  /*70a0*/  ULDC UR9, c[0x0][0xb44] ;  /* 0x0002d10000097ab9 */ /* 0x000fe20000000800 */
[----:B------:R-:W-:Y:S01]  /*70b0*/  UMOV UR7, UR8 ;  /* 0x0000000800077c82 */ /* 0x000fe20008000000 */
[----:B------:R-:W-:-:S11]  /*70c0*/  UISETP.NE.AND UP0, UPT, UR9, 0x1, UPT ;  /* 0x000000010900788c */ /* 0x000fd6000bf05270 */
[----:B------:R-:W-:Y:S02]  /*70d0*/  @UP0 ULDC.64 UR10, c[0x0][0xb48] ;  /* 0x0002d200000a0ab9 */ /* 0x000fe40000000a00 */
[----:B------:R-:W-:-:S04]  /*70e0*/  UIMAD.WIDE.U32 UR4, UR8, UR10, URZ ;  /* 0x0000000a080472a5 */ /* 0x000fc8000f8e003f */
[----:B------:R-:W-:-:S04]  /*70f0*/  @UP0 USHF.R.U32.HI UR7, URZ, UR11, UR5 ;  /* 0x0000000b3f070299 */ /* 0x000fc80008011605 */
[----:B------:R-:W-:-:S12]  /*7100*/  UIMAD UR4, UR7, UR9, URZ ;  /* 0x00000009070472a4 */ /* 0x000fd8000f8e023f */
.L_x_2570:
[----:B------:R-:W-:Y:S01]  /*7110*/  ULDC UR17, c[0x0][0xb38] ;  /* 0x0002ce0000117ab9 */ /* 0x000fe20000000800 */
[----:B------:R-:W-:Y:S02]  /*7120*/  UIADD3 UR4, UR8, -UR4, URZ ;  /* 0x8000000408047290 */ /* 0x000fe4000fffe03f */
[----:B------:R-:W-:Y:S01]  /*7130*/  UISETP.NE.AND UP0, UPT, UR17, 0x1, UPT ;  /* 0x000000011100788c */ /* 0x000fe2000bf05270 */
[----:B------:R-:W-:Y:S01]  /*7140*/  ULDC UR5, c[0x0][0xb44] ;  /* 0x0002d10000057ab9 */ /* 0x000fe20000000800 */
[----:B------:R-:W-:Y:S02]  /*7150*/  ULOP3.LUT UR7, URZ, UR7, URZ, 0x33, !UPT ;  /* 0x000000073f077292 */ /* 0x000fe4000f8e333f */
[----:B------:R-:W-:Y:S01]  /*7160*/  UIMAD UR6, UR6, UR5, UR4 ;  /* 0x00000005060672a4 */ /* 0x000fe2000f8e0204 */
[----:B------:R-:W-:Y:S02]  /*7170*/  ULDC UR18, c[0x0][0xb2c] ;  /* 0x0002cb0000127ab9 */ /* 0x000fe40000000800 */
[----:B------:R-:W-:-:S04]  /*7180*/  UIADD3 UR18, UR7, UR18, URZ ;  /* 0x0000001207127290 */ /* 0x000fc8000fffe03f */
        /* <DEDUP_REMOVED lines=14> */
[----:B------:R-:W-:-:S04]  /*7270*/  UIADD3 UR4, -UR5, UR4, -UR16 ;  /* 0x0000000405047290 */ /* 0x000fc8000fffe910 */
        /* <DEDUP_REMOVED lines=8> */
[----:B------:R-:W-:-:S06]  /*7300*/  UISETP.GT.AND UP0, UPT, UR5, UR8, UPT ;  /* 0x000000080500728c */ /* 0x000fcc000bf04270 */
[----:B------:R-:W-:-:S13]  /*7310*/  PLOP3.LUT P0, PT, PT, PT, UP0, 0x80, 0x0 ;  /* 0x000000000000781c */ /* 0x000fda0003f0f008 */
[----:B------:R-:W-:Y:S05]  /*7320*/  @!P0 BRA `(.L_x_2511) ;  /* 0x0000003400c88947 */ /* 0x000fea0003800000 */
[----:B------:R-:W-:Y:S01]  /*7330*/  USHF.R.S32.HI UR19, URZ, 0x1f, UR17 ;  /* 0x0000001f3f137899 */ /* 0x000fe20008011411 */
[----:B------:R-:W1:Y:S01]  /*7340*/  S2R R0, SR_TID.X ;  /* 0x0000000000007919 */ /* 0x000e620000002100 */
[----:B------:R-:W-:Y:S01]  /*7350*/  ULDC.64 UR12, c[0x0][0x2d8] ;  /* 0x0000b600000c7ab9 */ /* 0x000fe20000000a00 */
[----:B------:R-:W-:Y:S01]  /*7360*/  USHF.R.S32.HI UR9, URZ, 0x1f, UR10 ;  /* 0x0000001f3f097899 */ /* 0x000fe2000801140a */
[----:B------:R-:W-:Y:S01]  /*7370*/  LOP3.LUT R8, RZ, UR18, RZ, 0x33, !PT ;  /* 0x00000012ff087c12 */ /* 0x000fe2000f8e33ff */
[----:B------:R-:W-:Y:S02]  /*7380*/  UIMAD UR4, UR19, UR12, URZ ;  /* 0x0000000c130472a4 */ /* 0x000fe4000f8e023f */
[----:B------:R-:W-:Y:S02]  /*7390*/  UIMAD.WIDE.U32 UR6, UR17, UR12, URZ ;  /* 0x0000000c110672a5 */ /* 0x000fe4000f8e003f */
[----:B------:R-:W-:Y:S02]  /*73a0*/  UIMAD UR4, UR17, UR13, UR4 ;  /* 0x0000000d110472a4 */ /* 0x000fe4000f8e0204 */
[----:B------:R-:W-:-:S02]  /*73b0*/  UIADD3 UR11, UR5, -UR8, URZ ;  /* 0x80000008050b7290 */ /* 0x000fc4000fffe03f */
[----:B------:R-:W-:Y:S01]  /*73c0*/  UIADD3 UR7, UR7, UR4, URZ ;  /* 0x0000000407077290 */ /* 0x000fe2000fffe03f */
[----:B------:R-:W-:Y:S01]  /*73d0*/  ULDC.64 UR12, c[0x0][0x2e0] ;  /* 0x0000b800000c7ab9 */ /* 0x000fe20000000a00 */
[----:B------:R-:W-:Y:S02]  /*73e0*/  UIADD3 UR4, UR16, 0x7f, URZ ;  /* 0x0000007f10047890 */ /* 0x000fe4000fffe03f */
[----:B------:R-:W-:Y:S02]  /*73f0*/  UIMAD UR9, UR9, UR12, URZ ;  /* 0x0000000c090972a4 */ /* 0x000fe4000f8e023f */
[----:B------:R-:W-:Y:S02]  /*7400*/  UIMAD.WIDE.U32 UR6, UR10, UR12, UR6 ;  /* 0x0000000c0a0672a5 */ /* 0x000fe4000f8e0006 */
[----:B------:R-:W-:Y:S02]  /*7410*/  UIADD3 UR12, UR16, 0xbf, -UR14 ;  /* 0x000000bf100c7890 */ /* 0x000fe4000fffe80e */
[----:B------:R-:W-:Y:S01]  /*7420*/  ULOP3.LUT UR14, UR11, 0x1, URZ, 0xc0, !UPT ;  /* 0x000000010b0e7892 */ /* 0x000fe2000f8ec03f */
[----:B------:R-:W-:Y:S01]  /*7430*/  ULDC UR15, c[0x0][0x288] ;  /* 0x0000a200000f7ab9 */ /* 0x000fe20000000800 */
[----:B------:R-:W-:-:S02]  /*7440*/  UIMAD UR9, UR10, UR13, UR9 ;  /* 0x0000000d0a0972a4 */ /* 0x000fc4000f8e0209 */
[----:B------:R-:W-:Y:S02]  /*7450*/  UISETP.NE.U32.AND UP0, UPT, UR14, 0x1, UPT ;  /* 0x000000010e00788c */ /* 0x000fe4000bf05070 */
[----:B------:R-:W-:Y:S02]  /*7460*/  UIMAD UR10, UR10, UR15, URZ ;  /* 0x0000000f0a0a72a4 */ /* 0x000fe4000f8e023f */
[----:B------:R-:W-:Y:S01]  /*7470*/  USHF.R.S32.HI UR11, URZ, 0x1f, UR4 ;  /* 0x0000001f3f0b7899 */ /* 0x000fe20008011404 */
[----:B-1----:R-:W-:Y:S01]  /*7480*/  LOP3.LUT R0, R0, 0x1f, RZ, 0xc0, !PT ;  /* 0x0000001f00007812 */ /* 0x002fe200078ec0ff */
[----:B------:R-:W-:Y:S01]  /*7490*/  UIADD3 UR13, UP1, UR17, UR10, URZ ;  /* 0x0000000a110d7290 */ /* 0x000fe2000ff3e03f */
[----:B------:R-:W-:Y:S01]  /*74a0*/  PLOP3.LUT P1, PT, PT, PT, UP0, 0x80, 0x0 ;  /* 0x000000000000781c */ /* 0x000fe20003f2f008 */
[----:B------:R-:W-:Y:S01]  /*74b0*/  ULEA.HI UR11, UR11, UR4, URZ, 0x7 ;  /* 0x000000040b0b7291 */ /* 0x000fe2000f8f383f */
[----:B------:R-:W-:Y:S01]  /*74c0*/  ULDC UR16, c[0x0][0x760] ;  /* 0x0001d80000107ab9 */ /* 0x000fe20000000800 */
[----:B------:R-:W-:Y:S01]  /*74d0*/  ELECT P0, URZ, PT ;  /* 0x00000000003f782f */ /* 0x000fe20003800000 */
[----:B------:R-:W-:-:S02]  /*74e0*/  UIMAD UR14, UR15, UR16, URZ ;  /* 0x000000100f0e72a4 */ /* 0x000fc4000f8e023f */
[----:B------:R-:W-:Y:S02]  /*74f0*/  ULEA.HI.X.SX32 UR15, UR10, UR19, 0x1, UP1 ;  /* 0x000000130a0f7291 */ /* 0x000fe400088f0e3f */
[----:B------:R-:W-:Y:S02]  /*7500*/  USHF.R.S32.HI UR16, URZ, 0x7, UR11 ;  /* 0x000000073f107899 */ /* 0x000fe4000801140b */
[----:B------:R-:W-:-:S03]  /*7510*/  UIADD3 UR25, UR7, UR9, URZ ;  /* 0x0000000907197290 */ /* 0x000fc6000fffe03f */
[----:B------:R-:W-:Y:S09]  /*7520*/  @P1 BRA `(.L_x_2571) ;  /* 0x0000000400881947 */ /* 0x000ff20003800000 */
        /* <DEDUP_REMOVED lines=11> */
[----:B------:R-:W-:-:S04]  /*75e0*/  ULEA UR4, UR8, UR12, 0x6 ;  /* 0x0000000c08047291 */ /* 0x000fc8000f8e303f */
[----:B------:R-:W-:-:S04]  /*75f0*/  USHF.R.S32.HI UR10, URZ, 0x1f, UR4 ;  /* 0x0000001f3f0a7899 */ /* 0x000fc80008011404 */
[----:B------:R-:W-:-:S04]  /*7600*/  ULEA.HI UR10, UR10, UR4, URZ, 0x7 ;  /* 0x000000040a0a7291 */ /* 0x000fc8000f8f383f */
[----:B------:R-:W-:-:S04]  /*7610*/  USHF.R.S32.HI UR10, URZ, 0x7, UR10 ;  /* 0x000000073f0a7899 */ /* 0x000fc8000801140a */
[----:B------:R-:W-:-:S04]  /*7620*/  UISETP.LT.AND UP0, UPT, UR16, UR10, UPT ;  /* 0x0000000a1000728c */ /* 0x000fc8000bf01270 */
[----:B------:R-:W-:-:S06]  /*7630*/  USEL UR10, UR16, UR10, UP0 ;  /* 0x0000000a100a7287 */ /* 0x000fcc0008000000 */
[----:B------:R-:W-:-:S07]  /*7640*/  VIADD R5, R8, UR10 ;  /* 0x0000000a08057c36 */ /* 0x000fce0008000000 */
.L_x_2574:
[----:B------:R-:W2:Y:S04]  /*7650*/  LDG.E.STRONG.GPU R4, desc[UR46][R2.64] ;  /* 0x0000002e02047981 */ /* 0x000ea8000c1ef900 */
[----:B--2---:R-:W-:Y:S01]  /*7660*/  CCTL.IVALL ;  /* 0x00000000ff00798f */ /* 0x004fe20002000000 */
[----:B------:R-:W-:Y:S05]  /*7670*/  YIELD ;  /* 0x0000000000007946 */ /* 0x000fea0003800000 */
[----:B------:R-:W-:-:S13]  /*7680*/  ISETP.NE.AND P1, PT, R4, R5, PT ;  /* 0x000000050400720c */ /* 0x000fda0003f25270 */
[----:B------:R-:W-:Y:S05]  /*7690*/  @P1 BRA `(.L_x_2574) ;  /* 0xfffffffc00ec1947 */ /* 0x000fea000383ffff */
.L_x_2573:
[----:B------:R-:W-:Y:S05]  /*76a0*/  BSYNC B0 ;  /* 0x0000000000007941 */ /* 0x000fea0003800000 */
.L_x_2572:
[----:B------:R-:W-:-:S03]  /*76b0*/  UMOV UR4, 0xffffffff ;  /* 0xffffffff00047882 */ /* 0x000fc60000000000 */
[----:B------:R-:W-:Y:S05]  /*76c0*/  BRA.DIV UR4, `(.L_x_2575) ;  /* 0x00000036044c7947 */ /* 0x000fea000b800000 */
[----:B------:R-:W-:Y:S01]  /*76d0*/  NOP ;  /* 0x0000000000007918 */ /* 0x000fe20000000000 */
.L_x_2644:
[----:B------:R-:W-:Y:S01]  /*76e0*/  IMAD.U32 R9, RZ, RZ, UR8 ;  /* 0x00000008ff097e24 */ /* 0x000fe2000f8e00ff */
[----:B------:R-:W-:Y:S05]  /*76f0*/  WARPSYNC.ALL ;  /* 0x0000000000007948 */ /* 0x000fea0003800000 */
[----:B------:R-:W-:Y:S01]  /*7700*/  BAR.SYNC.DEFER_BLOCKING 0xd, 0xa0 ;  /* 0x0342800000007b1d */ /* 0x000fe20000010000 */
[----:B------:R-:W-:-:S05]  /*7710*/  IMAD.SHL.U32 R9, R9, 0x2000, RZ ;  /* 0x0000200009097824 */ /* 0x000fca00078e00ff */
[----:B------:R-:W-:Y:S04]  /*7720*/  BSSY B0, `(.L_x_2576) ;  /* 0x0000012000007945 */ /* 0x000fe80003800000 */
[----:B------:R-:W-:Y:S05]  /*7730*/  @!P0 BRA `(.L_x_2577) ;  /* 0x0000000000408947 */ /* 0x000fea0003800000 */
[----:B------:R-:W1:Y:S01]  /*7740*/  LDC.64 R6, c[0x0][0x2c0] ;  /* 0x0000b000ff067b82 */ /* 0x000e620000000a00 */
[----:B------:R-:W-:Y:S01]  /*7750*/  IADD3 R5, P1, R9, UR6, RZ ;  /* 0x0000000609057c10 */ /* 0x000fe2000ff3e0ff */
[----:B------:R-:W-:Y:S01]  /*7760*/  UMOV UR4, 0x400 ;  /* 0x0000040000047882 */ /* 0x000fe20000000000 */
[----:B------:R-:W-:Y:S01]  /*7770*/  UMOV UR20, 0x0 ;  /* 0x0000000000147882 */ /* 0x000fe20000000000 */
[----:B------:R-:W-:-:S04]  /*7780*/  UMOV UR21, 0x14f00000 ;  /* 0x14f0000000157882 */ /* 0x000fc80000000000 */
[----:B------:R-:W2:Y:S01]  /*7790*/  S2UR UR10, SR_CgaCtaId ;  /* 0x00000000000a79c3 */ /* 0x000ea20000008800 */
[----:B-1----:R-:W-:Y:S02]  /*77a0*/  LEA R4, P3, R5, R6, 0x2 ;  /* 0x0000000605047211 */ /* 0x002fe400078610ff */
[----:B------:R-:W-:Y:S02]  /*77b0*/  LEA.HI.X.SX32 R6, R9, UR25, 0x1, P1 ;  /* 0x0000001909067c11 */ /* 0x000fe400088f0eff */
[----:B------:R-:W-:Y:S02]  /*77c0*/  R2UR UR18, R4 ;  /* 0x00000000041272ca */ /* 0x000fe400000e0000 */
[----:B------:R-:W-:Y:S01]  /*77d0*/  LEA.HI.X R5, R5, R7, R6, 0x2, P3 ;  /* 0x0000000705057211 */ /* 0x000fe200018f1406 */
[----:B--2---:R-:W-:-:S03]  /*77e0*/  ULEA UR4, UR10, UR4, 0x18 ;  /* 0x000000040a047291 */ /* 0x004fc6000f8ec03f */
[----:B------:R-:W-:Y:S01]  /*77f0*/  R2UR UR19, R5 ;  /* 0x00000000051372ca */ /* 0x000fe200000e0000 */
[----:B------:R-:W-:Y:S01]  /*7800*/  UMOV UR10, 0x400 ;  /* 0x00000400000a7882 */ /* 0x000fe20000000000 */
[----:B------:R-:W-:-:S11]  /*7810*/  UIADD3 UR4, UR4, 0x10000, URZ ;  /* 0x0001000004047890 */ /* 0x000fd6000fffe03f */
[----:B------:R1:W-:Y:S02]  /*7820*/  UBLKRED.G.S.ADD.F32.RN [UR18], [UR4], UR10, desc[UR20] ;  /* 0x00001412040073bb */ /* 0x0003e400080a140a */
[----:B-1----:R0:W-:Y:S02]  /*7830*/  UTMACMDFLUSH ;  /* 0x00000000000079b7 */ /* 0x0021e40000000000 */
.L_x_2577:
[----:B------:R-:W-:Y:S05]  /*7840*/  BSYNC B0 ;  /* 0x0000000000007941 */ /* 0x000fea0003800000 */
.L_x_2576:
        /* <DEDUP_REMOVED lines=20> */
.L_x_2579:
[----:B------:R-:W-:Y:S05]  /*7990*/  BSYNC B0 ;  /* 0x0000000000007941 */ /* 0x000fea0003800000 */
.L_x_2578:
[----:B------:R-:W-:Y:S06]  /*79a0*/  BAR.ARV 0xa, 0xa0 ;  /* 0x0282800000007b1d */ /* 0x000fec0000002000 */
[----:B------:R-:W-:Y:S04]  /*79b0*/  BSSY B0, `(.L_x_2580) ;  /* 0x0000003000007945 */ /* 0x000fe80003800000 */
[----:B------:R-:W-:Y:S05]  /*79c0*/  @!P0 BRA `(.L_x_2581) ;  /* 0x0000000000048947 */ /* 0x000fea0003800000 */
[----:B------:R-:W-:-:S04]  /*79d0*/  DEPBAR.LE SB0, 0x0 ;  /* 0x000080000000791a */ /* 0x000fc80000000000 */
.L_x_2581:
[----:B------:R-:W-:Y:S05]  /*79e0*/  BSYNC B0 ;  /* 0x0000000000007941 */ /* 0x000fea0003800000 */
.L_x_2580:
        /* <DEDUP_REMOVED lines=19> */
.L_x_2583:
[----:B------:R-:W-:Y:S05]  /*7b20*/  BSYNC B0 ;  /* 0x0000000000007941 */ /* 0x000fea0003800000 */
.L_x_2582:
[----:B------:R-:W-:Y:S01]  /*7b30*/  UIADD3 UR17, UR8, 0x1, URZ ;  /* 0x0000000108117890 */ /* 0x000fe2000fffe03f */
[----:B------:R-:W-:Y:S11]  /*7b40*/  BRA `(.L_x_2584) ;  /* 0x0000000000047947 */ /* 0x000ff60003800000 */
.L_x_2571:
[----:B------:R-:W-:-:S05]  /*7b50*/  UMOV UR17, UR8 ;  /* 0x0000000800117c82 */ /* 0x000fca0008000000 */
.L_x_2584:
[----:B------:R-:W-:-:S04]  /*7b60*/  UIADD3 UR4, UR8, 0x1, URZ ;  /* 0x0000000108047890 */ /* 0x000fc8000fffe03f */
[----:B------:R-:W-:-:S06]  /*7b70*/  UISETP.NE.AND UP0, UPT, UR5, UR4, UPT ;  /* 0x000000040500728c */ /* 0x000fcc000bf05270 */
[----:B------:R-:W-:-:S13]  /*7b80*/  PLOP3.LUT P1, PT, PT, PT, UP0, 0x80, 0x0 ;  /* 0x000000000000781c */ /* 0x000fda0003f2f008 */
[----:B------:R-:W-:Y:S05]  /*7b90*/  @!P1 BRA `(.L_x_2511) ;  /* 0x0000002c00ac9947 */ /* 0x000fea0003800000 */
[----:B------:R-:W-:Y:S01]  /*7ba0*/  ULDC.64 UR10, c[0x0][0x2c0] ;  /* 0x0000b000000a7ab9 */ /* 0x000fe20000000a00 */
[----:B------:R-:W-:Y:S02]  /*7bb0*/  UIADD3 UR21, UR9, UR7, URZ ;  /* 0x0000000709157290 */ /* 0x000fe4000fffe03f */
[----:B------:R-:W-:Y:S01]  /*7bc0*/  ULEA UR20, UP0, UR6, UR10, 0x2 ;  /* 0x0000000a06147291 */ /* 0x000fe2000f80103f */
[----:B------:R-:W-:Y:S01]  /*7bd0*/  UMOV UR22, UR17 ;  /* 0x0000001100167c82 */ /* 0x000fe20008000000 */
[----:B------:R-:W-:Y:S02]  /*7be0*/  UMOV UR4, URZ ;  /* 0x0000003f00047c82 */ /* 0x000fe40008000000 */
[----:B------:R-:W-:Y:S02]  /*7bf0*/  ULEA.HI.X UR21, UR6, UR11, UR21, 0x2, UP0 ;  /* 0x0000000b06157291 */ /* 0x000fe400080f1415 */
[----:B------:R-:W-:-:S04]  /*7c00*/  UIADD3 UR20, UP0, UR20, 0x4000, URZ ;  /* 0x0000400014147890 */ /* 0x000fc8000ff1e03f */
[----:B------:R-:W-:-:S12]  /*7c10*/  UIADD3.X UR21, URZ, UR21, URZ, UP0, !UPT ;  /* 0x000000153f157290 */ /* 0x000fd800087fe43f */
.L_x_2609:
        /* <DEDUP_REMOVED lines=18> */
.L_x_2587:
[----:B------:R-:W2:Y:S04]  /*7d40*/  LDG.E.STRONG.GPU R4, desc[UR46][R2.64] ;  /* 0x0000002e02047981 */ /* 0x000ea8000c1ef900 */
[----:B--2---:R-:W-:Y:S01]  /*7d50*/  CCTL.IVALL ;  /* 0x00000000ff00798f */ /* 0x004fe20002000000 */
[----:B------:R-:W-:Y:S05]  /*7d60*/  YIELD ;  /* 0x0000000000007946 */ /* 0x000fea0003800000 */
[----:B------:R-:W-:-:S13]  /*7d70*/  ISETP.NE.AND P1, PT, R4, R5, PT ;  /* 0x000000050400720c */ /* 0x000fda0003f25270 */
[----:B------:R-:W-:Y:S05]  /*7d80*/  @P1 BRA `(.L_x_2587) ;  /* 0xfffffffc00ec1947 */ /* 0x000fea000383ffff */
.L_x_2586:
[----:B------:R-:W-:Y:S05]  /*7d90*/  BSYNC B0 ;  /* 0x0000000000007941 */ /* 0x000fea0003800000 */
.L_x_2585:
[----:B------:R-:W-:-:S03]  /*7da0*/  UMOV UR18, 0xffffffff ;  /* 0xffffffff00127882 */ /* 0x000fc60000000000 */
[----:B------:R-:W-:Y:S05]  /*7db0*/  BRA.DIV UR18, `(.L_x_2588) ;  /* 0x0000002e12ac7947 */ /* 0x000fea000b800000 */
[----:B------:R-:W-:Y:S01]  /*7dc0*/  NOP ;  /* 0x0000000000007918 */ /* 0x000fe20000000000 */
.L_x_2647:
        /* <DEDUP_REMOVED lines=19> */
.L_x_2590:
[----:B------:R-:W-:Y:S05]  /*7f00*/  BSYNC B0 ;  /* 0x0000000000007941 */ /* 0x000fea0003800000 */
.L_x_2589:
        /* <DEDUP_REMOVED lines=15> */
.L_x_2592:
[----:B------:R-:W-:Y:S05]  /*8000*/  BSYNC B0 ;  /* 0x0000000000007941 */ /* 0x000fea0003800000 */
.L_x_2591:
[----:B------:R-:W-:Y:S06]  /*8010*/  BAR.ARV 0xa, 0xa0 ;  /* 0x0282800000007b1d */ /* 0x000fec0000002000 */
[----:B------:R-:W-:Y:S04]  /*8020*/  BSSY B0, `(.L_x_2593) ;  /* 0x0000003000007945 */ /* 0x000fe80003800000 */
[----:B------:R-:W-:Y:S05]  /*8030*/  @!P0 BRA `(.L_x_2594) ;  /* 0x0000000000048947 */ /* 0x000fea0003800000 */
[----:B------:R-:W-:-:S04]  /*8040*/  DEPBAR.LE SB0, 0x0 ;  /* 0x000080000000791a */ /* 0x000fc80000000000 */
.L_x_2594:
[----:B------:R-:W-:Y:S05]  /*8050*/  BSYNC B0 ;  /* 0x0000000000007941 */ /* 0x000fea0003800000 */
.L_x_2593:
        /* <DEDUP_REMOVED lines=19> */
.L_x_2596:
[----:B------:R-:W-:Y:S05]  /*8190*/  BSYNC B0 ;  /* 0x0000000000007941 */ /* 0x000fea0003800000 */
.L_x_2595:
        /* <DEDUP_REMOVED lines=10> */
[----:B------:R-:W-:-:S04]  /*8240*/  UIADD3 UR10, UR10, 0x40, URZ ;  /* 0x000000400a0a7890 */ /* 0x000fc8000fffe03f */
[----:B------:R-:W-:-:S04]  /*8250*/  USHF.R.S32.HI UR11, URZ, 0x1f, UR10 ;  /* 0x0000001f3f0b7899 */ /* 0x000fc8000801140a */
[----:B------:R-:W-:-:S04]  /*8260*/  ULEA.HI UR11, UR11, UR10, URZ, 0x7 ;  /* 0x0000000a0b0b7291 */ /* 0x000fc8000f8f383f */
[----:B------:R-:W-:-:S04]  /*8270*/  USHF.R.S32.HI UR11, URZ, 0x7, UR11 ;  /* 0x000000073f0b7899 */ /* 0x000fc8000801140b */
[----:B------:R-:W-:-:S04]  /*8280*/  UISETP.LT.AND UP0, UPT, UR16, UR11, UPT ;  /* 0x0000000b1000728c */ /* 0x000fc8000bf01270 */
[----:B------:R-:W-:-:S06]  /*8290*/  USEL UR11, UR16, UR11, UP0 ;  /* 0x0000000b100b7287 */ /* 0x000fcc0008000000 */
[----:B------:R-:W-:-:S07]  /*82a0*/  VIADD R5, R8, UR11 ;  /* 0x0000000b08057c36 */ /* 0x000fce0008000000 */
.L_x_2599:
[----:B------:R-:W2:Y:S04]  /*82b0*/  LDG.E.STRONG.GPU R4, desc[UR46][R2.64] ;  /* 0x0000002e02047981 */ /* 0x000ea8000c1ef900 */
[----:B--2---:R-:W-:Y:S01]  /*82c0*/  CCTL.IVALL ;  /* 0x00000000ff00798f */ /* 0x004fe20002000000 */
[----:B------:R-:W-:Y:S05]  /*82d0*/  YIELD ;  /* 0x0000000000007946 */ /* 0x000fea0003800000 */
[----:B------:R-:W-:-:S13]  /*82e0*/  ISETP.NE.AND P1, PT, R4, R5, PT ;  /* 0x000000050400720c */ /* 0x000fda0003f25270 */
[----:B------:R-:W-:Y:S05]  /*82f0*/  @P1 BRA `(.L_x_2599) ;  /* 0xfffffffc00ec1947 */ /* 0x000fea000383ffff */
.L_x_2598:
[----:B------:R-:W-:Y:S05]  /*8300*/  BSYNC B0 ;  /* 0x0000000000007941 */ /* 0x000fea0003800000 */
.L_x_2597:
[----:B------:R-:W-:-:S03]  /*8310*/  UMOV UR10, 0xffffffff ;  /* 0xffffffff000a7882 */ /* 0x000fc60000000000 */
[----:B------:R-:W-:Y:S05]  /*8320*/  BRA.DIV UR10, `(.L_x_2600) ;  /* 0x0000002a0a6c7947 */ /* 0x000fea000b800000 */
[----:B------:R-:W-:Y:S01]  /*8330*/  NOP ;  /* 0x0000000000007918 */ /* 0x000fe20000000000 */
.L_x_2650:
        /* <DEDUP_REMOVED lines=15> */
.L_x_2602:
[----:B------:R-:W-:Y:S05]  /*8430*/  BSYNC B0 ;  /* 0x0000000000007941 */ /* 0x000fea0003800000 */
.L_x_2601:
        /* <DEDUP_REMOVED lines=15> */
.L_x_2604:
[----:B------:R-:W-:Y:S05]  /*8530*/  BSYNC B0 ;  /* 0x0000000000007941 */ /* 0x000fea0003800000 */
.L_x_2603:
[----:B------:R-:W-:Y:S06]  /*8540*/  BAR.ARV 0xa, 0xa0 ;  /* 0x0282800000007b1d */ /* 0x000fec0000002000 */
[----:B------:R-:W-:Y:S04]  /*8550*/  BSSY B0, `(.L_x_2605) ;  /* 0x0000003000007945 */ /* 0x000fe80003800000 */
[----:B------:R-:W-:Y:S05]  /*8560*/  @!P0 BRA `(.L_x_2606) ;  /* 0x0000000000048947 */ /* 0x000fea0003800000 */
[----:B------:R-:W-:-:S04]  /*8570*/  DEPBAR.LE SB0, 0x0 ;  /* 0x000080000000791a */ /* 0x000fc80000000000 */
.L_x_2606:
[----:B------:R-:W-:Y:S05]  /*8580*/  BSYNC B0 ;  /* 0x0000000000007941 */ /* 0x000fea0003800000 */
.L_x_2605:
        /* <DEDUP_REMOVED lines=19> */
.L_x_2608:
[----:B------:R-:W-:Y:S05]  /*86c0*/  BSYNC B0 ;  /* 0x0000000000007941 */ /* 0x000fea0003800000 */
.L_x_2607:
[----:B------:R-:W-:Y:S02]  /*86d0*/  UIADD3 UR17, UR17, 0x2, URZ ;  /* 0x0000000211117890 */ /* 0x000fe4000fffe03f */
[----:B------:R-:W-:Y:S02]  /*86e0*/  UIADD3 UR4, UR4, 0x4000, URZ ;  /* 0x0000400004047890 */ /* 0x000fe4000fffe03f */
[----:B------:R-:W-:-:S06]  /*86f0*/  UISETP.GE.AND UP0, UPT, UR17, UR5, UPT ;  /* 0x000000051100728c */ /* 0x000fcc000bf06270 */
[----:B------:R-:W-:-:S13]  /*8700*/  PLOP3.LUT P1, PT, PT, PT, UP0, 0x80, 0x0 ;  /* 0x000000000000781c */ /* 0x000fda0003f2f008 */
[----:B------:R-:W-:Y:S05]  /*8710*/  @!P1 BRA `(.L_x_2609) ;  /* 0xfffffff400409947 */ /* 0x000fea000383ffff */
[----:B------:R-:W-:Y:S05]  /*8720*/  BRA `(.L_x_2511) ;  /* 0x0000002000c87947 */ /* 0x000fea0003800000 */
.L_x_2568:
        /* <DEDUP_REMOVED lines=21> */
.L_x_2610:
[----:B------:R-:W-:Y:S01]  /*8880*/  ULDC UR9, c[0x0][0xb44] ;  /* 0x0002d10000097ab9 */ /* 0x000fe20000000800 */
[----:B------:R-:W-:Y:S01]  /*8890*/  UMOV UR7, UR8 ;  /* 0x0000000800077c82 */ /* 0x000fe20008000000 */
[----:B------:R-:W-:-:S11]  /*88a0*/  UISETP.NE.AND UP0, UPT, UR9, 0x1, UPT ;  /* 0x000000010900788c */ /* 0x000fd6000bf05270 */
[----:B------:R-:W-:Y:S02]  /*88b0*/  @UP0 ULDC.64 UR10, c[0x0][0xb48] ;  /* 0x0002d200000a0ab9 */ /* 0x000fe40000000a00 */
[----:B------:R-:W-:-:S04]  /*88c0*/  UIMAD.WIDE.U32 UR4, UR8, UR10, URZ ;  /* 0x0000000a080472a5 */ /* 0x000fc8000f8e003f */
[----:B------:R-:W-:-:S04]  /*88d0*/  @UP0 USHF.R.U32.HI UR7, URZ, UR11, UR5 ;  /* 0x0000000b3f070299 */ /* 0x000fc80008011605 */
[----:B------:R-:W-:-:S12]  /*88e0*/  UIMAD UR4, UR7, UR9, URZ ;  /* 0x00000009070472a4 */ /* 0x000fd8000f8e023f */
.L_x_2611:
        /* <DEDUP_REMOVED lines=16> */
[----:B------:R-:W-:Y:S01]  /*89f0*/  ULOP3.LUT UR7, URZ, UR7, URZ, 0x33, !UPT ;  /* 0x000000073f077292 */ /* 0x000fe2000f8e333f */
[----:B------:R-:W-:Y:S01]  /*8a00*/  ULDC UR4, c[0x0][0xb2c] ;  /* 0x0002cb0000047ab9 */ /* 0x000fe20000000800 */
[----:B------:R-:W-:Y:S02]  /*8a10*/  ULDC UR5, c[0x0][0x280] ;  /* 0x0000a00000057ab9 */ /* 0x000fe40000000800 */
[----:B------:R-:W-:Y:S01]  /*8a20*/  UIADD3 UR7, UR7, UR4, URZ ;  /* 0x0000000407077290 */ /* 0x000fe2000fffe03f */
[----:B------:R-:W-:Y:S02]  /*8a30*/  ULDC UR6, c[0x0][0x74c] ;  /* 0x0001d30000067ab9 */ /* 0x000fe40000000800 */
[----:B------:R-:W-:Y:S01]  /*8a40*/  ULDC UR4, c[0x0][0x290] ;  /* 0x0000a40000047ab9 */ /* 0x000fe20000000800 */
[----:B------:R-:W-:-:S04]  /*8a50*/  USHF.L.U32 UR11, UR7, 0x7, URZ ;  /* 0x00000007070b7899 */ /* 0x000fc8000800063f */
        /* <DEDUP_REMOVED lines=50> */
.L_x_2651:
        /* <DEDUP_REMOVED lines=15> */
.L_x_2615:
        /* <DEDUP_REMOVED lines=97> */
.L_x_2626:
[----:B--234-:R-:W-:-:S04]  /*9480*/  SHF.L.U32 R21, R11, 0x1f, RZ ;  /* 0x0000001f0b157819 */ /* 0x01cfc800000006ff */
[----:B------:R-:W1:Y:S02]  /*9490*/  SYNCS.PHASECHK.TRANS64.TRYWAIT P1, [R16+URZ+0x30840], R21 ;  /* 0x03084015100075a7 */ /* 0x000e64000802017f */
[----:B-1----:R-:W-:Y:S05]  /*94a0*/  @!P1 BRA `(.L_x_2618) ;  /* 0x00000018003c9947 */ /* 0x002fea0003800000 */
.L_x_2652:
[----:B------:R-:W-:Y:S05]  /*94b0*/  @P0 BRA `(.L_x_2619) ;  /* 0x0000000000140947 */ /* 0x000fea0003800000 */
[----:B------:R-:W-:Y:S01]  /*94c0*/  ISETP.NE.AND P1, PT, R6, RZ, PT ;  /* 0x000000ff0600720c */ /* 0x000fe20003f25270 */
[----:B------:R-:W-:-:S04]  /*94d0*/  IMAD.MOV.U32 R3, RZ, RZ, 0x4100 ;  /* 0x00004100ff037424 */ /* 0x000fc800078e00ff */
[----:B------:R3:W-:Y:S08]  /*94e0*/  SYNCS.ARRIVE.TRANS64 RZ, [R16+URZ+0x30830], R3 ;  /* 0x0308300310ff79a7 */ /* 0x0007f0000800003f */
[----:B------:R-:W-:Y:S05]  /*94f0*/  @!P1 BRA `(.L_x_2619) ;  /* 0x0000000000049947 */ /* 0x000fea0003800000 */
[----:B------:R-:W-:Y:S01]  /*9500*/  BPT.TRAP 0x1 ;  /* 0x000000040000795c */ /* 0x000fe20000300000 */
.L_x_2619:
        /* <DEDUP_REMOVED lines=36> */
.L_x_2653:
[----:B------:R-:W-:Y:S05]  /*9750*/  @P0 BRA `(.L_x_2621) ;  /* 0x0000000000140947 */ /* 0x000fea0003800000 */
[----:B------:R-:W-:Y:S01]  /*9760*/  ISETP.NE.AND P1, PT, R6, RZ, PT ;  /* 0x000000ff0600720c */ /* 0x000fe20003f25270 */
[----:B------:R-:W-:-:S04]  /*9770*/  IMAD.MOV.U32 R2, RZ, RZ, 0x4100 ;  /* 0x00004100ff027424 */ /* 0x000fc800078e00ff */
[----:B------:R3:W-:Y:S08]  /*9780*/  SYNCS.ARRIVE.TRANS64 RZ, [R16+URZ+0x30818], R2 ;  /* 0x0308180210ff79a7 */ /* 0x0007f0000800003f */
[----:B------:R-:W-:Y:S05]  /*9790*/  @!P1 BRA `(.L_x_2621) ;  /* 0x0000000000049947 */ /* 0x000fea0003800000 */
[----:B------:R-:W-:Y:S01]  /*97a0*/  BPT.TRAP 0x1 ;  /* 0x000000040000795c */ /* 0x000fe20000300000 */
.L_x_2621:
        /* <DEDUP_REMOVED lines=36> */
.L_x_2654:
[----:B------:R-:W-:Y:S05]  /*99f0*/  @P0 BRA `(.L_x_2623) ;  /* 0x0000000000140947 */ /* 0x000fea0003800000 */
[----:B------:R-:W-:Y:S01]  /*9a00*/  ISETP.NE.AND P1, PT, R6, RZ, PT ;  /* 0x000000ff0600720c */ /* 0x000fe20003f25270 */
[----:B-123--:R-:W-:-:S04]  /*9a10*/  IMAD.MOV.U32 R21, RZ, RZ, 0x4100 ;  /* 0x00004100ff157424 */ /* 0x00efc800078e00ff */
[----:B------:R4:W-:Y:S08]  /*9a20*/  SYNCS.ARRIVE.TRANS64 RZ, [R16+URZ+0x30838], R21 ;  /* 0x0308381510ff79a7 */ /* 0x0009f0000800003f */
[----:B------:R-:W-:Y:S05]  /*9a30*/  @!P1 BRA `(.L_x_2623) ;  /* 0x0000000000049947 */ /* 0x000fea0003800000 */
[----:B------:R-:W-:Y:S01]  /*9a40*/  BPT.TRAP 0x1 ;  /* 0x000000040000795c */ /* 0x000fe20000300000 */
.L_x_2623:
        /* <DEDUP_REMOVED lines=31> */
.L_x_2656:
[----:B------:R-:W-:Y:S05]  /*9c40*/  @P0 BRA `(.L_x_2625) ;  /* 0x0000000000140947 */ /* 0x000fea0003800000 */
[----:B------:R-:W-:Y:S01]  /*9c50*/  ISETP.NE.AND P1, PT, R6, RZ, PT ;  /* 0x000000ff0600720c */ /* 0x000fe20003f25270 */
[----:B------:R-:W-:-:S04]  /*9c60*/  IMAD.MOV.U32 R5, RZ, RZ, 0x4100 ;  /* 0x00004100ff057424 */ /* 0x000fc800078e00ff */
[----:B------:R1:W-:Y:S08]  /*9c70*/  SYNCS.ARRIVE.TRANS64 RZ, [R16+URZ+0x30810], R5 ;  /* 0x0308100510ff79a7 */ /* 0x0003f0000800003f */
[----:B------:R-:W-:Y:S05]  /*9c80*/  @!P1 BRA `(.L_x_2625) ;  /* 0x0000000000049947 */ /* 0x000fea0003800000 */
[----:B------:R-:W-:Y:S01]  /*9c90*/  BPT.TRAP 0x1 ;  /* 0x000000040000795c */ /* 0x000fe20000300000 */
.L_x_2625:
        /* <DEDUP_REMOVED lines=37> */
.L_x_2617:
        /* <DEDUP_REMOVED lines=8> */
.L_x_2657:
[----:B------:R-:W-:Y:S05]  /*9f70*/  @P0 BRA `(.L_x_2628) ;  /* 0x0000000000140947 */ /* 0x000fea0003800000 */
[----:B------:R-:W-:Y:S01]  /*9f80*/  ISETP.NE.AND P1, PT, R6, RZ, PT ;  /* 0x000000ff0600720c */ /* 0x000fe20003f25270 */
[----:B------:R-:W-:-:S04]  /*9f90*/  IMAD.MOV.U32 R5, RZ, RZ, 0x4100 ;  /* 0x00004100ff057424 */ /* 0x000fc800078e00ff */
[----:B------:R2:W-:Y:S08]  /*9fa0*/  SYNCS.ARRIVE.TRANS64 RZ, [R16+URZ+0x30830], R5 ;  /* 0x0308300510ff79a7 */ /* 0x0005f0000800003f */
[----:B------:R-:W-:Y:S05]  /*9fb0*/  @!P1 BRA `(.L_x_2628) ;  /* 0x0000000000049947 */ /* 0x000fea0003800000 */
[----:B------:R-:W-:Y:S01]  /*9fc0*/  BPT.TRAP 0x1 ;  /* 0x000000040000795c */ /* 0x000fe20000300000 */
.L_x_2628:
        /* <DEDUP_REMOVED lines=33> */
.L_x_2658:
[----:B------:R-:W-:Y:S05]  /*a1e0*/  @P0 BRA `(.L_x_2630) ;  /* 0x0000000000140947 */ /* 0x000fea0003800000 */
[----:B------:R-:W-:Y:S01]  /*a1f0*/  ISETP.NE.AND P0, PT, R6, RZ, PT ;  /* 0x000000ff0600720c */ /* 0x000fe20003f05270 */
[----:B------:R-:W-:-:S04]  /*a200*/  IMAD.MOV.U32 R5, RZ, RZ, 0x4100 ;  /* 0x00004100ff057424 */ /* 0x000fc800078e00ff */
[----:B------:R1:W-:Y:S08]  /*a210*/  SYNCS.ARRIVE.TRANS64 RZ, [R16+URZ+0x30818], R5 ;  /* 0x0308180510ff79a7 */ /* 0x0003f0000800003f */
[----:B------:R-:W-:Y:S05]  /*a220*/  @!P0 BRA `(.L_x_2630) ;  /* 0x0000000000048947 */ /* 0x000fea0003800000 */
[----:B------:R-:W-:Y:S01]  /*a230*/  BPT.TRAP 0x1 ;  /* 0x000000040000795c */ /* 0x000fe20000300000 */
.L_x_2630:
        /* <DEDUP_REMOVED lines=37> */
.L_x_2616:
[----:B------:R-:W1:Y:S01]  /*a490*/  S2R R0, SR_TID.X ;  /* 0x0000000000007919 */ /* 0x000e620000002100 */
[----:B------:R-:W-:Y:S01]  /*a4a0*/  IMAD R3, R19, 0x8, R16 ;  /* 0x0000000813037824 */ /* 0x000fe200078e0210 */
[----:B-1----:R-:W-:Y:S02]  /*a4b0*/  LOP3.LUT R2, R0, 0x7f, RZ, 0xc0, !PT ;  /* 0x0000007f00027812 */ /* 0x002fe400078ec0ff */
[----:B------:R-:W-:Y:S02]  /*a4c0*/  SHF.L.U32 R0, R11, 0x1f, RZ ;  /* 0x0000001f0b007819 */ /* 0x000fe400000006ff */
[----:B------:R-:W-:Y:S02]  /*a4d0*/  ISETP.NE.AND P1, PT, R2, RZ, PT ;  /* 0x000000ff0200720c */ /* 0x000fe40003f25270 */
[----:B------:R-:W1:Y:S02]  /*a4e0*/  SYNCS.PHASECHK.TRANS64.TRYWAIT P0, [R3+URZ+0x30840], R0 ;  /* 0x03084000030075a7 */ /* 0x000e64000800017f */
[----:B-1----:R-:W-:Y:S09]  /*a4f0*/  @!P0 BRA `(.L_x_2631) ;  /* 0x0000000800a48947 */ /* 0x002ff20003800000 */
.L_x_2659:
[----:B------:R-:W-:Y:S05]  /*a500*/  @P1 BRA `(.L_x_2632) ;  /* 0x0000000000181947 */ /* 0x000fea0003800000 */
[----:B------:R-:W1:Y:S01]  /*a510*/  S2R R2, SR_TID.X ;  /* 0x0000000000027919 */ /* 0x000e620000002100 */
[----:B------:R-:W-:-:S04]  /*a520*/  IMAD.MOV.U32 R0, RZ, RZ, 0x4100 ;  /* 0x00004100ff007424 */ /* 0x000fc800078e00ff */
[----:B------:R1:W-:Y:S02]  /*a530*/  SYNCS.ARRIVE.TRANS64 RZ, [R3+URZ+0x30830], R0 ;  /* 0x0308300003ff79a7 */ /* 0x0003e4000800003f */
[----:B-1----:R-:W-:-:S13]  /*a540*/  LOP3.LUT P0, RZ, R2, 0x1f, RZ, 0xc0, !PT ;  /* 0x0000001f02ff7812 */ /* 0x002fda000780c0ff */
[----:B------:R-:W-:Y:S05]  /*a550*/  @!P0 BRA `(.L_x_2632) ;  /* 0x0000000000048947 */ /* 0x000fea0003800000 */
[----:B------:R-:W-:Y:S01]  /*a560*/  BPT.TRAP 0x1 ;  /* 0x000000040000795c */ /* 0x000fe20000300000 */
.L_x_2632:
        /* <DEDUP_REMOVED lines=40> */
.L_x_2613:
[----:B------:R-:W-:Y:S05]  /*a7f0*/  BSYNC B0 ;  /* 0x0000000000007941 */ /* 0x000fea0003800000 */
.L_x_2612:
[----:B------:R-:W-:-:S03]  /*a800*/  UMOV UR7, 0xffffffff ;  /* 0xffffffff00077882 */ /* 0x000fc60000000000 */
[----:B------:R-:W-:Y:S05]  /*a810*/  BRA.DIV UR7, `(.L_x_2633) ;  /* 0x0000000607f07947 */ /* 0x000fea000b800000 */
[----:B------:R-:W-:-:S13]  /*a820*/  ELECT P6, URZ, PT ;  /* 0x00000000003f782f */ /* 0x000fda00038c0000 */
.L_x_2662:
[----:B------:R-:W-:Y:S05]  /*a830*/  @!P6 BRA `(.L_x_2511) ;  /* 0x000000000084e947 */ /* 0x000fea0003800000 */
[----:B------:R-:W-:-:S06]  /*a840*/  ULOP3.LUT UR7, UR38, 0x2, URZ, 0xfc, !UPT ;  /* 0x0000000226077892 */ /* 0x000fcc000f8efc3f */
[----:B------:R-:W-:-:S05]  /*a850*/  IMAD.U32 R2, RZ, RZ, UR7 ;  /* 0x00000007ff027e24 */ /* 0x000fca000f8e00ff */
[----:B------:R-:W-:-:S13]  /*a860*/  ISETP.NE.AND P2, PT, R2, 0x3, PT ;  /* 0x000000030200780c */ /* 0x000fda0003f45270 */
[----:B------:R-:W-:Y:S05]  /*a870*/  @!P2 BRA `(.L_x_2634) ;  /* 0x000000000004a947 */ /* 0x000fea0003800000 */
[----:B------:R-:W-:Y:S01]  /*a880*/  BPT.TRAP 0x1 ;  /* 0x000000040000795c */ /* 0x000fe20000300000 */
.L_x_2634:
        /* <DEDUP_REMOVED lines=15> */
.L_x_2663:
[----:B------:R-:W2:Y:S02]  /*a980*/  SYNCS.PHASECHK.TRANS64.TRYWAIT P0, [R3+URZ], R2 ;  /* 0x00000002030075a7 */ /* 0x000ea4000800017f */
[----:B--2---:R-:W-:Y:S05]  /*a990*/  @!P0 BRA `(.L_x_2636) ;  /* 0x0000000400c48947 */ /* 0x004fea0003800000 */
.L_x_2664:
[----:B------:R-:W-:Y:S05]  /*a9a0*/  @!P2 BRA `(.L_x_2637) ;  /* 0x000000000004a947 */ /* 0x000fea0003800000 */
[----:B------:R-:W-:Y:S01]  /*a9b0*/  BPT.TRAP 0x1 ;  /* 0x000000040000795c */ /* 0x000fe20000300000 */
.L_x_2637:
[----:B--2---:R-:W-:-:S04]  /*a9c0*/  VIADD R3, R7, 0x30840 ;  /* 0x0003084007037836 */ /* 0x004fc80000000000 */
[----:B------:R-:W-:-:S04]  /*a9d0*/  IMAD R0, R0, 0x8, R3 ;  /* 0x0000000800007824 */ /* 0x000fc800078e0203 */
[----:B------:R-:W2:Y:S02]  /*a9e0*/  SYNCS.PHASECHK.TRANS64.TRYWAIT P0, [R0+URZ], R5 ;  /* 0x00000005000075a7 */ /* 0x000ea4000800017f */
[----:B--2---:R-:W-:Y:S05]  /*a9f0*/  @!P0 BRA `(.L_x_2638) ;  /* 0x0000000400c08947 */ /* 0x004fea0003800000 */
.L_x_2665:
[----:B------:R-:W-:-:S07]  /*aa00*/  IMAD R3, R4, 0x8, R3 ;  /* 0x0000000804037824 */ /* 0x000fce00078e0203 */
.L_x_2639:
[----:B---3--:R3:W4:Y:S02]  /*aa10*/  SYNCS.PHASECHK.TRANS64.TRYWAIT P0, [R3+URZ], R2 ;  /* 0x00000002030075a7 */ /* 0x008724000800017f */
[----:B----4-:R-:W-:Y:S05]  /*aa20*/  @!P0 NANOSLEEP.SYNCS 0x989680 ;  /* 0x009896800000895d */ /* 0x010fea0003900000 */
[----:B------:R-:W4:Y:S02]  /*aa30*/  @!P0 SYNCS.PHASECHK.TRANS64 P0, [R3+URZ], R2 ;  /* 0x00000002030085a7 */ /* 0x000f24000800007f */
[----:B----4-:R-:W-:Y:S05]  /*aa40*/  @!P0 BRA `(.L_x_2639) ;  /* 0xfffffffc00f08947 */ /* 0x010fea000383ffff */
.L_x_2511:
[----:B------:R-:W-:Y:S05]  /*aa50*/  BSYNC B6 ;  /* 0x0000000000067941 */ /* 0x000fea0003800000 */
.L_x_2506:
[----:B------:R-:W-:Y:S05]  /*aa60*/  EXIT ;  /* 0x000000000000794d */ /* 0x000fea0003800000 */
.L_x_2517:
[----:B------:R-:W-:Y:S02]  /*aa70*/  IMAD.MOV.U32 R12, RZ, RZ, RZ ;  /* 0x000000ffff0c7224 */ /* 0x000fe400078e00ff */
[----:B------:R-:W-:Y:S02]  /*aa80*/  IMAD.MOV.U32 R11, RZ, RZ, 0x1f ;  /* 0x0000001fff0b7424 */ /* 0x000fe400078e00ff */
[----:B------:R-:W-:-:S07]  /*aa90*/  IMAD.MOV.U32 R15, RZ, RZ, -0x1 ;  /* 0xffffffffff0f7424 */ /* 0x000fce00078e00ff */
[----:B------:R-:W-:Y:S05]  /*aaa0*/  WARPSYNC.COLLECTIVE R15, `(.L_x_2640) ;  /* 0x000000000f087348 */ /* 0x000fea0003c00000 */
[----:B------:R1:W2:Y:S02]  /*aab0*/  SHFL.IDX P6, R14, R13, R12, R11 ;  /* 0x0000000c0d0e7389 */ /* 0x0002a400000c000b */
[----:B-12---:R-:W-:Y:S01]  /*aac0*/  ENDCOLLECTIVE ;  /* 0x000000000000791b */ /* 0x006fe20003800000 */
.L_x_2640:
[----:B------:R-:W-:Y:S05]  /*aad0*/  BRA `(.L_x_2641) ;  /* 0xffffff68003c7947 */ /* 0x000fea000383ffff */
.L_x_2519:
        /* <DEDUP_REMOVED lines=8> */
.L_x_2523:
[----:B---3--:R3:W4:Y:S02]  /*ab60*/  SYNCS.PHASECHK.TRANS64.TRYWAIT P1, [R0+URZ+0x30810], R209 ;  /* 0x030810d1000075a7 */ /* 0x008724000802017f */
[----:B----4-:R-:W-:Y:S05]  /*ab70*/  @!P1 NANOSLEEP.SYNCS 0x989680 ;  /* 0x009896800000995d */ /* 0x010fea0003900000 */
[----:B------:R-:W4:Y:S02]  /*ab80*/  @!P1 SYNCS.PHASECHK.TRANS64 P1, [R0+URZ+0x30810], R209 ;  /* 0x030810d1000095a7 */ /* 0x000f24000802007f */
[----:B----4-:R-:W-:Y:S05]  /*ab90*/  @!P1 BRA `(.L_x_2523) ;  /* 0xfffffffc00f09947 */ /* 0x010fea000383ffff */
[----:B------:R-:W-:Y:S05]  /*aba0*/  BRA `(.L_x_2522) ;  /* 0xffffff70002c7947 */ /* 0x000fea000383ffff */
.L_x_2527:
[----:B------:R1:W1:Y:S02]  /*abb0*/  SYNCS.PHASECHK.TRANS64.TRYWAIT P1, [R0+URZ+0x30830], R209 ;  /* 0x030830d1000075a7 */ /* 0x000264000802017f */
[----:B-1----:R-:W-:Y:S05]  /*abc0*/  @!P1 NANOSLEEP.SYNCS 0x989680 ;  /* 0x009896800000995d */ /* 0x002fea0003900000 */
[----:B------:R-:W1:Y:S02]  /*abd0*/  @!P1 SYNCS.PHASECHK.TRANS64 P1, [R0+URZ+0x30830], R209 ;  /* 0x030830d1000095a7 */ /* 0x000e64000802007f */
[----:B-1----:R-:W-:Y:S05]  /*abe0*/  @!P1 BRA `(.L_x_2527) ;  /* 0xfffffffc00f09947 */ /* 0x002fea000383ffff */
[----:B------:R-:W-:Y:S05]  /*abf0*/  BRA `(.L_x_2526) ;  /* 0xffffff78004c7947 */ /* 0x000fea000383ffff */
.L_x_2575:
[----:B------:R-:W-:Y:S01]  /*ac00*/  BSSY B0, `(.L_x_2642) ;  /* 0x0000005000007945 */ /* 0x000fe20003800000 */
[----:B------:R-:W-:-:S07]  /*ac10*/  IMAD.MOV.U32 R15, RZ, RZ, -0x1 ;  /* 0xffffffffff0f7424 */ /* 0x000fce00078e00ff */
[----:B------:R-:W-:Y:S05]  /*ac20*/  WARPSYNC.COLLECTIVE R15, `(.L_x_2643) ;  /* 0x000000000f087348 */ /* 0x000fea0003c00000 */
[----:B------:R-:W-:Y:S01]  /*ac30*/  NOP ;  /* 0x0000000000007918 */ /* 0x000fe20000000000 */
[----:B------:R-:W-:Y:S01]  /*ac40*/  ENDCOLLECTIVE ;  /* 0x000000000000791b */ /* 0x000fe20003800000 */
.L_x_2643:
[----:B------:R-:W-:Y:S05]  /*ac50*/  BSYNC B0 ;  /* 0x0000000000007941 */ /* 0x000fea0003800000 */
.L_x_2642:
[----:B------:R-:W-:Y:S05]  /*ac60*/  BRA `(.L_x_2644) ;  /* 0xffffffc8009c7947 */ /* 0x000fea000383ffff */
.L_x_2588:
[----:B------:R-:W-:Y:S01]  /*ac70*/  BSSY B0, `(.L_x_2645) ;  /* 0x0000005000007945 */ /* 0x000fe20003800000 */
[----:B------:R-:W-:-:S07]  /*ac80*/  IMAD.MOV.U32 R15, RZ, RZ, -0x1 ;  /* 0xffffffffff0f7424 */ /* 0x000fce00078e00ff */
[----:B------:R-:W-:Y:S05]  /*ac90*/  WARPSYNC.COLLECTIVE R15, `(.L_x_2646) ;  /* 0x000000000f087348 */ /* 0x000fea0003c00000 */
[----:B------:R-:W-:Y:S01]  /*aca0*/  NOP ;  /* 0x0000000000007918 */ /* 0x000fe20000000000 */
[----:B------:R-:W-:Y:S01]  /*acb0*/  ENDCOLLECTIVE ;  /* 0x000000000000791b */ /* 0x000fe20003800000 */
.L_x_2646:
[----:B------:R-:W-:Y:S05]  /*acc0*/  BSYNC B0 ;  /* 0x0000000000007941 */ /* 0x000fea0003800000 */
.L_x_2645:
[----:B------:R-:W-:Y:S05]  /*acd0*/  BRA `(.L_x_2647) ;  /* 0xffffffd0003c7947 */ /* 0x000fea000383ffff */
.L_x_2600:
[----:B------:R-:W-:Y:S01]  /*ace0*/  BSSY B0, `(.L_x_2648) ;  /* 0x0000005000007945 */ /* 0x000fe20003800000 */
[----:B------:R-:W-:-:S07]  /*acf0*/  IMAD.MOV.U32 R15, RZ, RZ, -0x1 ;  /* 0xffffffffff0f7424 */ /* 0x000fce00078e00ff */
[----:B------:R-:W-:Y:S05]  /*ad00*/  WARPSYNC.COLLECTIVE R15, `(.L_x_2649) ;  /* 0x000000000f087348 */ /* 0x000fea0003c00000 */
[----:B------:R-:W-:Y:S01]  /*ad10*/  NOP ;  /* 0x0000000000007918 */ /* 0x000fe20000000000 */
[----:B------:R-:W-:Y:S01]  /*ad20*/  ENDCOLLECTIVE ;  /* 0x000000000000791b */ /* 0x000fe20003800000 */
.L_x_2649:
[----:B------:R-:W-:Y:S05]  /*ad30*/  BSYNC B0 ;  /* 0x0000000000007941 */ /* 0x000fea0003800000 */
.L_x_2648:
[----:B------:R-:W-:Y:S05]  /*ad40*/  BRA `(.L_x_2650) ;  /* 0xffffffd4007c7947 */ /* 0x000fea000383ffff */
.L_x_2614:
[----:B-1----:R1:W2:Y:S02]  /*ad50*/  SYNCS.PHASECHK.TRANS64.TRYWAIT P0, [R16+URZ+0x30820], R3 ;  /* 0x03082003100075a7 */ /* 0x0022a4000800017f */
[----:B--2---:R-:W-:Y:S05]  /*ad60*/  @!P0 NANOSLEEP.SYNCS 0x989680 ;  /* 0x009896800000895d */ /* 0x004fea0003900000 */
[----:B------:R-:W2:Y:S02]  /*ad70*/  @!P0 SYNCS.PHASECHK.TRANS64 P0, [R16+URZ+0x30820], R3 ;  /* 0x03082003100085a7 */ /* 0x000ea4000800007f */
[----:B--2---:R-:W-:Y:S05]  /*ad80*/  @!P0 BRA `(.L_x_2614) ;  /* 0xfffffffc00f08947 */ /* 0x004fea000383ffff */
[----:B------:R-:W-:Y:S05]  /*ad90*/  BRA `(.L_x_2651) ;  /* 0xffffffdc00f87947 */ /* 0x000fea000383ffff */
.L_x_2618:
[----:B-1----:R1:W3:Y:S02]  /*ada0*/  SYNCS.PHASECHK.TRANS64.TRYWAIT P1, [R16+URZ+0x30840], R21 ;  /* 0x03084015100075a7 */ /* 0x0022e4000802017f */
[----:B---3--:R-:W-:Y:S05]  /*adb0*/  @!P1 NANOSLEEP.SYNCS 0x989680 ;  /* 0x009896800000995d */ /* 0x008fea0003900000 */
[----:B------:R-:W3:Y:S02]  /*adc0*/  @!P1 SYNCS.PHASECHK.TRANS64 P1, [R16+URZ+0x30840], R21 ;  /* 0x03084015100095a7 */ /* 0x000ee4000802007f */
[----:B---3--:R-:W-:Y:S05]  /*add0*/  @!P1 BRA `(.L_x_2618) ;  /* 0xfffffffc00f09947 */ /* 0x008fea000383ffff */
[----:B------:R-:W-:Y:S05]  /*ade0*/  BRA `(.L_x_2652) ;  /* 0xffffffe400b07947 */ /* 0x000fea000383ffff */
.L_x_2620:
[----:B--2---:R2:W3:Y:S02]  /*adf0*/  SYNCS.PHASECHK.TRANS64.TRYWAIT P1, [R16+URZ+0x30828], R21 ;  /* 0x03082815100075a7 */ /* 0x0044e4000802017f */
[----:B---3--:R-:W-:Y:S05]  /*ae00*/  @!P1 NANOSLEEP.SYNCS 0x989680 ;  /* 0x009896800000995d */ /* 0x008fea0003900000 */
[----:B------:R-:W3:Y:S02]  /*ae10*/  @!P1 SYNCS.PHASECHK.TRANS64 P1, [R16+URZ+0x30828], R21 ;  /* 0x03082815100095a7 */ /* 0x000ee4000802007f */
[----:B---3--:R-:W-:Y:S05]  /*ae20*/  @!P1 BRA `(.L_x_2620) ;  /* 0xfffffffc00f09947 */ /* 0x008fea000383ffff */
[----:B------:R-:W-:Y:S05]  /*ae30*/  BRA `(.L_x_2653) ;  /* 0xffffffe800447947 */ /* 0x000fea000383ffff */
.L_x_2622:
[----:B---3--:R3:W4:Y:S02]  /*ae40*/  SYNCS.PHASECHK.TRANS64.TRYWAIT P1, [R16+URZ+0x30848], R21 ;  /* 0x03084815100075a7 */ /* 0x008724000802017f */
[----:B----4-:R-:W-:Y:S05]  /*ae50*/  @!P1 NANOSLEEP.SYNCS 0x989680 ;  /* 0x009896800000995d */ /* 0x010fea0003900000 */
[----:B------:R-:W4:Y:S02]  /*ae60*/  @!P1 SYNCS.PHASECHK.TRANS64 P1, [R16+URZ+0x30848], R21 ;  /* 0x03084815100095a7 */ /* 0x000f24000802007f */
[----:B----4-:R-:W-:Y:S05]  /*ae70*/  @!P1 BRA `(.L_x_2622) ;  /* 0xfffffffc00f09947 */ /* 0x010fea000383ffff */
[----:B------:R-:W-:Y:S05]  /*ae80*/  BRA `(.L_x_2654) ;  /* 0xffffffe800d87947 */ /* 0x000fea000383ffff */
.L_x_2624:
[----:B------:R-:W-:-:S07]  /*ae90*/  SHF.L.U32 R5, R11, 0x1f, RZ ;  /* 0x0000001f0b057819 */ /* 0x000fce00000006ff */
.L_x_2655:
[----:B------:R1:W1:Y:S02]  /*aea0*/  SYNCS.PHASECHK.TRANS64.TRYWAIT P1, [R16+URZ+0x30820], R5 ;  /* 0x03082005100075a7 */ /* 0x000264000802017f */
[----:B-1----:R-:W-:Y:S05]  /*aeb0*/  @!P1 NANOSLEEP.SYNCS 0x989680 ;  /* 0x009896800000995d */ /* 0x002fea0003900000 */
[----:B------:R-:W1:Y:S02]  /*aec0*/  @!P1 SYNCS.PHASECHK.TRANS64 P1, [R16+URZ+0x30820], R5 ;  /* 0x03082005100095a7 */ /* 0x000e64000802007f */
[----:B-1----:R-:W-:Y:S05]  /*aed0*/  @!P1 BRA `(.L_x_2655) ;  /* 0xfffffffc00f09947 */ /* 0x002fea000383ffff */
[----:B------:R-:W-:Y:S05]  /*aee0*/  BRA `(.L_x_2656) ;  /* 0xffffffec00547947 */ /* 0x000fea000383ffff */
.L_x_2627:
[----:B-1----:R1:W2:Y:S02]  /*aef0*/  SYNCS.PHASECHK.TRANS64.TRYWAIT P1, [R16+URZ+0x30840], R13 ;  /* 0x0308400d100075a7 */ /* 0x0022a4000802017f */
[----:B--2---:R-:W-:Y:S05]  /*af00*/  @!P1 NANOSLEEP.SYNCS 0x989680 ;  /* 0x009896800000995d */ /* 0x004fea0003900000 */
[----:B------:R-:W2:Y:S02]  /*af10*/  @!P1 SYNCS.PHASECHK.TRANS64 P1, [R16+URZ+0x30840], R13 ;  /* 0x0308400d100095a7 */ /* 0x000ea4000802007f */
[----:B--2---:R-:W-:Y:S05]  /*af20*/  @!P1 BRA `(.L_x_2627) ;  /* 0xfffffffc00f09947 */ /* 0x004fea000383ffff */
[----:B------:R-:W-:Y:S05]  /*af30*/  BRA `(.L_x_2657) ;  /* 0xfffffff0000c7947 */ /* 0x000fea000383ffff */
.L_x_2629:
[----:B--2---:R2:W1:Y:S02]  /*af40*/  SYNCS.PHASECHK.TRANS64.TRYWAIT P1, [R16+URZ+0x30828], R13 ;  /* 0x0308280d100075a7 */ /* 0x004464000802017f */
[----:B-1----:R-:W-:Y:S05]  /*af50*/  @!P1 NANOSLEEP.SYNCS 0x989680 ;  /* 0x009896800000995d */ /* 0x002fea0003900000 */
[----:B------:R-:W1:Y:S02]  /*af60*/  @!P1 SYNCS.PHASECHK.TRANS64 P1, [R16+URZ+0x30828], R13 ;  /* 0x0308280d100095a7 */ /* 0x000e64000802007f */
[----:B-1----:R-:W-:Y:S05]  /*af70*/  @!P1 BRA `(.L_x_2629) ;  /* 0xfffffffc00f09947 */ /* 0x002fea000383ffff */
[----:B------:R-:W-:Y:S05]  /*af80*/  BRA `(.L_x_2658) ;  /* 0xfffffff000947947 */ /* 0x000fea000383ffff */
.L_x_2631:
[----:B------:R1:W1:Y:S02]  /*af90*/  SYNCS.PHASECHK.TRANS64.TRYWAIT P0, [R3+URZ+0x30840], R0 ;  /* 0x03084000030075a7 */ /* 0x000264000800017f */
[----:B-1----:R-:W-:Y:S05]  /*afa0*/  @!P0 NANOSLEEP.SYNCS 0x989680 ;  /* 0x009896800000895d */ /* 0x002fea0003900000 */
[----:B------:R-:W1:Y:S02]  /*afb0*/  @!P0 SYNCS.PHASECHK.TRANS64 P0, [R3+URZ+0x30840], R0 ;  /* 0x03084000030085a7 */ /* 0x000e64000800007f */
[----:B-1----:R-:W-:Y:S05]  /*afc0*/  @!P0 BRA `(.L_x_2631) ;  /* 0xfffffffc00f08947 */ /* 0x002fea000383ffff */
[----:B------:R-:W-:Y:S05]  /*afd0*/  BRA `(.L_x_2659) ;  /* 0xfffffff400487947 */ /* 0x000fea000383ffff */
.L_x_2633:
[----:B------:R-:W-:Y:S01]  /*afe0*/  BSSY B0, `(.L_x_2660) ;  /* 0x0000006000007945 */ /* 0x000fe20003800000 */
[----:B------:R-:W-:-:S07]  /*aff0*/  IMAD.MOV.U32 R15, RZ, RZ, -0x1 ;  /* 0xffffffffff0f7424 */ /* 0x000fce00078e00ff */
[----:B------:R-:W-:Y:S05]  /*b000*/  WARPSYNC.COLLECTIVE R15, `(.L_x_2661) ;  /* 0x000000000f0c7348 */ /* 0x000fea0003c00000 */
[----:B------:R-:W-:Y:S02]  /*b010*/  ELECT P6, UR62, PT ;  /* 0x00000000003e782f */ /* 0x000fe400038c0000 */
[----:B------:R-:W-:Y:S01]  /*b020*/  MOV R14, UR62 ;  /* 0x0000003e000e7c02 */ /* 0x000fe20008000f00 */
[----:B------:R-:W-:Y:S10]  /*b030*/  ENDCOLLECTIVE ;  /* 0x000000000000791b */ /* 0x000ff40003800000 */
.L_x_2661:
[----:B------:R-:W-:Y:S05]  /*b040*/  BSYNC B0 ;  /* 0x0000000000007941 */ /* 0x000fea0003800000 */
.L_x_2660:
[----:B------:R-:W-:Y:S05]  /*b050*/  BRA `(.L_x_2662) ;  /* 0xfffffff400f47947 */ /* 0x000fea000383ffff */
.L_x_2635:
[----:B-1----:R1:W2:Y:S02]  /*b060*/  SYNCS.PHASECHK.TRANS64.TRYWAIT P0, [R6+URZ], R5 ;  /* 0x00000005060075a7 */ /* 0x0022a4000800017f */
[----:B--2---:R-:W-:Y:S05]  /*b070*/  @!P0 NANOSLEEP.SYNCS 0x989680 ;  /* 0x009896800000895d */ /* 0x004fea0003900000 */
[----:B------:R-:W2:Y:S02]  /*b080*/  @!P0 SYNCS.PHASECHK.TRANS64 P0, [R6+URZ], R5 ;  /* 0x00000005060085a7 */ /* 0x000ea4000800007f */
[----:B--2---:R-:W-:Y:S05]  /*b090*/  @!P0 BRA `(.L_x_2635) ;  /* 0xfffffffc00f08947 */ /* 0x004fea000383ffff */
[----:B------:R-:W-:Y:S05]  /*b0a0*/  BRA `(.L_x_2663) ;  /* 0xfffffff800347947 */ /* 0x000fea000383ffff */
.L_x_2636:
[----:B--2---:R2:W3:Y:S02]  /*b0b0*/  SYNCS.PHASECHK.TRANS64.TRYWAIT P0, [R3+URZ], R2 ;  /* 0x00000002030075a7 */ /* 0x0044e4000800017f */
[----:B---3--:R-:W-:Y:S05]  /*b0c0*/  @!P0 NANOSLEEP.SYNCS 0x989680 ;  /* 0x009896800000895d */ /* 0x008fea0003900000 */
[----:B------:R-:W3:Y:S02]  /*b0d0*/  @!P0 SYNCS.PHASECHK.TRANS64 P0, [R3+URZ], R2 ;  /* 0x00000002030085a7 */ /* 0x000ee4000800007f */
[----:B---3--:R-:W-:Y:S05]  /*b0e0*/  @!P0 BRA `(.L_x_2636) ;  /* 0xfffffffc00f08947 */ /* 0x008fea000383ffff */
[----:B------:R-:W-:Y:S05]  /*b0f0*/  BRA `(.L_x_2664) ;  /* 0xfffffff800287947 */ /* 0x000fea000383ffff */
.L_x_2638:
[----:B--2---:R2:W3:Y:S02]  /*b100*/  SYNCS.PHASECHK.TRANS64.TRYWAIT P0, [R0+URZ], R5 ;  /* 0x00000005000075a7 */ /* 0x0044e4000800017f */
[----:B---3--:R-:W-:Y:S05]  /*b110*/  @!P0 NANOSLEEP.SYNCS 0x989680 ;  /* 0x009896800000895d */ /* 0x008fea0003900000 */
[----:B------:R-:W3:Y:S02]  /*b120*/  @!P0 SYNCS.PHASECHK.TRANS64 P0, [R0+URZ], R5 ;  /* 0x00000005000085a7 */ /* 0x000ee4000800007f */
[----:B---3--:R-:W-:Y:S05]  /*b130*/  @!P0 BRA `(.L_x_2638) ;  /* 0xfffffffc00f08947 */ /* 0x008fea000383ffff */
[----:B------:R-:W-:Y:S05]  /*b140*/  BRA `(.L_x_2665) ;  /* 0xfffffff8002c7947 */ /* 0x000fea000383ffff */
.L_x_2666:
        /* <DEDUP_REMOVED lines=11> */
.L_x_7307:


//--------------------- .text._ZN7cutlass13device_kernelIN5flash11enable_sm90INS1_16FlashAttnBwdSm90INS1_25CollectiveMainloopBwdSm90ILi2ELi2ELi2EN4cute5tupleIJNS5_1CILi1EEES8_S8_EEENS6_IJNS7_ILi64EEENS7_ILi128EEESB_EEENS_10bfloat16_tEfNS_4arch4Sm90ELb1ELb0ELb1ELb0ELb0ELb1ELb0ELb0ELi2ELi1ELi2ELi1ELb0EEENS1_24CollectiveEpilogueBwdGQAISC_fSF_Li256ELb0ELb0EEENS1_25SingleTileBwdLPTSchedulerILb0ELi128ELb0EEEEEEEEEvNT_6ParamsE --------------------------
	.section	.text._ZN7cutlass13device_kernelIN5flash11enable_sm90INS1_16FlashAttnBwdSm90INS1_25CollectiveMainloopBwdSm90ILi2ELi2ELi2EN4cute5tupleIJNS5_1CILi1EEES8_S8_EEENS6_IJNS7_ILi64EEENS7_ILi128EEESB_EEENS_10bfloat16_tEfNS_4arch4Sm90ELb1ELb0ELb1ELb0ELb0ELb1ELb0ELb0ELi2ELi1ELi2ELi1ELb0EEENS1_24CollectiveEpilogueBwdGQAISC_fSF_Li256ELb0ELb0EEENS1_25SingleTileBwdLPTSchedulerILb0ELi128ELb0EEEEEEEEEvNT_6ParamsE,"ax",@progbits
	.align	128
.text._ZN7cutlass13device_kernelIN5flash11enable_sm90INS1_16FlashAttnBwdSm90INS1_25CollectiveMainloopBwdSm90ILi2ELi2ELi2EN4cute5tupleIJNS5_1CILi1EEES8_S8_EEENS6_IJNS7_ILi64EEENS7_ILi128EEESB_EEENS_10bfloat16_tEfNS_4arch4Sm90ELb1ELb0ELb1ELb0ELb0ELb1ELb0ELb0ELi2ELi1ELi2ELi1ELb0EEENS1_24CollectiveEpilogueBwdGQAISC_fSF_Li256ELb0ELb0EEENS1_25SingleTileBwdLPTSchedulerILb0ELi128ELb0EEEEEEEEEvNT_6ParamsE:
        .type           _ZN7cutlass13device_kernelIN5flash11enable_sm90INS1_16FlashAttnBwdSm90INS1_25CollectiveMainloopBwdSm90ILi2ELi2ELi2EN4cute5tupleIJNS5_1CILi1EEES8_S8_EEENS6_IJNS7_ILi64EEENS7_ILi128EEESB_EEENS_10bfloat16_tEfNS_4arch4Sm90ELb1ELb0ELb1ELb0ELb0ELb1ELb0ELb0ELi2ELi1ELi2ELi1ELb0EEENS1_24CollectiveEpilogueBwdGQAISC_fSF_Li256ELb0ELb0EEENS1_25SingleTileBwdLPTSchedulerILb0ELi128ELb0EEEEEEEEEvNT_6ParamsE,@function
        .size           _ZN7cutlass13device_kernelIN5flash11enable_sm90INS1_16FlashAttnBwdSm90INS1_25CollectiveMainloopBwdSm90ILi2ELi2ELi2EN4cute5tupleIJNS5_1CILi1EEES8_S8_EEENS6_IJNS7_ILi64EEENS7_ILi128EEESB_EEENS_10bfloat16_tEfNS_4arch4Sm90ELb1ELb0ELb1ELb0ELb0ELb1ELb0ELb0ELi2ELi1ELi2ELi1ELb0EEENS1_24CollectiveEpilogueBwdGQAISC_fSF_Li256ELb0ELb0EEENS1_25SingleTileBwdLPTSchedulerILb0ELi128ELb0EEEEEEEEEvNT_6ParamsE,(.L_x_7308 - _ZN7cutlass13device_kernelIN5flash11enable_sm90INS1_16FlashAttnBwdSm90INS1_25CollectiveMainloopBwdSm90ILi2ELi2ELi2EN4cute5tupleIJNS5_1CILi1EEES8_S8_EEENS6_IJNS7_ILi64EEENS7_ILi128EEESB_EEENS_10bfloat16_tEfNS_4arch4Sm90ELb1ELb0ELb1ELb0ELb0ELb1ELb0ELb0ELi2ELi1ELi2ELi1ELb0EEENS1_24CollectiveEpilogueBwdGQAISC_fSF_Li256ELb0ELb0EEENS1_25SingleTileBwdLPTSchedulerILb0ELi128ELb0EEEEEEEEEvNT_6ParamsE)
        .other          _ZN7cutlass13device_kernelIN5flash11enable_sm90INS1_16FlashAttnBwdSm90INS1_25CollectiveMainloopBwdSm90ILi2ELi2ELi2EN4cute5tupleIJNS5_1CILi1EEES8_S8_EEENS6_IJNS7_ILi64EEENS7_ILi128EEESB_EEENS_10bfloat16_tEfNS_4arch4Sm90ELb1ELb0ELb1ELb0ELb0ELb1ELb0ELb0ELi2ELi1ELi2ELi1ELb0EEENS1_24CollectiveEpilogueBwdGQAISC_fSF_Li256ELb0ELb0EEENS1_25SingleTileBwdLPTSchedulerILb0ELi128ELb0EEEEEEEEEvNT_6ParamsE,@"STO_CUDA_ENTRY STV_DEFAULT"
_ZN7cutlass13device_kernelIN5flash11enable_sm90INS1_16FlashAttnBwdSm90INS1_25CollectiveMainloopBwdSm90ILi2ELi2ELi2EN4cute5tupleIJNS5_1CILi1EEES8_S8_EEENS6_IJNS7_ILi64EEENS7_ILi128EEESB_EEENS_10bfloat16_tEfNS_4arch4Sm90ELb1ELb0ELb1ELb0ELb0ELb1ELb0ELb0ELi2ELi1ELi2ELi1ELb0EEENS1_24CollectiveEpilogueBwdGQAISC_fSF_Li256ELb0ELb0EEENS1_25SingleTileBwdLPTSchedulerILb0ELi128ELb0EEEEEEEEEvNT_6ParamsE:
        /* <DEDUP_REMOVED lines=24> */
.L_x_2668:
[----:B------:R-:W-:Y:S05]  /*0180*/  BSYNC B0 ;  /* 0x0000000000007941 */ /* 0x000fea0003800000 */
.L_x_2667:
        /* <DEDUP_REMOVED lines=37> */
.L_x_2669:
        /* <DEDUP_REMOVED lines=22> */
.L_x_2670:
[----:B------:R-:W-:Y:S01]  /*0540*/  PLOP3.LUT P0, PT, PT, PT, UP0, 0x80, 0x0 ;  /* 0x000000000000781c */ /* 0x000fe20003f0f008 */
[----:B------:R-:W-:Y:S01]  /*0550*/  NOP ;  /* 0x0000000000007918 */ /* 0x000fe20000000000 */
[----:B------:R-:W-:Y:S01]  /*0560*/  BSSY B6, `(.L_x_2671) ;  /* 0x00007f7000067945 */ /* 0x000fe20003800000 */
[----:B-12-4-:R-:W-:Y:S10]  /*0570*/  BAR.SYNC.DEFER_BLOCKING 0x0 ;  /* 0x0000000000007b1d */ /* 0x016ff40000010000 */
[----:B------:R-:W-:Y:S05]  /*0580*/  @!P0 BRA `(.L_x_2672) ;  /* 0x0000004c00748947 */ /* 0x000fea0003800000 */
.L_x_2673:
        /* <DEDUP_REMOVED lines=32> */
.L_x_2674:
[----:B------:R-:W-:Y:S01]  /*0790*/  ULDC UR7, c[0x0][0x8cc] ;  /* 0x0002330000077ab9 */ /* 0x000fe20000000800 */
[----:B------:R-:W-:Y:S01]  /*07a0*/  UMOV UR36, UR10 ;  /* 0x0000000a00247c82 */ /* 0x000fe20008000000 */
[----:B------:R-:W-:-:S11]  /*07b0*/  UISETP.NE.AND UP0, UPT, UR7, 0x1, UPT ;  /* 0x000000010700788c */ /* 0x000fd6000bf05270 */
[----:B------:R-:W-:Y:S02]  /*07c0*/  @UP0 ULDC.64 UR8, c[0x0][0x8d0] ;  /* 0x0002340000080ab9 */ /* 0x000fe40000000a00 */
[----:B------:R-:W-:-:S04]  /*07d0*/  UIMAD.WIDE.U32 UR4, UR10, UR8, URZ ;  /* 0x000000080a0472a5 */ /* 0x000fc8000f8e003f */
[----:B------:R-:W-:-:S04]  /*07e0*/  @UP0 USHF.R.U32.HI UR36, URZ, UR9, UR5 ;  /* 0x000000093f240299 */ /* 0x000fc80008011605 */
[----:B------:R-:W-:-:S12]  /*07f0*/  UIMAD UR4, UR36, UR7, URZ ;  /* 0x00000007240472a4 */ /* 0x000fd8000f8e023f */
.L_x_2675:
        /* <DEDUP_REMOVED lines=118> */
.L_x_2679:
        /* <DEDUP_REMOVED lines=15> */
.L_x_2678:
        /* <DEDUP_REMOVED lines=23> */
.L_x_2681:
        /* <DEDUP_REMOVED lines=15> */
.L_x_2680:
        /* <DEDUP_REMOVED lines=8> */
.L_x_2755:
        /* <DEDUP_REMOVED lines=15> */
.L_x_2683:
        /* <DEDUP_REMOVED lines=105> */
.L_x_2695:
[----:B------:R-:W-:-:S05]  /*1ab0*/  IMAD.U32 R0, RZ, RZ, UR38 ;  /* 0x00000026ff007e24 */ /* 0x000fca000f8e00ff */
[----:B------:R-:W-:-:S04]  /*1ac0*/  LOP3.LUT R0, R0, 0x1, RZ, 0xfc, !PT ;  /* 0x0000000100007812 */ /* 0x000fc800078efcff */
[----:B------:R-:W-:-:S13]  /*1ad0*/  ISETP.NE.AND P0, PT, R0, 0x3, PT ;  /* 0x000000030000780c */ /* 0x000fda0003f05270 */
[----:B------:R-:W-:Y:S05]  /*1ae0*/  @!P0 BRA `(.L_x_2685) ;  /* 0x0000000000048947 */ /* 0x000fea0003800000 */
[----:B------:R-:W-:Y:S01]  /*1af0*/  BPT.TRAP 0x1 ;  /* 0x000000040000795c */ /* 0x000fe20000300000 */
.L_x_2685:
        /* <DEDUP_REMOVED lines=8> */
.L_x_2686:
[----:B---3--:R-:W-:Y:S05]  /*1b80*/  @P1 BRA `(.L_x_2687) ;  /* 0x0000000000081947 */ /* 0x008fea0003800000 */
[----:B------:R-:W3:Y:S02]  /*1b90*/  SYNCS.PHASECHK.TRANS64.TRYWAIT P1, [R0+URZ+0x30810], R209 ;  /* 0x030810d1000075a7 */ /* 0x000ee4000802017f */
[----:B---3--:R-:W-:Y:S05]  /*1ba0*/  @!P1 BRA `(.L_x_2688) ;  /* 0x00000068008c9947 */ /* 0x008fea0003800000 */
.L_x_2687:
        /* <DEDUP_REMOVED lines=84> */
.L_x_2689:
[----:B------:R1:W1:Y:S01]  /*20f0*/  SYNCS.PHASECHK.TRANS64.TRYWAIT P1, [R0+URZ+0x30830], R209 ;  /* 0x030830d1000075a7 */ /* 0x000262000802017f */
[----:B------:R-:W-:Y:S05]  /*2100*/  @!P0 BRA `(.L_x_2690) ;  /* 0x0000000000048947 */ /* 0x000fea0003800000 */
[----:B------:R-:W-:Y:S01]  /*2110*/  BPT.TRAP 0x1 ;  /* 0x000000040000795c */ /* 0x000fe20000300000 */
.L_x_2690:
        /* <DEDUP_REMOVED lines=54> */
.L_x_2691:
        /* <DEDUP_REMOVED lines=294> */
[----:B------:R-:W-:Y:S01]  /*36e0*/  FMUL.FTZ R164, R164, R169 ;  /* 0x000000a9a4a47220 */ /* 0x000fe20000410000 */
[----:B--2---:R-:W-:-:S05]  /*36f0*/  FADD.FTZ R176, R176, -R10 ;  /* 0x8000000ab0b07221 */ /* 0x004fca0000010000 */
[----:B------:R-:W-:Y:S01]  /*3700*/  MUFU.EX2 R211, R211 ;  /* 0x000000d300d37308 */ /* 0x000fe20000000800 */
[----:B------:R-:W-:-:S07]  /*3710*/  FADD.FTZ R169, R178, -R10 ;  /* 0x8000000ab2a97221 */ /* 0x000fce0000010000 */
[----:B------:R-:W2:Y:S01]  /*3720*/  MUFU.EX2 R18, R199 ;  /* 0x000000c700127308 */ /* 0x000ea20000000800 */
[----:B------:R-:W-:-:S07]  /*3730*/  FADD.FTZ R172, R172, -R8 ;  /* 0x80000008acac7221 */ /* 0x000fce0000010000 */
[----:B------:R-:W2:Y:S01]  /*3740*/  MUFU.EX2 R215, R215 ;  /* 0x000000d700d77308 */ /* 0x000ea20000000800 */
[----:B------:R-:W-:-:S07]  /*3750*/  FMUL.FTZ R160, R160, R165 ;  /* 0x000000a5a0a07220 */ /* 0x000fce0000410000 */
[----:B------:R-:W-:Y:S01]  /*3760*/  MUFU.EX2 R217, R217 ;  /* 0x000000d900d97308 */ /* 0x000fe20000000800 */
[----:B------:R-:W-:-:S07]  /*3770*/  FADD.FTZ R8, R174, -R8 ;  /* 0x80000008ae087221 */ /* 0x000fce0000010000 */
[----:B------:R-:W-:Y:S01]  /*3780*/  MUFU.EX2 R219, R219 ;  /* 0x000000db00db7308 */ /* 0x000fe20000000800 */
[----:B------:R-:W-:-:S07]  /*3790*/  FFMA.FTZ R184, -R191, R191, 1 ;  /* 0x3f800000bfb87423 */ /* 0x000fce00000101bf */
[----:B------:R-:W2:Y:S01]  /*37a0*/  MUFU.EX2 R216, R216 ;  /* 0x000000d800d87308 */ /* 0x000ea20000000800 */
[----:B----4-:R-:W-:-:S07]  /*37b0*/  FMUL.FTZ R167, R213, R176 ;  /* 0x000000b0d5a77220 */ /* 0x010fce0000410000 */
[----:B------:R-:W4:Y:S08]  /*37c0*/  MUFU.EX2 R218, R218 ;  /* 0x000000da00da7308 */ /* 0x000f300000000800 */
[----:B------:R-:W4:Y:S01]  /*37d0*/  MUFU.EX2 R9, R220 ;  /* 0x000000dc00097308 */ /* 0x000f220000000800 */
[----:B------:R-:W-:Y:S01]  /*37e0*/  FFMA.FTZ R165, -R190, R190, 1 ;  /* 0x3f800000bea57423 */ /* 0x000fe200000101be */
[----:B------:R-:W-:Y:S01]  /*37f0*/  FFMA.FTZ R185, -R236, R236, 1 ;  /* 0x3f800000ecb97423 */ /* 0x000fe200000101ec */
        /* <DEDUP_REMOVED lines=24> */
[----:B------:R-:W-:Y:S01]  /*3980*/  FMUL.FTZ R179, R216, R179 ;  /* 0x000000b3d8b37220 */ /* 0x000fe20000410000 */
[----:B------:R-:W-:Y:S01]  /*3990*/  FFMA.FTZ R234, -R234, R234, 1 ;  /* 0x3f800000eaea7423 */ /* 0x000fe200000101ea */
[----:B------:R-:W-:Y:S01]  /*39a0*/  FFMA.FTZ R232, -R232, R232, 1 ;  /* 0x3f800000e8e87423 */ /* 0x000fe200000101e8 */
[----:B------:R-:W-:Y:S01]  /*39b0*/  FFMA.FTZ R233, -R233, R233, 1 ;  /* 0x3f800000e9e97423 */ /* 0x000fe200000101e9 */
[----:B------:R-:W-:Y:S01]  /*39c0*/  FFMA.FTZ R231, -R231, R231, 1 ;  /* 0x3f800000e7e77423 */ /* 0x000fe200000101e7 */
[----:B------:R-:W-:Y:S01]  /*39d0*/  FMUL.FTZ R15, R217, R180 ;  /* 0x000000b4d90f7220 */ /* 0x000fe20000410000 */
[----:B----4-:R-:W-:Y:S01]  /*39e0*/  FMUL.FTZ R167, R218, R167 ;  /* 0x000000a7daa77220 */ /* 0x010fe20000410000 */
        /* <DEDUP_REMOVED lines=150> */
.L_x_2693:
        /* <DEDUP_REMOVED lines=49> */
.L_x_2694:
        /* <DEDUP_REMOVED lines=78> */
.L_x_2677:
[----:B------:R-:W-:Y:S05]  /*4b40*/  @P0 BRA `(.L_x_2676) ;  /* 0x0000003800600947 */ /* 0x000fea0003800000 */
[----:B------:R-:W1:Y:S01]  /*4b50*/  S2R R4, SR_TID.X ;  /* 0x0000000000047919 */ /* 0x000e620000002100 */
[----:B------:R-:W2:Y:S01]  /*4b60*/  S2UR UR5, SR_CgaCtaId ;  /* 0x00000000000579c3 */ /* 0x000ea20000008800 */
[----:B------:R-:W-:Y:S01]  /*4b70*/  ULDC UR4, c[0x0][0x850] ;  /* 0x0002140000047ab9 */ /* 0x000fe20000000800 */
[----:B------:R-:W-:Y:S01]  /*4b80*/  USHF.L.U32 UR8, UR36, 0xe, URZ ;  /* 0x0000000e24087899 */ /* 0x000fe2000800063f */
[----:B------:R-:W-:Y:S01]  /*4b90*/  BSSY B0, `(.L_x_2696) ;  /* 0x0000054000007945 */ /* 0x000fe20003800000 */
[----:B------:R-:W-:Y:S01]  /*4ba0*/  UISETP.NE.AND UP0, UPT, UR4, 0x1, UPT ;  /* 0x000000010400788c */ /* 0x000fe2000bf05270 */
[----:B------:R-:W-:Y:S02]  /*4bb0*/  ULDC.64 UR12, c[0x0][0x818] ;  /* 0x00020600000c7ab9 */ /* 0x000fe40000000a00 */
[----:B------:R-:W-:Y:S01]  /*4bc0*/  UMOV UR4, 0x400 ;  /* 0x0000040000047882 */ /* 0x000fe20000000000 */
[----:B------:R-:W-:Y:S01]  /*4bd0*/  USHF.R.S32.HI UR9, URZ, 0x1f, UR8 ;  /* 0x0000001f3f097899 */ /* 0x000fe20008011408 */
[----:B------:R-:W-:Y:S01]  /*4be0*/  ULDC.64 UR14, c[0x0][0x820] ;  /* 0x00020800000e7ab9 */ /* 0x000fe20000000a00 */
[----:B------:R-:W-:-:S05]  /*4bf0*/  ULDC.64 UR16, c[0x0][0x848] ;  /* 0x0002120000107ab9 */ /* 0x000fca0000000a00 */
[----:B------:R-:W-:Y:S02]  /*4c00*/  @UP0 ULDC UR6, c[0x0][0x854] ;  /* 0x0002150000060ab9 */ /* 0x000fe40000000800 */
[----:B------:R-:W-:Y:S02]  /*4c10*/  UIMAD.WIDE.U32 UR6, UR40, UR6, URZ ;  /* 0x00000006280672a5 */ /* 0x000fe4000f8e003f */
[----:B--2---:R-:W-:-:S03]  /*4c20*/  ULEA UR4, UR5, UR4, 0x18 ;  /* 0x0000000405047291 */ /* 0x004fc6000f8ec03f */
[----:B------:R-:W-:Y:S02]  /*4c30*/  @UP0 ULDC UR5, c[0x0][0x858] ;  /* 0x0002160000050ab9 */ /* 0x000fe40000000800 */
[----:B------:R-:W-:Y:S01]  /*4c40*/  @UP0 USHF.R.U32.HI UR40, URZ, UR5, UR7 ;  /* 0x000000053f280299 */ /* 0x000fe20008011607 */
[----:B-1----:R-:W-:-:S03]  /*4c50*/  VIADD R5, R4, 0xffffff80 ;  /* 0xffffff8004057836 */ /* 0x002fc60000000000 */
[----:B------:R-:W-:Y:S02]  /*4c60*/  USHF.R.S32.HI UR5, URZ, 0x1f, UR40 ;  /* 0x0000001f3f057899 */ /* 0x000fe40008011428 */
[----:B------:R-:W-:Y:S01]  /*4c70*/  UIMAD.WIDE.U32 UR6, UR40, UR12, UR8 ;  /* 0x0000000c280672a5 */ /* 0x000fe2000f8e0008 */
[----:B------:R-:W-:Y:S01]  /*4c80*/  SHF.R.S32.HI R0, RZ, 0x1f, R5 ;  /* 0x0000001fff007819 */ /* 0x000fe20000011405 */
[----:B------:R-:W-:Y:S01]  /*4c90*/  UIMAD UR10, UR5, UR12, URZ ;  /* 0x0000000c050a72a4 */ /* 0x000fe2000f8e023f */
[----:B------:R-:W-:Y:S01]  /*4ca0*/  BAR.SYNC.DEFER_BLOCKING 0x1, 0x100 ;  /* 0x0044000000007b1d */ /* 0x000fe20000010000 */
[----:B------:R-:W-:Y:S02]  /*4cb0*/  ISETP.NE.AND P0, PT, R5, RZ, PT ;  /* 0x000000ff0500720c */ /* 0x000fe40003f05270 */
[----:B------:R-:W-:Y:S01]  /*4cc0*/  LEA.HI R2, R0, R5, RZ, 0x7 ;  /* 0x0000000500027211 */ /* 0x000fe200078f38ff */
[----:B------:R-:W-:-:S03]  /*4cd0*/  UIMAD UR10, UR40, UR13, UR10 ;  /* 0x0000000d280a72a4 */ /* 0x000fc6000f8e020a */
[C---:B------:R-:W-:Y:S01]  /*4ce0*/  LOP3.LUT R0, R2.reuse, 0xfffff80, RZ, 0xc0, !PT ;  /* 0x0fffff8002007812 */ /* 0x040fe200078ec0ff */
[----:B------:R-:W-:Y:S01]  /*4cf0*/  IMAD.SHL.U32 R2, R2, 0x40, RZ ;  /* 0x0000004002027824 */ /* 0x000fe200078e00ff */
[----:B------:R-:W-:Y:S01]  /*4d00*/  ULDC.64 UR12, c[0x0][0x840] ;  /* 0x00021000000c7ab9 */ /* 0x000fe20000000a00 */
[----:B------:R-:W-:Y:S02]  /*4d10*/  UIADD3 UR7, UR7, UR10, URZ ;  /* 0x0000000a07077290 */ /* 0x000fe4000fffe03f */
[----:B------:R-:W-:Y:S01]  /*4d20*/  IMAD.IADD R0, R5, 0x1, -R0 ;  /* 0x0000000105007824 */ /* 0x000fe200078e0a00 */
[----:B------:R-:W-:Y:S01]  /*4d30*/  LOP3.LUT R3, R2, 0x3fffe000, RZ, 0xc0, !PT ;  /* 0x3fffe00002037812 */ /* 0x000fe200078ec0ff */
[----:B------:R-:W-:Y:S02]  /*4d40*/  UIMAD UR5, UR5, UR12, URZ ;  /* 0x0000000c050572a4 */ /* 0x000fe4000f8e023f */
[----:B------:R-:W-:Y:S02]  /*4d50*/  UIMAD.WIDE.U32 UR8, UR40, UR12, UR8 ;  /* 0x0000000c280872a5 */ /* 0x000fe4000f8e0008 */
[----:B------:R-:W-:Y:S01]  /*4d60*/  IMAD R0, R0, 0x4, R3 ;  /* 0x0000000400007824 */ /* 0x000fe200078e0203 */
[----:B------:R-:W-:-:S02]  /*4d70*/  UIMAD UR12, UR40, UR13, UR5 ;  /* 0x0000000d280c72a4 */ /* 0x000fc4000f8e0205 */
[----:B------:R-:W-:Y:S02]  /*4d80*/  USHF.R.S32.HI UR5, URZ, 0x1f, UR37 ;  /* 0x0000001f3f057899 */ /* 0x000fe40008011425 */
[----:B------:R-:W-:Y:S01]  /*4d90*/  LEA R0, R0, UR4, 0x2 ;  /* 0x0000000400007c11 */ /* 0x000fe2000f8e10ff */
[----:B------:R-:W-:Y:S02]  /*4da0*/  UIADD3 UR9, UR9, UR12, URZ ;  /* 0x0000000c09097290 */ /* 0x000fe4000fffe03f */
[----:B------:R-:W-:Y:S02]  /*4db0*/  UIMAD UR11, UR5, UR14, URZ ;  /* 0x0000000e050b72a4 */ /* 0x000fe4000f8e023f */
[----:B------:R1:W-:Y:S01]  /*4dc0*/  STS.128 [R0], R24 ;  /* 0x0000001800007388 */ /* 0x0003e20000000c00 */
[----:B------:R-:W-:Y:S02]  /*4dd0*/  UIMAD UR5, UR5, UR16, URZ ;  /* 0x00000010050572a4 */ /* 0x000fe4000f8e023f */
[----:B------:R-:W-:Y:S01]  /*4de0*/  UIMAD UR11, UR37, UR15, UR11 ;  /* 0x0000000f250b72a4 */ /* 0x000fe2000f8e020b */
[----:B------:R1:W-:Y:S01]  /*4df0*/  STS.128 [R0+0x800], R28 ;  /* 0x0008001c00007388 */ /* 0x0003e20000000c00 */
[----:B------:R-:W-:-:S02]  /*4e00*/  UIMAD.WIDE.U32 UR6, UR37, UR14, UR6 ;  /* 0x0000000e250672a5 */ /* 0x000fc4000f8e0006 */
[----:B------:R-:W-:Y:S01]  /*4e10*/  UIMAD UR5, UR37, UR17, UR5 ;  /* 0x00000011250572a4 */ /* 0x000fe2000f8e0205 */
[----:B------:R1:W-:Y:S01]  /*4e20*/  STS.128 [R0+0x1000], R32 ;  /* 0x0010002000007388 */ /* 0x0003e20000000c00 */
[----:B------:R-:W-:Y:S01]  /*4e30*/  UIMAD.WIDE.U32 UR8, UR37, UR16, UR8 ;  /* 0x00000010250872a5 */ /* 0x000fe2000f8e0008 */
[----:B------:R-:W-:Y:S02]  /*4e40*/  ULDC.64 UR12, c[0x0][0x800] ;  /* 0x00020000000c7ab9 */ /* 0x000fe40000000a00 */
[----:B------:R1:W-:Y:S01]  /*4e50*/  STS.128 [R0+0x1800], R36 ;  /* 0x0018002400007388 */ /* 0x0003e20000000c00 */
[----:B------:R-:W-:Y:S01]  /*4e60*/  ULDC.64 UR14, c[0x0][0x828] ;  /* 0x00020a00000e7ab9 */ /* 0x000fe20000000a00 */
[----:B------:R-:W-:Y:S02]  /*4e70*/  UIADD3 UR7, UR7, UR11, URZ ;  /* 0x0000000b07077290 */ /* 0x000fe4000fffe03f */
[----:B------:R1:W-:Y:S01]  /*4e80*/  STS.128 [R0+0x2000], R40 ;  /* 0x0020002800007388 */ /* 0x0003e20000000c00 */
[----:B------:R-:W-:-:S02]  /*4e90*/  ULEA UR12, UP0, UR6, UR12, 0x2 ;  /* 0x0000000c060c7291 */ /* 0x000fc4000f80103f */
[----:B------:R-:W-:Y:S01]  /*4ea0*/  UIADD3 UR5, UR9, UR5, URZ ;  /* 0x0000000509057290 */ /* 0x000fe2000fffe03f */
[----:B------:R1:W-:Y:S01]  /*4eb0*/  STS.128 [R0+0x2800], R44 ;  /* 0x0028002c00007388 */ /* 0x0003e20000000c00 */
[----:B------:R-:W-:Y:S02]  /*4ec0*/  ULEA UR14, UP1, UR8, UR14, 0x2 ;  /* 0x0000000e080e7291 */ /* 0x000fe4000f82103f */
        /* <DEDUP_REMOVED lines=25> */
.L_x_2698:
[----:B------:R-:W-:Y:S01]  /*5060*/  @P0 ELECT P1, URZ, PT ;  /* 0x00000000003f082f */ /* 0x000fe20003820000 */
[----:B------:R2:W-:-:S12]  /*5070*/  UBLKRED.G.S.ADD.F32.RN [UR6], [UR4], UR5, desc[UR8] ;  /* 0x00000806040073bb */ /* 0x0005d800080a1405 */
[----:B------:R-:W-:Y:S02]  /*5080*/  @P1 PLOP3.LUT P0, PT, P1, PT, PT, 0x8, 0x0 ;  /* 0x000000000000181c */ /* 0x000fe40000f0e170 */
[----:B------:R-:W-:-:S11]  /*5090*/  PLOP3.LUT P1, PT, PT, PT, PT, 0x8, 0x0 ;  /* 0x000000000000781c */ /* 0x000fd60003f2e170 */
[----:B--2---:R-:W-:Y:S05]  /*50a0*/  @P0 BRA.U.ANY `(.L_x_2698) ;  /* 0xfffffffd00ec0947 */ /* 0x004fea000393ffff */
[----:B------:R0:W-:Y:S01]  /*50b0*/  UTMACMDFLUSH ;  /* 0x00000000000079b7 */ /* 0x0001e20000000000 */
[----:B------:R-:W-:-:S04]  /*50c0*/  DEPBAR.LE SB0, 0x0 ;  /* 0x000080000000791a */ /* 0x000fc80000000000 */
.L_x_2697:
[----:B------:R-:W-:Y:S05]  /*50d0*/  BSYNC B0 ;  /* 0x0000000000007941 */ /* 0x000fea0003800000 */
.L_x_2696:
        /* <DEDUP_REMOVED lines=32> */
.L_x_2699:
        /* <DEDUP_REMOVED lines=8> */
.L_x_2672:
        /* <DEDUP_REMOVED lines=29> */
.L_x_2701:
[----:B------:R-:W-:Y:S01]  /*5530*/  ULDC UR9, c[0x0][0x8cc] ;  /* 0x0002330000097ab9 */ /* 0x000fe20000000800 */
[----:B------:R-:W-:Y:S01]  /*5540*/  UMOV UR7, UR8 ;  /* 0x0000000800077c82 */ /* 0x000fe20008000000 */
[----:B------:R-:W-:-:S11]  /*5550*/  UISETP.NE.AND UP0, UPT, UR9, 0x1, UPT ;  /* 0x000000010900788c */ /* 0x000fd6000bf05270 */
[----:B------:R-:W-:Y:S02]  /*5560*/  @UP0 ULDC.64 UR10, c[0x0][0x8d0] ;  /* 0x00023400000a0ab9 */ /* 0x000fe40000000a00 */
[----:B------:R-:W-:-:S04]  /*5570*/  UIMAD.WIDE.U32 UR4, UR8, UR10, URZ ;  /* 0x0000000a080472a5 */ /* 0x000fc8000f8e003f */
[----:B------:R-:W-:-:S04]  /*5580*/  @UP0 USHF.R.U32.HI UR7, URZ, UR11, UR5 ;  /* 0x0000000b3f070299 */ /* 0x000fc80008011605 */
[----:B------:R-:W-:-:S12]  /*5590*/  UIMAD UR4, UR7, UR9, URZ ;  /* 0x00000009070472a4 */ /* 0x000fd8000f8e023f */
.L_x_2702:
        /* <DEDUP_REMOVED lines=67> */
.L_x_2705:
[----:B------:R-:W-:Y:S05]  /*59d0*/  BSYNC B0 ;  /* 0x0000000000007941 */ /* 0x000fea0003800000 */
.L_x_2704:
        /* <DEDUP_REMOVED lines=19> */
.L_x_2707:
[----:B------:R-:W-:Y:S05]  /*5b10*/  BSYNC B0 ;  /* 0x0000000000007941 */ /* 0x000fea0003800000 */
.L_x_2706:
[----:B------:R-:W-:Y:S06]  /*5b20*/  BAR.ARV 0xa, 0xa0 ;  /* 0x0282800000007b1d */ /* 0x000fec0000002000 */
[----:B------:R-:W-:Y:S04]  /*5b30*/  BSSY B0, `(.L_x_2708) ;  /* 0x0000003000007945 */ /* 0x000fe80003800000 */
[----:B------:R-:W-:Y:S05]  /*5b40*/  @!P0 BRA `(.L_x_2709) ;  /* 0x0000000000048947 */ /* 0x000fea0003800000 */
[----:B------:R-:W-:-:S04]  /*5b50*/  DEPBAR.LE SB0, 0x0 ;  /* 0x000080000000791a */ /* 0x000fc80000000000 */
.L_x_2709:
[----:B------:R-:W-:Y:S05]  /*5b60*/  BSYNC B0 ;  /* 0x0000000000007941 */ /* 0x000fea0003800000 */
.L_x_2708:
[----:B------:R-:W-:Y:S06]  /*5b70*/  BAR.ARV 0xb, 0xa0 ;  /* 0x02c2800000007b1d */ /* 0x000fec0000002000 */
[----:B------:R-:W-:Y:S01]  /*5b80*/  UIADD3 UR12, UR8, 0x1, URZ ;  /* 0x00000001080c7890 */ /* 0x000fe2000fffe03f */
[----:B------:R-:W-:Y:S11]  /*5b90*/  BRA `(.L_x_2710) ;  /* 0x0000000000047947 */ /* 0x000ff60003800000 */
.L_x_2703:
[----:B------:R-:W-:-:S05]  /*5ba0*/  UMOV UR12, UR8 ;  /* 0x00000008000c7c82 */ /* 0x000fca0008000000 */
.L_x_2710:
        /* <DEDUP_REMOVED lines=18> */
.L_x_2723:
        /* <DEDUP_REMOVED lines=20> */
.L_x_2712:
[----:B------:R-:W-:Y:S05]  /*5e10*/  BSYNC B0 ;  /* 0x0000000000007941 */ /* 0x000fea0003800000 */
.L_x_2711:
        /* <DEDUP_REMOVED lines=13> */
.L_x_2714:
[----:B------:R-:W-:Y:S05]  /*5ef0*/  BSYNC B0 ;  /* 0x0000000000007941 */ /* 0x000fea0003800000 */
.L_x_2713:
[----:B------:R-:W-:Y:S06]  /*5f00*/  BAR.ARV 0xa, 0xa0 ;  /* 0x0282800000007b1d */ /* 0x000fec0000002000 */
[----:B------:R-:W-:Y:S04]  /*5f10*/  BSSY B0, `(.L_x_2715) ;  /* 0x0000003000007945 */ /* 0x000fe80003800000 */
[----:B------:R-:W-:Y:S05]  /*5f20*/  @!P0 BRA `(.L_x_2716) ;  /* 0x0000000000048947 */ /* 0x000fea0003800000 */
[----:B------:R-:W-:-:S04]  /*5f30*/  DEPBAR.LE SB0, 0x0 ;  /* 0x000080000000791a */ /* 0x000fc80000000000 */
.L_x_2716:
[----:B------:R-:W-:Y:S05]  /*5f40*/  BSYNC B0 ;  /* 0x0000000000007941 */ /* 0x000fea0003800000 */
.L_x_2715:
        /* <DEDUP_REMOVED lines=13> */
.L_x_2718:
[----:B------:R-:W-:Y:S05]  /*6020*/  BSYNC B0 ;  /* 0x0000000000007941 */ /* 0x000fea0003800000 */
.L_x_2717:
        /* <DEDUP_REMOVED lines=13> */
.L_x_2720:
[----:B------:R-:W-:Y:S05]  /*6100*/  BSYNC B0 ;  /* 0x0000000000007941 */ /* 0x000fea0003800000 */
.L_x_2719:
[----:B------:R-:W-:Y:S01]  /*6110*/  UIADD3 UR12, UR12, 0x2, URZ ;  /* 0x000000020c0c7890 */ /* 0x000fe2000fffe03f */
[----:B------:R-:W-:Y:S06]  /*6120*/  BAR.ARV 0xa, 0xa0 ;  /* 0x0282800000007b1d */ /* 0x000fec0000002000 */
[----:B------:R-:W-:Y:S01]  /*6130*/  UISETP.GE.AND UP0, UPT, UR12, UR5, UPT ;  /* 0x000000050c00728c */ /* 0x000fe2000bf06270 */
[----:B------:R-:W-:Y:S04]  /*6140*/  BSSY B0, `(.L_x_2721) ;  /* 0x0000003000007945 */ /* 0x000fe80003800000 */
[----:B------:R-:W-:Y:S06]  /*6150*/  @!P0 BRA `(.L_x_2722) ;  /* 0x0000000000048947 */ /* 0x000fec0003800000 */
[----:B------:R-:W-:-:S04]  /*6160*/  DEPBAR.LE SB0, 0x0 ;  /* 0x000080000000791a */ /* 0x000fc80000000000 */
.L_x_2722:
[----:B------:R-:W-:Y:S05]  /*6170*/  BSYNC B0 ;  /* 0x0000000000007941 */ /* 0x000fea0003800000 */
.L_x_2721:
[----:B------:R-:W-:Y:S06]  /*6180*/  BAR.ARV 0xb, 0xa0 ;  /* 0x02c2800000007b1d */ /* 0x000fec0000002000 */
[----:B------:R-:W-:Y:S01]  /*6190*/  PLOP3.LUT P1, PT, PT, PT, UP0, 0x80, 0x0 ;  /* 0x000000000000781c */ /* 0x000fe20003f2f008 */
[----:B------:R-:W-:Y:S02]  /*61a0*/  UIADD3 UR20, UR20, 0x4000, URZ ;  /* 0x0000400014147890 */ /* 0x000fe4000fffe03f */
[----:B------:R-:W-:-:S10]  /*61b0*/  UIADD3 UR4, UR4, 0x4000, URZ ;  /* 0x0000400004047890 */ /* 0x000fd4000fffe03f */
[----:B------:R-:W-:Y:S05]  /*61c0*/  @!P1 BRA `(.L_x_2723) ;  /* 0xfffffff800c09947 */ /* 0x000fea000383ffff */
[----:B------:R-:W-:Y:S05]  /*61d0*/  BRA `(.L_x_2676) ;  /* 0x0000002000bc7947 */ /* 0x000fea0003800000 */
.L_x_2700:
        /* <DEDUP_REMOVED lines=21> */
.L_x_2724:
[----:B------:R-:W-:Y:S01]  /*6330*/  ULDC UR8, c[0x0][0x8cc] ;  /* 0x0002330000087ab9 */ /* 0x000fe20000000800 */
[----:B------:R-:W-:Y:S01]  /*6340*/  UMOV UR11, UR7 ;  /* 0x00000007000b7c82 */ /* 0x000fe20008000000 */
[----:B------:R-:W-:-:S11]  /*6350*/  UISETP.NE.AND UP0, UPT, UR8, 0x1, UPT ;  /* 0x000000010800788c */ /* 0x000fd6000bf05270 */
[----:B------:R-:W-:Y:S02]  /*6360*/  @UP0 ULDC.64 UR12, c[0x0][0x8d0] ;  /* 0x00023400000c0ab9 */ /* 0x000fe40000000a00 */
[----:B------:R-:W-:-:S04]  /*6370*/  UIMAD.WIDE.U32 UR4, UR7, UR12, URZ ;  /* 0x0000000c070472a5 */ /* 0x000fc8000f8e003f */
[----:B------:R-:W-:-:S04]  /*6380*/  @UP0 USHF.R.U32.HI UR11, URZ, UR13, UR5 ;  /* 0x0000000d3f0b0299 */ /* 0x000fc80008011605 */
[----:B------:R-:W-:-:S12]  /*6390*/  UIMAD UR4, UR11, UR8, URZ ;  /* 0x000000080b0472a4 */ /* 0x000fd8000f8e023f */
.L_x_2725:
        /* <DEDUP_REMOVED lines=70> */
.L_x_2756:
        /* <DEDUP_REMOVED lines=15> */
.L_x_2729:
        /* <DEDUP_REMOVED lines=97> */
.L_x_2740:
[----:B--234-:R-:W-:-:S04]  /*6f00*/  SHF.L.U32 R21, R11, 0x1f, RZ ;  /* 0x0000001f0b157819 */ /* 0x01cfc800000006ff */
[----:B------:R-:W1:Y:S02]  /*6f10*/  SYNCS.PHASECHK.TRANS64.TRYWAIT P1, [R16+URZ+0x30840], R21 ;  /* 0x03084015100075a7 */ /* 0x000e64000802017f */
[----:B-1----:R-:W-:Y:S05]  /*6f20*/  @!P1 BRA `(.L_x_2732) ;  /* 0x0000001400e89947 */ /* 0x002fea0003800000 */
.L_x_2757:
[----:B------:R-:W-:Y:S05]  /*6f30*/  @P0 BRA `(.L_x_2733) ;  /* 0x0000000000140947 */ /* 0x000fea0003800000 */
[----:B------:R-:W-:Y:S01]  /*6f40*/  ISETP.NE.AND P1, PT, R6, RZ, PT ;  /* 0x000000ff0600720c */ /* 0x000fe20003f25270 */
[----:B------:R-:W-:-:S04]  /*6f50*/  IMAD.MOV.U32 R3, RZ, RZ, 0x4100 ;  /* 0x00004100ff037424 */ /* 0x000fc800078e00ff */
[----:B------:R3:W-:Y:S08]  /*6f60*/  SYNCS.ARRIVE.TRANS64 RZ, [R16+URZ+0x30830], R3 ;  /* 0x0308300310ff79a7 */ /* 0x0007f0000800003f */
[----:B------:R-:W-:Y:S05]  /*6f70*/  @!P1 BRA `(.L_x_2733) ;  /* 0x0000000000049947 */ /* 0x000fea0003800000 */
[----:B------:R-:W-:Y:S01]  /*6f80*/  BPT.TRAP 0x1 ;  /* 0x000000040000795c */ /* 0x000fe20000300000 */
.L_x_2733:
        /* <DEDUP_REMOVED lines=36> */
.L_x_2758:
[----:B------:R-:W-:Y:S05]  /*71d0*/  @P0 BRA `(.L_x_2735) ;  /* 0x0000000000140947 */ /* 0x000fea0003800000 */
[----:B------:R-:W-:Y:S01]  /*71e0*/  ISETP.NE.AND P1, PT, R6, RZ, PT ;  /* 0x000000ff0600720c */ /* 0x000fe20003f25270 */
[----:B------:R-:W-:-:S04]  /*71f0*/  IMAD.MOV.U32 R2, RZ, RZ, 0x4100 ;  /* 0x00004100ff027424 */ /* 0x000fc800078e00ff */
[----:B------:R3:W-:Y:S08]  /*7200*/  SYNCS.ARRIVE.TRANS64 RZ, [R16+URZ+0x30818], R2 ;  /* 0x0308180210ff79a7 */ /* 0x0007f0000800003f */
[----:B------:R-:W-:Y:S05]  /*7210*/  @!P1 BRA `(.L_x_2735) ;  /* 0x0000000000049947 */ /* 0x000fea0003800000 */
[----:B------:R-:W-:Y:S01]  /*7220*/  BPT.TRAP 0x1 ;  /* 0x000000040000795c */ /* 0x000fe20000300000 */
.L_x_2735:
        /* <DEDUP_REMOVED lines=36> */
.L_x_2759:
[----:B------:R-:W-:Y:S05]  /*7470*/  @P0 BRA `(.L_x_2737) ;  /* 0x0000000000140947 */ /* 0x000fea0003800000 */
[----:B------:R-:W-:Y:S01]  /*7480*/  ISETP.NE.AND P1, PT, R6, RZ, PT ;  /* 0x000000ff0600720c */ /* 0x000fe20003f25270 */
[----:B-123--:R-:W-:-:S04]  /*7490*/  IMAD.MOV.U32 R21, RZ, RZ, 0x4100 ;  /* 0x00004100ff157424 */ /* 0x00efc800078e00ff */
[----:B------:R4:W-:Y:S08]  /*74a0*/  SYNCS.ARRIVE.TRANS64 RZ, [R16+URZ+0x30838], R21 ;  /* 0x0308381510ff79a7 */ /* 0x0009f0000800003f */
[----:B------:R-:W-:Y:S05]  /*74b0*/  @!P1 BRA `(.L_x_2737) ;  /* 0x0000000000049947 */ /* 0x000fea0003800000 */
[----:B------:R-:W-:Y:S01]  /*74c0*/  BPT.TRAP 0x1 ;  /* 0x000000040000795c */ /* 0x000fe20000300000 */
.L_x_2737:
        /* <DEDUP_REMOVED lines=31> */
.L_x_2761:
[----:B------:R-:W-:Y:S05]  /*76c0*/  @P0 BRA `(.L_x_2739) ;  /* 0x0000000000140947 */ /* 0x000fea0003800000 */
[----:B------:R-:W-:Y:S01]  /*76d0*/  ISETP.NE.AND P1, PT, R6, RZ, PT ;  /* 0x000000ff0600720c */ /* 0x000fe20003f25270 */
[----:B------:R-:W-:-:S04]  /*76e0*/  IMAD.MOV.U32 R5, RZ, RZ, 0x4100 ;  /* 0x00004100ff057424 */ /* 0x000fc800078e00ff */
[----:B------:R1:W-:Y:S08]  /*76f0*/  SYNCS.ARRIVE.TRANS64 RZ, [R16+URZ+0x30810], R5 ;  /* 0x0308100510ff79a7 */ /* 0x0003f0000800003f */
[----:B------:R-:W-:Y:S05]  /*7700*/  @!P1 BRA `(.L_x_2739) ;  /* 0x0000000000049947 */ /* 0x000fea0003800000 */
[----:B------:R-:W-:Y:S01]  /*7710*/  BPT.TRAP 0x1 ;  /* 0x000000040000795c */ /* 0x000fe20000300000 */
.L_x_2739:
        /* <DEDUP_REMOVED lines=37> */
.L_x_2731:
        /* <DEDUP_REMOVED lines=8> */
.L_x_2762:
[----:B------:R-:W-:Y:S05]  /*79f0*/  @P0 BRA `(.L_x_2742) ;  /* 0x0000000000140947 */ /* 0x000fea0003800000 */
[----:B------:R-:W-:Y:S01]  /*7a00*/  ISETP.NE.AND P1, PT, R6, RZ, PT ;  /* 0x000000ff0600720c */ /* 0x000fe20003f25270 */
[----:B------:R-:W-:-:S04]  /*7a10*/  IMAD.MOV.U32 R5, RZ, RZ, 0x4100 ;  /* 0x00004100ff057424 */ /* 0x000fc800078e00ff */
[----:B------:R2:W-:Y:S08]  /*7a20*/  SYNCS.ARRIVE.TRANS64 RZ, [R16+URZ+0x30830], R5 ;  /* 0x0308300510ff79a7 */ /* 0x0005f0000800003f */
[----:B------:R-:W-:Y:S05]  /*7a30*/  @!P1 BRA `(.L_x_2742) ;  /* 0x0000000000049947 */ /* 0x000fea0003800000 */
[----:B------:R-:W-:Y:S01]  /*7a40*/  BPT.TRAP 0x1 ;  /* 0x000000040000795c */ /* 0x000fe20000300000 */
.L_x_2742:
        /* <DEDUP_REMOVED lines=33> */
.L_x_2763:
[----:B------:R-:W-:Y:S05]  /*7c60*/  @P0 BRA `(.L_x_2744) ;  /* 0x0000000000140947 */ /* 0x000fea0003800000 */
[----:B------:R-:W-:Y:S01]  /*7c70*/  ISETP.NE.AND P0, PT, R6, RZ, PT ;  /* 0x000000ff0600720c */ /* 0x000fe20003f05270 */
[----:B------:R-:W-:-:S04]  /*7c80*/  IMAD.MOV.U32 R5, RZ, RZ, 0x4100 ;  /* 0x00004100ff057424 */ /* 0x000fc800078e00ff */
[----:B------:R1:W-:Y:S08]  /*7c90*/  SYNCS.ARRIVE.TRANS64 RZ, [R16+URZ+0x30818], R5 ;  /* 0x0308180510ff79a7 */ /* 0x0003f0000800003f */
[----:B------:R-:W-:Y:S05]  /*7ca0*/  @!P0 BRA `(.L_x_2744) ;  /* 0x0000000000048947 */ /* 0x000fea0003800000 */
[----:B------:R-:W-:Y:S01]  /*7cb0*/  BPT.TRAP 0x1 ;  /* 0x000000040000795c */ /* 0x000fe20000300000 */
.L_x_2744:
        /* <DEDUP_REMOVED lines=37> */
.L_x_2730:
[----:B------:R-:W1:Y:S01]  /*7f10*/  S2R R0, SR_TID.X ;  /* 0x0000000000007919 */ /* 0x000e620000002100 */
[----:B------:R-:W-:Y:S01]  /*7f20*/  IMAD R3, R19, 0x8, R16 ;  /* 0x0000000813037824 */ /* 0x000fe200078e0210 */
[----:B-1----:R-:W-:Y:S02]  /*7f30*/  LOP3.LUT R2, R0, 0x7f, RZ, 0xc0, !PT ;  /* 0x0000007f00027812 */ /* 0x002fe400078ec0ff */
[----:B------:R-:W-:Y:S02]  /*7f40*/  SHF.L.U32 R0, R11, 0x1f, RZ ;  /* 0x0000001f0b007819 */ /* 0x000fe400000006ff */
[----:B------:R-:W-:Y:S02]  /*7f50*/  ISETP.NE.AND P1, PT, R2, RZ, PT ;  /* 0x000000ff0200720c */ /* 0x000fe40003f25270 */
[----:B------:R-:W1:Y:S02]  /*7f60*/  SYNCS.PHASECHK.TRANS64.TRYWAIT P0, [R3+URZ+0x30840], R0 ;  /* 0x03084000030075a7 */ /* 0x000e64000800017f */
[----:B-1----:R-:W-:Y:S09]  /*7f70*/  @!P0 BRA `(.L_x_2745) ;  /* 0x0000000800508947 */ /* 0x002ff20003800000 */
.L_x_2764:
[----:B------:R-:W-:Y:S05]  /*7f80*/  @P1 BRA `(.L_x_2746) ;  /* 0x0000000000181947 */ /* 0x000fea0003800000 */
[----:B------:R-:W1:Y:S01]  /*7f90*/  S2R R2, SR_TID.X ;  /* 0x0000000000027919 */ /* 0x000e620000002100 */
[----:B------:R-:W-:-:S04]  /*7fa0*/  IMAD.MOV.U32 R0, RZ, RZ, 0x4100 ;  /* 0x00004100ff007424 */ /* 0x000fc800078e00ff */
[----:B------:R1:W-:Y:S02]  /*7fb0*/  SYNCS.ARRIVE.TRANS64 RZ, [R3+URZ+0x30830], R0 ;  /* 0x0308300003ff79a7 */ /* 0x0003e4000800003f */
[----:B-1----:R-:W-:-:S13]  /*7fc0*/  LOP3.LUT P0, RZ, R2, 0x1f, RZ, 0xc0, !PT ;  /* 0x0000001f02ff7812 */ /* 0x002fda000780c0ff */
[----:B------:R-:W-:Y:S05]  /*7fd0*/  @!P0 BRA `(.L_x_2746) ;  /* 0x0000000000048947 */ /* 0x000fea0003800000 */
[----:B------:R-:W-:Y:S01]  /*7fe0*/  BPT.TRAP 0x1 ;  /* 0x000000040000795c */ /* 0x000fe20000300000 */
.L_x_2746:
        /* <DEDUP_REMOVED lines=40> */
.L_x_2727:
[----:B------:R-:W-:Y:S05]  /*8270*/  BSYNC B0 ;  /* 0x0000000000007941 */ /* 0x000fea0003800000 */
.L_x_2726:
[----:B------:R-:W-:-:S03]  /*8280*/  UMOV UR7, 0xffffffff ;  /* 0xffffffff00077882 */ /* 0x000fc60000000000 */
[----:B------:R-:W-:Y:S05]  /*8290*/  BRA.DIV UR7, `(.L_x_2747) ;  /* 0x00000006079c7947 */ /* 0x000fea000b800000 */
[----:B------:R-:W-:-:S13]  /*82a0*/  ELECT P6, URZ, PT ;  /* 0x00000000003f782f */ /* 0x000fda00038c0000 */
.L_x_2767:
[----:B------:R-:W-:Y:S05]  /*82b0*/  @!P6 BRA `(.L_x_2676) ;  /* 0x000000000084e947 */ /* 0x000fea0003800000 */
[----:B------:R-:W-:-:S06]  /*82c0*/  ULOP3.LUT UR7, UR38, 0x2, URZ, 0xfc, !UPT ;  /* 0x0000000226077892 */ /* 0x000fcc000f8efc3f */
[----:B------:R-:W-:-:S05]  /*82d0*/  IMAD.U32 R2, RZ, RZ, UR7 ;  /* 0x00000007ff027e24 */ /* 0x000fca000f8e00ff */
[----:B------:R-:W-:-:S13]  /*82e0*/  ISETP.NE.AND P2, PT, R2, 0x3, PT ;  /* 0x000000030200780c */ /* 0x000fda0003f45270 */
[----:B------:R-:W-:Y:S05]  /*82f0*/  @!P2 BRA `(.L_x_2748) ;  /* 0x000000000004a947 */ /* 0x000fea0003800000 */
[----:B------:R-:W-:Y:S01]  /*8300*/  BPT.TRAP 0x1 ;  /* 0x000000040000795c */ /* 0x000fe20000300000 */
.L_x_2748:
        /* <DEDUP_REMOVED lines=15> */
.L_x_2768:
[----:B------:R-:W2:Y:S02]  /*8400*/  SYNCS.PHASECHK.TRANS64.TRYWAIT P0, [R3+URZ], R2 ;  /* 0x00000002030075a7 */ /* 0x000ea4000800017f */
[----:B--2---:R-:W-:Y:S05]  /*8410*/  @!P0 BRA `(.L_x_2750) ;  /* 0x0000000400708947 */ /* 0x004fea0003800000 */
.L_x_2769:
[----:B------:R-:W-:Y:S05]  /*8420*/  @!P2 BRA `(.L_x_2751) ;  /* 0x000000000004a947 */ /* 0x000fea0003800000 */
[----:B------:R-:W-:Y:S01]  /*8430*/  BPT.TRAP 0x1 ;  /* 0x000000040000795c */ /* 0x000fe20000300000 */
.L_x_2751:
[----:B--2---:R-:W-:-:S04]  /*8440*/  VIADD R3, R7, 0x30840 ;  /* 0x0003084007037836 */ /* 0x004fc80000000000 */
[----:B------:R-:W-:-:S04]  /*8450*/  IMAD R0, R0, 0x8, R3 ;  /* 0x0000000800007824 */ /* 0x000fc800078e0203 */
[----:B------:R-:W2:Y:S02]  /*8460*/  SYNCS.PHASECHK.TRANS64.TRYWAIT P0, [R0+URZ], R5 ;  /* 0x00000005000075a7 */ /* 0x000ea4000800017f */
[----:B--2---:R-:W-:Y:S05]  /*8470*/  @!P0 BRA `(.L_x_2752) ;  /* 0x00000004006c8947 */ /* 0x004fea0003800000 */
.L_x_2770:
[----:B------:R-:W-:-:S07]  /*8480*/  IMAD R3, R4, 0x8, R3 ;  /* 0x0000000804037824 */ /* 0x000fce00078e0203 */
.L_x_2753:
[----:B---3--:R3:W4:Y:S02]  /*8490*/  SYNCS.PHASECHK.TRANS64.TRYWAIT P0, [R3+URZ], R2 ;  /* 0x00000002030075a7 */ /* 0x008724000800017f */
[----:B----4-:R-:W-:Y:S05]  /*84a0*/  @!P0 NANOSLEEP.SYNCS 0x989680 ;  /* 0x009896800000895d */ /* 0x010fea0003900000 */
[----:B------:R-:W4:Y:S02]  /*84b0*/  @!P0 SYNCS.PHASECHK.TRANS64 P0, [R3+URZ], R2 ;  /* 0x00000002030085a7 */ /* 0x000f24000800007f */
[----:B----4-:R-:W-:Y:S05]  /*84c0*/  @!P0 BRA `(.L_x_2753) ;  /* 0xfffffffc00f08947 */ /* 0x010fea000383ffff */
.L_x_2676:
[----:B------:R-:W-:Y:S05]  /*84d0*/  BSYNC B6 ;  /* 0x0000000000067941 */ /* 0x000fea0003800000 */
.L_x_2671:
[----:B------:R-:W-:Y:S05]  /*84e0*/  EXIT ;  /* 0x000000000000794d */ /* 0x000fea0003800000 */
.L_x_2682:
[----:B------:R-:W-:Y:S02]  /*84f0*/  IMAD.MOV.U32 R12, RZ, RZ, RZ ;  /* 0x000000ffff0c7224 */ /* 0x000fe400078e00ff */
[----:B------:R-:W-:Y:S02]  /*8500*/  IMAD.MOV.U32 R11, RZ, RZ, 0x1f ;  /* 0x0000001fff0b7424 */ /* 0x000fe400078e00ff */
[----:B------:R-:W-:-:S07]  /*8510*/  IMAD.MOV.U32 R15, RZ, RZ, -0x1 ;  /* 0xffffffffff0f7424 */ /* 0x000fce00078e00ff */
[----:B------:R-:W-:Y:S05]  /*8520*/  WARPSYNC.COLLECTIVE R15, `(.L_x_2754) ;  /* 0x000000000f087348 */ /* 0x000fea0003c00000 */
[----:B------:R1:W2:Y:S02]  /*8530*/  SHFL.IDX P6, R14, R13, R12, R11 ;  /* 0x0000000c0d0e7389 */ /* 0x0002a400000c000b */
[----:B-12---:R-:W-:Y:S01]  /*8540*/  ENDCOLLECTIVE ;  /* 0x000000000000791b */ /* 0x006fe20003800000 */
.L_x_2754:
[----:B------:R-:W-:Y:S05]  /*8550*/  BRA `(.L_x_2755) ;  /* 0xffffff8c00747947 */ /* 0x000fea000383ffff */
.L_x_2684:
        /* <DEDUP_REMOVED lines=8> */
.L_x_2688:
[----:B---3--:R3:W4:Y:S02]  /*85e0*/  SYNCS.PHASECHK.TRANS64.TRYWAIT P1, [R0+URZ+0x30810], R209 ;  /* 0x030810d1000075a7 */ /* 0x008724000802017f */
[----:B----4-:R-:W-:Y:S05]  /*85f0*/  @!P1 NANOSLEEP.SYNCS 0x989680 ;  /* 0x009896800000995d */ /* 0x010fea0003900000 */
[----:B------:R-:W4:Y:S02]  /*8600*/  @!P1 SYNCS.PHASECHK.TRANS64 P1, [R0+URZ+0x30810], R209 ;  /* 0x030810d1000095a7 */ /* 0x000f24000802007f */
[----:B----4-:R-:W-:Y:S05]  /*8610*/  @!P1 BRA `(.L_x_2688) ;  /* 0xfffffffc00f09947 */ /* 0x010fea000383ffff */
[----:B------:R-:W-:Y:S05]  /*8620*/  BRA `(.L_x_2687) ;  /* 0xffffff9400607947 */ /* 0x000fea000383ffff */
.L_x_2692:
[----:B------:R1:W1:Y:S02]  /*8630*/  SYNCS.PHASECHK.TRANS64.TRYWAIT P1, [R0+URZ+0x30830], R209 ;  /* 0x030830d1000075a7 */ /* 0x000264000802017f */
[----:B-1----:R-:W-:Y:S05]  /*8640*/  @!P1 NANOSLEEP.SYNCS 0x989680 ;  /* 0x009896800000995d */ /* 0x002fea0003900000 */
[----:B------:R-:W1:Y:S02]  /*8650*/  @!P1 SYNCS.PHASECHK.TRANS64 P1, [R0+URZ+0x30830], R209 ;  /* 0x030830d1000095a7 */ /* 0x000e64000802007f */
[----:B-1----:R-:W-:Y:S05]  /*8660*/  @!P1 BRA `(.L_x_2692) ;  /* 0xfffffffc00f09947 */ /* 0x002fea000383ffff */
[----:B------:R-:W-:Y:S05]  /*8670*/  BRA `(.L_x_2691) ;  /* 0xffffff9c00807947 */ /* 0x000fea000383ffff */
.L_x_2728:
[----:B-1----:R1:W2:Y:S02]  /*8680*/  SYNCS.PHASECHK.TRANS64.TRYWAIT P0, [R16+URZ+0x30820], R3 ;  /* 0x03082003100075a7 */ /* 0x0022a4000800017f */
[----:B--2---:R-:W-:Y:S05]  /*8690*/  @!P0 NANOSLEEP.SYNCS 0x989680 ;  /* 0x009896800000895d */ /* 0x004fea0003900000 */
[----:B------:R-:W2:Y:S02]  /*86a0*/  @!P0 SYNCS.PHASECHK.TRANS64 P0, [R16+URZ+0x30820], R3 ;  /* 0x03082003100085a7 */ /* 0x000ea4000800007f */
[----:B--2---:R-:W-:Y:S05]  /*86b0*/  @!P0 BRA `(.L_x_2728) ;  /* 0xfffffffc00f08947 */ /* 0x004fea000383ffff */
[----:B------:R-:W-:Y:S05]  /*86c0*/  BRA `(.L_x_2756) ;  /* 0xffffffe0004c7947 */ /* 0x000fea000383ffff */
.L_x_2732:
[----:B-1----:R1:W3:Y:S02]  /*86d0*/  SYNCS.PHASECHK.TRANS64.TRYWAIT P1, [R16+URZ+0x30840], R21 ;  /* 0x03084015100075a7 */ /* 0x0022e4000802017f */
[----:B---3--:R-:W-:Y:S05]  /*86e0*/  @!P1 NANOSLEEP.SYNCS 0x989680 ;  /* 0x009896800000995d */ /* 0x008fea0003900000 */
[----:B------:R-:W3:Y:S02]  /*86f0*/  @!P1 SYNCS.PHASECHK.TRANS64 P1, [R16+URZ+0x30840], R21 ;  /* 0x03084015100095a7 */ /* 0x000ee4000802007f */
[----:B---3--:R-:W-:Y:S05]  /*8700*/  @!P1 BRA `(.L_x_2732) ;  /* 0xfffffffc00f09947 */ /* 0x008fea000383ffff */
[----:B------:R-:W-:Y:S05]  /*8710*/  BRA `(.L_x_2757) ;  /* 0xffffffe800047947 */ /* 0x000fea000383ffff */
.L_x_2734:
[----:B--2---:R2:W3:Y:S02]  /*8720*/  SYNCS.PHASECHK.TRANS64.TRYWAIT P1, [R16+URZ+0x30828], R21 ;  /* 0x03082815100075a7 */ /* 0x0044e4000802017f */
[----:B---3--:R-:W-:Y:S05]  /*8730*/  @!P1 NANOSLEEP.SYNCS 0x989680 ;  /* 0x009896800000995d */ /* 0x008fea0003900000 */
[----:B------:R-:W3:Y:S02]  /*8740*/  @!P1 SYNCS.PHASECHK.TRANS64 P1, [R16+URZ+0x30828], R21 ;  /* 0x03082815100095a7 */ /* 0x000ee4000802007f */
[----:B---3--:R-:W-:Y:S05]  /*8750*/  @!P1 BRA `(.L_x_2734) ;  /* 0xfffffffc00f09947 */ /* 0x008fea000383ffff */
[----:B------:R-:W-:Y:S05]  /*8760*/  BRA `(.L_x_2758) ;  /* 0xffffffe800987947 */ /* 0x000fea000383ffff */
.L_x_2736:
[----:B---3--:R3:W4:Y:S02]  /*8770*/  SYNCS.PHASECHK.TRANS64.TRYWAIT P1, [R16+URZ+0x30848], R21 ;  /* 0x03084815100075a7 */ /* 0x008724000802017f */
[----:B----4-:R-:W-:Y:S05]  /*8780*/  @!P1 NANOSLEEP.SYNCS 0x989680 ;  /* 0x009896800000995d */ /* 0x010fea0003900000 */
[----:B------:R-:W4:Y:S02]  /*8790*/  @!P1 SYNCS.PHASECHK.TRANS64 P1, [R16+URZ+0x30848], R21 ;  /* 0x03084815100095a7 */ /* 0x000f24000802007f */
[----:B----4-:R-:W-:Y:S05]  /*87a0*/  @!P1 BRA `(.L_x_2736) ;  /* 0xfffffffc00f09947 */ /* 0x010fea000383ffff */
[----:B------:R-:W-:Y:S05]  /*87b0*/  BRA `(.L_x_2759) ;  /* 0xffffffec002c7947 */ /* 0x000fea000383ffff */
.L_x_2738:
[----:B------:R-:W-:-:S07]  /*87c0*/  SHF.L.U32 R5, R11, 0x1f, RZ ;  /* 0x0000001f0b057819 */ /* 0x000fce00000006ff */
.L_x_2760:
[----:B------:R1:W1:Y:S02]  /*87d0*/  SYNCS.PHASECHK.TRANS64.TRYWAIT P1, [R16+URZ+0x30820], R5 ;  /* 0x03082005100075a7 */ /* 0x000264000802017f */
[----:B-1----:R-:W-:Y:S05]  /*87e0*/  @!P1 NANOSLEEP.SYNCS 0x989680 ;  /* 0x009896800000995d */ /* 0x002fea0003900000 */
[----:B------:R-:W1:Y:S02]  /*87f0*/  @!P1 SYNCS.PHASECHK.TRANS64 P1, [R16+URZ+0x30820], R5 ;  /* 0x03082005100095a7 */ /* 0x000e64000802007f */
[----:B-1----:R-:W-:Y:S05]  /*8800*/  @!P1 BRA `(.L_x_2760) ;  /* 0xfffffffc00f09947 */ /* 0x002fea000383ffff */
[----:B------:R-:W-:Y:S05]  /*8810*/  BRA `(.L_x_2761) ;  /* 0xffffffec00a87947 */ /* 0x000fea000383ffff */
.L_x_2741:
[----:B-1----:R1:W2:Y:S02]  /*8820*/  SYNCS.PHASECHK.TRANS64.TRYWAIT P1, [R16+URZ+0x30840], R13 ;  /* 0x0308400d100075a7 */ /* 0x0022a4000802017f */
[----:B--2---:R-:W-:Y:S05]  /*8830*/  @!P1 NANOSLEEP.SYNCS 0x989680 ;  /* 0x009896800000995d */ /* 0x004fea0003900000 */
[----:B------:R-:W2:Y:S02]  /*8840*/  @!P1 SYNCS.PHASECHK.TRANS64 P1, [R16+URZ+0x30840], R13 ;  /* 0x0308400d100095a7 */ /* 0x000ea4000802007f */
[----:B--2---:R-:W-:Y:S05]  /*8850*/  @!P1 BRA `(.L_x_2741) ;  /* 0xfffffffc00f09947 */ /* 0x004fea000383ffff */
[----:B------:R-:W-:Y:S05]  /*8860*/  BRA `(.L_x_2762) ;  /* 0xfffffff000607947 */ /* 0x000fea000383ffff */
.L_x_2743:
[----:B--2---:R2:W1:Y:S02]  /*8870*/  SYNCS.PHASECHK.TRANS64.TRYWAIT P1, [R16+URZ+0x30828], R13 ;  /* 0x0308280d100075a7 */ /* 0x004464000802017f */
[----:B-1----:R-:W-:Y:S05]  /*8880*/  @!P1 NANOSLEEP.SYNCS 0x989680 ;  /* 0x009896800000995d */ /* 0x002fea0003900000 */
[----:B------:R-:W1:Y:S02]  /*8890*/  @!P1 SYNCS.PHASECHK.TRANS64 P1, [R16+URZ+0x30828], R13 ;  /* 0x0308280d100095a7 */ /* 0x000e64000802007f */
[----:B-1----:R-:W-:Y:S05]  /*88a0*/  @!P1 BRA `(.L_x_2743) ;  /* 0xfffffffc00f09947 */ /* 0x002fea000383ffff */
[----:B------:R-:W-:Y:S05]  /*88b0*/  BRA `(.L_x_2763) ;  /* 0xfffffff000e87947 */ /* 0x000fea000383ffff */
.L_x_2745:
[----:B------:R1:W1:Y:S02]  /*88c0*/  SYNCS.PHASECHK.TRANS64.TRYWAIT P0, [R3+URZ+0x30840], R0 ;  /* 0x03084000030075a7 */ /* 0x000264000800017f */
[----:B-1----:R-:W-:Y:S05]  /*88d0*/  @!P0 NANOSLEEP.SYNCS 0x989680 ;  /* 0x009896800000895d */ /* 0x002fea0003900000 */
[----:B------:R-:W1:Y:S02]  /*88e0*/  @!P0 SYNCS.PHASECHK.TRANS64 P0, [R3+URZ+0x30840], R0 ;  /* 0x03084000030085a7 */ /* 0x000e64000800007f */
[----:B-1----:R-:W-:Y:S05]  /*88f0*/  @!P0 BRA `(.L_x_2745) ;  /* 0xfffffffc00f08947 */ /* 0x002fea000383ffff */
[----:B------:R-:W-:Y:S05]  /*8900*/  BRA `(.L_x_2764) ;  /* 0xfffffff4009c7947 */ /* 0x000fea000383ffff */
.L_x_2747:
[----:B------:R-:W-:Y:S01]  /*8910*/  BSSY B0, `(.L_x_2765) ;  /* 0x0000006000007945 */ /* 0x000fe20003800000 */
[----:B------:R-:W-:-:S07]  /*8920*/  IMAD.MOV.U32 R15, RZ, RZ, -0x1 ;  /* 0xffffffffff0f7424 */ /* 0x000fce00078e00ff */
[----:B------:R-:W-:Y:S05]  /*8930*/  WARPSYNC.COLLECTIVE R15, `(.L_x_2766) ;  /* 0x000000000f0c7348 */ /* 0x000fea0003c00000 */
[----:B------:R-:W-:Y:S02]  /*8940*/  ELECT P6, UR62, PT ;  /* 0x00000000003e782f */ /* 0x000fe400038c0000 */
[----:B------:R-:W-:Y:S01]  /*8950*/  MOV R14, UR62 ;  /* 0x0000003e000e7c02 */ /* 0x000fe20008000f00 */
[----:B------:R-:W-:Y:S10]  /*8960*/  ENDCOLLECTIVE ;  /* 0x000000000000791b */ /* 0x000ff40003800000 */
.L_x_2766:
[----:B------:R-:W-:Y:S05]  /*8970*/  BSYNC B0 ;  /* 0x0000000000007941 */ /* 0x000fea0003800000 */
.L_x_2765:
[----:B------:R-:W-:Y:S05]  /*8980*/  BRA `(.L_x_2767) ;  /* 0xfffffff800487947 */ /* 0x000fea000383ffff */
.L_x_2749:
[----:B-1----:R1:W2:Y:S02]  /*8990*/  SYNCS.PHASECHK.TRANS64.TRYWAIT P0, [R6+URZ], R5 ;  /* 0x00000005060075a7 */ /* 0x0022a4000800017f */
[----:B--2---:R-:W-:Y:S05]  /*89a0*/  @!P0 NANOSLEEP.SYNCS 0x989680 ;  /* 0x009896800000895d */ /* 0x004fea0003900000 */
[----:B------:R-:W2:Y:S02]  /*89b0*/  @!P0 SYNCS.PHASECHK.TRANS64 P0, [R6+URZ], R5 ;  /* 0x00000005060085a7 */ /* 0x000ea4000800007f */
[----:B--2---:R-:W-:Y:S05]  /*89c0*/  @!P0 BRA `(.L_x_2749) ;  /* 0xfffffffc00f08947 */ /* 0x004fea000383ffff */
[----:B------:R-:W-:Y:S05]  /*89d0*/  BRA `(.L_x_2768) ;  /* 0xfffffff800887947 */ /* 0x000fea000383ffff */
.L_x_2750:
[----:B--2---:R2:W3:Y:S02]  /*89e0*/  SYNCS.PHASECHK.TRANS64.TRYWAIT P0, [R3+URZ], R2 ;  /* 0x00000002030075a7 */ /* 0x0044e4000800017f */
[----:B---3--:R-:W-:Y:S05]  /*89f0*/  @!P0 NANOSLEEP.SYNCS 0x989680 ;  /* 0x009896800000895d */ /* 0x008fea0003900000 */
[----:B------:R-:W3:Y:S02]  /*8a00*/  @!P0 SYNCS.PHASECHK.TRANS64 P0, [R3+URZ], R2 ;  /* 0x00000002030085a7 */ /* 0x000ee4000800007f */
[----:B---3--:R-:W-:Y:S05]  /*8a10*/  @!P0 BRA `(.L_x_2750) ;  /* 0xfffffffc00f08947 */ /* 0x008fea000383ffff */
[----:B------:R-:W-:Y:S05]  /*8a20*/  BRA `(.L_x_2769) ;  /* 0xfffffff8007c7947 */ /* 0x000fea000383ffff */
.L_x_2752:
[----:B--2---:R2:W3:Y:S02]  /*8a30*/  SYNCS.PHASECHK.TRANS64.TRYWAIT P0, [R0+URZ], R5 ;  /* 0x00000005000075a7 */ /* 0x0044e4000800017f */
[----:B---3--:R-:W-:Y:S05]  /*8a40*/  @!P0 NANOSLEEP.SYNCS 0x989680 ;  /* 0x009896800000895d */ /* 0x008fea0003900000 */
[----:B------:R-:W3:Y:S02]  /*8a50*/  @!P0 SYNCS.PHASECHK.TRANS64 P0, [R0+URZ], R5 ;  /* 0x00000005000085a7 */ /* 0x000ee4000800007f */
[----:B---3--:R-:W-:Y:S05]  /*8a60*/  @!P0 BRA `(.L_x_2752) ;  /* 0xfffffffc00f08947 */ /* 0x008fea000383ffff */
[----:B------:R-:W-:Y:S05]  /*8a70*/  BRA `(.L_x_2770) ;  /* 0xfffffff800807947 */ /* 0x000fea000383ffff */
.L_x_2771:
        /* <DEDUP_REMOVED lines=16> */
.L_x_7308:


//--------------------- .text._ZN7cutlass13device_kernelIN5flash11enable_sm90INS1_16FlashAttnBwdSm90INS1_25CollectiveMainloopBwdSm90ILi2ELi2ELi2EN4cute5tupleIJNS5_1CILi1EEES8_S8_EEENS6_IJNS7_ILi64EEENS7_ILi128EEESB_EEENS_10bfloat16_tEfNS_4arch4Sm90ELb1ELb0ELb1ELb0ELb1ELb1ELb0ELb0ELi2ELi1ELi2ELi1ELb0EEENS1_24CollectiveEpilogueBwdGQAISC_fSF_Li256ELb0ELb1EEENS1_25SingleTileBwdLPTSchedulerILb0ELi128ELb1EEEEEEEEEvNT_6ParamsE --------------------------
	.section	.text._ZN7cutlass13device_kernelIN5flash11enable_sm90INS1_16FlashAttnBwdSm90INS1_25CollectiveMainloopBwdSm90ILi2ELi2ELi2EN4cute5tupleIJNS5_1CILi1EEES8_S8_EEENS6_IJNS7_ILi64EEENS7_ILi128EEESB_EEENS_10bfloat16_tEfNS_4arch4Sm90ELb1ELb0ELb1ELb0ELb1ELb1ELb0ELb0ELi2ELi1ELi2ELi1ELb0EEENS1_24CollectiveEpilogueBwdGQAISC_fSF_Li256ELb0ELb1EEENS1_25SingleTileBwdLPTSchedulerILb0ELi128ELb1EEEEEEEEEvNT_6ParamsE,"ax",@progbits
	.align	128
.text._ZN7cutlass13device_kernelIN5flash11enable_sm90INS1_16FlashAttnBwdSm90INS1_25CollectiveMainloopBwdSm90ILi2ELi2ELi2EN4cute5tupleIJNS5_1CILi1EEES8_S8_EEENS6_IJNS7_ILi64EEENS7_ILi128EEESB_EEENS_10bfloat16_tEfNS_4arch4Sm90ELb1ELb0ELb1ELb0ELb1ELb1ELb0ELb0ELi2ELi1ELi2ELi1ELb0EEENS1_24CollectiveEpilogueBwdGQAISC_fSF_Li256ELb0ELb1EEENS1_25SingleTileBwdLPTSchedulerILb0ELi128ELb1EEEEEEEEEvNT_6ParamsE:
        .type           _ZN7cutlass13device_kernelIN5flash11enable_sm90INS1_16FlashAttnBwdSm90INS1_25CollectiveMainloopBwdSm90ILi2ELi2ELi2EN4cute5tupleIJNS5_1CILi1EEES8_S8_EEENS6_IJNS7_ILi64EEENS7_ILi128EEESB_EEENS_10bfloat16_tEfNS_4arch4Sm90ELb1ELb0ELb1ELb0ELb1ELb1ELb0ELb0ELi2ELi1ELi2ELi1ELb0EEENS1_24CollectiveEpilogueBwdGQAISC_fSF_Li256ELb0ELb1EEENS1_25SingleTileBwdLPTSchedulerILb0ELi128ELb1EEEEEEEEEvNT_6ParamsE,@function
        .size           _ZN7cutlass13device_kernelIN5flash11enable_sm90INS1_16FlashAttnBwdSm90INS1_25CollectiveMainloopBwdSm90ILi2ELi2ELi2EN4cute5tupleIJNS5_1CILi1EEES8_S8_EEENS6_IJNS7_ILi64EEENS7_ILi128EEESB_EEENS_10bfloat16_tEfNS_4arch4Sm90ELb1ELb0ELb1ELb0ELb1ELb1ELb0ELb0ELi2ELi1ELi2ELi1ELb0EEENS1_24CollectiveEpilogueBwdGQAISC_fSF_Li256ELb0ELb1EEENS1_25SingleTileBwdLPTSchedulerILb0ELi128ELb1EEEEEEEEEvNT_6ParamsE,(.L_x_7309 - _ZN7cutlass13device_kernelIN5flash11enable_sm90INS1_16FlashAttnBwdSm90INS1_25CollectiveMainloopBwdSm90ILi2ELi2ELi2EN4cute5tupleIJNS5_1CILi1EEES8_S8_EEENS6_IJNS7_ILi64EEENS7_ILi128EEESB_EEENS_10bfloat16_tEfNS_4arch4Sm90ELb1ELb0ELb1ELb0ELb1ELb1ELb0ELb0ELi2ELi1ELi2ELi1ELb0EEENS1_24CollectiveEpilogueBwdGQAISC_fSF_Li256ELb0ELb1EEENS1_25SingleTileBwdLPTSchedulerILb0ELi128ELb1EEEEEEEEEvNT_6ParamsE)
        .other          _ZN7cutlass13device_kernelIN5flash11enable_sm90INS1_16FlashAttnBwdSm90INS1_25CollectiveMainloopBwdSm90ILi2ELi2ELi2EN4cute5tupleIJNS5_1CILi1EEES8_S8_EEENS6_IJNS7_ILi64EEENS7_ILi128EEESB_EEENS_10bfloat16_tEfNS_4arch4Sm90ELb1ELb0ELb1ELb0ELb1ELb1ELb0ELb0ELi2ELi1ELi2ELi1ELb0EEENS1_24CollectiveEpilogueBwdGQAISC_fSF_Li256ELb0ELb1EEENS1_25SingleTileBwdLPTSchedulerILb0ELi128ELb1EEEEEEEEEvNT_6ParamsE,@"STO_CUDA_ENTRY STV_DEFAULT"
_ZN7cutlass13device_kernelIN5flash11enable_sm90INS1_16FlashAttnBwdSm90INS1_25CollectiveMainloopBwdSm90ILi2ELi2ELi2EN4cute5tupleIJNS5_1CILi1EEES8_S8_EEENS6_IJNS7_ILi64EEENS7_ILi128EEESB_EEENS_10bfloat16_tEfNS_4arch4Sm90ELb1ELb0ELb1ELb0ELb1ELb1ELb0ELb0ELi2ELi1ELi2ELi1ELb0EEENS1_24CollectiveEpilogueBwdGQAISC_fSF_Li256ELb0ELb1EEENS1_25SingleTileBwdLPTSchedulerILb0ELi128ELb1EEEEEEEEEvNT_6ParamsE:
        /* <DEDUP_REMOVED lines=24> */
.L_x_2773:
[----:B------:R-:W-:Y:S05]  /*0180*/  BSYNC B0 ;  /* 0x0000000000007941 */ /* 0x000fea0003800000 */
.L_x_2772:
        /* <DEDUP_REMOVED lines=37> */
.L_x_2774:
        /* <DEDUP_REMOVED lines=22> */
.L_x_2775:
[----:B------:R-:W-:Y:S01]  /*0540*/  PLOP3.LUT P0, PT, PT, PT, UP0, 0x80, 0x0 ;  /* 0x000000000000781c */ /* 0x000fe20003f0f008 */
[----:B------:R-:W-:Y:S01]  /*0550*/  NOP ;  /* 0x0000000000007918 */ /* 0x000fe20000000000 */
[----:B------:R-:W-:Y:S01]  /*0560*/  ULDC.64 UR46, c[0x0][0x208] ;  /* 0x00008200002e7ab9 */ /* 0x000fe20000000a00 */
[----:B------:R-:W-:Y:S01]  /*0570*/  BSSY B6, `(.L_x_2776) ;  /* 0x00008eb000067945 */ /* 0x000fe20003800000 */
[----:B-12-4-:R-:W-:Y:S09]  /*0580*/  BAR.SYNC.DEFER_BLOCKING 0x0 ;  /* 0x0000000000007b1d */ /* 0x016ff20000010000 */
[----:B------:R-:W-:Y:S05]  /*0590*/  @!P0 BRA `(.L_x_2777) ;  /* 0x0000005000c08947 */ /* 0x000fea0003800000 */
.L_x_2778:
        /* <DEDUP_REMOVED lines=32> */
.L_x_2779:
[----:B------:R-:W-:Y:S01]  /*07a0*/  ULDC UR7, c[0x0][0x8cc] ;  /* 0x0002330000077ab9 */ /* 0x000fe20000000800 */
[----:B------:R-:W-:Y:S01]  /*07b0*/  UMOV UR36, UR10 ;  /* 0x0000000a00247c82 */ /* 0x000fe20008000000 */
[----:B------:R-:W-:-:S11]  /*07c0*/  UISETP.NE.AND UP0, UPT, UR7, 0x1, UPT ;  /* 0x000000010700788c */ /* 0x000fd6000bf05270 */
[----:B------:R-:W-:Y:S02]  /*07d0*/  @UP0 ULDC.64 UR8, c[0x0][0x8d0] ;  /* 0x0002340000080ab9 */ /* 0x000fe40000000a00 */
[----:B------:R-:W-:-:S04]  /*07e0*/  UIMAD.WIDE.U32 UR4, UR10, UR8, URZ ;  /* 0x000000080a0472a5 */ /* 0x000fc8000f8e003f */
[----:B------:R-:W-:-:S04]  /*07f0*/  @UP0 USHF.R.U32.HI UR36, URZ, UR9, UR5 ;  /* 0x000000093f240299 */ /* 0x000fc80008011605 */
[----:B------:R-:W-:-:S12]  /*0800*/  UIMAD UR4, UR36, UR7, URZ ;  /* 0x00000007240472a4 */ /* 0x000fd8000f8e023f */
.L_x_2780:
        /* <DEDUP_REMOVED lines=121> */
.L_x_2784:
        /* <DEDUP_REMOVED lines=15> */
.L_x_2783:
        /* <DEDUP_REMOVED lines=23> */
.L_x_2786:
        /* <DEDUP_REMOVED lines=15> */
.L_x_2785:
        /* <DEDUP_REMOVED lines=8> */
.L_x_2890:
        /* <DEDUP_REMOVED lines=15> */
.L_x_2788:
        /* <DEDUP_REMOVED lines=105> */
.L_x_2800:
[----:B------:R-:W-:-:S05]  /*1af0*/  IMAD.U32 R0, RZ, RZ, UR38 ;  /* 0x00000026ff007e24 */ /* 0x000fca000f8e00ff */
[----:B------:R-:W-:-:S04]  /*1b00*/  LOP3.LUT R0, R0, 0x1, RZ, 0xfc, !PT ;  /* 0x0000000100007812 */ /* 0x000fc800078efcff */
[----:B------:R-:W-:-:S13]  /*1b10*/  ISETP.NE.AND P0, PT, R0, 0x3, PT ;  /* 0x000000030000780c */ /* 0x000fda0003f05270 */
[----:B------:R-:W-:Y:S05]  /*1b20*/  @!P0 BRA `(.L_x_2790) ;  /* 0x0000000000048947 */ /* 0x000fea0003800000 */
[----:B------:R-:W-:Y:S01]  /*1b30*/  BPT.TRAP 0x1 ;  /* 0x000000040000795c */ /* 0x000fe20000300000 */
.L_x_2790:
        /* <DEDUP_REMOVED lines=8> */
.L_x_2791:
[----:B---3--:R-:W-:Y:S05]  /*1bc0*/  @P1 BRA `(.L_x_2792) ;  /* 0x0000000000081947 */ /* 0x008fea0003800000 */
[----:B------:R-:W3:Y:S02]  /*1bd0*/  SYNCS.PHASECHK.TRANS64.TRYWAIT P1, [R0+URZ+0x30810], R209 ;  /* 0x030810d1000075a7 */ /* 0x000ee4000802017f */
[----:B---3--:R-:W-:Y:S05]  /*1be0*/  @!P1 BRA `(.L_x_2793) ;  /* 0x0000007800509947 */ /* 0x008fea0003800000 */
.L_x_2792:
        /* <DEDUP_REMOVED lines=84> */
.L_x_2794:
[----:B------:R1:W1:Y:S01]  /*2130*/  SYNCS.PHASECHK.TRANS64.TRYWAIT P1, [R0+URZ+0x30830], R209 ;  /* 0x030830d1000075a7 */ /* 0x000262000802017f */
[----:B------:R-:W-:Y:S05]  /*2140*/  @!P0 BRA `(.L_x_2795) ;  /* 0x0000000000048947 */ /* 0x000fea0003800000 */
[----:B------:R-:W-:Y:S01]  /*2150*/  BPT.TRAP 0x1 ;  /* 0x000000040000795c */ /* 0x000fe20000300000 */
.L_x_2795:
        /* <DEDUP_REMOVED lines=54> */
.L_x_2796:
        /* <DEDUP_REMOVED lines=401> */
[----:B------:R-:W-:-:S05]  /*3dd0*/  IMAD R7, R229, 0x4000, R208 ;  /* 0x00004000e5077824 */ /* 0x000fca00078e02d0 */
[----:B------:R-:W-:Y:S01]  /*3de0*/  R2UR UR7, R7 ;  /* 0x00000000070772ca */ /* 0x000fe200000e0000 */
[----:B------:R-:W-:-:S12]  /*3df0*/  UIADD3 UR6, UR6, 0x180, URZ ;  /* 0x0000018006067890 */ /* 0x000fd8000fffe03f */
[----:B------:R-:W-:-:S04]  /*3e00*/  USHF.R.U32.HI UR7, URZ, 0x4, UR7 ;  /* 0x000000043f077899 */ /* 0x000fc80008011607 */
[----:B------:R-:W-:-:S03]  /*3e10*/  ULOP3.LUT UR12, UR7, 0x3fff, URZ, 0xc0, !UPT ;  /* 0x00003fff070c7892 */ /* 0x000fc6000f8ec03f */
[----:B------:R-:W-:Y:S01]  /*3e20*/  UMOV UR7, 0x40000040 ;  /* 0x4000004000077882 */ /* 0x000fe20000000000 */
[----:B------:R-:W-:Y:S02]  /*3e30*/  WARPGROUP.DEPBAR.LE gsb0, 0x0 ;  /* 0x00008000000079c5 */ /* 0x000fe40000010000 */
[----:B------:R-:W-:-:S06]  /*3e40*/  WARPGROUP.ARRIVE ;  /* 0x00000000000079c5 */ /* 0x000fcc0000000000 */
[----:B------:R-:W-:Y:S03]  /*3e50*/  HGMMA.64x128x16.F32.BF16 R24, R152, gdesc[UR8].tnspB, R24, gsb0 ;  /* 0x41e0000898187df0 */ /* 0x000fe60008001818 */
[----:B------:R-:W2:Y:S01]  /*3e60*/  S2R R21, SR_CgaCtaId ;  /* 0x0000000000157919 */ /* 0x000ea20000008800 */
[----:B------:R-:W-:Y:S01]  /*3e70*/  MOV R17, 0x400 ;  /* 0x0000040000117802 */ /* 0x000fe20000000f00 */
[----:B------:R-:W-:Y:S02]  /*3e80*/  WARPGROUP.DEPBAR.LE gsb0, 0x0 ;  /* 0x00008000000079c5 */ /* 0x000fe40000010000 */
[----:B------:R-:W-:Y:S02]  /*3e90*/  F2FP.BF16.F32.PACK_AB R152, R215, R213 ;  /* 0x000000d5d798723e */ /* 0x000fe400000010ff */
[----:B------:R-:W-:Y:S02]  /*3ea0*/  F2FP.BF16.F32.PACK_AB R154, R219, R217 ;  /* 0x000000d9db9a723e */ /* 0x000fe400000010ff */
[----:B------:R-:W-:-:S02]  /*3eb0*/  F2FP.BF16.F32.PACK_AB R153, R216, R214 ;  /* 0x000000d6d899723e */ /* 0x000fc400000010ff */
[----:B------:R-:W-:-:S04]  /*3ec0*/  F2FP.BF16.F32.PACK_AB R155, R9, R218 ;  /* 0x000000da099b723e */ /* 0x000fc800000010ff */
[----:B------:R-:W-:-:S06]  /*3ed0*/  WARPGROUP.ARRIVE ;  /* 0x00000000000079c5 */ /* 0x000fcc0000000000 */
[----:B------:R-:W-:Y:S01]  /*3ee0*/  HGMMA.64x128x16.F32.BF16 R24, R152, gdesc[UR4].tnspB, R24, gsb0 ;  /* 0x41e0000498187df0 */ /* 0x000fe20008001818 */
[----:B--2---:R-:W-:-:S05]  /*3ef0*/  LEA R17, R21, R17, 0x18 ;  /* 0x0000001115117211 */ /* 0x004fca00078ec0ff */
[----:B------:R-:W-:-:S05]  /*3f00*/  VIADD R17, R17, 0x28800 ;  /* 0x0002880011117836 */ /* 0x000fca0000000000 */
[----:B------:R-:W-:-:S04]  /*3f10*/  SHF.R.U32.HI R6, RZ, 0x4, R17 ;  /* 0x00000004ff067819 */ /* 0x000fc80000011611 */
[----:B------:R-:W-:-:S04]  /*3f20*/  LOP3.LUT R6, R6, 0x3fff, RZ, 0xc0, !PT ;  /* 0x00003fff06067812 */ /* 0x000fc800078ec0ff */
[----:B------:R-:W-:-:S05]  /*3f30*/  LOP3.LUT R6, R6, 0x10000, RZ, 0xfc, !PT ;  /* 0x0001000006067812 */ /* 0x000fca00078efcff */
[----:B------:R-:W-:-:S05]  /*3f40*/  IMAD R6, R3, 0x400, R6 ;  /* 0x0000040003067824 */ /* 0x000fca00078e0206 */
[----:B------:R-:W-:Y:S01]  /*3f50*/  R2UR UR5, R6 ;  /* 0x00000000060572ca */ /* 0x000fe200000e0000 */
[----:B------:R-:W-:Y:S01]  /*3f60*/  UMOV UR9, 0x40000040 ;  /* 0x4000004000097882 */ /* 0x000fe20000000000 */
[----:B------:R-:W-:Y:S01]  /*3f70*/  UMOV UR10, UR12 ;  /* 0x0000000c000a7c82 */ /* 0x000fe20008000000 */
[----:B------:R-:W-:-:S10]  /*3f80*/  UMOV UR11, 0x40000040 ;  /* 0x40000040000b7882 */ /* 0x000fd40000000000 */
        /* <DEDUP_REMOVED lines=63> */
.L_x_2798:
        /* <DEDUP_REMOVED lines=49> */
.L_x_2799:
        /* <DEDUP_REMOVED lines=78> */
.L_x_2782:
[----:B------:R-:W-:Y:S05]  /*4b70*/  @P0 BRA `(.L_x_2781) ;  /* 0x0000004800280947 */ /* 0x000fea0003800000 */
[----:B------:R-:W1:Y:S01]  /*4b80*/  S2R R4, SR_TID.X ;  /* 0x0000000000047919 */ /* 0x000e620000002100 */
[----:B------:R-:W-:Y:S01]  /*4b90*/  ULDC UR8, c[0x0][0x850] ;  /* 0x0002140000087ab9 */ /* 0x000fe20000000800 */
[----:B------:R-:W2:Y:S01]  /*4ba0*/  S2UR UR11, SR_CgaCtaId ;  /* 0x00000000000b79c3 */ /* 0x000ea20000008800 */
[----:B------:R-:W-:Y:S01]  /*4bb0*/  UISETP.NE.AND UP0, UPT, UR8, 0x1, UPT ;  /* 0x000000010800788c */ /* 0x000fe2000bf05270 */
[----:B------:R-:W-:Y:S01]  /*4bc0*/  BSSY B0, `(.L_x_2801) ;  /* 0x000005d000007945 */ /* 0x000fe20003800000 */
[----:B------:R-:W-:Y:S01]  /*4bd0*/  UMOV UR10, UR40 ;  /* 0x00000028000a7c82 */ /* 0x000fe20008000000 */
[----:B------:R-:W-:Y:S01]  /*4be0*/  ULOP3.LUT UR36, URZ, UR36, URZ, 0x33, !UPT ;  /* 0x000000243f247292 */ /* 0x000fe2000f8e333f */
[----:B------:R-:W-:Y:S01]  /*4bf0*/  ULDC.64 UR12, c[0x0][0x818] ;  /* 0x00020600000c7ab9 */ /* 0x000fe20000000a00 */
[----:B------:R-:W-:Y:S01]  /*4c00*/  ULDC UR6, c[0x0][0x8b4] ;  /* 0x00022d0000067ab9 */ /* 0x000fe20000000800 */
[----:B------:R-:W-:Y:S01]  /*4c10*/  ULDC UR16, c[0x0][0x870] ;  /* 0x00021c0000107ab9 */ /* 0x000fe20000000800 */
[----:B------:R-:W-:Y:S01]  /*4c20*/  UIADD3 UR36, UR36, UR6, URZ ;  /* 0x0000000624247290 */ /* 0x000fe2000fffe03f */
[----:B------:R-:W-:-:S03]  /*4c30*/  ULDC UR18, c[0x0][0x80c] ;  /* 0x0002030000127ab9 */ /* 0x000fc60000000800 */
[----:B------:R-:W-:Y:S01]  /*4c40*/  @UP0 ULDC UR4, c[0x0][0x854] ;  /* 0x0002150000040ab9 */ /* 0x000fe20000000800 */
[----:B------:R-:W-:Y:S01]  /*4c50*/  @UP0 ULDC UR7, c[0x0][0x858] ;  /* 0x0002160000070ab9 */ /* 0x000fe20000000800 */
[----:B------:R-:W-:Y:S02]  /*4c60*/  UIMAD.WIDE.U32 UR4, UR40, UR4, URZ ;  /* 0x00000004280472a5 */ /* 0x000fe4000f8e003f */
[----:B------:R-:W-:Y:S02]  /*4c70*/  UIMAD UR16, UR16, UR36, URZ ;  /* 0x00000024101072a4 */ /* 0x000fe4000f8e023f */
[----:B------:R-:W-:Y:S02]  /*4c80*/  @UP0 USHF.R.U32.HI UR10, URZ, UR7, UR5 ;  /* 0x000000073f0a0299 */ /* 0x000fe40008011605 */
[----:B------:R-:W-:Y:S02]  /*4c90*/  USHF.L.U32 UR6, UR36, 0xe, URZ ;  /* 0x0000000e24067899 */ /* 0x000fe4000800063f */
[----:B------:R-:W-:-:S02]  /*4ca0*/  USHF.R.S32.HI UR17, URZ, 0x1f, UR10 ;  /* 0x0000001f3f117899 */ /* 0x000fc4000801140a */
[----:B------:R-:W-:Y:S02]  /*4cb0*/  UIMAD UR16, UR16, UR18, URZ ;  /* 0x00000012101072a4 */ /* 0x000fe4000f8e023f */
[----:B------:R-:W-:Y:S02]  /*4cc0*/  UIMAD UR9, UR17, UR12, URZ ;  /* 0x0000000c110972a4 */ /* 0x000fe4000f8e023f */
[----:B------:R-:W-:Y:S01]  /*4cd0*/  USHF.R.S32.HI UR7, URZ, 0x1f, UR6 ;  /* 0x0000001f3f077899 */ /* 0x000fe20008011406 */
[C---:B-1----:R-:W-:Y:S01]  /*4ce0*/  VIADD R5, R4.reuse, 0xffffff80 ;  /* 0xffffff8004057836 */ /* 0x042fe20000000000 */
[----:B------:R-:W-:Y:S01]  /*4cf0*/  UIMAD UR20, UR10, UR13, UR9 ;  /* 0x0000000d0a1472a4 */ /* 0x000fe2000f8e0209 */
[----:B------:R-:W-:Y:S01]  /*4d00*/  ISETP.NE.AND P1, PT, R4, 0x80, PT ;  /* 0x000000800400780c */ /* 0x000fe20003f25270 */
[----:B------:R-:W-:Y:S02]  /*4d10*/  USHF.R.S32.HI UR19, URZ, 0x1f, UR16 ;  /* 0x0000001f3f137899 */ /* 0x000fe40008011410 */
[----:B------:R-:W-:Y:S01]  /*4d20*/  SHF.R.S32.HI R0, RZ, 0x1f, R5 ;  /* 0x0000001fff007819 */ /* 0x000fe20000011405 */
[----:B------:R-:W-:Y:S01]  /*4d30*/  UMOV UR9, 0x400 ;  /* 0x0000040000097882 */ /* 0x000fe20000000000 */
[----:B------:R-:W-:Y:S01]  /*4d40*/  ULDC.64 UR14, c[0x0][0x840] ;  /* 0x00021000000e7ab9 */ /* 0x000fe20000000a00 */
[----:B--2---:R-:W-:Y:S01]  /*4d50*/  ULEA UR9, UR11, UR9, 0x18 ;  /* 0x000000090b097291 */ /* 0x004fe2000f8ec03f */
[----:B------:R-:W-:Y:S01]  /*4d60*/  LEA.HI R2, R0, R5, RZ, 0x7 ;  /* 0x0000000500027211 */ /* 0x000fe200078f38ff */
[----:B------:R-:W-:Y:S01]  /*4d70*/  UIMAD UR11, UR37, UR18, URZ ;  /* 0x00000012250b72a4 */ /* 0x000fe2000f8e023f */
[----:B------:R-:W-:Y:S01]  /*4d80*/  BAR.SYNC.DEFER_BLOCKING 0x1, 0x100 ;  /* 0x0044000000007b1d */ /* 0x000fe20000010000 */
[----:B------:R-:W-:Y:S01]  /*4d90*/  UIMAD.WIDE.U32 UR4, UR10, UR12, UR6 ;  /* 0x0000000c0a0472a5 */ /* 0x000fe2000f8e0006 */
[C---:B------:R-:W-:Y:S01]  /*4da0*/  LOP3.LUT R0, R2.reuse, 0xfffff80, RZ, 0xc0, !PT ;  /* 0x0fffff8002007812 */ /* 0x040fe200078ec0ff */
[----:B------:R-:W-:Y:S01]  /*4db0*/  IMAD.SHL.U32 R2, R2, 0x40, RZ ;  /* 0x0000004002027824 */ /* 0x000fe200078e00ff */
[----:B------:R-:W-:Y:S01]  /*4dc0*/  USHF.R.S32.HI UR18, URZ, 0x1f, UR11 ;  /* 0x0000001f3f127899 */ /* 0x000fe2000801140b */
[C---:B------:R-:W-:Y:S01]  /*4dd0*/  ISETP.NE.AND P0, PT, R5.reuse, RZ, PT ;  /* 0x000000ff0500720c */ /* 0x040fe20003f05270 */
[----:B------:R-:W-:Y:S01]  /*4de0*/  UIADD3 UR16, UP0, UP1, UR16, UR11, UR10 ;  /* 0x0000000b10107290 */ /* 0x000fe2000f91e00a */
[----:B------:R-:W-:Y:S01]  /*4df0*/  IMAD.IADD R0, R5, 0x1, -R0 ;  /* 0x0000000105007824 */ /* 0x000fe200078e0a00 */
[----:B------:R-:W-:Y:S01]  /*4e00*/  LOP3.LUT R3, R2, 0x3fffe000, RZ, 0xc0, !PT ;  /* 0x3fffe00002037812 */ /* 0x000fe200078ec0ff */
[----:B------:R-:W-:-:S02]  /*4e10*/  UIMAD.WIDE.U32 UR6, UR10, UR14, UR6 ;  /* 0x0000000e0a0672a5 */ /* 0x000fc4000f8e0006 */
[----:B------:R-:W-:Y:S02]  /*4e20*/  UIMAD UR21, UR17, UR14, URZ ;  /* 0x0000000e111572a4 */ /* 0x000fe4000f8e023f */
[----:B------:R-:W-:Y:S01]  /*4e30*/  IMAD R0, R0, 0x4, R3 ;  /* 0x0000000400007824 */ /* 0x000fe200078e0203 */
[----:B------:R-:W-:Y:S02]  /*4e40*/  UIADD3.X UR14, UR19, UR18, UR17, UP0, UP1 ;  /* 0x00000012130e7290 */ /* 0x000fe400087e2411 */
[----:B------:R-:W-:Y:S02]  /*4e50*/  USHF.L.U32 UR11, UR16, 0x2, URZ ;  /* 0x00000002100b7899 */ /* 0x000fe4000800063f */
[----:B------:R-:W-:Y:S01]  /*4e60*/  LEA R0, R0, UR9, 0x2 ;  /* 0x0000000900007c11 */ /* 0x000fe2000f8e10ff */
[----:B------:R-:W-:Y:S01]  /*4e70*/  ULDC.64 UR12, c[0x0][0x868] ;  /* 0x00021a00000c7ab9 */ /* 0x000fe20000000a00 */
[----:B------:R-:W-:Y:S02]  /*4e80*/  USHF.L.U64.HI UR14, UR16, 0x2, UR14 ;  /* 0x00000002100e7899 */ /* 0x000fe4000801020e */
[----:B------:R-:W-:Y:S01]  /*4e90*/  UIADD3 UR16, UP0, UR11, UR12, URZ ;  /* 0x0000000c0b107290 */ /* 0x000fe2000ff1e03f */
[----:B------:R1:W-:Y:S01]  /*4ea0*/  STS.128 [R0], R24 ;  /* 0x0000001800007388 */ /* 0x0003e20000000c00 */
[----:B------:R-:W-:-:S02]  /*4eb0*/  USHF.R.S32.HI UR12, URZ, 0x1f, UR37 ;  /* 0x0000001f3f0c7899 */ /* 0x000fc40008011425 */
[----:B------:R-:W-:Y:S01]  /*4ec0*/  UIMAD UR15, UR10, UR15, UR21 ;  /* 0x0000000f0a0f72a4 */ /* 0x000fe2000f8e0215 */
[----:B------:R1:W-:Y:S01]  /*4ed0*/  STS.128 [R0+0x800], R28 ;  /* 0x0008001c00007388 */ /* 0x0003e20000000c00 */
[----:B------:R-:W-:Y:S01]  /*4ee0*/  ULDC.64 UR18, c[0x0][0x820] ;  /* 0x0002080000127ab9 */ /* 0x000fe20000000a00 */
[----:B------:R-:W-:Y:S01]  /*4ef0*/  UIADD3.X UR17, UR14, UR13, URZ, UP0, !UPT ;  /* 0x0000000d0e117290 */ /* 0x000fe200087fe43f */
[----:B------:R-:W-:Y:S01]  /*4f00*/  IMAD.U32 R2, RZ, RZ, UR16 ;  /* 0x00000010ff027e24 */ /* 0x000fe2000f8e00ff */
[----:B------:R1:W-:Y:S01]  /*4f10*/  STS.128 [R0+0x1000], R32 ;  /* 0x0010002000007388 */ /* 0x0003e20000000c00 */
[----:B------:R-:W-:Y:S01]  /*4f20*/  ULDC.64 UR22, c[0x0][0x848] ;  /* 0x0002120000167ab9 */ /* 0x000fe20000000a00 */
[----:B------:R-:W-:Y:S02]  /*4f30*/  UIMAD UR13, UR12, UR18, URZ ;  /* 0x000000120c0d72a4 */ /* 0x000fe4000f8e023f */
[----:B------:R1:W-:Y:S01]  /*4f40*/  STS.128 [R0+0x1800], R36 ;  /* 0x0018002400007388 */ /* 0x0003e20000000c00 */
[----:B------:R-:W-:Y:S01]  /*4f50*/  UIADD3 UR5, UR5, UR20, URZ ;  /* 0x0000001405057290 */ /* 0x000fe2000fffe03f */
[----:B------:R-:W-:Y:S01]  /*4f60*/  IMAD.U32 R3, RZ, RZ, UR17 ;  /* 0x00000011ff037e24 */ /* 0x000fe2000f8e00ff */
        /* <DEDUP_REMOVED lines=15> */
[----:B------:R-:W-:Y:S01]  /*5060*/  ULEA UR18, UP0, UR4, UR18, 0x2 ;  /* 0x0000001204127291 */ /* 0x000fe2000f80103f */
[----:B------:R1:W-:Y:S01]  /*5070*/  STS.128 [R0+0x4800], R60 ;  /* 0x0048003c00007388 */ /* 0x0003e20000000c00 */
[----:B------:R-:W-:Y:S02]  /*5080*/  UIADD3 UR5, UR7, UR12, URZ ;  /* 0x0000000c07057290 */ /* 0x000fe4000fffe03f */
        /* <DEDUP_REMOVED lines=11> */
.L_x_2803:
[----:B------:R-:W2:Y:S04]  /*5140*/  LDG.E.STRONG.GPU R4, desc[UR46][R2.64] ;  /* 0x0000002e02047981 */ /* 0x000ea8000c1ef900 */
[----:B--2---:R-:W-:Y:S01]  /*5150*/  CCTL.IVALL ;  /* 0x00000000ff00798f */ /* 0x004fe20002000000 */
[----:B------:R-:W-:Y:S05]  /*5160*/  YIELD ;  /* 0x0000000000007946 */ /* 0x000fea0003800000 */
[----:B------:R-:W-:-:S13]  /*5170*/  ISETP.NE.AND P0, PT, R4, UR15, PT ;  /* 0x0000000f04007c0c */ /* 0x000fda000bf05270 */
[----:B------:R-:W-:Y:S05]  /*5180*/  @P0 BRA `(.L_x_2803) ;  /* 0xfffffffc00ec0947 */ /* 0x000fea000383ffff */
.L_x_2802:
[----:B------:R-:W-:Y:S05]  /*5190*/  BSYNC B0 ;  /* 0x0000000000007941 */ /* 0x000fea0003800000 */
.L_x_2801:
[----:B------:R-:W-:-:S03]  /*51a0*/  UMOV UR4, 0xffffffff ;  /* 0xffffffff00047882 */ /* 0x000fc60000000000 */
[----:B------:R-:W-:Y:S05]  /*51b0*/  BRA.DIV UR4, `(.L_x_2804) ;  /* 0x0000004604047947 */ /* 0x000fea000b800000 */
[----:B------:R-:W-:Y:S01]  /*51c0*/  NOP ;  /* 0x0000000000007918 */ /* 0x000fe20000000000 */
.L_x_2893:
        /* <DEDUP_REMOVED lines=15> */
.L_x_2807:
[----:B------:R-:W-:Y:S01]  /*52c0*/  @P0 ELECT P2, URZ, PT ;  /* 0x00000000003f082f */ /* 0x000fe20003840000 */
[----:B------:R2:W-:-:S12]  /*52d0*/  UBLKRED.G.S.ADD.F32.RN [UR4], [UR9], UR6, desc[UR12] ;  /* 0x00000c04090073bb */ /* 0x0005d800080a1406 */
[----:B------:R-:W-:Y:S02]  /*52e0*/  @P2 PLOP3.LUT P0, PT, P2, PT, PT, 0x8, 0x0 ;  /* 0x000000000000281c */ /* 0x000fe4000170e170 */
[----:B------:R-:W-:-:S11]  /*52f0*/  PLOP3.LUT P2, PT, PT, PT, PT, 0x8, 0x0 ;  /* 0x000000000000781c */ /* 0x000fd60003f4e170 */
[----:B--2---:R-:W-:Y:S05]  /*5300*/  @P0 BRA.U.ANY `(.L_x_2807) ;  /* 0xfffffffd00ec0947 */ /* 0x004fea000393ffff */
[----:B------:R0:W-:Y:S01]  /*5310*/  UTMACMDFLUSH ;  /* 0x00000000000079b7 */ /* 0x0001e20000000000 */
[----:B------:R-:W-:-:S04]  /*5320*/  DEPBAR.LE SB0, 0x0 ;  /* 0x000080000000791a */ /* 0x000fc80000000000 */
.L_x_2806:
[----:B------:R-:W-:Y:S05]  /*5330*/  BSYNC B0 ;  /* 0x0000000000007941 */ /* 0x000fea0003800000 */
.L_x_2805:
        /* <DEDUP_REMOVED lines=14> */
.L_x_2809:
[----:B------:R-:W-:Y:S05]  /*5420*/  BSYNC B0 ;  /* 0x0000000000007941 */ /* 0x000fea0003800000 */
.L_x_2808:
        /* <DEDUP_REMOVED lines=24> */
.L_x_2812:
[----:B-12---:R-:W2:Y:S04]  /*55b0*/  LDG.E.STRONG.GPU R0, desc[UR46][R2.64] ;  /* 0x0000002e02007981 */ /* 0x006ea8000c1ef900 */
[----:B--2---:R-:W-:Y:S01]  /*55c0*/  CCTL.IVALL ;  /* 0x00000000ff00798f */ /* 0x004fe20002000000 */
[----:B------:R-:W-:Y:S05]  /*55d0*/  YIELD ;  /* 0x0000000000007946 */ /* 0x000fea0003800000 */
[----:B------:R-:W-:-:S13]  /*55e0*/  ISETP.NE.AND P0, PT, R0, UR15, PT ;  /* 0x0000000f00007c0c */ /* 0x000fda000bf05270 */
[----:B------:R-:W-:Y:S05]  /*55f0*/  @P0 BRA `(.L_x_2812) ;  /* 0xfffffffc00ec0947 */ /* 0x000fea000383ffff */
.L_x_2811:
[----:B------:R-:W-:Y:S05]  /*5600*/  BSYNC B0 ;  /* 0x0000000000007941 */ /* 0x000fea0003800000 */
.L_x_2810:
[----:B------:R-:W-:-:S03]  /*5610*/  UMOV UR4, 0xffffffff ;  /* 0xffffffff00047882 */ /* 0x000fc60000000000 */
[----:B------:R-:W-:Y:S05]  /*5620*/  BRA.DIV UR4, `(.L_x_2813) ;  /* 0x0000004204047947 */ /* 0x000fea000b800000 */
[----:B------:R-:W-:Y:S01]  /*5630*/  NOP ;  /* 0x0000000000007918 */ /* 0x000fe20000000000 */
.L_x_2896:
        /* <DEDUP_REMOVED lines=16> */
.L_x_2816:
[----:B------:R-:W-:Y:S01]  /*5740*/  @P0 ELECT P2, URZ, PT ;  /* 0x00000000003f082f */ /* 0x000fe20003840000 */
[----:B------:R3:W-:-:S12]  /*5750*/  UBLKRED.G.S.ADD.F32.RN [UR4], [UR9], UR6, desc[UR10] ;  /* 0x00000a04090073bb */ /* 0x0007d800080a1406 */
[----:B------:R-:W-:Y:S02]  /*5760*/  @P2 PLOP3.LUT P0, PT, P2, PT, PT, 0x8, 0x0 ;  /* 0x000000000000281c */ /* 0x000fe4000170e170 */
[----:B------:R-:W-:-:S11]  /*5770*/  PLOP3.LUT P2, PT, PT, PT, PT, 0x8, 0x0 ;  /* 0x000000000000781c */ /* 0x000fd60003f4e170 */
[----:B---3--:R-:W-:Y:S05]  /*5780*/  @P0 BRA.U.ANY `(.L_x_2816) ;  /* 0xfffffffd00ec0947 */ /* 0x008fea000393ffff */
[----:B------:R0:W-:Y:S01]  /*5790*/  UTMACMDFLUSH ;  /* 0x00000000000079b7 */ /* 0x0001e20000000000 */
[----:B------:R-:W-:-:S04]  /*57a0*/  DEPBAR.LE SB0, 0x0 ;  /* 0x000080000000791a */ /* 0x000fc80000000000 */
.L_x_2815:
[----:B------:R-:W-:Y:S05]  /*57b0*/  BSYNC B0 ;  /* 0x0000000000007941 */ /* 0x000fea0003800000 */
.L_x_2814:
        /* <DEDUP_REMOVED lines=14> */
.L_x_2777:
        /* <DEDUP_REMOVED lines=29> */
.L_x_2818:
[----:B------:R-:W-:Y:S01]  /*5a70*/  ULDC UR9, c[0x0][0x8cc] ;  /* 0x0002330000097ab9 */ /* 0x000fe20000000800 */
[----:B------:R-:W-:Y:S01]  /*5a80*/  UMOV UR7, UR8 ;  /* 0x0000000800077c82 */ /* 0x000fe20008000000 */
[----:B------:R-:W-:-:S11]  /*5a90*/  UISETP.NE.AND UP0, UPT, UR9, 0x1, UPT ;  /* 0x000000010900788c */ /* 0x000fd6000bf05270 */
[----:B------:R-:W-:Y:S02]  /*5aa0*/  @UP0 ULDC.64 UR10, c[0x0][0x8d0] ;  /* 0x00023400000a0ab9 */ /* 0x000fe40000000a00 */
[----:B------:R-:W-:-:S04]  /*5ab0*/  UIMAD.WIDE.U32 UR4, UR8, UR10, URZ ;  /* 0x0000000a080472a5 */ /* 0x000fc8000f8e003f */
[----:B------:R-:W-:-:S04]  /*5ac0*/  @UP0 USHF.R.U32.HI UR7, URZ, UR11, UR5 ;  /* 0x0000000b3f070299 */ /* 0x000fc80008011605 */
[----:B------:R-:W-:-:S12]  /*5ad0*/  UIMAD UR4, UR7, UR9, URZ ;  /* 0x00000009070472a4 */ /* 0x000fd8000f8e023f */
.L_x_2819:
        /* <DEDUP_REMOVED lines=84> */
.L_x_2823:
[----:B------:R-:W2:Y:S04]  /*6020*/  LDG.E.STRONG.GPU R4, desc[UR46][R2.64] ;  /* 0x0000002e02047981 */ /* 0x000ea8000c1ef900 */
[----:B--2---:R-:W-:Y:S01]  /*6030*/  CCTL.IVALL ;  /* 0x00000000ff00798f */ /* 0x004fe20002000000 */
[----:B------:R-:W-:Y:S05]  /*6040*/  YIELD ;  /* 0x0000000000007946 */ /* 0x000fea0003800000 */
[----:B------:R-:W-:-:S13]  /*6050*/  ISETP.NE.AND P1, PT, R4, R5, PT ;  /* 0x000000050400720c */ /* 0x000fda0003f25270 */
[----:B------:R-:W-:Y:S05]  /*6060*/  @P1 BRA `(.L_x_2823) ;  /* 0xfffffffc00ec1947 */ /* 0x000fea000383ffff */
.L_x_2822:
[----:B------:R-:W-:Y:S05]  /*6070*/  BSYNC B0 ;  /* 0x0000000000007941 */ /* 0x000fea0003800000 */
.L_x_2821:
[----:B------:R-:W-:-:S03]  /*6080*/  UMOV UR4, 0xffffffff ;  /* 0xffffffff00047882 */ /* 0x000fc60000000000 */
[----:B------:R-:W-:Y:S05]  /*6090*/  BRA.DIV UR4, `(.L_x_2824) ;  /* 0x0000003604847947 */ /* 0x000fea000b800000 */
[----:B------:R-:W-:Y:S01]  /*60a0*/  NOP ;  /* 0x0000000000007918 */ /* 0x000fe20000000000 */
.L_x_2899:
        /* <DEDUP_REMOVED lines=22> */
.L_x_2826:
[----:B------:R-:W-:Y:S05]  /*6210*/  BSYNC B0 ;  /* 0x0000000000007941 */ /* 0x000fea0003800000 */
.L_x_2825:
        /* <DEDUP_REMOVED lines=20> */
.L_x_2828:
[----:B------:R-:W-:Y:S05]  /*6360*/  BSYNC B0 ;  /* 0x0000000000007941 */ /* 0x000fea0003800000 */
.L_x_2827:
[----:B------:R-:W-:Y:S06]  /*6370*/  BAR.ARV 0xa, 0xa0 ;  /* 0x0282800000007b1d */ /* 0x000fec0000002000 */
[----:B------:R-:W-:Y:S04]  /*6380*/  BSSY B0, `(.L_x_2829) ;  /* 0x0000003000007945 */ /* 0x000fe80003800000 */
[----:B------:R-:W-:Y:S05]  /*6390*/  @!P0 BRA `(.L_x_2830) ;  /* 0x0000000000048947 */ /* 0x000fea0003800000 */
[----:B------:R-:W-:-:S04]  /*63a0*/  DEPBAR.LE SB0, 0x0 ;  /* 0x000080000000791a */ /* 0x000fc80000000000 */
.L_x_2830:
[----:B------:R-:W-:Y:S05]  /*63b0*/  BSYNC B0 ;  /* 0x0000000000007941 */ /* 0x000fea0003800000 */
.L_x_2829:
        /* <DEDUP_REMOVED lines=19> */
.L_x_2832:
[----:B------:R-:W-:Y:S05]  /*64f0*/  BSYNC B0 ;  /* 0x0000000000007941 */ /* 0x000fea0003800000 */
.L_x_2831:
[----:B------:R-:W-:Y:S01]  /*6500*/  UIADD3 UR17, UR8, 0x1, URZ ;  /* 0x0000000108117890 */ /* 0x000fe2000fffe03f */
[----:B------:R-:W-:Y:S11]  /*6510*/  BRA `(.L_x_2833) ;  /* 0x0000000000047947 */ /* 0x000ff60003800000 */
.L_x_2820:
[----:B------:R-:W-:-:S05]  /*6520*/  UMOV UR17, UR8 ;  /* 0x0000000800117c82 */ /* 0x000fca0008000000 */
.L_x_2833:
        /* <DEDUP_REMOVED lines=12> */
.L_x_2858:
        /* <DEDUP_REMOVED lines=18> */
.L_x_2836:
[----:B------:R-:W2:Y:S04]  /*6710*/  LDG.E.STRONG.GPU R4, desc[UR46][R2.64] ;  /* 0x0000002e02047981 */ /* 0x000ea8000c1ef900 */
[----:B--2---:R-:W-:Y:S01]  /*6720*/  CCTL.IVALL ;  /* 0x00000000ff00798f */ /* 0x004fe20002000000 */
[----:B------:R-:W-:Y:S05]  /*6730*/  YIELD ;  /* 0x0000000000007946 */ /* 0x000fea0003800000 */
[----:B------:R-:W-:-:S13]  /*6740*/  ISETP.NE.AND P1, PT, R4, R5, PT ;  /* 0x000000050400720c */ /* 0x000fda0003f25270 */
[----:B------:R-:W-:Y:S05]  /*6750*/  @P1 BRA `(.L_x_2836) ;  /* 0xfffffffc00ec1947 */ /* 0x000fea000383ffff */
.L_x_2835:
[----:B------:R-:W-:Y:S05]  /*6760*/  BSYNC B0 ;  /* 0x0000000000007941 */ /* 0x000fea0003800000 */
.L_x_2834:
[----:B------:R-:W-:-:S03]  /*6770*/  UMOV UR18, 0xffffffff ;  /* 0xffffffff00127882 */ /* 0x000fc60000000000 */
[----:B------:R-:W-:Y:S05]  /*6780*/  BRA.DIV UR18, `(.L_x_2837) ;  /* 0x0000002e12e47947 */ /* 0x000fea000b800000 */
[----:B------:R-:W-:Y:S01]  /*6790*/  NOP ;  /* 0x0000000000007918 */ /* 0x000fe20000000000 */
.L_x_2902:
        /* <DEDUP_REMOVED lines=19> */
.L_x_2839:
[----:B------:R-:W-:Y:S05]  /*68d0*/  BSYNC B0 ;  /* 0x0000000000007941 */ /* 0x000fea0003800000 */
.L_x_2838:
        /* <DEDUP_REMOVED lines=15> */
.L_x_2841:
[----:B------:R-:W-:Y:S05]  /*69d0*/  BSYNC B0 ;  /* 0x0000000000007941 */ /* 0x000fea0003800000 */
.L_x_2840:
[----:B------:R-:W-:Y:S06]  /*69e0*/  BAR.ARV 0xa, 0xa0 ;  /* 0x0282800000007b1d */ /* 0x000fec0000002000 */
[----:B------:R-:W-:Y:S04]  /*69f0*/  BSSY B0, `(.L_x_2842) ;  /* 0x0000003000007945 */ /* 0x000fe80003800000 */
[----:B------:R-:W-:Y:S05]  /*6a00*/  @!P0 BRA `(.L_x_2843) ;  /* 0x0000000000048947 */ /* 0x000fea0003800000 */
[----:B------:R-:W-:-:S04]  /*6a10*/  DEPBAR.LE SB0, 0x0 ;  /* 0x000080000000791a */ /* 0x000fc80000000000 */
.L_x_2843:
[----:B------:R-:W-:Y:S05]  /*6a20*/  BSYNC B0 ;  /* 0x0000000000007941 */ /* 0x000fea0003800000 */
.L_x_2842:
        /* <DEDUP_REMOVED lines=19> */
.L_x_2845:
[----:B------:R-:W-:Y:S05]  /*6b60*/  BSYNC B0 ;  /* 0x0000000000007941 */ /* 0x000fea0003800000 */
.L_x_2844:
        /* <DEDUP_REMOVED lines=17> */
.L_x_2848:
[----:B------:R-:W2:Y:S04]  /*6c80*/  LDG.E.STRONG.GPU R4, desc[UR46][R2.64] ;  /* 0x0000002e02047981 */ /* 0x000ea8000c1ef900 */
[----:B--2---:R-:W-:Y:S01]  /*6c90*/  CCTL.IVALL ;  /* 0x00000000ff00798f */ /* 0x004fe20002000000 */
[----:B------:R-:W-:Y:S05]  /*6ca0*/  YIELD ;  /* 0x0000000000007946 */ /* 0x000fea0003800000 */
[----:B------:R-:W-:-:S13]  /*6cb0*/  ISETP.NE.AND P1, PT, R4, R5, PT ;  /* 0x000000050400720c */ /* 0x000fda0003f25270 */
[----:B------:R-:W-:Y:S05]  /*6cc0*/  @P1 BRA `(.L_x_2848) ;  /* 0xfffffffc00ec1947 */ /* 0x000fea000383ffff */
.L_x_2847:
[----:B------:R-:W-:Y:S05]  /*6cd0*/  BSYNC B0 ;  /* 0x0000000000007941 */ /* 0x000fea0003800000 */
.L_x_2846:
[----:B------:R-:W-:-:S03]  /*6ce0*/  UMOV UR10, 0xffffffff ;  /* 0xffffffff000a7882 */ /* 0x000fc60000000000 */
[----:B------:R-:W-:Y:S05]  /*6cf0*/  BRA.DIV UR10, `(.L_x_2849) ;  /* 0x0000002a0aa47947 */ /* 0x000fea000b800000 */
[----:B------:R-:W-:Y:S01]  /*6d00*/  NOP ;  /* 0x0000000000007918 */ /* 0x000fe20000000000 */
.L_x_2905:
        /* <DEDUP_REMOVED lines=15> */
.L_x_2851:
[----:B------:R-:W-:Y:S05]  /*6e00*/  BSYNC B0 ;  /* 0x0000000000007941 */ /* 0x000fea0003800000 */
.L_x_2850:
        /* <DEDUP_REMOVED lines=15> */
.L_x_2853:
[----:B------:R-:W-:Y:S05]  /*6f00*/  BSYNC B0 ;  /* 0x0000000000007941 */ /* 0x000fea0003800000 */
.L_x_2852:
[----:B------:R-:W-:Y:S06]  /*6f10*/  BAR.ARV 0xa, 0xa0 ;  /* 0x0282800000007b1d */ /* 0x000fec0000002000 */
[----:B------:R-:W-:Y:S04]  /*6f20*/  BSSY B0, `(.L_x_2854) ;  /* 0x0000003000007945 */ /* 0x000fe80003800000 */
[----:B------:R-:W-:Y:S05]  /*6f30*/  @!P0 BRA `(.L_x_2855) ;  /* 0x0000000000048947 */ /* 0x000fea0003800000 */
[----:B------:R-:W-:-:S04]  /*6f40*/  DEPBAR.LE SB0, 0x0 ;  /* 0x000080000000791a */ /* 0x000fc80000000000 */
.L_x_2855:
[----:B------:R-:W-:Y:S05]  /*6f50*/  BSYNC B0 ;  /* 0x0000000000007941 */ /* 0x000fea0003800000 */
.L_x_2854:
        /* <DEDUP_REMOVED lines=19> */
.L_x_2857:
[----:B------:R-:W-:Y:S05]  /*7090*/  BSYNC B0 ;  /* 0x0000000000007941 */ /* 0x000fea0003800000 */
.L_x_2856:
[----:B------:R-:W-:Y:S02]  /*70a0*/  UIADD3 UR17, UR17, 0x2, URZ ;  /* 0x0000000211117890 */ /* 0x000fe4000fffe03f */
[----:B------:R-:W-:Y:S02]  /*70b0*/  UIADD3 UR4, UR4, 0x4000, URZ ;  /* 0x0000400004047890 */ /* 0x000fe4000fffe03f */
[----:B------:R-:W-:-:S06]  /*70c0*/  UISETP.GE.AND UP0, UPT, UR17, UR5, UPT ;  /* 0x000000051100728c */ /* 0x000fcc000bf06270 */
[----:B------:R-:W-:-:S13]  /*70d0*/  PLOP3.LUT P1, PT, PT, PT, UP0, 0x80, 0x0 ;  /* 0x000000000000781c */ /* 0x000fda0003f2f008 */
[----:B------:R-:W-:Y:S05]  /*70e0*/  @!P1 BRA `(.L_x_2858) ;  /* 0xfffffff400409947 */ /* 0x000fea000383ffff */
[----:B------:R-:W-:Y:S05]  /*70f0*/  BRA `(.L_x_2781) ;  /* 0x0000002000c87947 */ /* 0x000fea0003800000 */
.L_x_2817:
        /* <DEDUP_REMOVED lines=21> */
.L_x_2859:
[----:B------:R-:W-:Y:S01]  /*7250*/  ULDC UR9, c[0x0][0x8cc] ;  /* 0x0002330000097ab9 */ /* 0x000fe20000000800 */
[----:B------:R-:W-:Y:S01]  /*7260*/  UMOV UR7, UR8 ;  /* 0x0000000800077c82 */ /* 0x000fe20008000000 */
[----:B------:R-:W-:-:S11]  /*7270*/  UISETP.NE.AND UP0, UPT, UR9, 0x1, UPT ;  /* 0x000000010900788c */ /* 0x000fd6000bf05270 */
[----:B------:R-:W-:Y:S02]  /*7280*/  @UP0 ULDC.64 UR10, c[0x0][0x8d0] ;  /* 0x00023400000a0ab9 */ /* 0x000fe40000000a00 */
[----:B------:R-:W-:-:S04]  /*7290*/  UIMAD.WIDE.U32 UR4, UR8, UR10, URZ ;  /* 0x0000000a080472a5 */ /* 0x000fc8000f8e003f */
[----:B------:R-:W-:-:S04]  /*72a0*/  @UP0 USHF.R.U32.HI UR7, URZ, UR11, UR5 ;  /* 0x0000000b3f070299 */ /* 0x000fc80008011605 */
[----:B------:R-:W-:-:S12]  /*72b0*/  UIMAD UR4, UR7, UR9, URZ ;  /* 0x00000009070472a4 */ /* 0x000fd8000f8e023f */
.L_x_2860:
        /* <DEDUP_REMOVED lines=73> */
.L_x_2906:
        /* <DEDUP_REMOVED lines=15> */
.L_x_2864:
        /* <DEDUP_REMOVED lines=97> */
.L_x_2875:
[----:B--234-:R-:W-:-:S04]  /*7e50*/  SHF.L.U32 R21, R11, 0x1f, RZ ;  /* 0x0000001f0b157819 */ /* 0x01cfc800000006ff */
[----:B------:R-:W1:Y:S02]  /*7e60*/  SYNCS.PHASECHK.TRANS64.TRYWAIT P1, [R16+URZ+0x30840], R21 ;  /* 0x03084015100075a7 */ /* 0x000e64000802017f */
[----:B-1----:R-:W-:Y:S05]  /*7e70*/  @!P1 BRA `(.L_x_2867) ;  /* 0x0000001800749947 */ /* 0x002fea0003800000 */
.L_x_2907:
[----:B------:R-:W-:Y:S05]  /*7e80*/  @P0 BRA `(.L_x_2868) ;  /* 0x0000000000140947 */ /* 0x000fea0003800000 */
[----:B------:R-:W-:Y:S01]  /*7e90*/  ISETP.NE.AND P1, PT, R6, RZ, PT ;  /* 0x000000ff0600720c */ /* 0x000fe20003f25270 */
[----:B------:R-:W-:-:S04]  /*7ea0*/  IMAD.MOV.U32 R3, RZ, RZ, 0x4100 ;  /* 0x00004100ff037424 */ /* 0x000fc800078e00ff */
[----:B------:R3:W-:Y:S08]  /*7eb0*/  SYNCS.ARRIVE.TRANS64 RZ, [R16+URZ+0x30830], R3 ;  /* 0x0308300310ff79a7 */ /* 0x0007f0000800003f */
[----:B------:R-:W-:Y:S05]  /*7ec0*/  @!P1 BRA `(.L_x_2868) ;  /* 0x0000000000049947 */ /* 0x000fea0003800000 */
[----:B------:R-:W-:Y:S01]  /*7ed0*/  BPT.TRAP 0x1 ;  /* 0x000000040000795c */ /* 0x000fe20000300000 */
.L_x_2868:
        /* <DEDUP_REMOVED lines=36> */
.L_x_2908:
[----:B------:R-:W-:Y:S05]  /*8120*/  @P0 BRA `(.L_x_2870) ;  /* 0x0000000000140947 */ /* 0x000fea0003800000 */
[----:B------:R-:W-:Y:S01]  /*8130*/  ISETP.NE.AND P1, PT, R6, RZ, PT ;  /* 0x000000ff0600720c */ /* 0x000fe20003f25270 */
[----:B------:R-:W-:-:S04]  /*8140*/  IMAD.MOV.U32 R2, RZ, RZ, 0x4100 ;  /* 0x00004100ff027424 */ /* 0x000fc800078e00ff */
[----:B------:R3:W-:Y:S08]  /*8150*/  SYNCS.ARRIVE.TRANS64 RZ, [R16+URZ+0x30818], R2 ;  /* 0x0308180210ff79a7 */ /* 0x0007f0000800003f */
[----:B------:R-:W-:Y:S05]  /*8160*/  @!P1 BRA `(.L_x_2870) ;  /* 0x0000000000049947 */ /* 0x000fea0003800000 */
[----:B------:R-:W-:Y:S01]  /*8170*/  BPT.TRAP 0x1 ;  /* 0x000000040000795c */ /* 0x000fe20000300000 */
.L_x_2870:
        /* <DEDUP_REMOVED lines=36> */
.L_x_2909:
[----:B------:R-:W-:Y:S05]  /*83c0*/  @P0 BRA `(.L_x_2872) ;  /* 0x0000000000140947 */ /* 0x000fea0003800000 */
[----:B------:R-:W-:Y:S01]  /*83d0*/  ISETP.NE.AND P1, PT, R6, RZ, PT ;  /* 0x000000ff0600720c */ /* 0x000fe20003f25270 */
[----:B-123--:R-:W-:-:S04]  /*83e0*/  IMAD.MOV.U32 R21, RZ, RZ, 0x4100 ;  /* 0x00004100ff157424 */ /* 0x00efc800078e00ff */
[----:B------:R4:W-:Y:S08]  /*83f0*/  SYNCS.ARRIVE.TRANS64 RZ, [R16+URZ+0x30838], R21 ;  /* 0x0308381510ff79a7 */ /* 0x0009f0000800003f */
[----:B------:R-:W-:Y:S05]  /*8400*/  @!P1 BRA `(.L_x_2872) ;  /* 0x0000000000049947 */ /* 0x000fea0003800000 */
[----:B------:R-:W-:Y:S01]  /*8410*/  BPT.TRAP 0x1 ;  /* 0x000000040000795c */ /* 0x000fe20000300000 */
.L_x_2872:
        /* <DEDUP_REMOVED lines=31> */
.L_x_2911:
[----:B------:R-:W-:Y:S05]  /*8610*/  @P0 BRA `(.L_x_2874) ;  /* 0x0000000000140947 */ /* 0x000fea0003800000 */
[----:B------:R-:W-:Y:S01]  /*8620*/  ISETP.NE.AND P1, PT, R6, RZ, PT ;  /* 0x000000ff0600720c */ /* 0x000fe20003f25270 */
[----:B------:R-:W-:-:S04]  /*8630*/  IMAD.MOV.U32 R5, RZ, RZ, 0x4100 ;  /* 0x00004100ff057424 */ /* 0x000fc800078e00ff */
[----:B------:R1:W-:Y:S08]  /*8640*/  SYNCS.ARRIVE.TRANS64 RZ, [R16+URZ+0x30810], R5 ;  /* 0x0308100510ff79a7 */ /* 0x0003f0000800003f */
[----:B------:R-:W-:Y:S05]  /*8650*/  @!P1 BRA `(.L_x_2874) ;  /* 0x0000000000049947 */ /* 0x000fea0003800000 */
[----:B------:R-:W-:Y:S01]  /*8660*/  BPT.TRAP 0x1 ;  /* 0x000000040000795c */ /* 0x000fe20000300000 */
.L_x_2874:
        /* <DEDUP_REMOVED lines=37> */
.L_x_2866:
        /* <DEDUP_REMOVED lines=8> */
.L_x_2912:
[----:B------:R-:W-:Y:S05]  /*8940*/  @P0 BRA `(.L_x_2877) ;  /* 0x0000000000140947 */ /* 0x000fea0003800000 */
[----:B------:R-:W-:Y:S01]  /*8950*/  ISETP.NE.AND P1, PT, R6, RZ, PT ;  /* 0x000000ff0600720c */ /* 0x000fe20003f25270 */
[----:B------:R-:W-:-:S04]  /*8960*/  IMAD.MOV.U32 R5, RZ, RZ, 0x4100 ;  /* 0x00004100ff057424 */ /* 0x000fc800078e00ff */
[----:B------:R2:W-:Y:S08]  /*8970*/  SYNCS.ARRIVE.TRANS64 RZ, [R16+URZ+0x30830], R5 ;  /* 0x0308300510ff79a7 */ /* 0x0005f0000800003f */
[----:B------:R-:W-:Y:S05]  /*8980*/  @!P1 BRA `(.L_x_2877) ;  /* 0x0000000000049947 */ /* 0x000fea0003800000 */
[----:B------:R-:W-:Y:S01]  /*8990*/  BPT.TRAP 0x1 ;  /* 0x000000040000795c */ /* 0x000fe20000300000 */
.L_x_2877:
        /* <DEDUP_REMOVED lines=33> */
.L_x_2913:
[----:B------:R-:W-:Y:S05]  /*8bb0*/  @P0 BRA `(.L_x_2879) ;  /* 0x0000000000140947 */ /* 0x000fea0003800000 */
[----:B------:R-:W-:Y:S01]  /*8bc0*/  ISETP.NE.AND P0, PT, R6, RZ, PT ;  /* 0x000000ff0600720c */ /* 0x000fe20003f05270 */
[----:B------:R-:W-:-:S04]  /*8bd0*/  IMAD.MOV.U32 R5, RZ, RZ, 0x4100 ;  /* 0x00004100ff057424 */ /* 0x000fc800078e00ff */
[----:B------:R1:W-:Y:S08]  /*8be0*/  SYNCS.ARRIVE.TRANS64 RZ, [R16+URZ+0x30818], R5 ;  /* 0x0308180510ff79a7 */ /* 0x0003f0000800003f */
[----:B------:R-:W-:Y:S05]  /*8bf0*/  @!P0 BRA `(.L_x_2879) ;  /* 0x0000000000048947 */ /* 0x000fea0003800000 */
[----:B------:R-:W-:Y:S01]  /*8c00*/  BPT.TRAP 0x1 ;  /* 0x000000040000795c */ /* 0x000fe20000300000 */
.L_x_2879:
        /* <DEDUP_REMOVED lines=37> */
.L_x_2865:
[----:B------:R-:W1:Y:S01]  /*8e60*/  S2R R0, SR_TID.X ;  /* 0x0000000000007919 */ /* 0x000e620000002100 */
[----:B------:R-:W-:Y:S01]  /*8e70*/  IMAD R3, R19, 0x8, R16 ;  /* 0x0000000813037824 */ /* 0x000fe200078e0210 */
[----:B-1----:R-:W-:Y:S02]  /*8e80*/  LOP3.LUT R2, R0, 0x7f, RZ, 0xc0, !PT ;  /* 0x0000007f00027812 */ /* 0x002fe400078ec0ff */
[----:B------:R-:W-:Y:S02]  /*8e90*/  SHF.L.U32 R0, R11, 0x1f, RZ ;  /* 0x0000001f0b007819 */ /* 0x000fe400000006ff */
[----:B------:R-:W-:Y:S02]  /*8ea0*/  ISETP.NE.AND P1, PT, R2, RZ, PT ;  /* 0x000000ff0200720c */ /* 0x000fe40003f25270 */
[----:B------:R-:W1:Y:S02]  /*8eb0*/  SYNCS.PHASECHK.TRANS64.TRYWAIT P0, [R3+URZ+0x30840], R0 ;  /* 0x03084000030075a7 */ /* 0x000e64000800017f */
[----:B-1----:R-:W-:Y:S09]  /*8ec0*/  @!P0 BRA `(.L_x_2880) ;  /* 0x0000000800dc8947 */ /* 0x002ff20003800000 */
.L_x_2914:
[----:B------:R-:W-:Y:S05]  /*8ed0*/  @P1 BRA `(.L_x_2881) ;  /* 0x0000000000181947 */ /* 0x000fea0003800000 */
[----:B------:R-:W1:Y:S01]  /*8ee0*/  S2R R2, SR_TID.X ;  /* 0x0000000000027919 */ /* 0x000e620000002100 */
[----:B------:R-:W-:-:S04]  /*8ef0*/  IMAD.MOV.U32 R0, RZ, RZ, 0x4100 ;  /* 0x00004100ff007424 */ /* 0x000fc800078e00ff */
[----:B------:R1:W-:Y:S02]  /*8f00*/  SYNCS.ARRIVE.TRANS64 RZ, [R3+URZ+0x30830], R0 ;  /* 0x0308300003ff79a7 */ /* 0x0003e4000800003f */
[----:B-1----:R-:W-:-:S13]  /*8f10*/  LOP3.LUT P0, RZ, R2, 0x1f, RZ, 0xc0, !PT ;  /* 0x0000001f02ff7812 */ /* 0x002fda000780c0ff */
[----:B------:R-:W-:Y:S05]  /*8f20*/  @!P0 BRA `(.L_x_2881) ;  /* 0x0000000000048947 */ /* 0x000fea0003800000 */
[----:B------:R-:W-:Y:S01]  /*8f30*/  BPT.TRAP 0x1 ;  /* 0x000000040000795c */ /* 0x000fe20000300000 */
.L_x_2881:
        /* <DEDUP_REMOVED lines=40> */
.L_x_2862:
[----:B------:R-:W-:Y:S05]  /*91c0*/  BSYNC B0 ;  /* 0x0000000000007941 */ /* 0x000fea0003800000 */
.L_x_2861:
[----:B------:R-:W-:-:S03]  /*91d0*/  UMOV UR7, 0xffffffff ;  /* 0xffffffff00077882 */ /* 0x000fc60000000000 */
[----:B------:R-:W-:Y:S05]  /*91e0*/  BRA.DIV UR7, `(.L_x_2882) ;  /* 0x0000000a07287947 */ /* 0x000fea000b800000 */
[----:B------:R-:W-:-:S13]  /*91f0*/  ELECT P6, URZ, PT ;  /* 0x00000000003f782f */ /* 0x000fda00038c0000 */
.L_x_2917:
[----:B------:R-:W-:Y:S05]  /*9200*/  @!P6 BRA `(.L_x_2781) ;  /* 0x000000000084e947 */ /* 0x000fea0003800000 */
[----:B------:R-:W-:-:S06]  /*9210*/  ULOP3.LUT UR7, UR38, 0x2, URZ, 0xfc, !UPT ;  /* 0x0000000226077892 */ /* 0x000fcc000f8efc3f */
[----:B------:R-:W-:-:S05]  /*9220*/  IMAD.U32 R2, RZ, RZ, UR7 ;  /* 0x00000007ff027e24 */ /* 0x000fca000f8e00ff */
[----:B------:R-:W-:-:S13]  /*9230*/  ISETP.NE.AND P2, PT, R2, 0x3, PT ;  /* 0x000000030200780c */ /* 0x000fda0003f45270 */
[----:B------:R-:W-:Y:S05]  /*9240*/  @!P2 BRA `(.L_x_2883) ;  /* 0x000000000004a947 */ /* 0x000fea0003800000 */
[----:B------:R-:W-:Y:S01]  /*9250*/  BPT.TRAP 0x1 ;  /* 0x000000040000795c */ /* 0x000fe20000300000 */
.L_x_2883:
        /* <DEDUP_REMOVED lines=15> */
.L_x_2918:
[----:B------:R-:W2:Y:S02]  /*9350*/  SYNCS.PHASECHK.TRANS64.TRYWAIT P0, [R3+URZ], R2 ;  /* 0x00000002030075a7 */ /* 0x000ea4000800017f */
[----:B--2---:R-:W-:Y:S05]  /*9360*/  @!P0 BRA `(.L_x_2885) ;  /* 0x0000000400fc8947 */ /* 0x004fea0003800000 */
.L_x_2919:
[----:B------:R-:W-:Y:S05]  /*9370*/  @!P2 BRA `(.L_x_2886) ;  /* 0x000000000004a947 */ /* 0x000fea0003800000 */
[----:B------:R-:W-:Y:S01]  /*9380*/  BPT.TRAP 0x1 ;  /* 0x000000040000795c */ /* 0x000fe20000300000 */
.L_x_2886:
[----:B--2---:R-:W-:-:S04]  /*9390*/  VIADD R3, R7, 0x30840 ;  /* 0x0003084007037836 */ /* 0x004fc80000000000 */
[----:B------:R-:W-:-:S04]  /*93a0*/  IMAD R0, R0, 0x8, R3 ;  /* 0x0000000800007824 */ /* 0x000fc800078e0203 */
[----:B------:R-:W2:Y:S02]  /*93b0*/  SYNCS.PHASECHK.TRANS64.TRYWAIT P0, [R0+URZ], R5 ;  /* 0x00000005000075a7 */ /* 0x000ea4000800017f */
[----:B--2---:R-:W-:Y:S05]  /*93c0*/  @!P0 BRA `(.L_x_2887) ;  /* 0x0000000400f88947 */ /* 0x004fea0003800000 */
.L_x_2920:
[----:B------:R-:W-:-:S07]  /*93d0*/  IMAD R3, R4, 0x8, R3 ;  /* 0x0000000804037824 */ /* 0x000fce00078e0203 */
.L_x_2888:
[----:B---3--:R3:W4:Y:S02]  /*93e0*/  SYNCS.PHASECHK.TRANS64.TRYWAIT P0, [R3+URZ], R2 ;  /* 0x00000002030075a7 */ /* 0x008724000800017f */
[----:B----4-:R-:W-:Y:S05]  /*93f0*/  @!P0 NANOSLEEP.SYNCS 0x989680 ;  /* 0x009896800000895d */ /* 0x010fea0003900000 */
[----:B------:R-:W4:Y:S02]  /*9400*/  @!P0 SYNCS.PHASECHK.TRANS64 P0, [R3+URZ], R2 ;  /* 0x00000002030085a7 */ /* 0x000f24000800007f */
[----:B----4-:R-:W-:Y:S05]  /*9410*/  @!P0 BRA `(.L_x_2888) ;  /* 0xfffffffc00f08947 */ /* 0x010fea000383ffff */
.L_x_2781:
[----:B------:R-:W-:Y:S05]  /*9420*/  BSYNC B6 ;  /* 0x0000000000067941 */ /* 0x000fea0003800000 */
.L_x_2776:
[----:B------:R-:W-:Y:S05]  /*9430*/  EXIT ;  /* 0x000000000000794d */ /* 0x000fea0003800000 */
.L_x_2787:
[----:B------:R-:W-:Y:S02]  /*9440*/  IMAD.MOV.U32 R12, RZ, RZ, RZ ;  /* 0x000000ffff0c7224 */ /* 0x000fe400078e00ff */
[----:B------:R-:W-:Y:S02]  /*9450*/  IMAD.MOV.U32 R11, RZ, RZ, 0x1f ;  /* 0x0000001fff0b7424 */ /* 0x000fe400078e00ff */
[----:B------:R-:W-:-:S07]  /*9460*/  IMAD.MOV.U32 R15, RZ, RZ, -0x1 ;  /* 0xffffffffff0f7424 */ /* 0x000fce00078e00ff */
[----:B------:R-:W-:Y:S05]  /*9470*/  WARPSYNC.COLLECTIVE R15, `(.L_x_2889) ;  /* 0x000000000f087348 */ /* 0x000fea0003c00000 */
[----:B------:R1:W2:Y:S02]  /*9480*/  SHFL.IDX P6, R14, R13, R12, R11 ;  /* 0x0000000c0d0e7389 */ /* 0x0002a400000c000b */
[----:B-12---:R-:W-:Y:S01]  /*9490*/  ENDCOLLECTIVE ;  /* 0x000000000000791b */ /* 0x006fe20003800000 */
.L_x_2889:
[----:B------:R-:W-:Y:S05]  /*94a0*/  BRA `(.L_x_2890) ;  /* 0xffffff7c00b07947 */ /* 0x000fea000383ffff */
.L_x_2789:
        /* <DEDUP_REMOVED lines=8> */
.L_x_2793:
[----:B---3--:R3:W4:Y:S02]  /*9530*/  SYNCS.PHASECHK.TRANS64.TRYWAIT P1, [R0+URZ+0x30810], R209 ;  /* 0x030810d1000075a7 */ /* 0x008724000802017f */
[----:B----4-:R-:W-:Y:S05]  /*9540*/  @!P1 NANOSLEEP.SYNCS 0x989680 ;  /* 0x009896800000995d */ /* 0x010fea0003900000 */
[----:B------:R-:W4:Y:S02]  /*9550*/  @!P1 SYNCS.PHASECHK.TRANS64 P1, [R0+URZ+0x30810], R209 ;  /* 0x030810d1000095a7 */ /* 0x000f24000802007f */
[----:B----4-:R-:W-:Y:S05]  /*9560*/  @!P1 BRA `(.L_x_2793) ;  /* 0xfffffffc00f09947 */ /* 0x010fea000383ffff */
[----:B------:R-:W-:Y:S05]  /*9570*/  BRA `(.L_x_2792) ;  /* 0xffffff84009c7947 */ /* 0x000fea000383ffff */
.L_x_2797:
[----:B------:R1:W1:Y:S02]  /*9580*/  SYNCS.PHASECHK.TRANS64.TRYWAIT P1, [R0+URZ+0x30830], R209 ;  /* 0x030830d1000075a7 */ /* 0x000264000802017f */
[----:B-1----:R-:W-:Y:S05]  /*9590*/  @!P1 NANOSLEEP.SYNCS 0x989680 ;  /* 0x009896800000995d */ /* 0x002fea0003900000 */
[----:B------:R-:W1:Y:S02]  /*95a0*/  @!P1 SYNCS.PHASECHK.TRANS64 P1, [R0+URZ+0x30830], R209 ;  /* 0x030830d1000095a7 */ /* 0x000e64000802007f */
[----:B-1----:R-:W-:Y:S05]  /*95b0*/  @!P1 BRA `(.L_x_2797) ;  /* 0xfffffffc00f09947 */ /* 0x002fea000383ffff */
[----:B------:R-:W-:Y:S05]  /*95c0*/  BRA `(.L_x_2796) ;  /* 0xffffff8c00bc7947 */ /* 0x000fea000383ffff */
.L_x_2804:
[----:B------:R-:W-:Y:S01]  /*95d0*/  BSSY B0, `(.L_x_2891) ;  /* 0x0000005000007945 */ /* 0x000fe20003800000 */
[----:B------:R-:W-:-:S07]  /*95e0*/  IMAD.MOV.U32 R15, RZ, RZ, -0x1 ;  /* 0xffffffffff0f7424 */ /* 0x000fce00078e00ff */
[----:B-1----:R-:W-:Y:S05]  /*95f0*/  WARPSYNC.COLLECTIVE R15, `(.L_x_2892) ;  /* 0x000000000f087348 */ /* 0x002fea0003c00000 */
[----:B------:R-:W-:Y:S01]  /*9600*/  NOP ;  /* 0x0000000000007918 */ /* 0x000fe20000000000 */
[----:B-1----:R-:W-:Y:S01]  /*9610*/  ENDCOLLECTIVE ;  /* 0x000000000000791b */ /* 0x002fe20003800000 */
.L_x_2892:
[----:B------:R-:W-:Y:S05]  /*9620*/  BSYNC B0 ;  /* 0x0000000000007941 */ /* 0x000fea0003800000 */
.L_x_2891:
[----:B------:R-:W-:Y:S05]  /*9630*/  BRA `(.L_x_2893) ;  /* 0xffffffb800e47947 */ /* 0x000fea000383ffff */
.L_x_2813:
[----:B------:R-:W-:Y:S01]  /*9640*/  BSSY B0, `(.L_x_2894) ;  /* 0x0000005000007945 */ /* 0x000fe20003800000 */
[----:B------:R-:W-:-:S07]  /*9650*/  IMAD.MOV.U32 R15, RZ, RZ, -0x1 ;  /* 0xffffffffff0f7424 */ /* 0x000fce00078e00ff */
[----:B-12---:R-:W-:Y:S05]  /*9660*/  WARPSYNC.COLLECTIVE R15, `(.L_x_2895) ;  /* 0x000000000f087348 */ /* 0x006fea0003c00000 */
[----:B------:R-:W-:Y:S01]  /*9670*/  NOP ;  /* 0x0000000000007918 */ /* 0x000fe20000000000 */
[----:B-12---:R-:W-:Y:S01]  /*9680*/  ENDCOLLECTIVE ;  /* 0x000000000000791b */ /* 0x006fe20003800000 */
.L_x_2895:
[----:B------:R-:W-:Y:S05]  /*9690*/  BSYNC B0 ;  /* 0x0000000000007941 */ /* 0x000fea0003800000 */
.L_x_2894:
[----:B------:R-:W-:Y:S05]  /*96a0*/  BRA `(.L_x_2896) ;  /* 0xffffffbc00e47947 */ /* 0x000fea000383ffff */
.L_x_2824:
[----:B------:R-:W-:Y:S01]  /*96b0*/  BSSY B0, `(.L_x_2897) ;  /* 0x0000005000007945 */ /* 0x000fe20003800000 */
[----:B------:R-:W-:-:S07]  /*96c0*/  IMAD.MOV.U32 R15, RZ, RZ, -0x1 ;  /* 0xffffffffff0f7424 */ /* 0x000fce00078e00ff */
[----:B------:R-:W-:Y:S05]  /*96d0*/  WARPSYNC.COLLECTIVE R15, `(.L_x_2898) ;  /* 0x000000000f087348 */ /* 0x000fea0003c00000 */
[----:B------:R-:W-:Y:S01]  /*96e0*/  NOP ;  /* 0x0000000000007918 */ /* 0x000fe20000000000 */
[----:B------:R-:W-:Y:S01]  /*96f0*/  ENDCOLLECTIVE ;  /* 0x000000000000791b */ /* 0x000fe20003800000 */
.L_x_2898:
[----:B------:R-:W-:Y:S05]  /*9700*/  BSYNC B0 ;  /* 0x0000000000007941 */ /* 0x000fea0003800000 */
.L_x_2897:
[----:B------:R-:W-:Y:S05]  /*9710*/  BRA `(.L_x_2899) ;  /* 0xffffffc800647947 */ /* 0x000fea000383ffff */
.L_x_2837:
[----:B------:R-:W-:Y:S01]  /*9720*/  BSSY B0, `(.L_x_2900) ;  /* 0x0000005000007945 */ /* 0x000fe20003800000 */
[----:B------:R-:W-:-:S07]  /*9730*/  IMAD.MOV.U32 R15, RZ, RZ, -0x1 ;  /* 0xffffffffff0f7424 */ /* 0x000fce00078e00ff */
[----:B------:R-:W-:Y:S05]  /*9740*/  WARPSYNC.COLLECTIVE R15, `(.L_x_2901) ;  /* 0x000000000f087348 */ /* 0x000fea0003c00000 */
[----:B------:R-:W-:Y:S01]  /*9750*/  NOP ;  /* 0x0000000000007918 */ /* 0x000fe20000000000 */
[----:B------:R-:W-:Y:S01]  /*9760*/  ENDCOLLECTIVE ;  /* 0x000000000000791b */ /* 0x000fe20003800000 */
.L_x_2901:
[----:B------:R-:W-:Y:S05]  /*9770*/  BSYNC B0 ;  /* 0x0000000000007941 */ /* 0x000fea0003800000 */
.L_x_2900:
[----:B------:R-:W-:Y:S05]  /*9780*/  BRA `(.L_x_2902) ;  /* 0xffffffd000047947 */ /* 0x000fea000383ffff */
.L_x_2849:
[----:B------:R-:W-:Y:S01]  /*9790*/  BSSY B0, `(.L_x_2903) ;  /* 0x0000005000007945 */ /* 0x000fe20003800000 */
[----:B------:R-:W-:-:S07]  /*97a0*/  IMAD.MOV.U32 R15, RZ, RZ, -0x1 ;  /* 0xffffffffff0f7424 */ /* 0x000fce00078e00ff */
[----:B------:R-:W-:Y:S05]  /*97b0*/  WARPSYNC.COLLECTIVE R15, `(.L_x_2904) ;  /* 0x000000000f087348 */ /* 0x000fea0003c00000 */
[----:B------:R-:W-:Y:S01]  /*97c0*/  NOP ;  /* 0x0000000000007918 */ /* 0x000fe20000000000 */
[----:B------:R-:W-:Y:S01]  /*97d0*/  ENDCOLLECTIVE ;  /* 0x000000000000791b */ /* 0x000fe20003800000 */
.L_x_2904:
[----:B------:R-:W-:Y:S05]  /*97e0*/  BSYNC B0 ;  /* 0x0000000000007941 */ /* 0x000fea0003800000 */
.L_x_2903:
[----:B------:R-:W-:Y:S05]  /*97f0*/  BRA `(.L_x_2905) ;  /* 0xffffffd400447947 */ /* 0x000fea000383ffff */
.L_x_2863:
[----:B-1----:R1:W2:Y:S02]  /*9800*/  SYNCS.PHASECHK.TRANS64.TRYWAIT P0, [R16+URZ+0x30820], R3 ;  /* 0x03082003100075a7 */ /* 0x0022a4000800017f */
[----:B--2---:R-:W-:Y:S05]  /*9810*/  @!P0 NANOSLEEP.SYNCS 0x989680 ;  /* 0x009896800000895d */ /* 0x004fea0003900000 */
[----:B------:R-:W2:Y:S02]  /*9820*/  @!P0 SYNCS.PHASECHK.TRANS64 P0, [R16+URZ+0x30820], R3 ;  /* 0x03082003100085a7 */ /* 0x000ea4000800007f */
[----:B--2---:R-:W-:Y:S05]  /*9830*/  @!P0 BRA `(.L_x_2863) ;  /* 0xfffffffc00f08947 */ /* 0x004fea000383ffff */
[----:B------:R-:W-:Y:S05]  /*9840*/  BRA `(.L_x_2906) ;  /* 0xffffffdc00c07947 */ /* 0x000fea000383ffff */
.L_x_2867:
[----:B-1----:R1:W3:Y:S02]  /*9850*/  SYNCS.PHASECHK.TRANS64.TRYWAIT P1, [R16+URZ+0x30840], R21 ;  /* 0x03084015100075a7 */ /* 0x0022e4000802017f */
[----:B---3--:R-:W-:Y:S05]  /*9860*/  @!P1 NANOSLEEP.SYNCS 0x989680 ;  /* 0x009896800000995d */ /* 0x008fea0003900000 */
[----:B------:R-:W3:Y:S02]  /*9870*/  @!P1 SYNCS.PHASECHK.TRANS64 P1, [R16+URZ+0x30840], R21 ;  /* 0x03084015100095a7 */ /* 0x000ee4000802007f */
[----:B---3--:R-:W-:Y:S05]  /*9880*/  @!P1 BRA `(.L_x_2867) ;  /* 0xfffffffc00f09947 */ /* 0x008fea000383ffff */
[----:B------:R-:W-:Y:S05]  /*9890*/  BRA `(.L_x_2907) ;  /* 0xffffffe400787947 */ /* 0x000fea000383ffff */
.L_x_2869:
[----:B--2---:R2:W3:Y:S02]  /*98a0*/  SYNCS.PHASECHK.TRANS64.TRYWAIT P1, [R16+URZ+0x30828], R21 ;  /* 0x03082815100075a7 */ /* 0x0044e4000802017f */
[----:B---3--:R-:W-:Y:S05]  /*98b0*/  @!P1 NANOSLEEP.SYNCS 0x989680 ;  /* 0x009896800000995d */ /* 0x008fea0003900000 */
[----:B------:R-:W3:Y:S02]  /*98c0*/  @!P1 SYNCS.PHASECHK.TRANS64 P1, [R16+URZ+0x30828], R21 ;  /* 0x03082815100095a7 */ /* 0x000ee4000802007f */
[----:B---3--:R-:W-:Y:S05]  /*98d0*/  @!P1 BRA `(.L_x_2869) ;  /* 0xfffffffc00f09947 */ /* 0x008fea000383ffff */
[----:B------:R-:W-:Y:S05]  /*98e0*/  BRA `(.L_x_2908) ;  /* 0xffffffe8000c7947 */ /* 0x000fea000383ffff */
.L_x_2871:
[----:B---3--:R3:W4:Y:S02]  /*98f0*/  SYNCS.PHASECHK.TRANS64.TRYWAIT P1, [R16+URZ+0x30848], R21 ;  /* 0x03084815100075a7 */ /* 0x008724000802017f */
[----:B----4-:R-:W-:Y:S05]  /*9900*/  @!P1 NANOSLEEP.SYNCS 0x989680 ;  /* 0x009896800000995d */ /* 0x010fea0003900000 */
[----:B------:R-:W4:Y:S02]  /*9910*/  @!P1 SYNCS.PHASECHK.TRANS64 P1, [R16+URZ+0x30848], R21 ;  /* 0x03084815100095a7 */ /* 0x000f24000802007f */
[----:B----4-:R-:W-:Y:S05]  /*9920*/  @!P1 BRA `(.L_x_2871) ;  /* 0xfffffffc00f09947 */ /* 0x010fea000383ffff */
[----:B------:R-:W-:Y:S05]  /*9930*/  BRA `(.L_x_2909) ;  /* 0xffffffe800a07947 */ /* 0x000fea000383ffff */
.L_x_2873:
[----:B------:R-:W-:-:S07]  /*9940*/  SHF.L.U32 R5, R11, 0x1f, RZ ;  /* 0x0000001f0b057819 */ /* 0x000fce00000006ff */
.L_x_2910:
[----:B------:R1:W1:Y:S02]  /*9950*/  SYNCS.PHASECHK.TRANS64.TRYWAIT P1, [R16+URZ+0x30820], R5 ;  /* 0x03082005100075a7 */ /* 0x000264000802017f */
[----:B-1----:R-:W-:Y:S05]  /*9960*/  @!P1 NANOSLEEP.SYNCS 0x989680 ;  /* 0x009896800000995d */ /* 0x002fea0003900000 */
[----:B------:R-:W1:Y:S02]  /*9970*/  @!P1 SYNCS.PHASECHK.TRANS64 P1, [R16+URZ+0x30820], R5 ;  /* 0x03082005100095a7 */ /* 0x000e64000802007f */
[----:B-1----:R-:W-:Y:S05]  /*9980*/  @!P1 BRA `(.L_x_2910) ;  /* 0xfffffffc00f09947 */ /* 0x002fea000383ffff */
[----:B------:R-:W-:Y:S05]  /*9990*/  BRA `(.L_x_2911) ;  /* 0xffffffec001c7947 */ /* 0x000fea000383ffff */
.L_x_2876:
[----:B-1----:R1:W2:Y:S02]  /*99a0*/  SYNCS.PHASECHK.TRANS64.TRYWAIT P1, [R16+URZ+0x30840], R13 ;  /* 0x0308400d100075a7 */ /* 0x0022a4000802017f */
[----:B--2---:R-:W-:Y:S05]  /*99b0*/  @!P1 NANOSLEEP.SYNCS 0x989680 ;  /* 0x009896800000995d */ /* 0x004fea0003900000 */
[----:B------:R-:W2:Y:S02]  /*99c0*/  @!P1 SYNCS.PHASECHK.TRANS64 P1, [R16+URZ+0x30840], R13 ;  /* 0x0308400d100095a7 */ /* 0x000ea4000802007f */
[----:B--2---:R-:W-:Y:S05]  /*99d0*/  @!P1 BRA `(.L_x_2876) ;  /* 0xfffffffc00f09947 */ /* 0x004fea000383ffff */
[----:B------:R-:W-:Y:S05]  /*99e0*/  BRA `(.L_x_2912) ;  /* 0xffffffec00d47947 */ /* 0x000fea000383ffff */
.L_x_2878:
[----:B--2---:R2:W1:Y:S02]  /*99f0*/  SYNCS.PHASECHK.TRANS64.TRYWAIT P1, [R16+URZ+0x30828], R13 ;  /* 0x0308280d100075a7 */ /* 0x004464000802017f */
[----:B-1----:R-:W-:Y:S05]  /*9a00*/  @!P1 NANOSLEEP.SYNCS 0x989680 ;  /* 0x009896800000995d */ /* 0x002fea0003900000 */
[----:B------:R-:W1:Y:S02]  /*9a10*/  @!P1 SYNCS.PHASECHK.TRANS64 P1, [R16+URZ+0x30828], R13 ;  /* 0x0308280d100095a7 */ /* 0x000e64000802007f */
[----:B-1----:R-:W-:Y:S05]  /*9a20*/  @!P1 BRA `(.L_x_2878) ;  /* 0xfffffffc00f09947 */ /* 0x002fea000383ffff */
[----:B------:R-:W-:Y:S05]  /*9a30*/  BRA `(.L_x_2913) ;  /* 0xfffffff0005c7947 */ /* 0x000fea000383ffff */
.L_x_2880:
[----:B------:R1:W1:Y:S02]  /*9a40*/  SYNCS.PHASECHK.TRANS64.TRYWAIT P0, [R3+URZ+0x30840], R0 ;  /* 0x03084000030075a7 */ /* 0x000264000800017f */
[----:B-1----:R-:W-:Y:S05]  /*9a50*/  @!P0 NANOSLEEP.SYNCS 0x989680 ;  /* 0x009896800000895d */ /* 0x002fea0003900000 */
[----:B------:R-:W1:Y:S02]  /*9a60*/  @!P0 SYNCS.PHASECHK.TRANS64 P0, [R3+URZ+0x30840], R0 ;  /* 0x03084000030085a7 */ /* 0x000e64000800007f */
[----:B-1----:R-:W-:Y:S05]  /*9a70*/  @!P0 BRA `(.L_x_2880) ;  /* 0xfffffffc00f08947 */ /* 0x002fea000383ffff */
[----:B------:R-:W-:Y:S05]  /*9a80*/  BRA `(.L_x_2914) ;  /* 0xfffffff400107947 */ /* 0x000fea000383ffff */
.L_x_2882:
[----:B------:R-:W-:Y:S01]  /*9a90*/  BSSY B0, `(.L_x_2915) ;  /* 0x0000006000007945 */ /* 0x000fe20003800000 */
[----:B------:R-:W-:-:S07]  /*9aa0*/  IMAD.MOV.U32 R15, RZ, RZ, -0x1 ;  /* 0xffffffffff0f7424 */ /* 0x000fce00078e00ff */
[----:B------:R-:W-:Y:S05]  /*9ab0*/  WARPSYNC.COLLECTIVE R15, `(.L_x_2916) ;  /* 0x000000000f0c7348 */ /* 0x000fea0003c00000 */
[----:B------:R-:W-:Y:S02]  /*9ac0*/  ELECT P6, UR62, PT ;  /* 0x00000000003e782f */ /* 0x000fe400038c0000 */
[----:B------:R-:W-:Y:S01]  /*9ad0*/  MOV R14, UR62 ;  /* 0x0000003e000e7c02 */ /* 0x000fe20008000f00 */
[----:B------:R-:W-:Y:S10]  /*9ae0*/  ENDCOLLECTIVE ;  /* 0x000000000000791b */ /* 0x000ff40003800000 */
.L_x_2916:
[----:B------:R-:W-:Y:S05]  /*9af0*/  BSYNC B0 ;  /* 0x0000000000007941 */ /* 0x000fea0003800000 */
.L_x_2915:
[----:B------:R-:W-:Y:S05]  /*9b00*/  BRA `(.L_x_2917) ;  /* 0xfffffff400bc7947 */ /* 0x000fea000383ffff */
.L_x_2884:
[----:B-1----:R1:W2:Y:S02]  /*9b10*/  SYNCS.PHASECHK.TRANS64.TRYWAIT P0, [R6+URZ], R5 ;  /* 0x00000005060075a7 */ /* 0x0022a4000800017f */
[----:B--2---:R-:W-:Y:S05]  /*9b20*/  @!P0 NANOSLEEP.SYNCS 0x989680 ;  /* 0x009896800000895d */ /* 0x004fea0003900000 */
[----:B------:R-:W2:Y:S02]  /*9b30*/  @!P0 SYNCS.PHASECHK.TRANS64 P0, [R6+URZ], R5 ;  /* 0x00000005060085a7 */ /* 0x000ea4000800007f */
[----:B--2---:R-:W-:Y:S05]  /*9b40*/  @!P0 BRA `(.L_x_2884) ;  /* 0xfffffffc00f08947 */ /* 0x004fea000383ffff */
[----:B------:R-:W-:Y:S05]  /*9b50*/  BRA `(.L_x_2918) ;  /* 0xfffffff400fc7947 */ /* 0x000fea000383ffff */
.L_x_2885:
[----:B--2---:R2:W3:Y:S02]  /*9b60*/  SYNCS.PHASECHK.TRANS64.TRYWAIT P0, [R3+URZ], R2 ;  /* 0x00000002030075a7 */ /* 0x0044e4000800017f */
[----:B---3--:R-:W-:Y:S05]  /*9b70*/  @!P0 NANOSLEEP.SYNCS 0x989680 ;  /* 0x009896800000895d */ /* 0x008fea0003900000 */
[----:B------:R-:W3:Y:S02]  /*9b80*/  @!P0 SYNCS.PHASECHK.TRANS64 P0, [R3+URZ], R2 ;  /* 0x00000002030085a7 */ /* 0x000ee4000800007f */
[----:B---3--:R-:W-:Y:S05]  /*9b90*/  @!P0 BRA `(.L_x_2885) ;  /* 0xfffffffc00f08947 */ /* 0x008fea000383ffff */
[----:B------:R-:W-:Y:S05]  /*9ba0*/  BRA `(.L_x_2919) ;  /* 0xfffffff400f07947 */ /* 0x000fea000383ffff */
.L_x_2887:
[----:B--2---:R2:W3:Y:S02]  /*9bb0*/  SYNCS.PHASECHK.TRANS64.TRYWAIT P0, [R0+URZ], R5 ;  /* 0x00000005000075a7 */ /* 0x0044e4000800017f */
[----:B---3--:R-:W-:Y:S05]  /*9bc0*/  @!P0 NANOSLEEP.SYNCS 0x989680 ;  /* 0x009896800000895d */ /* 0x008fea0003900000 */
[----:B------:R-:W3:Y:S02]  /*9bd0*/  @!P0 SYNCS.PHASECHK.TRANS64 P0, [R0+URZ], R5 ;  /* 0x00000005000085a7 */ /* 0x000ee4000800007f */
[----:B---3--:R-:W-:Y:S05]  /*9be0*/  @!P0 BRA `(.L_x_2887) ;  /* 0xfffffffc00f08947 */ /* 0x008fea000383ffff */
[----:B------:R-:W-:Y:S05]  /*9bf0*/  BRA `(.L_x_2920) ;  /* 0xfffffff400f47947 */ /* 0x000fea000383ffff */
.L_x_2921:
        /* <DEDUP_REMOVED lines=16> */
.L_x_7309:


//--------------------- .text._ZN7cutlass13device_kernelIN5flash11enable_sm90INS1_16FlashAttnBwdSm90INS1_25CollectiveMainloopBwdSm90ILi2ELi2ELi2EN4cute5tupleIJNS5_1CILi1EEES8_S8_EEENS6_IJNS7_ILi64EEENS7_ILi128EEESB_EEENS_10bfloat16_tEfNS_4arch4Sm90ELb1ELb0ELb1ELb1ELb0ELb1ELb0ELb0ELi2ELi1ELi2ELi1ELb0EEENS1_21CollectiveEpilogueBwdISC_SD_SF_Li256ELb1ELb0ELi1EEENS1_25SingleTileBwdLPTSchedulerILb1ELi128ELb0EEEEEEEEEvNT_6ParamsE --------------------------
	.section	.text._ZN7cutlass13device_kernelIN5flash11enable_sm90INS1_16FlashAttnBwdSm90INS1_25CollectiveMainloopBwdSm90ILi2ELi2ELi2EN4cute5tupleIJNS5_1CILi1EEES8_S8_EEENS6_IJNS7_ILi64EEENS7_ILi128EEESB_EEENS_10bfloat16_tEfNS_4arch4Sm90ELb1ELb0ELb1ELb1ELb0ELb1ELb0ELb0ELi2ELi1ELi2ELi1ELb0EEENS1_21CollectiveEpilogueBwdISC_SD_SF_Li256ELb1ELb0ELi1EEENS1_25SingleTileBwdLPTSchedulerILb1ELi128ELb0EEEEEEEEEvNT_6ParamsE,"ax",@progbits
	.align	128
.text._ZN7cutlass13device_kernelIN5flash11enable_sm90INS1_16FlashAttnBwdSm90INS1_25CollectiveMainloopBwdSm90ILi2ELi2ELi2EN4cute5tupleIJNS5_1CILi1EEES8_S8_EEENS6_IJNS7_ILi64EEENS7_ILi128EEESB_EEENS_10bfloat16_tEfNS_4arch4Sm90ELb1ELb0ELb1ELb1ELb0ELb1ELb0ELb0ELi2ELi1ELi2ELi1ELb0EEENS1_21CollectiveEpilogueBwdISC_SD_SF_Li256ELb1ELb0ELi1EEENS1_25SingleTileBwdLPTSchedulerILb1ELi128ELb0EEEEEEEEEvNT_6ParamsE:
        .type           _ZN7cutlass13device_kernelIN5flash11enable_sm90INS1_16FlashAttnBwdSm90INS1_25CollectiveMainloopBwdSm90ILi2ELi2ELi2EN4cute5tupleIJNS5_1CILi1EEES8_S8_EEENS6_IJNS7_ILi64EEENS7_ILi128EEESB_EEENS_10bfloat16_tEfNS_4arch4Sm90ELb1ELb0ELb1ELb1ELb0ELb1ELb0ELb0ELi2ELi1ELi2ELi1ELb0EEENS1_21CollectiveEpilogueBwdISC_SD_SF_Li256ELb1ELb0ELi1EEENS1_25SingleTileBwdLPTSchedulerILb1ELi128ELb0EEEEEEEEEvNT_6ParamsE,@function
        .size           _ZN7cutlass13device_kernelIN5flash11enable_sm90INS1_16FlashAttnBwdSm90INS1_25CollectiveMainloopBwdSm90ILi2ELi2ELi2EN4cute5tupleIJNS5_1CILi1EEES8_S8_EEENS6_IJNS7_ILi64EEENS7_ILi128EEESB_EEENS_10bfloat16_tEfNS_4arch4Sm90ELb1ELb0ELb1ELb1ELb0ELb1ELb0ELb0ELi2ELi1ELi2ELi1ELb0EEENS1_21CollectiveEpilogueBwdISC_SD_SF_Li256ELb1ELb0ELi1EEENS1_25SingleTileBwdLPTSchedulerILb1ELi128ELb0EEEEEEEEEvNT_6ParamsE,(.L_x_7310 - _ZN7cutlass13device_kernelIN5flash11enable_sm90INS1_16FlashAttnBwdSm90INS1_25CollectiveMainloopBwdSm90ILi2ELi2ELi2EN4cute5tupleIJNS5_1CILi1EEES8_S8_EEENS6_IJNS7_ILi64EEENS7_ILi128EEESB_EEENS_10bfloat16_tEfNS_4arch4Sm90ELb1ELb0ELb1ELb1ELb0ELb1ELb0ELb0ELi2ELi1ELi2ELi1ELb0EEENS1_21CollectiveEpilogueBwdISC_SD_SF_Li256ELb1ELb0ELi1EEENS1_25SingleTileBwdLPTSchedulerILb1ELi128ELb0EEEEEEEEEvNT_6ParamsE)
        .other          _ZN7cutlass13device_kernelIN5flash11enable_sm90INS1_16FlashAttnBwdSm90INS1_25CollectiveMainloopBwdSm90ILi2ELi2ELi2EN4cute5tupleIJNS5_1CILi1EEES8_S8_EEENS6_IJNS7_ILi64EEENS7_ILi128EEESB_EEENS_10bfloat16_tEfNS_4arch4Sm90ELb1ELb0ELb1ELb1ELb0ELb1ELb0ELb0ELi2ELi1ELi2ELi1ELb0EEENS1_21CollectiveEpilogueBwdISC_SD_SF_Li256ELb1ELb0ELi1EEENS1_25SingleTileBwdLPTSchedulerILb1ELi128ELb0EEEEEEEEEvNT_6ParamsE,@"STO_CUDA_ENTRY STV_DEFAULT"
_ZN7cutlass13device_kernelIN5flash11enable_sm90INS1_16FlashAttnBwdSm90INS1_25CollectiveMainloopBwdSm90ILi2ELi2ELi2EN4cute5tupleIJNS5_1CILi1EEES8_S8_EEENS6_IJNS7_ILi64EEENS7_ILi128EEESB_EEENS_10bfloat16_tEfNS_4arch4Sm90ELb1ELb0ELb1ELb1ELb0ELb1ELb0ELb0ELi2ELi1ELi2ELi1ELb0EEENS1_21CollectiveEpilogueBwdISC_SD_SF_Li256ELb1ELb0ELi1EEENS1_25SingleTileBwdLPTSchedulerILb1ELi128ELb0EEEEEEEEEvNT_6ParamsE:
        /* <DEDUP_REMOVED lines=24> */
.L_x_2923:
[----:B------:R-:W-:Y:S05]  /*0180*/  BSYNC B0 ;  /* 0x0000000000007941 */ /* 0x000fea0003800000 */
.L_x_2922:
        /* <DEDUP_REMOVED lines=37> */
.L_x_2924:
        /* <DEDUP_REMOVED lines=22> */
.L_x_2925:
[----:B------:R-:W-:Y:S01]  /*0540*/  PLOP3.LUT P0, PT, PT, PT, UP0, 0x80, 0x0 ;  /* 0x000000000000781c */ /* 0x000fe20003f0f008 */
[----:B------:R-:W-:Y:S01]  /*0550*/  NOP ;  /* 0x0000000000007918 */ /* 0x000fe20000000000 */
[----:B------:R-:W-:Y:S01]  /*0560*/  ULDC.64 UR46, c[0x0][0x208] ;  /* 0x00008200002e7ab9 */ /* 0x000fe20000000a00 */
[----:B------:R-:W-:Y:S01]  /*0570*/  BSSY B6, `(.L_x_2926) ;  /* 0x0000c05000067945 */ /* 0x000fe20003800000 */
[----:B-12-4-:R-:W-:Y:S09]  /*0580*/  BAR.SYNC.DEFER_BLOCKING 0x0 ;  /* 0x0000000000007b1d */ /* 0x016ff20000010000 */
[----:B------:R-:W-:Y:S05]  /*0590*/  @!P0 BRA `(.L_x_2927) ;  /* 0x0000008000508947 */ /* 0x000fea0003800000 */
.L_x_2928:
        /* <DEDUP_REMOVED lines=32> */
.L_x_2929:
[----:B------:R-:W-:Y:S01]  /*07a0*/  ULDC UR7, c[0x0][0x8c4] ;  /* 0x0002310000077ab9 */ /* 0x000fe20000000800 */
[----:B------:R-:W-:Y:S01]  /*07b0*/  UMOV UR36, UR10 ;  /* 0x0000000a00247c82 */ /* 0x000fe20008000000 */
[----:B------:R-:W-:-:S11]  /*07c0*/  UISETP.NE.AND UP0, UPT, UR7, 0x1, UPT ;  /* 0x000000010700788c */ /* 0x000fd6000bf05270 */
[----:B------:R-:W-:Y:S02]  /*07d0*/  @UP0 ULDC.64 UR8, c[0x0][0x8c8] ;  /* 0x0002320000080ab9 */ /* 0x000fe40000000a00 */
[----:B------:R-:W-:-:S04]  /*07e0*/  UIMAD.WIDE.U32 UR4, UR10, UR8, URZ ;  /* 0x000000080a0472a5 */ /* 0x000fc8000f8e003f */
[----:B------:R-:W-:-:S04]  /*07f0*/  @UP0 USHF.R.U32.HI UR36, URZ, UR9, UR5 ;  /* 0x000000093f240299 */ /* 0x000fc80008011605 */
[----:B------:R-:W-:-:S12]  /*0800*/  UIMAD UR4, UR36, UR7, URZ ;  /* 0x00000007240472a4 */ /* 0x000fd8000f8e023f */
.L_x_2930:
        /* <DEDUP_REMOVED lines=9> */
[----:B------:R-:W-:-:S03]  /*08a0*/  @UP0 USHF.R.U32.HI UR39, URZ, UR7, UR5 ;  /* 0x000000073f270299 */ /* 0x000fc60008011605 */
[----:B------:R-:W-:Y:S02]  /*08b0*/  ULDC.64 UR4, c[0x0][0x8f8] ;  /* 0x00023e0000047ab9 */ /* 0x000fe40000000a00 */
[----:B------:R-:W-:Y:S01]  /*08c0*/  ISETP.NE.U32.AND P0, PT, RZ, UR4, PT ;  /* 0x00000004ff007c0c */ /* 0x000fe2000bf05070 */
[----:B------:R-:W-:-:S03]  /*08d0*/  UIADD3 UR4, -UR39, URZ, URZ ;  /* 0x0000003f27047290 */ /* 0x000fc6000fffe13f */
[----:B------:R-:W-:Y:S01]  /*08e0*/  ISETP.NE.AND.EX P0, PT, RZ, UR5, PT, P0 ;  /* 0x00000005ff007c0c */ /* 0x000fe2000bf05300 */
[----:B------:R-:W-:-:S12]  /*08f0*/  UIMAD UR37, UR37, UR4, UR6 ;  /* 0x00000004252572a4 */ /* 0x000fd8000f8e0206 */
        /* <DEDUP_REMOVED lines=8> */
.L_x_2931:
        /* <DEDUP_REMOVED lines=14> */
.L_x_2933:
[----:B------:R-:W-:-:S05]  /*0a60*/  ULDC UR4, c[0x0][0x8ec] ;  /* 0x00023b0000047ab9 */ /* 0x000fca0000000800 */
.L_x_2932:
[----:B------:R-:W-:-:S04]  /*0a70*/  UIADD3 UR4, UR4, 0x7f, URZ ;  /* 0x0000007f04047890 */ /* 0x000fc8000fffe03f */
[----:B------:R-:W-:-:S04]  /*0a80*/  USHF.R.S32.HI UR5, URZ, 0x1f, UR4 ;  /* 0x0000001f3f057899 */ /* 0x000fc80008011404 */
[----:B------:R-:W-:-:S04]  /*0a90*/  ULEA.HI UR5, UR5, UR4, URZ, 0x7 ;  /* 0x0000000405057291 */ /* 0x000fc8000f8f383f */
[----:B------:R-:W-:-:S04]  /*0aa0*/  USHF.R.S32.HI UR5, URZ, 0x7, UR5 ;  /* 0x000000073f057899 */ /* 0x000fc80008011405 */
        /* <DEDUP_REMOVED lines=16> */
.L_x_2935:
        /* <DEDUP_REMOVED lines=14> */
.L_x_2936:
        /* <DEDUP_REMOVED lines=11> */
.L_x_2937:
        /* <DEDUP_REMOVED lines=13> */
.L_x_2938:
[----:B------:R-:W-:Y:S01]  /*0e10*/  UIADD3 UR5, UR41, -UR40, URZ ;  /* 0x8000002829057290 */ /* 0x000fe2000fffe03f */
[----:B------:R-:W-:Y:S01]  /*0e20*/  PLOP3.LUT P0, PT, PT, PT, PT, 0x80, 0x0 ;  /* 0x000000000000781c */ /* 0x000fe20003f0f070 */
[----:B------:R-:W-:Y:S01]  /*0e30*/  ULDC UR6, c[0x0][0x74c] ;  /* 0x0001d30000067ab9 */ /* 0x000fe20000000800 */
[----:B------:R-:W-:Y:S01]  /*0e40*/  UIADD3 UR4, UR41, 0x3f, URZ ;  /* 0x0000003f29047890 */ /* 0x000fe2000fffe03f */
[----:B------:R-:W-:Y:S01]  /*0e50*/  CS2R R86, SRZ ;  /* 0x0000000000567805 */ /* 0x000fe2000001ff00 */
[----:B------:R-:W-:Y:S01]  /*0e60*/  ULEA UR5, UR36, UR5, 0x7 ;  /* 0x0000000524057291 */ /* 0x000fe2000f8e383f */
[----:B------:R-:W-:Y:S02]  /*0e70*/  CS2R R84, SRZ ;  /* 0x0000000000547805 */ /* 0x000fe4000001ff00 */
[----:B------:R-:W-:Y:S02]  /*0e80*/  CS2R R82, SRZ ;  /* 0x0000000000527805 */ /* 0x000fe4000001ff00 */
[----:B------:R-:W-:Y:S01]  /*0e90*/  CS2R R80, SRZ ;  /* 0x0000000000507805 */ /* 0x000fe2000001ff00 */
[----:B------:R-:W-:Y:S01]  /*0ea0*/  UIADD3 UR5, UR5, -UR6, URZ ;  /* 0x8000000605057290 */ /* 0x000fe2000fffe03f */
[----:B------:R-:W-:-:S02]  /*0eb0*/  CS2R R78, SRZ ;  /* 0x00000000004e7805 */ /* 0x000fc4000001ff00 */
[----:B------:R-:W-:Y:S02]  /*0ec0*/  CS2R R76, SRZ ;  /* 0x00000000004c7805 */ /* 0x000fe4000001ff00 */
[----:B------:R-:W-:Y:S01]  /*0ed0*/  CS2R R74, SRZ ;  /* 0x00000000004a7805 */ /* 0x000fe2000001ff00 */
[----:B------:R-:W-:Y:S01]  /*0ee0*/  USHF.R.S32.HI UR6, URZ, 0x1f, UR5 ;  /* 0x0000001f3f067899 */ /* 0x000fe20008011405 */
[----:B------:R-:W-:Y:S02]  /*0ef0*/  CS2R R72, SRZ ;  /* 0x0000000000487805 */ /* 0x000fe4000001ff00 */
        /* <DEDUP_REMOVED lines=24> */
[----:B------:R-:W-:Y:S01]  /*1080*/  PLOP3.LUT P1, PT, PT, PT, UP0, 0x80, 0x0 ;  /* 0x000000000000781c */ /* 0x000fe20003f2f008 */
[----:B------:R-:W-:Y:S01]  /*1090*/  IMAD.MOV.U32 R12, RZ, RZ, RZ ;  /* 0x000000ffff0c7224 */ /* 0x000fe200078e00ff */
[----:B------:R-:W-:Y:S02]  /*10a0*/  CS2R R10, SRZ ;  /* 0x00000000000a7805 */ /* 0x000fe4000001ff00 */
[----:B------:R-:W-:Y:S02]  /*10b0*/  CS2R R36, SRZ ;  /* 0x0000000000247805 */ /* 0x000fe4000001ff00 */
[----:B------:R-:W-:Y:S02]  /*10c0*/  CS2R R8, SRZ ;  /* 0x0000000000087805 */ /* 0x000fe4000001ff00 */
[----:B------:R-:W-:-:S02]  /*10d0*/  CS2R R32, SRZ ;  /* 0x0000000000207805 */ /* 0x000fc4000001ff00 */
[----:B------:R-:W-:Y:S01]  /*10e0*/  CS2R R6, SRZ ;  /* 0x0000000000067805 */ /* 0x000fe2000001ff00 */
[----:B------:R-:W-:Y:S01]  /*10f0*/  IMAD.MOV.U32 R29, RZ, RZ, RZ ;  /* 0x000000ffff1d7224 */ /* 0x000fe200078e00ff */
[----:B------:R-:W-:Y:S01]  /*1100*/  CS2R R4, SRZ ;  /* 0x0000000000047805 */ /* 0x000fe2000001ff00 */
[----:B------:R-:W-:Y:S01]  /*1110*/  IMAD.MOV.U32 R2, RZ, RZ, RZ ;  /* 0x000000ffff027224 */ /* 0x000fe200078e00ff */
[----:B------:R-:W-:Y:S01]  /*1120*/  CS2R R150, SRZ ;  /* 0x0000000000967805 */ /* 0x000fe2000001ff00 */
[----:B------:R-:W-:Y:S01]  /*1130*/  IMAD.MOV.U32 R25, RZ, RZ, RZ ;  /* 0x000000ffff197224 */ /* 0x000fe200078e00ff */
        /* <DEDUP_REMOVED lines=53> */
.L_x_2941:
        /* <DEDUP_REMOVED lines=15> */
.L_x_2940:
        /* <DEDUP_REMOVED lines=23> */
.L_x_2943:
        /* <DEDUP_REMOVED lines=15> */
.L_x_2942:
        /* <DEDUP_REMOVED lines=8> */
.L_x_3088:
        /* <DEDUP_REMOVED lines=15> */
.L_x_2945:
[----:B------:R-:W4:Y:S01]  /*1950*/  S2R R15, SR_CgaCtaId ;  /* 0x00000000000f7919 */ /* 0x000f220000008800 */
[----:B---3--:R-:W-:Y:S01]  /*1960*/  SHF.R.S32.HI R0, RZ, 0x1f, R5 ;  /* 0x0000001fff007819 */ /* 0x008fe20000011405 */
[----:B------:R-:W-:Y:S01]  /*1970*/  UIMAD UR4, UR36, -0x80, UR40 ;  /* 0xffffff80240478a4 */ /* 0x000fe2000f8e0228 */
[----:B------:R-:W-:Y:S02]  /*1980*/  SHF.R.S32.HI R8, RZ, 0x4, R3 ;  /* 0x00000004ff087819 */ /* 0x000fe40000011403 */
[----:B------:R-:W-:Y:S02]  /*1990*/  CS2R R86, SRZ ;  /* 0x0000000000567805 */ /* 0x000fe4000001ff00 */
[----:B------:R-:W-:Y:S02]  /*19a0*/  LOP3.LUT R9, R7, 0x8, R2, 0xf8, !PT ;  /* 0x0000000807097812 */ /* 0x000fe400078ef802 */
[----:B------:R-:W-:Y:S02]  /*19b0*/  CS2R R84, SRZ ;  /* 0x0000000000547805 */ /* 0x000fe4000001ff00 */
[----:B------:R-:W-:Y:S01]  /*19c0*/  LEA.HI R2, R0, R5, RZ, 0x2 ;  /* 0x0000000500027211 */ /* 0x000fe200078f10ff */
[----:B------:R-:W-:Y:S01]  /*19d0*/  IMAD.U32 R10, RZ, RZ, UR4 ;  /* 0x00000004ff0a7e24 */ /* 0x000fe2000f8e00ff */
[----:B------:R-:W-:-:S02]  /*19e0*/  LEA.HI R3, R3, R8, RZ, 0x1 ;  /* 0x0000000803037211 */ /* 0x000fc400078f08ff */
[----:B------:R-:W-:Y:S02]  /*19f0*/  CS2R R82, SRZ ;  /* 0x0000000000527805 */ /* 0x000fe4000001ff00 */
        /* <DEDUP_REMOVED lines=91> */
[----:B--2---:R-:W-:Y:S02]  /*1fb0*/  IMAD R2, R0, 0x4, R12 ;  /* 0x0000000400027824 */ /* 0x004fe400078e020c */
[----:B------:R-:W-:-:S07]  /*1fc0*/  IMAD.SHL.U32 R230, R230, 0x2, RZ ;  /* 0x00000002e6e67824 */ /* 0x000fce00078e00ff */
.L_x_2957:
[----:B------:R-:W-:-:S05]  /*1fd0*/  IMAD.U32 R0, RZ, RZ, UR38 ;  /* 0x00000026ff007e24 */ /* 0x000fca000f8e00ff */
[----:B------:R-:W-:-:S04]  /*1fe0*/  LOP3.LUT R0, R0, 0x1, RZ, 0xfc, !PT ;  /* 0x0000000100007812 */ /* 0x000fc800078efcff */
[----:B------:R-:W-:-:S13]  /*1ff0*/  ISETP.NE.AND P0, PT, R0, 0x3, PT ;  /* 0x000000030000780c */ /* 0x000fda0003f05270 */
[----:B------:R-:W-:Y:S05]  /*2000*/  @!P0 BRA `(.L_x_2947) ;  /* 0x0000000000048947 */ /* 0x000fea0003800000 */
[----:B------:R-:W-:Y:S01]  /*2010*/  BPT.TRAP 0x1 ;  /* 0x000000040000795c */ /* 0x000fe20000300000 */
.L_x_2947:
        /* <DEDUP_REMOVED lines=8> */
.L_x_2948:
[----:B---3--:R-:W-:Y:S05]  /*20a0*/  @P1 BRA `(.L_x_2949) ;  /* 0x0000000000081947 */ /* 0x008fea0003800000 */
[----:B------:R-:W3:Y:S02]  /*20b0*/  SYNCS.PHASECHK.TRANS64.TRYWAIT P1, [R0+URZ+0x30810], R209 ;  /* 0x030810d1000075a7 */ /* 0x000ee4000802017f */
[----:B---3--:R-:W-:Y:S05]  /*20c0*/  @!P1 BRA `(.L_x_2950) ;  /* 0x000000a400809947 */ /* 0x008fea0003800000 */
.L_x_2949:
        /* <DEDUP_REMOVED lines=84> */
.L_x_2951:
[----:B------:R1:W1:Y:S01]  /*2610*/  SYNCS.PHASECHK.TRANS64.TRYWAIT P1, [R0+URZ+0x30830], R209 ;  /* 0x030830d1000075a7 */ /* 0x000262000802017f */
[----:B------:R-:W-:Y:S05]  /*2620*/  @!P0 BRA `(.L_x_2952) ;  /* 0x0000000000048947 */ /* 0x000fea0003800000 */
[----:B------:R-:W-:Y:S01]  /*2630*/  BPT.TRAP 0x1 ;  /* 0x000000040000795c */ /* 0x000fe20000300000 */
.L_x_2952:
        /* <DEDUP_REMOVED lines=54> */
.L_x_2953:
        /* <DEDUP_REMOVED lines=492> */
.L_x_2955:
        /* <DEDUP_REMOVED lines=49> */
.L_x_2956:
        /* <DEDUP_REMOVED lines=78> */
.L_x_2939:
        /* <DEDUP_REMOVED lines=8> */
[----:B------:R-:W-:Y:S01]  /*50d0*/  F2FP.BF16.F32.PACK_AB R90, R93, R92 ;  /* 0x0000005c5d5a723e */ /* 0x000fe200000010ff */
[----:B------:R-:W-:Y:S01]  /*50e0*/  ULDC.64 UR6, c[0x0][0x878] ;  /* 0x00021e0000067ab9 */ /* 0x000fe20000000a00 */
[----:B------:R-:W-:Y:S01]  /*50f0*/  F2FP.BF16.F32.PACK_AB R91, R95, R94 ;  /* 0x0000005e5f5b723e */ /* 0x000fe200000010ff */
[----:B------:R-:W-:Y:S01]  /*5100*/  UISETP.NE.U32.AND UP1, UPT, UR6, URZ, UPT ;  /* 0x0000003f0600728c */ /* 0x000fe2000bf25070 */
[----:B------:R-:W-:Y:S02]  /*5110*/  F2FP.BF16.F32.PACK_AB R97, R99, R98 ;  /* 0x000000626361723e */ /* 0x000fe400000010ff */
[----:B------:R-:W-:Y:S01]  /*5120*/  F2FP.BF16.F32.PACK_AB R104, R105, R104 ;  /* 0x000000686968723e */ /* 0x000fe200000010ff */
[----:B------:R-:W-:Y:S01]  /*5130*/  UISETP.NE.AND.EX UP1, UPT, UR7, URZ, UPT, UP1 ;  /* 0x0000003f0700728c */ /* 0x000fe2000bf25310 */
[----:B------:R-:W-:-:S02]  /*5140*/  F2FP.BF16.F32.PACK_AB R98, R101, R100 ;  /* 0x000000646562723e */ /* 0x000fc400000010ff */
        /* <DEDUP_REMOVED lines=94> */
[----:B-1----:R-:W-:Y:S01]  /*5730*/  IMAD.U32 R4, RZ, RZ, UR4 ;  /* 0x00000004ff047e24 */ /* 0x002fe2000f8e00ff */
[----:B------:R-:W-:Y:S01]  /*5740*/  F2FP.BF16.F32.PACK_AB R65, R67, R66 ;  /* 0x000000424341723e */ /* 0x000fe200000010ff */
[----:B------:R-:W-:Y:S01]  /*5750*/  IMAD.U32 R5, RZ, RZ, UR5 ;  /* 0x00000005ff057e24 */ /* 0x000fe2000f8e00ff */
[----:B------:R-:W-:Y:S01]  /*5760*/  F2FP.BF16.F32.PACK_AB R72, R73, R72 ;  /* 0x000000484948723e */ /* 0x000fe200000010ff */
[----:B------:R3:W-:Y:S01]  /*5770*/  STSM.16.M88.4 [R15+0x4000], R56 ;  /* 0x004000380f007844 */ /* 0x0007e20000000200 */
[----:B------:R-:W-:Y:S01]  /*5780*/  F2FP.BF16.F32.PACK_AB R66, R69, R68 ;  /* 0x000000444542723e */ /* 0x000fe200000010ff */
[----:B------:R-:W-:Y:S01]  /*5790*/  @UP1 ULDC.64 UR4, c[0x0][0x878] ;  /* 0x00021e0000041ab9 */ /* 0x000fe20000000a00 */
        /* <DEDUP_REMOVED lines=10> */
[----:B------:R-:W-:-:S03]  /*5840*/  PLOP3.LUT P0, PT, PT, PT, UP0, 0x80, 0x0 ;  /* 0x000000000000781c */ /* 0x000fc60003f0f008 */
[----:B------:R3:W-:Y:S01]  /*5850*/  STSM.16.M88.4 [R17+-0x4000], R80 ;  /* 0xffc0005011007844 */ /* 0x0007e20000000200 */
[----:B------:R-:W-:Y:S01]  /*5860*/  BAR.SYNC.DEFER_BLOCKING 0x1, 0x100 ;  /* 0x0044000000007b1d */ /* 0x000fe20000010000 */
[----:B------:R-:W-:Y:S01]  /*5870*/  PLOP3.LUT P1, PT, PT, PT, UP1, 0x80, 0x0 ;  /* 0x000000000000781c */ /* 0x000fe20003f2f018 */
[----:B------:R-:W-:-:S06]  /*5880*/  @UP1 UIMAD.WIDE UR4, UR39, 0x4, UR4 ;  /* 0x00000004270418a5 */ /* 0x000fcc000f8e0204 */
[----:B------:R-:W-:Y:S01]  /*5890*/  IMAD.U32 R6, RZ, RZ, UR4 ;  /* 0x00000004ff067e24 */ /* 0x000fe2000f8e00ff */
[----:B--2---:R-:W2:Y:S01]  /*58a0*/  @P0 LDG.E R9, desc[UR46][R4.64] ;  /* 0x0000002e04090981 */ /* 0x004ea2000c1e1900 */
[----:B------:R-:W-:-:S05]  /*58b0*/  IMAD.U32 R7, RZ, RZ, UR5 ;  /* 0x00000005ff077e24 */ /* 0x000fca000f8e00ff */
[----:B------:R-:W4:Y:S01]  /*58c0*/  @P1 LDG.E R6, desc[UR46][R6.64] ;  /* 0x0000002e06061981 */ /* 0x000f22000c1e1900 */
[----:B------:R-:W-:Y:S01]  /*58d0*/  LEA.HI R8, R19, R20, RZ, 0x7 ;  /* 0x0000001413087211 */ /* 0x000fe200078f38ff */
[----:B------:R-:W-:Y:S01]  /*58e0*/  IMAD.SHL.U32 R2, R0, 0x40, RZ ;  /* 0x0000004000027824 */ /* 0x000fe200078e00ff */
[----:B------:R-:W-:Y:S01]  /*58f0*/  ULDC UR7, c[0x0][0x808] ;  /* 0x0002020000077ab9 */ /* 0x000fe20000000800 */
[----:B------:R-:W-:Y:S01]  /*5900*/  IMAD.SHL.U32 R14, R14, 0x8, RZ ;  /* 0x000000080e0e7824 */ /* 0x000fe200078e00ff */
[----:B------:R-:W-:Y:S01]  /*5910*/  UMOV UR4, URZ ;  /* 0x0000003f00047c82 */ /* 0x000fe20008000000 */
[----:B------:R-:W-:Y:S01]  /*5920*/  IMAD.SHL.U32 R8, R8, 0x4, RZ ;  /* 0x0000000408087824 */ /* 0x000fe200078e00ff */
[----:B------:R-:W-:Y:S01]  /*5930*/  UMOV UR5, URZ ;  /* 0x0000003f00057c82 */ /* 0x000fe20008000000 */
[----:B------:R-:W-:-:S03]  /*5940*/  USHF.R.S32.HI UR6, URZ, 0x1f, UR37 ;  /* 0x0000001f3f067899 */ /* 0x000fc60008011425 */
[----:B------:R-:W-:-:S05]  /*5950*/  LOP3.LUT R8, R8, 0x7ffffe00, RZ, 0xc0, !PT ;  /* 0x7ffffe0008087812 */ /* 0x000fca00078ec0ff */
[----:B------:R-:W-:Y:S01]  /*5960*/  IMAD R8, R13, 0x2000, R8 ;  /* 0x000020000d087824 */ /* 0x000fe200078e0208 */
[----:B--2---:R-:W-:Y:S02]  /*5970*/  @P0 R2UR UR9, R9 ;  /* 0x00000000090902ca */ /* 0x004fe400000e0000 */
[----:B------:R-:W-:-:S04]  /*5980*/  LOP3.LUT R9, R2, 0x1c0, RZ, 0xc0, !PT ;  /* 0x000001c002097812 */ /* 0x000fc800078ec0ff */
[----:B------:R-:W-:Y:S02]  /*5990*/  LOP3.LUT R14, R9, 0x38, R14, 0xf8, !PT ;  /* 0x00000038090e7812 */ /* 0x000fe400078ef80e */
[----:B------:R-:W-:Y:S02]  /*59a0*/  SHF.R.U32.HI R9, RZ, 0x3, R9 ;  /* 0x00000003ff097819 */ /* 0x000fe40000011609 */
[----:B----4-:R-:W-:Y:S02]  /*59b0*/  @P1 R2UR UR7, R6 ;  /* 0x00000000060712ca */ /* 0x010fe400000e0000 */
[----:B------:R-:W-:Y:S01]  /*59c0*/  LOP3.LUT R9, R14, R9, RZ, 0x3c, !PT ;  /* 0x000000090e097212 */ /* 0x000fe200078e3cff */
[----:B------:R-:W-:Y:S02]  /*59d0*/  @UP0 USHF.R.S32.HI UR10, URZ, 0x1f, UR9 ;  /* 0x0000001f3f0a0899 */ /* 0x000fe40008011409 */
[----:B------:R-:W-:Y:S02]  /*59e0*/  @UP0 UMOV UR4, UR9 ;  /* 0x0000000900040c82 */ /* 0x000fe40008000000 */
[----:B------:R-:W-:-:S03]  /*59f0*/  IMAD.IADD R8, R8, 0x1, R9 ;  /* 0x0000000108087824 */ /* 0x000fc600078e0209 */
[----:B------:R-:W-:Y:S01]  /*5a00*/  @UP0 UMOV UR5, UR10 ;  /* 0x0000000a00050c82 */ /* 0x000fe20008000000 */
[----:B---3--:R-:W-:Y:S05]  /*5a10*/  @P1 BRA `(.L_x_2959) ;  /* 0x0000000000181947 */ /* 0x008fea0003800000 */
[----:B------:R-:W-:Y:S05]  /*5a20*/  @!P0 BRA `(.L_x_2959) ;  /* 0x0000000000148947 */ /* 0x000fea0003800000 */
[----:B------:R-:W2:Y:S04]  /*5a30*/  LDG.E R6, desc[UR46][R4.64] ;  /* 0x0000002e04067981 */ /* 0x000ea8000c1e1900 */
[----:B------:R-:W3:Y:S01]  /*5a40*/  LDG.E R2, desc[UR46][R4.64+0x4] ;  /* 0x0000042e04027981 */ /* 0x000ee2000c1e1900 */
[----:B--2---:R-:W-:Y:S02]  /*5a50*/  R2UR UR9, R6 ;  /* 0x00000000060972ca */ /* 0x004fe400000e0000 */
[----:B---3--:R-:W-:-:S13]  /*5a60*/  R2UR UR7, R2 ;  /* 0x00000000020772ca */ /* 0x008fda00000e0000 */
[----:B------:R-:W-:-:S12]  /*5a70*/  UIADD3 UR7, -UR9, UR7, URZ ;  /* 0x0000000709077290 */ /* 0x000fd8000fffe13f */
.L_x_2959:
[----:B------:R-:W-:Y:S01]  /*5a80*/  LEA R46, R8, UR8, 0x1 ;  /* 0x00000008082e7c11 */ /* 0x000fe2000f8e08ff */
[----:B------:R-:W-:Y:S01]  /*5a90*/  UIMAD UR7, UR36, -0x80, UR7 ;  /* 0xffffff80240778a4 */ /* 0x000fe2000f8e0207 */
[----:B------:R-:W-:Y:S01]  /*5aa0*/  IMAD.SHL.U32 R36, R3, 0x8, RZ ;  /* 0x0000000803247824 */ /* 0x000fe200078e00ff */
[----:B------:R-:W-:Y:S01]  /*5ab0*/  ULDC.64 UR10, c[0x0][0x850] ;  /* 0x00021400000a7ab9 */ /* 0x000fe20000000a00 */
[C---:B------:R-:W-:Y:S01]  /*5ac0*/  VIADD R32, R0.reuse, 0x20 ;  /* 0x0000002000207836 */ /* 0x040fe20000000000 */
[----:B------:R-:W-:Y:S01]  /*5ad0*/  UISETP.LT.AND UP1, UPT, UR7, 0x80, UPT ;  /* 0x000000800700788c */ /* 0x000fe2000bf21270 */
[----:B------:R1:W2:Y:S01]  /*5ae0*/  LDS.128 R28, [R46+0x8800] ;  /* 0x008800002e1c7984 */ /* 0x0002a20000000c00 */
[C---:B------:R-:W-:Y:S01]  /*5af0*/  VIADD R2, R0.reuse, 0x10 ;  /* 0x0000001000027836 */ /* 0x040fe20000000000 */
[----:B------:R-:W-:Y:S01]  /*5b00*/  UIMAD UR8, UR6, UR10, URZ ;  /* 0x0000000a060872a4 */ /* 0x000fe2000f8e023f */
[--C-:B------:R-:W-:Y:S01]  /*5b10*/  SHF.R.S32.HI R37, RZ, 0x1f, R36.reuse ;  /* 0x0000001fff257819 */ /* 0x100fe20000011424 */
[----:B------:R1:W3:Y:S01]  /*5b20*/  LDS.128 R24, [R46+0x1000] ;  /* 0x001000002e187984 */ /* 0x0002e20000000c00 */
[----:B------:R-:W-:Y:S01]  /*5b30*/  USEL UR9, UR7, 0x80, UP1 ;  /* 0x0000008007097887 */ /* 0x000fe20008800000 */
[----:B------:R-:W-:Y:S01]  /*5b40*/  IMAD.U32 R3, RZ, RZ, UR10 ;  /* 0x0000000aff037e24 */ /* 0x000fe2000f8e00ff */
[----:B------:R-:W-:Y:S01]  /*5b50*/  UIMAD UR8, UR37, UR11, UR8 ;  /* 0x0000000b250872a4 */ /* 0x000fe2000f8e0208 */
[----:B------:R1:W4:Y:S01]  /*5b60*/  LDS.128 R20, [R46+0x1800] ;  /* 0x001800002e147984 */ /* 0x0003220000000c00 */
[----:B------:R-:W-:Y:S01]  /*5b70*/  VIADD R33, R0, 0x30 ;  /* 0x0000003000217836 */ /* 0x000fe20000000000 */
[----:B------:R-:W-:Y:S01]  /*5b80*/  USHF.R.S32.HI UR7, URZ, 0x1f, UR39 ;  /* 0x0000001f3f077899 */ /* 0x000fe20008011427 */
[----:B------:R-:W-:Y:S01]  /*5b90*/  ISETP.GE.AND P0, PT, R32, UR9, PT ;  /* 0x0000000920007c0c */ /* 0x000fe2000bf06270 */
[----:B------:R1:W1:Y:S01]  /*5ba0*/  LDS.128 R16, [R46+0x2000] ;  /* 0x002000002e107984 */ /* 0x0002620000000c00 */
[----:B------:R-:W-:Y:S01]  /*5bb0*/  VIADD R32, R0, 0x40 ;  /* 0x0000004000207836 */ /* 0x000fe20000000000 */
[----:B------:R-:W-:Y:S01]  /*5bc0*/  ISETP.GE.AND P6, PT, R2, UR9, PT ;  /* 0x0000000902007c0c */ /* 0x000fe2000bfc6270 */
[----:B------:R-:W-:Y:S01]  /*5bd0*/  IMAD.WIDE.U32 R2, R3, UR37, R36 ;  /* 0x0000002503027c25 */ /* 0x000fe2000f8e0024 */
[----:B------:R1:W1:Y:S01]  /*5be0*/  LDS.128 R12, [R46+0x2800] ;  /* 0x002800002e0c7984 */ /* 0x0002620000000c00 */
[----:B------:R-:W-:Y:S01]  /*5bf0*/  ISETP.GE.AND P5, PT, R33, UR9, PT ;  /* 0x0000000921007c0c */ /* 0x000fe2000bfa6270 */
[----:B------:R-:W-:Y:S01]  /*5c00*/  ULDC.64 UR10, c[0x0][0x858] ;  /* 0x00021600000a7ab9 */ /* 0x000fe20000000a00 */
[----:B------:R-:W-:Y:S01]  /*5c10*/  ISETP.GE.AND P1, PT, R32, UR9, PT ;  /* 0x0000000920007c0c */ /* 0x000fe2000bf26270 */
[----:B------:R1:W1:Y:S01]  /*5c20*/  LDS.128 R8, [R46+0x3000] ;  /* 0x003000002e087984 */ /* 0x0002620000000c00 */
[----:B------:R-:W-:Y:S01]  /*5c30*/  IMAD.MOV.U32 R32, RZ, RZ, R2 ;  /* 0x000000ffff207224 */ /* 0x000fe200078e0002 */
[C---:B------:R-:W-:Y:S01]  /*5c40*/  ISETP.GE.AND P2, PT, R0.reuse, UR9, PT ;  /* 0x0000000900007c0c */ /* 0x040fe2000bf46270 */
[----:B------:R-:W-:Y:S01]  /*5c50*/  VIADD R33, R3, UR8 ;  /* 0x0000000803217c36 */ /* 0x000fe20008000000 */
[----:B------:R1:W1:Y:S01]  /*5c60*/  LDS.128 R4, [R46+0x3800] ;  /* 0x003800002e047984 */ /* 0x0002620000000c00 */
[----:B------:R-:W-:Y:S01]  /*5c70*/  IADD3 R2, P3, R0, UR4, RZ ;  /* 0x0000000400027c10 */ /* 0x000fe2000ff7e0ff */
[----:B------:R-:W-:Y:S01]  /*5c80*/  USEL UR8, UR7, URZ, !UP0 ;  /* 0x0000003f07087287 */ /* 0x000fe2000c000000 */
[----:B------:R-:W-:Y:S01]  /*5c90*/  IMAD.U32 R45, RZ, RZ, UR10 ;  /* 0x0000000aff2d7e24 */ /* 0x000fe2000f8e00ff */
[----:B------:R-:W-:Y:S01]  /*5ca0*/  ULDC UR4, c[0x0][0x83c] ;  /* 0x00020f0000047ab9 */ /* 0x000fe20000000800 */
[----:B------:R-:W-:Y:S01]  /*5cb0*/  USEL UR39, UR39, URZ, !UP0 ;  /* 0x0000003f27277287 */ /* 0x000fe2000c000000 */
[----:B------:R-:W-:Y:S01]  /*5cc0*/  ISETP.GE.OR P4, PT, R36, UR4, P2 ;  /* 0x0000000424007c0c */ /* 0x000fe20009786670 */
[----:B------:R-:W-:Y:S01]  /*5cd0*/  UIMAD UR7, UR8, UR10, URZ ;  /* 0x0000000a080772a4 */ /* 0x000fe2000f8e023f */
[----:B------:R-:W-:Y:S01]  /*5ce0*/  LEA.HI.X.SX32 R3, R0, UR5, 0x1, P3 ;  /* 0x0000000500037c11 */ /* 0x000fe200098f0eff */
[----:B------:R-:W-:Y:S01]  /*5cf0*/  IMAD.U32 R35, RZ, RZ, UR36 ;  /* 0x00000024ff237e24 */ /* 0x000fe2000f8e00ff */
[----:B------:R-:W-:Y:S01]  /*5d00*/  BSSY B0, `(.L_x_2960) ;  /* 0x0000014000007945 */ /* 0x000fe20003800000 */
[----:B------:R-:W-:-:S02]  /*5d10*/  UIMAD UR7, UR39, UR11, UR7 ;  /* 0x0000000b270772a4 */ /* 0x000fc4000f8e0207 */
[----:B------:R-:W-:Y:S01]  /*5d20*/  IMAD.WIDE.U32 R44, R45, UR39, R32 ;  /* 0x000000272d2c7c25 */ /* 0x000fe2000f8e0020 */
[----:B------:R-:W-:Y:S02]  /*5d30*/  P2R R47, PR, RZ, 0x40 ;  /* 0x00000040ff2f7803 */ /* 0x000fe40000000000 */
[----:B------:R-:W-:Y:S01]  /*5d40*/  P2R R48, PR, RZ, 0x20 ;  /* 0x00000020ff307803 */ /* 0x000fe20000000000 */
[----:B------:R-:W-:Y:S01]  /*5d50*/  IMAD.WIDE R2, R35, 0x80, R2 ;  /* 0x0000008023027825 */ /* 0x000fe200078e0202 */
[----:B------:R-:W-:-:S03]  /*5d60*/  ISETP.GE.OR P3, PT, R36, UR4, P6 ;  /* 0x0000000424007c0c */ /* 0x000fc6000b766670 */
[----:B------:R-:W-:Y:S01]  /*5d70*/  VIADD R41, R45, UR7 ;  /* 0x000000072d297c36 */ /* 0x000fe20008000000 */
[----:B--23--:R-:W-:Y:S09]  /*5d80*/  @P4 BRA `(.L_x_2961) ;  /* 0x00000000002c4947 */ /* 0x00cff20003800000 */
        /* <DEDUP_REMOVED lines=11> */
.L_x_2961:
[----:B------:R-:W-:Y:S05]  /*5e40*/  BSYNC B0 ;  /* 0x0000000000007941 */ /* 0x000fea0003800000 */
.L_x_2960:
        /* <DEDUP_REMOVED lines=15> */
.L_x_2963:
[----:B------:R-:W-:Y:S05]  /*5f40*/  BSYNC B0 ;  /* 0x0000000000007941 */ /* 0x000fea0003800000 */
.L_x_2962:
        /* <DEDUP_REMOVED lines=18> */
.L_x_2965:
[----:B------:R-:W-:Y:S05]  /*6070*/  BSYNC B0 ;  /* 0x0000000000007941 */ /* 0x000fea0003800000 */
.L_x_2964:
[----:B-1-3--:R1:W3:Y:S01]  /*6080*/  LDS.128 R28, [R46+0x9800] ;  /* 0x009800002e1c7984 */ /* 0x00a2e20000000c00 */
[----:B------:R-:W-:Y:S01]  /*6090*/  BSSY B0, `(.L_x_2966) ;  /* 0x0000010000007945 */ /* 0x000fe20003800000 */
[----:B------:R-:W-:-:S03]  /*60a0*/  VIADD R38, R0, 0x50 ;  /* 0x0000005000267836 */ /* 0x000fc60000000000 */
        /* <DEDUP_REMOVED lines=14> */
.L_x_2967:
[----:B------:R-:W-:Y:S05]  /*6190*/  BSYNC B0 ;  /* 0x0000000000007941 */ /* 0x000fea0003800000 */
.L_x_2966:
[----:B--23--:R2:W3:Y:S01]  /*61a0*/  LDS.128 R28, [R46+0xa000] ;  /* 0x00a000002e1c7984 */ /* 0x00c4e20000000c00 */
[----:B------:R-:W-:Y:S01]  /*61b0*/  ISETP.GE.OR P4, PT, R36, UR4, P1 ;  /* 0x0000000424007c0c */ /* 0x000fe20008f86670 */
[----:B------:R-:W-:Y:S01]  /*61c0*/  BSSY B0, `(.L_x_2968) ;  /* 0x0000010000007945 */ /* 0x000fe20003800000 */
[----:B------:R-:W-:-:S11]  /*61d0*/  ISETP.GE.AND P3, PT, R38, UR9, PT ;  /* 0x0000000926007c0c */ /* 0x000fd6000bf66270 */
        /* <DEDUP_REMOVED lines=14> */
.L_x_2969:
[----:B------:R-:W-:Y:S05]  /*62c0*/  BSYNC B0 ;  /* 0x0000000000007941 */ /* 0x000fea0003800000 */
.L_x_2968:
        /* <DEDUP_REMOVED lines=18> */
.L_x_2971:
[----:B------:R-:W-:Y:S05]  /*63f0*/  BSYNC B0 ;  /* 0x0000000000007941 */ /* 0x000fea0003800000 */
.L_x_2970:
[----:B--23--:R2:W3:Y:S01]  /*6400*/  LDS.128 R28, [R46+0xb000] ;  /* 0x00b000002e1c7984 */ /* 0x00c4e20000000c00 */
[----:B------:R-:W-:Y:S01]  /*6410*/  ISETP.GE.AND P4, PT, R38, UR9, PT ;  /* 0x0000000926007c0c */ /* 0x000fe2000bf86270 */
[----:B------:R-:W-:Y:S01]  /*6420*/  BSSY B0, `(.L_x_2972) ;  /* 0x0000011000007945 */ /* 0x000fe20003800000 */
[----:B------:R-:W-:Y:S02]  /*6430*/  VIADD R0, R0, 0x70 ;  /* 0x0000007000007836 */ /* 0x000fe40000000000 */
        /* <DEDUP_REMOVED lines=15> */
.L_x_2973:
[----:B------:R-:W-:Y:S05]  /*6530*/  BSYNC B0 ;  /* 0x0000000000007941 */ /* 0x000fea0003800000 */
.L_x_2972:
[----:B--23--:R2:W3:Y:S01]  /*6540*/  LDS.128 R28, [R46+0xb800] ;  /* 0x00b800002e1c7984 */ /* 0x00c4e20000000c00 */
[----:B------:R-:W-:Y:S01]  /*6550*/  ISETP.GE.AND P5, PT, R0, UR9, PT ;  /* 0x0000000900007c0c */ /* 0x000fe2000bfa6270 */
[----:B------:R-:W-:Y:S03]  /*6560*/  BSSY B0, `(.L_x_2974) ;  /* 0x0000010000007945 */ /* 0x000fe60003800000 */
        /* <DEDUP_REMOVED lines=15> */
.L_x_2975:
[----:B------:R-:W-:Y:S05]  /*6660*/  BSYNC B0 ;  /* 0x0000000000007941 */ /* 0x000fea0003800000 */
.L_x_2974:
[----:B------:R-:W-:Y:S01]  /*6670*/  ULDC.64 UR4, c[0x0][0x820] ;  /* 0x0002080000047ab9 */ /* 0x000fe20000000a00 */
[----:B------:R-:W-:Y:S01]  /*6680*/  ULDC.64 UR10, c[0x0][0x828] ;  /* 0x00020a00000a7ab9 */ /* 0x000fe20000000a00 */
[----:B------:R-:W-:Y:S02]  /*6690*/  UIMAD UR6, UR6, UR4, URZ ;  /* 0x00000004060672a4 */ /* 0x000fe4000f8e023f */
[----:B--23--:R-:W-:Y:S01]  /*66a0*/  IMAD.U32 R29, RZ, RZ, UR4 ;  /* 0x00000004ff1d7e24 */ /* 0x00cfe2000f8e00ff */
[----:B------:R-:W-:Y:S01]  /*66b0*/  ULDC UR7, c[0x0][0x80c] ;  /* 0x0002030000077ab9 */ /* 0x000fe20000000800 */
[----:B------:R-:W-:Y:S01]  /*66c0*/  IMAD.U32 R39, RZ, RZ, UR10 ;  /* 0x0000000aff277e24 */ /* 0x000fe2000f8e00ff */
[----:B------:R-:W-:Y:S02]  /*66d0*/  UIMAD UR6, UR37, UR5, UR6 ;  /* 0x00000005250672a4 */ /* 0x000fe4000f8e0206 */
[----:B------:R-:W-:Y:S01]  /*66e0*/  IMAD.WIDE.U32 R28, R29, UR37, R36 ;  /* 0x000000251d1c7c25 */ /* 0x000fe2000f8e0024 */
[----:B------:R-:W-:Y:S01]  /*66f0*/  ISETP.GE.OR P2, PT, R36, UR7, P2 ;  /* 0x0000000724007c0c */ /* 0x000fe20009746670 */
[----:B------:R-:W-:Y:S01]  /*6700*/  UIMAD UR4, UR8, UR10, URZ ;  /* 0x0000000a080472a4 */ /* 0x000fe2000f8e023f */
[----:B------:R-:W-:Y:S01]  /*6710*/  P2R R0, PR, RZ, 0x20 ;  /* 0x00000020ff007803 */ /* 0x000fe20000000000 */
[----:B------:R-:W-:Y:S01]  /*6720*/  BSSY B0, `(.L_x_2976) ;  /* 0x000001c000007945 */ /* 0x000fe20003800000 */
[----:B------:R-:W-:Y:S01]  /*6730*/  VIADD R29, R29, UR6 ;  /* 0x000000061d1d7c36 */ /* 0x000fe20008000000 */
[----:B------:R-:W-:Y:S01]  /*6740*/  ISETP.NE.AND P5, PT, R47, RZ, PT ;  /* 0x000000ff2f00720c */ /* 0x000fe20003fa5270 */
[----:B------:R-:W-:Y:S01]  /*6750*/  UIMAD UR4, UR39, UR11, UR4 ;  /* 0x0000000b270472a4 */ /* 0x000fe2000f8e0204 */
[----:B------:R-:W-:Y:S01]  /*6760*/  ISETP.NE.AND P6, PT, R48, RZ, PT ;  /* 0x000000ff3000720c */ /* 0x000fe20003fc5270 */
[----:B------:R-:W-:Y:S01]  /*6770*/  IMAD.WIDE.U32 R38, R39, UR39, R28 ;  /* 0x0000002727267c25 */ /* 0x000fe2000f8e001c */
[C---:B------:R-:W-:Y:S01]  /*6780*/  ISETP.GE.OR P5, PT, R36.reuse, UR7, P5 ;  /* 0x0000000724007c0c */ /* 0x040fe2000afa6670 */
[----:B------:R2:W3:Y:S01]  /*6790*/  LDS.128 R28, [R46] ;  /* 0x000000002e1c7984 */ /* 0x0004e20000000c00 */
[----:B------:R-:W-:Y:S01]  /*67a0*/  ISETP.GE.OR P0, PT, R36, UR7, P0 ;  /* 0x0000000724007c0c */ /* 0x000fe20008706670 */
[----:B------:R-:W-:Y:S01]  /*67b0*/  VIADD R35, R39, UR4 ;  /* 0x0000000427237c36 */ /* 0x000fe20008000000 */
[----:B------:R-:W-:-:S02]  /*67c0*/  P2R R40, PR, RZ, 0x20 ;  /* 0x00000020ff287803 */ /* 0x000fc40000000000 */
[----:B------:R-:W-:Y:S02]  /*67d0*/  ISETP.NE.AND P5, PT, R0, RZ, PT ;  /* 0x000000ff0000720c */ /* 0x000fe40003fa5270 */
[C---:B------:R-:W-:Y:S02]  /*67e0*/  ISETP.GE.OR P6, PT, R36.reuse, UR7, P6 ;  /* 0x0000000724007c0c */ /* 0x040fe4000b7c6670 */
[C---:B------:R-:W-:Y:S02]  /*67f0*/  ISETP.GE.OR P1, PT, R36.reuse, UR7, P1 ;  /* 0x0000000724007c0c */ /* 0x040fe40008f26670 */
[C---:B------:R-:W-:Y:S02]  /*6800*/  ISETP.GE.OR P3, PT, R36.reuse, UR7, P3 ;  /* 0x0000000724007c0c */ /* 0x040fe40009f66670 */
[C---:B------:R-:W-:Y:S02]  /*6810*/  ISETP.GE.OR P4, PT, R36.reuse, UR7, P4 ;  /* 0x0000000724007c0c */ /* 0x040fe4000a786670 */
[----:B------:R-:W-:Y:S01]  /*6820*/  ISETP.GE.OR P5, PT, R36, UR7, P5 ;  /* 0x0000000724007c0c */ /* 0x000fe2000afa6670 */
[----:B--2---:R-:W-:-:S12]  /*6830*/  @P2 BRA `(.L_x_2977) ;  /* 0x0000000000282947 */ /* 0x004fd80003800000 */
        /* <DEDUP_REMOVED lines=10> */
.L_x_2977:
[----:B------:R-:W-:Y:S05]  /*68e0*/  BSYNC B0 ;  /* 0x0000000000007941 */ /* 0x000fea0003800000 */
.L_x_2976:
[----:B--23--:R2:W3:Y:S01]  /*68f0*/  LDS.128 R28, [R46+0x800] ;  /* 0x000800002e1c7984 */ /* 0x00c4e20000000c00 */
[----:B------:R-:W-:Y:S01]  /*6900*/  ISETP.NE.AND P2, PT, R40, RZ, PT ;  /* 0x000000ff2800720c */ /* 0x000fe20003f45270 */
[----:B------:R-:W-:-:S12]  /*6910*/  BSSY B0, `(.L_x_2978) ;  /* 0x000000f000007945 */ /* 0x000fd80003800000 */
        /* <DEDUP_REMOVED lines=14> */
.L_x_2979:
[----:B------:R-:W-:Y:S05]  /*6a00*/  BSYNC B0 ;  /* 0x0000000000007941 */ /* 0x000fea0003800000 */
.L_x_2978:
        /* <DEDUP_REMOVED lines=15> */
.L_x_2981:
[----:B------:R-:W-:Y:S05]  /*6b00*/  BSYNC B0 ;  /* 0x0000000000007941 */ /* 0x000fea0003800000 */
.L_x_2980:
[----:B------:R-:W-:Y:S04]  /*6b10*/  BSSY B0, `(.L_x_2982) ;  /* 0x000000f000007945 */ /* 0x000fe80003800000 */
        /* <DEDUP_REMOVED lines=14> */
.L_x_2983:
[----:B------:R-:W-:Y:S05]  /*6c00*/  BSYNC B0 ;  /* 0x0000000000007941 */ /* 0x000fea0003800000 */
.L_x_2982:
[----:B------:R-:W-:Y:S04]  /*6c10*/  BSSY B0, `(.L_x_2984) ;  /* 0x000000f000007945 */ /* 0x000fe80003800000 */
[----:B------:R-:W-:Y:S05]  /*6c20*/  @P1 BRA `(.L_x_2985) ;  /* 0x0000000000341947 */ /* 0x000fea0003800000 */
[----:B--2-4-:R-:W-:Y:S01]  /*6c30*/  IADD3 R23, P0, R2, 0x40, RZ ;  /* 0x0000004002177810 */ /* 0x014fe20007f1e0ff */
        /* <DEDUP_REMOVED lines=12> */
.L_x_2985:
[----:B------:R-:W-:Y:S05]  /*6d00*/  BSYNC B0 ;  /* 0x0000000000007941 */ /* 0x000fea0003800000 */
.L_x_2984:
        /* <DEDUP_REMOVED lines=15> */
.L_x_2987:
[----:B------:R-:W-:Y:S05]  /*6e00*/  BSYNC B0 ;  /* 0x0000000000007941 */ /* 0x000fea0003800000 */
.L_x_2986:
        /* <DEDUP_REMOVED lines=15> */
.L_x_2989:
[----:B------:R-:W-:Y:S05]  /*6f00*/  BSYNC B0 ;  /* 0x0000000000007941 */ /* 0x000fea0003800000 */
.L_x_2988:
[----:B------:R-:W-:Y:S05]  /*6f10*/  @P5 BRA `(.L_x_2934) ;  /* 0x0000005400a85947 */ /* 0x000fea0003800000 */
[----:B--2---:R-:W-:Y:S01]  /*6f20*/  IADD3 R9, P0, R2, 0x70, RZ ;  /* 0x0000007002097810 */ /* 0x004fe20007f1e0ff */
        /* <DEDUP_REMOVED lines=13> */
.L_x_2958:
[----:B------:R-:W-:Y:S01]  /*7000*/  ULDC.64 UR4, c[0x0][0x870] ;  /* 0x00021c0000047ab9 */ /* 0x000fe20000000a00 */
[----:B------:R-:W-:Y:S01]  /*7010*/  ULDC.64 UR6, c[0x0][0x878] ;  /* 0x00021e0000067ab9 */ /* 0x000fe20000000a00 */
[----:B------:R-:W-:Y:S02]  /*7020*/  UISETP.NE.U32.AND UP0, UPT, UR4, URZ, UPT ;  /* 0x0000003f0400728c */ /* 0x000fe4000bf05070 */
[----:B------:R-:W-:Y:S02]  /*7030*/  UISETP.NE.U32.AND UP1, UPT, UR6, URZ, UPT ;  /* 0x0000003f0600728c */ /* 0x000fe4000bf25070 */
[----:B------:R-:W-:Y:S02]  /*7040*/  UISETP.NE.AND.EX UP0, UPT, UR5, URZ, UPT, UP0 ;  /* 0x0000003f0500728c */ /* 0x000fe4000bf05300 */
[----:B------:R-:W-:Y:S01]  /*7050*/  UISETP.NE.AND.EX UP1, UPT, UR7, URZ, UPT, UP1 ;  /* 0x0000003f0700728c */ /* 0x000fe2000bf25310 */
[----:B------:R-:W-:-:S03]  /*7060*/  ULDC.64 UR4, c[0x0][0x870] ;  /* 0x00021c0000047ab9 */ /* 0x000fc60000000a00 */
[----:B------:R-:W-:Y:S01]  /*7070*/  PLOP3.LUT P0, PT, PT, PT, UP0, 0x80, 0x0 ;  /* 0x000000000000781c */ /* 0x000fe20003f0f008 */
[----:B------:R-:W-:-:S06]  /*7080*/  UIMAD.WIDE UR4, UR39, 0x4, UR4 ;  /* 0x00000004270478a5 */ /* 0x000fcc000f8e0204 */
[----:B------:R-:W-:Y:S02]  /*7090*/  IMAD.U32 R2, RZ, RZ, UR4 ;  /* 0x00000004ff027e24 */ /* 0x000fe4000f8e00ff */
[----:B------:R-:W-:Y:S01]  /*70a0*/  IMAD.U32 R3, RZ, RZ, UR5 ;  /* 0x00000005ff037e24 */ /* 0x000fe2000f8e00ff */
[----:B------:R-:W-:-:S04]  /*70b0*/  @UP1 ULDC.64 UR4, c[0x0][0x878] ;  /* 0x00021e0000041ab9 */ /* 0x000fc80000000a00 */
[----:B------:R-:W2:Y:S01]  /*70c0*/  @P0 LDG.E R6, desc[UR46][R2.64] ;  /* 0x0000002e02060981 */ /* 0x000ea2000c1e1900 */
[----:B------:R-:W-:Y:S01]  /*70d0*/  PLOP3.LUT P1, PT, PT, PT, UP1, 0x80, 0x0 ;  /* 0x000000000000781c */ /* 0x000fe20003f2f018 */
[----:B------:R-:W-:-:S06]  /*70e0*/  @UP1 UIMAD.WIDE UR4, UR39, 0x4, UR4 ;  /* 0x00000004270418a5 */ /* 0x000fcc000f8e0204 */
[----:B------:R-:W-:Y:S02]  /*70f0*/  IMAD.U32 R4, RZ, RZ, UR4 ;  /* 0x00000004ff047e24 */ /* 0x000fe4000f8e00ff */
[----:B------:R-:W-:-:S05]  /*7100*/  IMAD.U32 R5, RZ, RZ, UR5 ;  /* 0x00000005ff057e24 */ /* 0x000fca000f8e00ff */
[----:B------:R-:W3:Y:S01]  /*7110*/  @P1 LDG.E R4, desc[UR46][R4.64] ;  /* 0x0000002e04041981 */ /* 0x000ee2000c1e1900 */
[----:B------:R-:W-:Y:S01]  /*7120*/  ULDC UR6, c[0x0][0x808] ;  /* 0x0002020000067ab9 */ /* 0x000fe20000000800 */
[----:B------:R-:W-:Y:S01]  /*7130*/  UMOV UR4, URZ ;  /* 0x0000003f00047c82 */ /* 0x000fe20008000000 */
[----:B------:R-:W-:Y:S01]  /*7140*/  UMOV UR5, URZ ;  /* 0x0000003f00057c82 */ /* 0x000fe20008000000 */
[----:B------:R-:W1:Y:S02]  /*7150*/  S2R R0, SR_TID.X ;  /* 0x0000000000007919 */ /* 0x000e640000002100 */
[----:B-1----:R-:W-:-:S05]  /*7160*/  VIADD R7, R0, 0xffffff80 ;  /* 0xffffff8000077836 */ /* 0x002fca0000000000 */
[----:B------:R-:W-:Y:S02]  /*7170*/  SHF.R.S32.HI R0, RZ, 0x1f, R7 ;  /* 0x0000001fff007819 */ /* 0x000fe40000011407 */
[----:B--2---:R-:W-:Y:S02]  /*7180*/  @P0 R2UR UR7, R6 ;  /* 0x00000000060702ca */ /* 0x004fe400000e0000 */
[----:B------:R-:W-:-:S04]  /*7190*/  LEA.HI R6, R0, R7, RZ, 0x4 ;  /* 0x0000000700067211 */ /* 0x000fc800078f20ff */
[----:B------:R-:W-:Y:S02]  /*71a0*/  LOP3.LUT R0, R6, 0x1ffffff0, RZ, 0xc0, !PT ;  /* 0x1ffffff006007812 */ /* 0x000fe400078ec0ff */
[----:B------:R-:W-:-:S03]  /*71b0*/  SHF.R.S32.HI R12, RZ, 0x4, R6 ;  /* 0x00000004ff0c7819 */ /* 0x000fc60000011406 */
[----:B------:R-:W-:Y:S02]  /*71c0*/  IMAD.IADD R0, R7, 0x1, -R0 ;  /* 0x0000000107007824 */ /* 0x000fe400078e0a00 */
[----:B------:R-:W-:Y:S01]  /*71d0*/  @UP0 USHF.R.S32.HI UR8, URZ, 0x1f, UR7 ;  /* 0x0000001f3f080899 */ /* 0x000fe20008011407 */
[----:B---3--:R-:W-:Y:S01]  /*71e0*/  @P1 R2UR UR6, R4 ;  /* 0x00000000040612ca */ /* 0x008fe200000e0000 */
[----:B------:R-:W-:-:S05]  /*71f0*/  @UP0 UMOV UR4, UR7 ;  /* 0x0000000700040c82 */ /* 0x000fca0008000000 */
[----:B------:R-:W-:Y:S01]  /*7200*/  @UP0 UMOV UR5, UR8 ;  /* 0x0000000800050c82 */ /* 0x000fe20008000000 */
[----:B------:R-:W-:Y:S08]  /*7210*/  @P1 BRA `(.L_x_2990) ;  /* 0x0000000000181947 */ /* 0x000ff00003800000 */
[----:B------:R-:W-:Y:S05]  /*7220*/  @!P0 BRA `(.L_x_2990) ;  /* 0x0000000000148947 */ /* 0x000fea0003800000 */
[----:B------:R-:W2:Y:S04]  /*7230*/  LDG.E R5, desc[UR46][R2.64] ;  /* 0x0000002e02057981 */ /* 0x000ea8000c1e1900 */
[----:B------:R-:W3:Y:S01]  /*7240*/  LDG.E R4, desc[UR46][R2.64+0x4] ;  /* 0x0000042e02047981 */ /* 0x000ee2000c1e1900 */
[----:B--2---:R-:W-:Y:S02]  /*7250*/  R2UR UR7, R5 ;  /* 0x00000000050772ca */ /* 0x004fe400000e0000 */
[----:B---3--:R-:W-:-:S13]  /*7260*/  R2UR UR6, R4 ;  /* 0x00000000040672ca */ /* 0x008fda00000e0000 */
[----:B------:R-:W-:-:S12]  /*7270*/  UIADD3 UR6, -UR7, UR6, URZ ;  /* 0x0000000607067290 */ /* 0x000fd8000fffe13f */
.L_x_2990:
[----:B------:R-:W-:Y:S01]  /*7280*/  IMAD.SHL.U32 R4, R0, 0x8, RZ ;  /* 0x0000000800047824 */ /* 0x000fe200078e00ff */
[----:B------:R-:W-:Y:S01]  /*7290*/  USHF.R.S32.HI UR9, URZ, 0x1f, UR37 ;  /* 0x0000001f3f097899 */ /* 0x000fe20008011425 */
[C---:B------:R-:W-:Y:S01]  /*72a0*/  VIADD R2, R12.reuse, 0x10 ;  /* 0x000000100c027836 */ /* 0x040fe20000000000 */
[----:B------:R-:W-:Y:S01]  /*72b0*/  UIMAD UR7, UR36, -0x80, UR6 ;  /* 0xffffff80240778a4 */ /* 0x000fe2000f8e0206 */
[----:B------:R-:W-:Y:S01]  /*72c0*/  VIADD R6, R12, 0x30 ;  /* 0x000000300c067836 */ /* 0x000fe20000000000 */
[----:B------:R-:W-:Y:S01]  /*72d0*/  ULDC.64 UR10, c[0x0][0x820] ;  /* 0x00020800000a7ab9 */ /* 0x000fe20000000a00 */
[----:B------:R-:W-:Y:S01]  /*72e0*/  SHF.R.S32.HI R5, RZ, 0x1f, R4 ;  /* 0x0000001fff057819 */ /* 0x000fe20000011404 */
[----:B------:R-:W-:Y:S02]  /*72f0*/  UIMAD UR6, UR9, UR10, URZ ;  /* 0x0000000a090672a4 */ /* 0x000fe4000f8e023f */
[----:B------:R-:W-:Y:S01]  /*7300*/  IMAD.U32 R3, RZ, RZ, UR10 ;  /* 0x0000000aff037e24 */ /* 0x000fe2000f8e00ff */
[----:B------:R-:W-:Y:S01]  /*7310*/  ISETP.GE.AND P6, PT, R2, UR7, PT ;  /* 0x0000000702007c0c */ /* 0x000fe2000bfc6270 */
[----:B------:R-:W-:Y:S01]  /*7320*/  VIADD R0, R12, 0x20 ;  /* 0x000000200c007836 */ /* 0x000fe20000000000 */
[----:B------:R-:W-:-:S02]  /*7330*/  UIMAD UR8, UR37, UR11, UR6 ;  /* 0x0000000b250872a4 */ /* 0x000fc4000f8e0206 */
[----:B------:R-:W-:Y:S01]  /*7340*/  IMAD.WIDE.U32 R2, R3, UR37, R4 ;  /* 0x0000002503027c25 */ /* 0x000fe2000f8e0004 */
[----:B------:R-:W-:Y:S01]  /*7350*/  USHF.R.S32.HI UR6, URZ, 0x1f, UR39 ;  /* 0x0000001f3f067899 */ /* 0x000fe20008011427 */
[----:B------:R-:W-:Y:S01]  /*7360*/  ISETP.GE.AND P0, PT, R6, UR7, PT ;  /* 0x0000000706007c0c */ /* 0x000fe2000bf06270 */
[----:B------:R-:W-:Y:S01]  /*7370*/  ULDC.64 UR10, c[0x0][0x828] ;  /* 0x00020a00000a7ab9 */ /* 0x000fe20000000a00 */
[----:B------:R-:W-:Y:S01]  /*7380*/  IMAD.MOV.U32 R6, RZ, RZ, R2 ;  /* 0x000000ffff067224 */ /* 0x000fe200078e0002 */
[C---:B------:R-:W-:Y:S01]  /*7390*/  ISETP.GE.AND P2, PT, R12.reuse, UR7, PT ;  /* 0x000000070c007c0c */ /* 0x040fe2000bf46270 */
[----:B------:R-:W-:Y:S01]  /*73a0*/  VIADD R7, R3, UR8 ;  /* 0x0000000803077c36 */ /* 0x000fe20008000000 */
        /* <DEDUP_REMOVED lines=9> */
[----:B------:R-:W-:Y:S01]  /*7440*/  ISETP.GE.AND P5, PT, R0, UR7, PT ;  /* 0x0000000700007c0c */ /* 0x000fe2000bfa6270 */
[----:B------:R-:W-:-:S02]  /*7450*/  UIMAD UR6, UR39, UR11, UR6 ;  /* 0x0000000b270672a4 */ /* 0x000fc4000f8e0206 */
[----:B------:R-:W-:Y:S01]  /*7460*/  IMAD.WIDE.U32 R10, R11, UR39, R6 ;  /* 0x000000270b0a7c25 */ /* 0x000fe2000f8e0006 */
[----:B------:R-:W-:Y:S01]  /*7470*/  BSSY B0, `(.L_x_2991) ;  /* 0x0000013000007945 */ /* 0x000fe20003800000 */
[----:B------:R-:W-:Y:S02]  /*7480*/  P2R R14, PR, RZ, 0x40 ;  /* 0x00000040ff0e7803 */ /* 0x000fe40000000000 */
[----:B------:R-:W-:Y:S01]  /*7490*/  VIADD R0, R12, 0x40 ;  /* 0x000000400c007836 */ /* 0x000fe20000000000 */
[----:B------:R-:W-:Y:S01]  /*74a0*/  P2R R15, PR, RZ, 0x20 ;  /* 0x00000020ff0f7803 */ /* 0x000fe20000000000 */
[----:B------:R-:W-:Y:S01]  /*74b0*/  IMAD.WIDE R2, R9, 0x80, R2 ;  /* 0x0000008009027825 */ /* 0x000fe200078e0202 */
[----:B------:R-:W-:Y:S02]  /*74c0*/  ISETP.GE.OR P3, PT, R4, UR4, P6 ;  /* 0x0000000404007c0c */ /* 0x000fe4000b766670 */
[----:B------:R-:W-:Y:S01]  /*74d0*/  ISETP.GE.AND P1, PT, R0, UR7, PT ;  /* 0x0000000700007c0c */ /* 0x000fe2000bf26270 */
[----:B------:R-:W-:Y:S01]  /*74e0*/  VIADD R9, R11, UR6 ;  /* 0x000000060b097c36 */ /* 0x000fe20008000000 */
[----:B------:R-:W-:Y:S11]  /*74f0*/  @P4 BRA `(.L_x_2992) ;  /* 0x0000000000284947 */ /* 0x000ff60003800000 */
        /* <DEDUP_REMOVED lines=10> */
.L_x_2992:
[----:B------:R-:W-:Y:S05]  /*75a0*/  BSYNC B0 ;  /* 0x0000000000007941 */ /* 0x000fea0003800000 */
.L_x_2991:
        /* <DEDUP_REMOVED lines=16> */
.L_x_2994:
[----:B------:R-:W-:Y:S05]  /*76b0*/  BSYNC B0 ;  /* 0x0000000000007941 */ /* 0x000fea0003800000 */
.L_x_2993:
        /* <DEDUP_REMOVED lines=12> */
[----:B-12---:R-:W-:Y:S01]  /*7780*/  LEA R16, P4, R6, UR10, 0x1 ;  /* 0x0000000a06107c11 */ /* 0x006fe2000f8808ff */
[----:B------:R-:W-:-:S05]  /*7790*/  IMAD.IADD R7, R7, 0x1, R13 ;  /* 0x0000000107077824 */ /* 0x000fca00078e020d */
[----:B------:R-:W-:-:S05]  /*77a0*/  LEA.HI.X R17, R6, UR11, R7, 0x1, P4 ;  /* 0x0000000b06117c11 */ /* 0x000fca000a0f0c07 */
[----:B------:R3:W-:Y:S02]  /*77b0*/  STG.E.128 desc[UR46][R16.64], RZ ;  /* 0x000000ff10007986 */ /* 0x0007e4000c101d2e */
.L_x_2996:
[----:B------:R-:W-:Y:S05]  /*77c0*/  BSYNC B0 ;  /* 0x0000000000007941 */ /* 0x000fea0003800000 */
.L_x_2995:
        /* <DEDUP_REMOVED lines=13> */
[----:B-123--:R-:W-:Y:S01]  /*78a0*/  LEA R16, P3, R6, UR10, 0x1 ;  /* 0x0000000a06107c11 */ /* 0x00efe2000f8608ff */
[----:B------:R-:W-:-:S05]  /*78b0*/  IMAD.IADD R7, R7, 0x1, R13 ;  /* 0x0000000107077824 */ /* 0x000fca00078e020d */
[----:B------:R-:W-:-:S05]  /*78c0*/  LEA.HI.X R17, R6, UR11, R7, 0x1, P3 ;  /* 0x0000000b06117c11 */ /* 0x000fca00098f0c07 */
[----:B------:R4:W-:Y:S02]  /*78d0*/  STG.E.128 desc[UR46][R16.64], RZ ;  /* 0x000000ff10007986 */ /* 0x0009e4000c101d2e */
.L_x_2998:
[----:B------:R-:W-:Y:S05]  /*78e0*/  BSYNC B0 ;  /* 0x0000000000007941 */ /* 0x000fea0003800000 */
.L_x_2997:
        /* <DEDUP_REMOVED lines=16> */
.L_x_3000:
[----:B------:R-:W-:Y:S05]  /*79f0*/  BSYNC B0 ;  /* 0x0000000000007941 */ /* 0x000fea0003800000 */
.L_x_2999:
[----:B------:R-:W-:Y:S01]  /*7a00*/  ISETP.GE.OR P4, PT, R4, UR4, P3 ;  /* 0x0000000404007c0c */ /* 0x000fe20009f86670 */
[----:B------:R-:W-:Y:S01]  /*7a10*/  BSSY B0, `(.L_x_3001) ;  /* 0x0000010000007945 */ /* 0x000fe20003800000 */
[----:B------:R-:W-:-:S11]  /*7a20*/  VIADD R18, R12, 0x60 ;  /* 0x000000600c127836 */ /* 0x000fd60000000000 */
        /* <DEDUP_REMOVED lines=14> */
.L_x_3002:
[----:B------:R-:W-:Y:S05]  /*7b10*/  BSYNC B0 ;  /* 0x0000000000007941 */ /* 0x000fea0003800000 */
.L_x_3001:
[----:B------:R-:W-:Y:S01]  /*7b20*/  ISETP.GE.AND P4, PT, R18, UR7, PT ;  /* 0x0000000712007c0c */ /* 0x000fe2000bf86270 */
[----:B------:R-:W-:Y:S01]  /*7b30*/  BSSY B0, `(.L_x_3003) ;  /* 0x0000011000007945 */ /* 0x000fe20003800000 */
[----:B------:R-:W-:Y:S02]  /*7b40*/  VIADD R12, R12, 0x70 ;  /* 0x000000700c0c7836 */ /* 0x000fe40000000000 */
        /* <DEDUP_REMOVED lines=15> */
.L_x_3004:
[----:B------:R-:W-:Y:S05]  /*7c40*/  BSYNC B0 ;  /* 0x0000000000007941 */ /* 0x000fea0003800000 */
.L_x_3003:
[----:B------:R-:W-:Y:S01]  /*7c50*/  ISETP.GE.AND P5, PT, R12, UR7, PT ;  /* 0x000000070c007c0c */ /* 0x000fe2000bfa6270 */
        /* <DEDUP_REMOVED lines=16> */
.L_x_3006:
[----:B------:R-:W-:Y:S05]  /*7d60*/  BSYNC B0 ;  /* 0x0000000000007941 */ /* 0x000fea0003800000 */
.L_x_3005:
[----:B------:R-:W-:Y:S01]  /*7d70*/  ULDC.64 UR4, c[0x0][0x850] ;  /* 0x0002140000047ab9 */ /* 0x000fe20000000a00 */
[----:B------:R-:W-:Y:S01]  /*7d80*/  ULDC UR10, c[0x0][0x83c] ;  /* 0x00020f00000a7ab9 */ /* 0x000fe20000000800 */
[----:B------:R-:W-:Y:S01]  /*7d90*/  IMAD.U32 R7, RZ, RZ, UR4 ;  /* 0x00000004ff077e24 */ /* 0x000fe2000f8e00ff */
[----:B------:R-:W-:Y:S01]  /*7da0*/  UIMAD UR4, UR9, UR4, URZ ;  /* 0x00000004090472a4 */ /* 0x000fe2000f8e023f */
[----:B------:R-:W-:Y:S01]  /*7db0*/  ISETP.GE.OR P2, PT, R4, UR10, P2 ;  /* 0x0000000a04007c0c */ /* 0x000fe20009746670 */
[----:B------:R-:W-:Y:S01]  /*7dc0*/  ULDC.64 UR6, c[0x0][0x858] ;  /* 0x0002160000067ab9 */ /* 0x000fe20000000a00 */
[----:B------:R-:W-:Y:S01]  /*7dd0*/  IMAD.WIDE.U32 R6, R7, UR37, R4 ;  /* 0x0000002507067c25 */ /* 0x000fe2000f8e0004 */
[----:B------:R-:W-:Y:S01]  /*7de0*/  UIMAD UR4, UR37, UR5, UR4 ;  /* 0x00000005250472a4 */ /* 0x000fe2000f8e0204 */
[----:B------:R-:W-:Y:S01]  /*7df0*/  P2R R0, PR, RZ, 0x20 ;  /* 0x00000020ff007803 */ /* 0x000fe20000000000 */
[----:B------:R-:W-:Y:S01]  /*7e00*/  BSSY B0, `(.L_x_3007) ;  /* 0x000001d000007945 */ /* 0x000fe20003800000 */
[----:B------:R-:W-:Y:S01]  /*7e10*/  ISETP.NE.AND P5, PT, R14, RZ, PT ;  /* 0x000000ff0e00720c */ /* 0x000fe20003fa5270 */
[----:B-1----:R-:W-:Y:S01]  /*7e20*/  IMAD.U32 R9, RZ, RZ, UR6 ;  /* 0x00000006ff097e24 */ /* 0x002fe2000f8e00ff */
[----:B------:R-:W-:Y:S01]  /*7e30*/  ISETP.NE.AND P6, PT, R15, RZ, PT ;  /* 0x000000ff0f00720c */ /* 0x000fe20003fc5270 */
[----:B------:R-:W-:Y:S01]  /*7e40*/  VIADD R7, R7, UR4 ;  /* 0x0000000407077c36 */ /* 0x000fe20008000000 */
[----:B------:R-:W-:Y:S01]  /*7e50*/  UIMAD UR4, UR8, UR6, URZ ;  /* 0x00000006080472a4 */ /* 0x000fe2000f8e023f */
[----:B------:R-:W-:Y:S01]  /*7e60*/  ISETP.GE.OR P5, PT, R4, UR10, P5 ;  /* 0x0000000a04007c0c */ /* 0x000fe2000afa6670 */
[----:B------:R-:W-:-:S02]  /*7e70*/  IMAD.WIDE.U32 R8, R9, UR39, R6 ;  /* 0x0000002709087c25 */ /* 0x000fc4000f8e0006 */
[----:B------:R-:W-:Y:S01]  /*7e80*/  UIMAD UR4, UR39, UR7, UR4 ;  /* 0x00000007270472a4 */ /* 0x000fe2000f8e0204 */
[----:B------:R-:W-:Y:S02]  /*7e90*/  P2R R10, PR, RZ, 0x20 ;  /* 0x00000020ff0a7803 */ /* 0x000fe40000000000 */
[----:B------:R-:W-:Y:S02]  /*7ea0*/  ISETP.NE.AND P5, PT, R0, RZ, PT ;  /* 0x000000ff0000720c */ /* 0x000fe40003fa5270 */
[C---:B------:R-:W-:Y:S01]  /*7eb0*/  ISETP.GE.OR P6, PT, R4.reuse, UR10, P6 ;  /* 0x0000000a04007c0c */ /* 0x040fe2000b7c6670 */
[----:B------:R-:W-:Y:S01]  /*7ec0*/  VIADD R7, R9, UR4 ;  /* 0x0000000409077c36 */ /* 0x000fe20008000000 */
[C---:B------:R-:W-:Y:S02]  /*7ed0*/  ISETP.GE.OR P0, PT, R4.reuse, UR10, P0 ;  /* 0x0000000a04007c0c */ /* 0x040fe40008706670 */
[C---:B------:R-:W-:Y:S02]  /*7ee0*/  ISETP.GE.OR P1, PT, R4.reuse, UR10, P1 ;  /* 0x0000000a04007c0c */ /* 0x040fe40008f26670 */
[----:B------:R-:W-:-:S02]  /*7ef0*/  ISETP.GE.OR P3, PT, R4, UR10, P3 ;  /* 0x0000000a04007c0c */ /* 0x000fc40009f66670 */
        /* <DEDUP_REMOVED lines=13> */
.L_x_3008:
[----:B------:R-:W-:Y:S05]  /*7fd0*/  BSYNC B0 ;  /* 0x0000000000007941 */ /* 0x000fea0003800000 */
.L_x_3007:
        /* <DEDUP_REMOVED lines=16> */
.L_x_3010:
[----:B------:R-:W-:Y:S05]  /*80e0*/  BSYNC B0 ;  /* 0x0000000000007941 */ /* 0x000fea0003800000 */
.L_x_3009:
        /* <DEDUP_REMOVED lines=15> */
.L_x_3012:
[----:B------:R-:W-:Y:S05]  /*81e0*/  BSYNC B0 ;  /* 0x0000000000007941 */ /* 0x000fea0003800000 */
.L_x_3011:
        /* <DEDUP_REMOVED lines=15> */
.L_x_3014:
[----:B------:R-:W-:Y:S05]  /*82e0*/  BSYNC B0 ;  /* 0x0000000000007941 */ /* 0x000fea0003800000 */
.L_x_3013:
        /* <DEDUP_REMOVED lines=15> */
.L_x_3016:
[----:B------:R-:W-:Y:S05]  /*83e0*/  BSYNC B0 ;  /* 0x0000000000007941 */ /* 0x000fea0003800000 */
.L_x_3015:
        /* <DEDUP_REMOVED lines=15> */
.L_x_3018:
[----:B------:R-:W-:Y:S05]  /*84e0*/  BSYNC B0 ;  /* 0x0000000000007941 */ /* 0x000fea0003800000 */
.L_x_3017:
        /* <DEDUP_REMOVED lines=15> */
.L_x_3020:
[----:B------:R-:W-:Y:S05]  /*85e0*/  BSYNC B0 ;  /* 0x0000000000007941 */ /* 0x000fea0003800000 */
.L_x_3019:
        /* <DEDUP_REMOVED lines=15> */
.L_x_2927:
        /* <DEDUP_REMOVED lines=29> */
.L_x_3022:
[----:B------:R-:W-:Y:S01]  /*88b0*/  ULDC UR9, c[0x0][0x8c4] ;  /* 0x0002310000097ab9 */ /* 0x000fe20000000800 */
[----:B------:R-:W-:Y:S01]  /*88c0*/  UMOV UR7, UR8 ;  /* 0x0000000800077c82 */ /* 0x000fe20008000000 */
[----:B------:R-:W-:-:S11]  /*88d0*/  UISETP.NE.AND UP0, UPT, UR9, 0x1, UPT ;  /* 0x000000010900788c */ /* 0x000fd6000bf05270 */
[----:B------:R-:W-:Y:S02]  /*88e0*/  @UP0 ULDC.64 UR10, c[0x0][0x8c8] ;  /* 0x00023200000a0ab9 */ /* 0x000fe40000000a00 */
[----:B------:R-:W-:-:S04]  /*88f0*/  UIMAD.WIDE.U32 UR4, UR8, UR10, URZ ;  /* 0x0000000a080472a5 */ /* 0x000fc8000f8e003f */
[----:B------:R-:W-:-:S04]  /*8900*/  @UP0 USHF.R.U32.HI UR7, URZ, UR11, UR5 ;  /* 0x0000000b3f070299 */ /* 0x000fc80008011605 */
[----:B------:R-:W-:-:S12]  /*8910*/  UIMAD UR4, UR7, UR9, URZ ;  /* 0x00000009070472a4 */ /* 0x000fd8000f8e023f */
.L_x_3023:
        /* <DEDUP_REMOVED lines=10> */
[----:B------:R-:W-:Y:S01]  /*89c0*/  ULDC.64 UR4, c[0x0][0x8f8] ;  /* 0x00023e0000047ab9 */ /* 0x000fe20000000a00 */
[----:B------:R-:W-:Y:S01]  /*89d0*/  UIADD3 UR6, -UR13, URZ, URZ ;  /* 0x0000003f0d067290 */ /* 0x000fe2000fffe13f */
[----:B------:R-:W-:-:S03]  /*89e0*/  ISETP.NE.U32.AND P0, PT, RZ, UR4, PT ;  /* 0x00000004ff007c0c */ /* 0x000fc6000bf05070 */
[----:B------:R-:W-:Y:S01]  /*89f0*/  UIMAD UR6, UR9, UR6, UR8 ;  /* 0x00000006090672a4 */ /* 0x000fe2000f8e0208 */
        /* <DEDUP_REMOVED lines=9> */
.L_x_3024:
        /* <DEDUP_REMOVED lines=11> */
[----:B------:R-:W-:Y:S01]  /*8b40*/  R2UR UR4, R0 ;  /* 0x00000000000472ca */ /* 0x000fe200000e0000 */
[----:B------:R-:W-:-:S14]  /*8b50*/  BRA `(.L_x_3025) ;  /* 0x0000000000047947 */ /* 0x000fdc0003800000 */
.L_x_3026:
[----:B------:R-:W-:-:S05]  /*8b60*/  ULDC UR4, c[0x0][0x8ec] ;  /* 0x00023b0000047ab9 */ /* 0x000fca0000000800 */
.L_x_3025:
        /* <DEDUP_REMOVED lines=9> */
[----:B------:R-:W-:Y:S01]  /*8c00*/  ULDC.64 UR14, c[0x0][0x788] ;  /* 0x0001e200000e7ab9 */ /* 0x000fe20000000a00 */
        /* <DEDUP_REMOVED lines=19> */
[----:B------:R-:W-:-:S11]  /*8d40*/  USHF.R.S32.HI UR11, URZ, 0x1f, UR6 ;  /* 0x0000001f3f0b7899 */ /* 0x000fd60008011406 */
        /* <DEDUP_REMOVED lines=16> */
.L_x_3027:
        /* <DEDUP_REMOVED lines=13> */
.L_x_3028:
        /* <DEDUP_REMOVED lines=12> */
.L_x_3029:
[----:B------:R-:W-:Y:S01]  /*8fe0*/  ULEA UR7, UR7, UR10, 0x7 ;  /* 0x0000000a07077291 */ /* 0x000fe2000f8e383f */
[----:B------:R-:W-:Y:S01]  /*8ff0*/  ULDC UR9, c[0x0][0x74c] ;  /* 0x0001d30000097ab9 */ /* 0x000fe20000000800 */
[----:B------:R-:W-:Y:S02]  /*9000*/  UIADD3 UR10, UR10, 0x3f, URZ ;  /* 0x0000003f0a0a7890 */ /* 0x000fe4000fffe03f */
[----:B------:R-:W-:-:S04]  /*9010*/  UIADD3 UR7, UR7, -UR9, -UR8 ;  /* 0x8000000907077290 */ /* 0x000fc8000fffe808 */
        /* <DEDUP_REMOVED lines=11> */
[----:B------:R-:W-:Y:S01]  /*90d0*/  ULDC.64 UR14, c[0x0][0x2d8] ;  /* 0x0000b600000e7ab9 */ /* 0x000fe20000000a00 */
[----:B------:R-:W-:Y:S01]  /*90e0*/  ULDC.64 UR28, c[0x0][0x2e0] ;  /* 0x0000b800001c7ab9 */ /* 0x000fe20000000a00 */
[----:B------:R-:W-:Y:S02]  /*90f0*/  UIMAD UR10, UR11, UR14, URZ ;  /* 0x0000000e0b0a72a4 */ /* 0x000fe4000f8e023f */
[----:B------:R-:W-:Y:S02]  /*9100*/  UIMAD.WIDE.U32 UR8, UR6, UR14, URZ ;  /* 0x0000000e060872a5 */ /* 0x000fe4000f8e003f */
[----:B------:R-:W-:Y:S02]  /*9110*/  UIMAD UR15, UR6, UR15, UR10 ;  /* 0x0000000f060f72a4 */ /* 0x000fe4000f8e020a */
[----:B------:R-:W-:Y:S02]  /*9120*/  UIADD3 UR6, UR7, -UR12, URZ ;  /* 0x8000000c07067290 */ /* 0x000fe4000fffe03f */
[----:B------:R-:W-:-:S02]  /*9130*/  USHF.R.S32.HI UR11, URZ, 0x1f, UR13 ;  /* 0x0000001f3f0b7899 */ /* 0x000fc4000801140d */
[----:B------:R-:W-:Y:S02]  /*9140*/  ULOP3.LUT UR6, UR6, 0x1, URZ, 0xc0, !UPT ;  /* 0x0000000106067892 */ /* 0x000fe4000f8ec03f */
[----:B------:R-:W-:Y:S02]  /*9150*/  USEL UR13, UR13, URZ, !UP0 ;  /* 0x0000003f0d0d7287 */ /* 0x000fe4000c000000 */
[----:B------:R-:W-:Y:S02]  /*9160*/  USEL UR14, UR11, URZ, !UP0 ;  /* 0x0000003f0b0e7287 */ /* 0x000fe4000c000000 */
[----:B------:R-:W-:Y:S02]  /*9170*/  UISETP.NE.U32.AND UP0, UPT, UR6, 0x1, UPT ;  /* 0x000000010600788c */ /* 0x000fe4000bf05070 */
[----:B------:R-:W-:Y:S02]  /*9180*/  UIADD3 UR10, UP1, UR4, UR8, URZ ;  /* 0x00000008040a7290 */ /* 0x000fe4000ff3e03f */
[----:B------:R-:W-:-:S02]  /*9190*/  UIADD3 UR15, UR9, UR15, URZ ;  /* 0x0000000f090f7290 */ /* 0x000fc4000fffe03f */
[----:B------:R-:W-:Y:S01]  /*91a0*/  PLOP3.LUT P1, PT, PT, PT, UP0, 0x80, 0x0 ;  /* 0x000000000000781c */ /* 0x000fe20003f2f008 */
[----:B------:R-:W-:Y:S02]  /*91b0*/  UIMAD UR14, UR14, UR28, URZ ;  /* 0x0000001c0e0e72a4 */ /* 0x000fe4000f8e023f */
[----:B------:R-:W-:Y:S02]  /*91c0*/  UIADD3.X UR11, UR5, UR15, URZ, UP1, !UPT ;  /* 0x0000000f050b7290 */ /* 0x000fe40008ffe43f */
[----:B------:R-:W-:Y:S02]  /*91d0*/  UIMAD UR14, UR13, UR29, UR14 ;  /* 0x0000001d0d0e72a4 */ /* 0x000fe4000f8e020e */
[----:B------:R-:W-:Y:S01]  /*91e0*/  UIMAD.WIDE.U32 UR10, UR13, UR28, UR10 ;  /* 0x0000001c0d0a72a5 */ /* 0x000fe2000f8e000a */
[----:B------:R-:W-:-:S03]  /*91f0*/  ELECT P0, URZ, PT ;  /* 0x00000000003f782f */ /* 0x000fc60003800000 */
[----:B------:R-:W-:Y:S02]  /*9200*/  UIADD3 UR27, UR11, UR14, URZ ;  /* 0x0000000e0b1b7290 */ /* 0x000fe4000fffe03f */
[----:B------:R-:W-:Y:S10]  /*9210*/  @P1 BRA `(.L_x_3030) ;  /* 0x0000000000bc1947 */ /* 0x000ff40003800000 */
        /* <DEDUP_REMOVED lines=18> */
.L_x_3032:
[----:B------:R-:W-:Y:S05]  /*9340*/  BSYNC B0 ;  /* 0x0000000000007941 */ /* 0x000fea0003800000 */
.L_x_3031:
        /* <DEDUP_REMOVED lines=19> */
.L_x_3034:
[----:B------:R-:W-:Y:S05]  /*9480*/  BSYNC B0 ;  /* 0x0000000000007941 */ /* 0x000fea0003800000 */
.L_x_3033:
[----:B------:R-:W-:Y:S06]  /*9490*/  BAR.ARV 0xa, 0xa0 ;  /* 0x0282800000007b1d */ /* 0x000fec0000002000 */
[----:B------:R-:W-:Y:S04]  /*94a0*/  BSSY B0, `(.L_x_3035) ;  /* 0x0000003000007945 */ /* 0x000fe80003800000 */
[----:B------:R-:W-:Y:S05]  /*94b0*/  @!P0 BRA `(.L_x_3036) ;  /* 0x0000000000048947 */ /* 0x000fea0003800000 */
[----:B------:R-:W-:-:S04]  /*94c0*/  DEPBAR.LE SB0, 0x0 ;  /* 0x000080000000791a */ /* 0x000fc80000000000 */
.L_x_3036:
[----:B------:R-:W-:Y:S05]  /*94d0*/  BSYNC B0 ;  /* 0x0000000000007941 */ /* 0x000fea0003800000 */
.L_x_3035:
[----:B------:R-:W-:Y:S06]  /*94e0*/  BAR.ARV 0xb, 0xa0 ;  /* 0x02c2800000007b1d */ /* 0x000fec0000002000 */
[----:B------:R-:W-:Y:S01]  /*94f0*/  UIADD3 UR18, UR12, 0x1, URZ ;  /* 0x000000010c127890 */ /* 0x000fe2000fffe03f */
[----:B------:R-:W-:Y:S11]  /*9500*/  BRA `(.L_x_3037) ;  /* 0x0000000000047947 */ /* 0x000ff60003800000 */
.L_x_3030:
[----:B------:R-:W-:-:S05]  /*9510*/  UMOV UR18, UR12 ;  /* 0x0000000c00127c82 */ /* 0x000fca0008000000 */
.L_x_3037:
[----:B------:R-:W-:-:S04]  /*9520*/  UIADD3 UR6, UR12, 0x1, URZ ;  /* 0x000000010c067890 */ /* 0x000fc8000fffe03f */
[----:B------:R-:W-:-:S06]  /*9530*/  UISETP.NE.AND UP0, UPT, UR7, UR6, UPT ;  /* 0x000000060700728c */ /* 0x000fcc000bf05270 */
[----:B------:R-:W-:-:S13]  /*9540*/  PLOP3.LUT P1, PT, PT, PT, UP0, 0x80, 0x0 ;  /* 0x000000000000781c */ /* 0x000fda0003f2f008 */
[----:B------:R-:W-:Y:S05]  /*9550*/  @!P1 BRA `(.L_x_2934) ;  /* 0x0000003000189947 */ /* 0x000fea0003800000 */
[----:B------:R-:W-:Y:S01]  /*9560*/  UMOV UR16, UR8 ;  /* 0x0000000800107c82 */ /* 0x000fe20008000000 */
[----:B------:R-:W-:Y:S01]  /*9570*/  UMOV UR17, UR15 ;  /* 0x0000000f00117c82 */ /* 0x000fe20008000000 */
[----:B------:R-:W-:Y:S01]  /*9580*/  ULDC.64 UR20, c[0x0][0x2c0] ;  /* 0x0000b00000147ab9 */ /* 0x000fe20000000a00 */
[----:B------:R-:W-:Y:S02]  /*9590*/  UIMAD.WIDE.U32 UR16, UR13, UR28, UR16 ;  /* 0x0000001c0d1072a5 */ /* 0x000fe4000f8e0010 */
[----:B------:R-:W-:Y:S02]  /*95a0*/  USHF.L.U32 UR19, UR18, 0xd, URZ ;  /* 0x0000000d12137899 */ /* 0x000fe4000800063f */
[----:B------:R-:W-:Y:S01]  /*95b0*/  UIADD3 UR25, UP0, UR4, UR16, URZ ;  /* 0x0000001004197290 */ /* 0x000fe2000ff1e03f */
[----:B------:R-:W-:Y:S01]  /*95c0*/  UMOV UR6, URZ ;  /* 0x0000003f00067c82 */ /* 0x000fe20008000000 */
[----:B------:R-:W-:Y:S02]  /*95d0*/  ULDC.64 UR30, c[0x0][0x2c0] ;  /* 0x0000b000001e7ab9 */ /* 0x000fe40000000a00 */
[----:B------:R-:W-:-:S02]  /*95e0*/  UIADD3.X UR16, UR5, UR14, UR17, UP0, !UPT ;  /* 0x0000000e05107290 */ /* 0x000fc400087fe411 */
[----:B------:R-:W-:Y:S01]  /*95f0*/  ULEA UR24, UP0, UR25, UR20, 0x2 ;  /* 0x0000001419187291 */ /* 0x000fe2000f80103f */
[----:B------:R-:W-:-:S03]  /*9600*/  UMOV UR26, UR19 ;  /* 0x00000013001a7c82 */ /* 0x000fc60008000000 */
[----:B------:R-:W-:Y:S02]  /*9610*/  ULEA.HI.X UR25, UR25, UR21, UR16, 0x2, UP0 ;  /* 0x0000001519197291 */ /* 0x000fe400080f1410 */
[----:B------:R-:W-:Y:S02]  /*9620*/  UIADD3 UR20, UP0, UR24, 0x4000, URZ ;  /* 0x0000400018147890 */ /* 0x000fe4000ff1e03f */
[----:B------:R-:W-:Y:S02]  /*9630*/  UIADD3 UR22, UP1, UR24, 0x8000, URZ ;  /* 0x0000800018167890 */ /* 0x000fe4000ff3e03f */
[----:B------:R-:W-:Y:S02]  /*9640*/  UIADD3 UR24, UP2, UR24, 0xc000, URZ ;  /* 0x0000c00018187890 */ /* 0x000fe4000ff5e03f */
[----:B------:R-:W-:Y:S02]  /*9650*/  UIADD3.X UR21, URZ, UR25, URZ, UP0, !UPT ;  /* 0x000000193f157290 */ /* 0x000fe400087fe43f */
[----:B------:R-:W-:-:S02]  /*9660*/  UIADD3.X UR23, URZ, UR25, URZ, UP1, !UPT ;  /* 0x000000193f177290 */ /* 0x000fc40008ffe43f */
[----:B------:R-:W-:-:S12]  /*9670*/  UIADD3.X UR25, URZ, UR25, URZ, UP2, !UPT ;  /* 0x000000193f197290 */ /* 0x000fd800097fe43f */
.L_x_3050:
        /* <DEDUP_REMOVED lines=20> */
.L_x_3039:
[----:B------:R-:W-:Y:S05]  /*97c0*/  BSYNC B0 ;  /* 0x0000000000007941 */ /* 0x000fea0003800000 */
.L_x_3038:
        /* <DEDUP_REMOVED lines=13> */
.L_x_3041:
[----:B------:R-:W-:Y:S05]  /*98a0*/  BSYNC B0 ;  /* 0x0000000000007941 */ /* 0x000fea0003800000 */
.L_x_3040:
[----:B------:R-:W-:Y:S06]  /*98b0*/  BAR.ARV 0xa, 0xa0 ;  /* 0x0282800000007b1d */ /* 0x000fec0000002000 */
[----:B------:R-:W-:Y:S04]  /*98c0*/  BSSY B0, `(.L_x_3042) ;  /* 0x0000003000007945 */ /* 0x000fe80003800000 */
[----:B------:R-:W-:Y:S05]  /*98d0*/  @!P0 BRA `(.L_x_3043) ;  /* 0x0000000000048947 */ /* 0x000fea0003800000 */
[----:B------:R-:W-:-:S04]  /*98e0*/  DEPBAR.LE SB0, 0x0 ;  /* 0x000080000000791a */ /* 0x000fc80000000000 */
.L_x_3043:
[----:B------:R-:W-:Y:S05]  /*98f0*/  BSYNC B0 ;  /* 0x0000000000007941 */ /* 0x000fea0003800000 */
.L_x_3042:
        /* <DEDUP_REMOVED lines=13> */
.L_x_3045:
[----:B------:R-:W-:Y:S05]  /*99d0*/  BSYNC B0 ;  /* 0x0000000000007941 */ /* 0x000fea0003800000 */
.L_x_3044:
        /* <DEDUP_REMOVED lines=13> */
.L_x_3047:
[----:B------:R-:W-:Y:S05]  /*9ab0*/  BSYNC B0 ;  /* 0x0000000000007941 */ /* 0x000fea0003800000 */
.L_x_3046:
[----:B------:R-:W-:Y:S01]  /*9ac0*/  UIADD3 UR18, UR18, 0x2, URZ ;  /* 0x0000000212127890 */ /* 0x000fe2000fffe03f */
[----:B------:R-:W-:Y:S06]  /*9ad0*/  BAR.ARV 0xa, 0xa0 ;  /* 0x0282800000007b1d */ /* 0x000fec0000002000 */
[----:B------:R-:W-:Y:S01]  /*9ae0*/  UISETP.GE.AND UP0, UPT, UR18, UR7, UPT ;  /* 0x000000071200728c */ /* 0x000fe2000bf06270 */
[----:B------:R-:W-:Y:S04]  /*9af0*/  BSSY B0, `(.L_x_3048) ;  /* 0x0000003000007945 */ /* 0x000fe80003800000 */
[----:B------:R-:W-:Y:S06]  /*9b00*/  @!P0 BRA `(.L_x_3049) ;  /* 0x0000000000048947 */ /* 0x000fec0003800000 */
[----:B------:R-:W-:-:S04]  /*9b10*/  DEPBAR.LE SB0, 0x0 ;  /* 0x000080000000791a */ /* 0x000fc80000000000 */
.L_x_3049:
[----:B------:R-:W-:Y:S05]  /*9b20*/  BSYNC B0 ;  /* 0x0000000000007941 */ /* 0x000fea0003800000 */
.L_x_3048:
[----:B------:R-:W-:Y:S06]  /*9b30*/  BAR.ARV 0xb, 0xa0 ;  /* 0x02c2800000007b1d */ /* 0x000fec0000002000 */
[----:B------:R-:W-:Y:S01]  /*9b40*/  PLOP3.LUT P1, PT, PT, PT, UP0, 0x80, 0x0 ;  /* 0x000000000000781c */ /* 0x000fe20003f2f008 */
[----:B------:R-:W-:Y:S02]  /*9b50*/  UIADD3 UR26, UR26, 0x4000, URZ ;  /* 0x000040001a1a7890 */ /* 0x000fe4000fffe03f */
[----:B------:R-:W-:-:S10]  /*9b60*/  UIADD3 UR6, UR6, 0x4000, URZ ;  /* 0x0000400006067890 */ /* 0x000fd4000fffe03f */
[----:B------:R-:W-:Y:S05]  /*9b70*/  @!P1 BRA `(.L_x_3050) ;  /* 0xfffffff800c09947 */ /* 0x000fea000383ffff */
[----:B------:R-:W-:Y:S05]  /*9b80*/  BRA `(.L_x_2934) ;  /* 0x00000028008c7947 */ /* 0x000fea0003800000 */
.L_x_3021:
[----:B------:R-:W1:Y:S01]  /*9b90*/  S2UR UR7, SR_CTAID.X ;  /* 0x00000000000779c3 */ /* 0x000e620000002500 */
[----:B------:R-:W-:Y:S02]  /*9ba0*/  ULDC UR8, c[0x0][0x8d0] ;  /* 0x0002340000087ab9 */ /* 0x000fe40000000800 */
[----:B------:R-:W-:-:S11]  /*9bb0*/  UISETP.NE.AND UP0, UPT, UR8, 0x1, UPT ;  /* 0x000000010800788c */ /* 0x000fd6000bf05270 */
[----:B------:R-:W-:Y:S01]  /*9bc0*/  @UP0 ULDC UR4, c[0x0][0x8d4] ;  /* 0x0002350000040ab9 */ /* 0x000fe20000000800 */
[----:B------:R-:W-:Y:S01]  /*9bd0*/  @UP0 ULDC UR9, c[0x0][0x8d8] ;  /* 0x0002360000090ab9 */ /* 0x000fe20000000800 */
[----:B-1----:R-:W-:Y:S02]  /*9be0*/  UIMAD.WIDE.U32 UR4, UR7, UR4, URZ ;  /* 0x00000004070472a5 */ /* 0x002fe4000f8e003f */
[----:B------:R-:W-:Y:S02]  /*9bf0*/  UMOV UR6, UR7 ;  /* 0x0000000700067c82 */ /* 0x000fe40008000000 */
[----:B------:R-:W-:-:S03]  /*9c00*/  @UP0 USHF.R.U32.HI UR6, URZ, UR9, UR5 ;  /* 0x000000093f060299 */ /* 0x000fc60008011605 */
[----:B------:R-:W-:Y:S02]  /*9c10*/  ULDC UR4, c[0x0][0x8e8] ;  /* 0x00023a0000047ab9 */ /* 0x000fe40000000800 */
[----:B------:R-:W-:Y:S02]  /*9c20*/  UISETP.GE.AND UP0, UPT, UR6, UR4, UPT ;  /* 0x000000040600728c */ /* 0x000fe4000bf06270 */
[----:B------:R-:W-:-:S04]  /*9c30*/  UIADD3 UR4, -UR6, URZ, URZ ;  /* 0x0000003f06047290 */ /* 0x000fc8000fffe13f */
[----:B------:R-:W-:Y:S01]  /*9c40*/  PLOP3.LUT P0, PT, PT, PT, UP0, 0x80, 0x0 ;  /* 0x000000000000781c */ /* 0x000fe20003f0f008 */
[----:B------:R-:W-:-:S12]  /*9c50*/  UIMAD UR8, UR8, UR4, UR7 ;  /* 0x00000004080872a4 */ /* 0x000fd8000f8e0207 */
        /* <DEDUP_REMOVED lines=9> */
.L_x_3051:
[----:B------:R-:W-:Y:S01]  /*9cf0*/  ULDC UR9, c[0x0][0x8c4] ;  /* 0x0002310000097ab9 */ /* 0x000fe20000000800 */
[----:B------:R-:W-:Y:S01]  /*9d00*/  UMOV UR7, UR8 ;  /* 0x0000000800077c82 */ /* 0x000fe20008000000 */
[----:B------:R-:W-:-:S11]  /*9d10*/  UISETP.NE.AND UP0, UPT, UR9, 0x1, UPT ;  /* 0x000000010900788c */ /* 0x000fd6000bf05270 */
[----:B------:R-:W-:Y:S02]  /*9d20*/  @UP0 ULDC.64 UR10, c[0x0][0x8c8] ;  /* 0x00023200000a0ab9 */ /* 0x000fe40000000a00 */
[----:B------:R-:W-:-:S04]  /*9d30*/  UIMAD.WIDE.U32 UR4, UR8, UR10, URZ ;  /* 0x0000000a080472a5 */ /* 0x000fc8000f8e003f */
[----:B------:R-:W-:-:S04]  /*9d40*/  @UP0 USHF.R.U32.HI UR7, URZ, UR11, UR5 ;  /* 0x0000000b3f070299 */ /* 0x000fc80008011605 */
[----:B------:R-:W-:-:S12]  /*9d50*/  UIMAD UR4, UR7, UR9, URZ ;  /* 0x00000009070472a4 */ /* 0x000fd8000f8e023f */
.L_x_3052:
        /* <DEDUP_REMOVED lines=23> */
.L_x_3053:
        /* <DEDUP_REMOVED lines=14> */
.L_x_3055:
[----:B------:R-:W-:-:S05]  /*9fb0*/  ULDC UR4, c[0x0][0x8ec] ;  /* 0x00023b0000047ab9 */ /* 0x000fca0000000800 */
.L_x_3054:
[----:B------:R-:W-:Y:S01]  /*9fc0*/  UIADD3 UR4, UR4, 0x7f, URZ ;  /* 0x0000007f04047890 */ /* 0x000fe2000fffe03f */
[----:B------:R-:W-:Y:S02]  /*9fd0*/  IMAD.MOV.U32 R10, RZ, RZ, 0x1 ;  /* 0x00000001ff0a7424 */ /* 0x000fe400078e00ff */
[----:B------:R-:W-:Y:S01]  /*9fe0*/  IMAD.MOV.U32 R2, RZ, RZ, RZ ;  /* 0x000000ffff027224 */ /* 0x000fe200078e00ff */
        /* <DEDUP_REMOVED lines=13> */
[----:B------:R-:W1:Y:S02]  /*a0c0*/  LDC R0, c[0x0][0x280] ;  /* 0x0000a000ff007b82 */ /* 0x000e640000000800 */
[----:B------:R-:W-:Y:S01]  /*a0d0*/  IMAD.U32 R2, RZ, RZ, UR8 ;  /* 0x00000008ff027e24 */ /* 0x000fe2000f8e00ff */
[----:B------:R-:W-:Y:S01]  /*a0e0*/  UISETP.NE.U32.AND UP0, UPT, UR4, URZ, UPT ;  /* 0x0000003f0400728c */ /* 0x000fe2000bf05070 */
[----:B------:R-:W-:Y:S01]  /*a0f0*/  PLOP3.LUT P1, PT, PT, PT, UP1, 0x80, 0x0 ;  /* 0x000000000000781c */ /* 0x000fe20003f2f018 */
[----:B------:R-:W-:Y:S01]  /*a100*/  IMAD.U32 R3, RZ, RZ, UR9 ;  /* 0x00000009ff037e24 */ /* 0x000fe2000f8e00ff */
[----:B------:R-:W-:Y:S01]  /*a110*/  ULDC.64 UR14, c[0x0][0x778] ;  /* 0x0001de00000e7ab9 */ /* 0x000fe20000000a00 */
[----:B------:R-:W-:Y:S01]  /*a120*/  UISETP.NE.AND.EX UP0, UPT, UR5, URZ, UPT, UP0 ;  /* 0x0000003f0500728c */ /* 0x000fe2000bf05300 */
[----:B------:R-:W-:-:S02]  /*a130*/  ULDC.64 UR18, c[0x0][0x788] ;  /* 0x0001e20000127ab9 */ /* 0x000fc40000000a00 */
[----:B------:R-:W-:-:S07]  /*a140*/  ULDC.64 UR4, c[0x0][0x780] ;  /* 0x0001e00000047ab9 */ /* 0x000fce0000000a00 */
[----:B------:R-:W2:Y:S01]  /*a150*/  @P1 LDG.E R6, desc[UR46][R2.64] ;  /* 0x0000002e02061981 */ /* 0x000ea2000c1e1900 */
[----:B------:R-:W-:Y:S01]  /*a160*/  UISETP.NE.U32.AND UP2, UPT, UR4, URZ, UPT ;  /* 0x0000003f0400728c */ /* 0x000fe2000bf45070 */
[----:B------:R-:W-:Y:S01]  /*a170*/  PLOP3.LUT P2, PT, PT, PT, UP0, 0x80, 0x0 ;  /* 0x000000000000781c */ /* 0x000fe20003f4f008 */
[----:B------:R-:W-:Y:S01]  /*a180*/  UIMAD.WIDE UR14, UR13, 0x4, UR14 ;  /* 0x000000040d0e78a5 */ /* 0x000fe2000f8e020e */
[----:B------:R3:W4:Y:S01]  /*a190*/  @P1 LDG.E R4, desc[UR46][R2.64] ;  /* 0x0000002e02041981 */ /* 0x000722000c1e1900 */
[----:B------:R-:W-:-:S06]  /*a1a0*/  UISETP.NE.AND.EX UP2, UPT, UR5, URZ, UPT, UP2 ;  /* 0x0000003f0500728c */ /* 0x000fcc000bf45320 */
[----:B------:R-:W-:Y:S01]  /*a1b0*/  PLOP3.LUT P3, PT, PT, PT, UP2, 0x80, 0x0 ;  /* 0x000000000000781c */ /* 0x000fe20003f6f028 */
[----:B---3--:R-:W-:-:S04]  /*a1c0*/  IMAD.U32 R2, RZ, RZ, UR14 ;  /* 0x0000000eff027e24 */ /* 0x008fc8000f8e00ff */
[----:B------:R-:W-:Y:S01]  /*a1d0*/  @UP2 ULDC.64 UR4, c[0x0][0x780] ;  /* 0x0001e00000042ab9 */ /* 0x000fe20000000a00 */
[----:B------:R-:W-:Y:S01]  /*a1e0*/  IMAD.U32 R3, RZ, RZ, UR15 ;  /* 0x0000000fff037e24 */ /* 0x000fe2000f8e00ff */
[----:B------:R-:W-:-:S04]  /*a1f0*/  @UP2 UIMAD.WIDE UR4, UR13, 0x4, UR4 ;  /* 0x000000040d0428a5 */ /* 0x000fc8000f8e0204 */
[----:B------:R3:W4:Y:S02]  /*a200*/  @P2 LDG.E R5, desc[UR46][R2.64] ;  /* 0x0000002e02052981 */ /* 0x000724000c1e1900 */
[----:B---3--:R-:W-:Y:S02]  /*a210*/  IMAD.U32 R2, RZ, RZ, UR4 ;  /* 0x00000004ff027e24 */ /* 0x008fe4000f8e00ff */
[----:B------:R-:W-:-:S05]  /*a220*/  IMAD.U32 R3, RZ, RZ, UR5 ;  /* 0x00000005ff037e24 */ /* 0x000fca000f8e00ff */
[----:B-1----:R1:W5:Y:S01]  /*a230*/  @P3 LDG.E R0, desc[UR46][R2.64] ;  /* 0x0000002e02003981 */ /* 0x002362000c1e1900 */
        /* <DEDUP_REMOVED lines=10> */
[----:B------:R-:W-:-:S03]  /*a2e0*/  @P2 R2UR UR11, R5 ;  /* 0x00000000050b22ca */ /* 0x000fc600000e0000 */
[----:B------:R-:W-:-:S04]  /*a2f0*/  @UP1 ULOP3.LUT UR10, UR5, 0xffffffc0, URZ, 0xc0, !UPT ;  /* 0xffffffc0050a1892 */ /* 0x000fc8000f8ec03f */
[----:B------:R-:W-:Y:S01]  /*a300*/  @UP1 USHF.R.S32.HI UR12, URZ, 0x1f, UR10 ;  /* 0x0000001f3f0c1899 */ /* 0x000fe2000801140a */
[----:B-1----:R-:W-:Y:S11]  /*a310*/  @P3 BRA `(.L_x_3057) ;  /* 0x0000000000183947 */ /* 0x002ff60003800000 */
[----:B------:R-:W-:Y:S05]  /*a320*/  @!P1 BRA `(.L_x_3057) ;  /* 0x0000000000149947 */ /* 0x000fea0003800000 */
[----:B------:R-:W-:Y:S02]  /*a330*/  IMAD.U32 R2, RZ, RZ, UR8 ;  /* 0x00000008ff027e24 */ /* 0x000fe4000f8e00ff */
[----:B------:R-:W-:-:S05]  /*a340*/  IMAD.U32 R3, RZ, RZ, UR9 ;  /* 0x00000009ff037e24 */ /* 0x000fca000f8e00ff */
[----:B------:R-:W2:Y:S04]  /*a350*/  LDG.E R5, desc[UR46][R2.64] ;  /* 0x0000002e02057981 */ /* 0x000ea8000c1e1900 */
[----:B-----5:R-:W2:Y:S02]  /*a360*/  LDG.E R0, desc[UR46][R2.64+0x4] ;  /* 0x0000042e02007981 */ /* 0x020ea4000c1e1900 */
[----:B--2---:R-:W-:-:S07]  /*a370*/  IMAD.IADD R0, R0, 0x1, -R5 ;  /* 0x0000000100007824 */ /* 0x004fce00078e0a05 */
.L_x_3057:
[----:B------:R-:W-:Y:S01]  /*a380*/  UMOV UR4, URZ ;  /* 0x0000003f00047c82 */ /* 0x000fe20008000000 */
[----:B------:R-:W-:Y:S01]  /*a390*/  UMOV UR5, URZ ;  /* 0x0000003f00057c82 */ /* 0x000fe20008000000 */
[----:B------:R-:W-:Y:S01]  /*a3a0*/  IMAD.U32 R4, RZ, RZ, UR18 ;  /* 0x00000012ff047e24 */ /* 0x000fe2000f8e00ff */
[----:B------:R-:W-:Y:S01]  /*a3b0*/  @UP1 UMOV UR4, UR10 ;  /* 0x0000000a00041c82 */ /* 0x000fe20008000000 */
[----:B------:R-:W-:Y:S01]  /*a3c0*/  @UP1 UMOV UR5, UR12 ;  /* 0x0000000c00051c82 */ /* 0x000fe20008000000 */
[----:B------:R-:W-:Y:S05]  /*a3d0*/  @!P0 BRA `(.L_x_3058) ;  /* 0x0000000000188947 */ /* 0x000fea0003800000 */
[----:B------:R-:W-:Y:S02]  /*a3e0*/  ULDC.64 UR8, c[0x0][0x788] ;  /* 0x0001e20000087ab9 */ /* 0x000fe40000000a00 */
[----:B------:R-:W-:-:S06]  /*a3f0*/  UIMAD.WIDE UR8, UR13, 0x4, UR8 ;  /* 0x000000040d0878a5 */ /* 0x000fcc000f8e0208 */
[----:B------:R-:W-:Y:S02]  /*a400*/  IMAD.U32 R2, RZ, RZ, UR8 ;  /* 0x00000008ff027e24 */ /* 0x000fe4000f8e00ff */
[----:B------:R-:W-:-:S05]  /*a410*/  IMAD.U32 R3, RZ, RZ, UR9 ;  /* 0x00000009ff037e24 */ /* 0x000fca000f8e00ff */
[----:B------:R1:W5:Y:S01]  /*a420*/  LDG.E R4, desc[UR46][R2.64] ;  /* 0x0000002e02047981 */ /* 0x000362000c1e1900 */
[----:B------:R-:W-:Y:S05]  /*a430*/  BRA `(.L_x_3059) ;  /* 0x0000000000187947 */ /* 0x000fea0003800000 */
.L_x_3058:
[----:B------:R-:W-:Y:S05]  /*a440*/  @!P2 BRA `(.L_x_3059) ;  /* 0x000000000014a947 */ /* 0x000fea0003800000 */
[----:B------:R-:W-:Y:S02]  /*a450*/  IMAD.U32 R2, RZ, RZ, UR14 ;  /* 0x0000000eff027e24 */ /* 0x000fe4000f8e00ff */
[----:B------:R-:W-:-:S05]  /*a460*/  IMAD.U32 R3, RZ, RZ, UR15 ;  /* 0x0000000fff037e24 */ /* 0x000fca000f8e00ff */
[----:B------:R-:W2:Y:S04]  /*a470*/  LDG.E R5, desc[UR46][R2.64] ;  /* 0x0000002e02057981 */ /* 0x000ea8000c1e1900 */
[----:B------:R-:W2:Y:S02]  /*a480*/  LDG.E R4, desc[UR46][R2.64+0x4] ;  /* 0x0000042e02047981 */ /* 0x000ea4000c1e1900 */
[----:B--2---:R-:W-:-:S07]  /*a490*/  IMAD.IADD R4, R4, 0x1, -R5 ;  /* 0x0000000104047824 */ /* 0x004fce00078e0a05 */
.L_x_3059:
[----:B-1----:R-:W-:Y:S01]  /*a4a0*/  IMAD.U32 R3, RZ, RZ, UR7 ;  /* 0x00000007ff037e24 */ /* 0x002fe2000f8e00ff */
[----:B------:R-:W-:-:S03]  /*a4b0*/  ULDC UR8, c[0x0][0x74c] ;  /* 0x0001d30000087ab9 */ /* 0x000fc60000000800 */
[----:B-----5:R-:W-:Y:S02]  /*a4c0*/  IMAD R3, R3, 0x80, R0 ;  /* 0x0000008003037824 */ /* 0x020fe400078e0200 */
[----:B------:R-:W-:-:S03]  /*a4d0*/  VIADD R0, R0, 0x3f ;  /* 0x0000003f00007836 */ /* 0x000fc60000000000 */
[----:B------:R-:W-:-:S04]  /*a4e0*/  IADD3 R3, R3, -UR8, -R4 ;  /* 0x8000000803037c10 */ /* 0x000fc8000fffe804 */
[----:B------:R-:W-:-:S04]  /*a4f0*/  SHF.R.S32.HI R2, RZ, 0x1f, R3 ;  /* 0x0000001fff027819 */ /* 0x000fc80000011403 */
[----:B------:R-:W-:Y:S02]  /*a500*/  LEA.HI R2, R2, R3, RZ, 0x6 ;  /* 0x0000000302027211 */ /* 0x000fe400078f30ff */
[----:B------:R-:W-:Y:S02]  /*a510*/  SHF.R.S32.HI R3, RZ, 0x1f, R0 ;  /* 0x0000001fff037819 */ /* 0x000fe40000011400 */
[----:B------:R-:W-:Y:S02]  /*a520*/  SHF.R.S32.HI R2, RZ, 0x6, R2 ;  /* 0x00000006ff027819 */ /* 0x000fe40000011402 */
[----:B------:R-:W-:Y:S02]  /*a530*/  LEA.HI R0, R3, R0, RZ, 0x6 ;  /* 0x0000000003007211 */ /* 0x000fe400078f30ff */
[----:B------:R-:W-:Y:S01]  /*a540*/  VIMNMX R4, RZ, R2, !PT ;  /* 0x00000002ff047248 */ /* 0x000fe20007fe0100 */
[----:B------:R-:W-:Y:S01]  /*a550*/  IMAD.MOV.U32 R2, RZ, RZ, RZ ;  /* 0x000000ffff027224 */ /* 0x000fe200078e00ff */
[----:B------:R-:W-:-:S04]  /*a560*/  SHF.R.S32.HI R0, RZ, 0x6, R0 ;  /* 0x00000006ff007819 */ /* 0x000fc80000011400 */
[----:B------:R-:W-:-:S13]  /*a570*/  ISETP.GT.AND P0, PT, R0, R4, PT ;  /* 0x000000040000720c */ /* 0x000fda0003f04270 */
[----:B------:R-:W-:Y:S05]  /*a580*/  @!P0 BRA `(.L_x_3056) ;  /* 0x0000001c00788947 */ /* 0x000fea0003800000 */
[----:B------:R-:W-:Y:S01]  /*a590*/  USHF.R.S32.HI UR10, URZ, 0x1f, UR20 ;  /* 0x0000001f3f0a7899 */ /* 0x000fe20008011414 */
[----:B------:R-:W-:Y:S01]  /*a5a0*/  BSSY B0, `(.L_x_3056) ;  /* 0x00001dc000007945 */ /* 0x000fe20003800000 */
[----:B------:R-:W-:Y:S01]  /*a5b0*/  UISETP.NE.U32.AND UP1, UPT, UR16, URZ, UPT ;  /* 0x0000003f1000728c */ /* 0x000fe2000bf25070 */
[----:B------:R-:W-:Y:S01]  /*a5c0*/  IMAD.MOV.U32 R2, RZ, RZ, RZ ;  /* 0x000000ffff027224 */ /* 0x000fe200078e00ff */
[----:B------:R-:W-:Y:S01]  /*a5d0*/  ULDC.64 UR14, c[0x0][0x718] ;  /* 0x0001c600000e7ab9 */ /* 0x000fe20000000a00 */
[----:B------:R-:W-:Y:S01]  /*a5e0*/  UMOV UR8, UR4 ;  /* 0x0000000400087c82 */ /* 0x000fe20008000000 */
[----:B------:R-:W-:Y:S02]  /*a5f0*/  UIMAD UR12, UR10, UR14, URZ ;  /* 0x0000000e0a0c72a4 */ /* 0x000fe4000f8e023f */
[----:B------:R-:W-:Y:S02]  /*a600*/  UISETP.NE.AND.EX UP1, UPT, UR17, URZ, UPT, UP1 ;  /* 0x0000003f1100728c */ /* 0x000fe4000bf25310 */
[----:B------:R-:W-:Y:S01]  /*a610*/  UIMAD UR12, UR20, UR15, UR12 ;  /* 0x0000000f140c72a4 */ /* 0x000fe2000f8e020c */
[----:B------:R-:W-:-:S02]  /*a620*/  ULDC.64 UR16, c[0x0][0x730] ;  /* 0x0001cc0000107ab9 */ /* 0x000fc40000000a00 */
[----:B------:R-:W-:Y:S01]  /*a630*/  ULDC UR15, c[0x0][0x2e8] ;  /* 0x0000ba00000f7ab9 */ /* 0x000fe20000000800 */
[----:B------:R-:W-:Y:S01]  /*a640*/  UIMAD UR10, UR10, UR16, URZ ;  /* 0x000000100a0a72a4 */ /* 0x000fe2000f8e023f */
[----:B------:R-:W-:Y:S01]  /*a650*/  UMOV UR9, UR5 ;  /* 0x0000000500097c82 */ /* 0x000fe20008000000 */
[----:B------:R-:W-:Y:S02]  /*a660*/  UISETP.NE.AND UP2, UPT, UR15, 0x1, UPT ;  /* 0x000000010f00788c */ /* 0x000fe4000bf45270 */
[----:B------:R-:W-:Y:S02]  /*a670*/  UIMAD.WIDE.U32 UR4, UR20, UR14, UR8 ;  /* 0x0000000e140472a5 */ /* 0x000fe4000f8e0008 */
[----:B------:R-:W-:Y:S02]  /*a680*/  UIMAD.WIDE.U32 UR8, UR20, UR16, UR8 ;  /* 0x00000010140872a5 */ /* 0x000fe4000f8e0008 */
[----:B------:R-:W-:Y:S02]  /*a690*/  UIMAD UR14, UR20, UR17, UR10 ;  /* 0x00000011140e72a4 */ /* 0x000fe4000f8e020a */
[----:B------:R-:W-:Y:S01]  /*a6a0*/  USHF.R.S32.HI UR10, URZ, 0x1f, UR13 ;  /* 0x0000001f3f0a7899 */ /* 0x000fe2000801140d */
[----:B------:R-:W-:Y:S01]  /*a6b0*/  ELECT P0, URZ, PT ;  /* 0x00000000003f782f */ /* 0x000fe20003800000 */
[----:B------:R-:W-:-:S02]  /*a6c0*/  USEL UR21, UR13, URZ, !UP1 ;  /* 0x0000003f0d157287 */ /* 0x000fc4000c800000 */
[----:B------:R-:W-:Y:S01]  /*a6d0*/  UIADD3 UR9, UR9, UR14, URZ ;  /* 0x0000000e09097290 */ /* 0x000fe2000fffe03f */
[----:B------:R-:W-:Y:S01]  /*a6e0*/  ULDC.64 UR18, c[0x0][0x738] ;  /* 0x0001ce0000127ab9 */ /* 0x000fe20000000a00 */
[----:B------:R-:W-:Y:S01]  /*a6f0*/  USEL UR10, UR10, URZ, !UP1 ;  /* 0x0000003f0a0a7287 */ /* 0x000fe2000c800000 */
[----:B------:R-:W-:Y:S01]  /*a700*/  ULDC.64 UR16, c[0x0][0x720] ;  /* 0x0001c80000107ab9 */ /* 0x000fe20000000a00 */
[----:B------:R-:W-:Y:S02]  /*a710*/  UIMAD.WIDE.U32 UR14, UR18, UR21, UR8 ;  /* 0x00000015120e72a5 */ /* 0x000fe4000f8e0008 */
[----:B------:R-:W-:Y:S01]  /*a720*/  UIADD3 UR23, UR5, UR12, URZ ;  /* 0x0000000c05177290 */ /* 0x000fe2000fffe03f */
[----:B------:R-:W-:Y:S01]  /*a730*/  @UP2 ULDC UR8, c[0x0][0x2ec] ;  /* 0x0000bb0000082ab9 */ /* 0x000fe20000000800 */
[----:B------:R-:W-:Y:S02]  /*a740*/  UIMAD UR5, UR10, UR16, URZ ;  /* 0x000000100a0572a4 */ /* 0x000fe4000f8e023f */
[----:B------:R-:W-:-:S02]  /*a750*/  UIMAD UR10, UR10, UR18, URZ ;  /* 0x000000120a0a72a4 */ /* 0x000fc4000f8e023f */
[----:B------:R-:W-:Y:S02]  /*a760*/  UIMAD.WIDE.U32 UR8, UR20, UR8, URZ ;  /* 0x00000008140872a5 */ /* 0x000fe4000f8e003f */
[----:B------:R-:W-:Y:S01]  /*a770*/  ULEA UR11, UR7, UR11, 0x7 ;  /* 0x0000000b070b7291 */ /* 0x000fe2000f8e383f */
[----:B------:R-:W-:Y:S02]  /*a780*/  UMOV UR22, UR4 ;  /* 0x0000000400167c82 */ /* 0x000fe40008000000 */
[----:B------:R-:W-:Y:S01]  /*a790*/  @UP2 ULDC UR7, c[0x0][0x2f0] ;  /* 0x0000bc0000072ab9 */ /* 0x000fe20000000800 */
[----:B------:R-:W-:Y:S01]  /*a7a0*/  UMOV UR12, UR20 ;  /* 0x00000014000c7c82 */ /* 0x000fe20008000000 */
[----:B------:R-:W-:Y:S02]  /*a7b0*/  UIMAD UR5, UR17, UR21, UR5 ;  /* 0x00000015110572a4 */ /* 0x000fe4000f8e0205 */
[----:B------:R-:W-:Y:S02]  /*a7c0*/  UIMAD.WIDE.U32 UR22, UR16, UR21, UR22 ;  /* 0x00000015101672a5 */ /* 0x000fe4000f8e0016 */
[----:B------:R-:W-:-:S02]  /*a7d0*/  UIMAD UR4, UR19, UR21, UR10 ;  /* 0x00000015130472a4 */ /* 0x000fc4000f8e020a */
        /* <DEDUP_REMOVED lines=10> */
.L_x_3089:
        /* <DEDUP_REMOVED lines=15> */
.L_x_3062:
[----:B------:R-:W-:Y:S01]  /*a970*/  R2UR UR19, R4 ;  /* 0x00000000041372ca */ /* 0x000fe200000e0000 */
[----:B------:R-:W2:Y:S01]  /*a980*/  LDC.64 R12, c[0x0][0x198] ;  /* 0x00006600ff0c7b82 */ /* 0x000ea20000000a00 */
[----:B------:R-:W-:Y:S01]  /*a990*/  ULDC.64 UR8, c[0x0][0x700] ;  /* 0x0001c00000087ab9 */ /* 0x000fe20000000a00 */
[----:B------:R-:W-:Y:S01]  /*a9a0*/  UMOV UR36, 0x0 ;  /* 0x0000000000247882 */ /* 0x000fe20000000000 */
[----:B------:R-:W-:Y:S01]  /*a9b0*/  IMAD.U32 R9, RZ, RZ, UR8 ;  /* 0x00000008ff097e24 */ /* 0x000fe2000f8e00ff */
[----:B------:R-:W-:Y:S01]  /*a9c0*/  R2UR UR8, R15 ;  /* 0x000000000f0872ca */ /* 0x000fe200000e0000 */
[----:B------:R-:W-:Y:S01]  /*a9d0*/  IMAD.U32 R8, RZ, RZ, UR9 ;  /* 0x00000009ff087e24 */ /* 0x000fe2000f8e00ff */
[----:B------:R-:W-:Y:S01]  /*a9e0*/  UMOV UR37, 0x14f00000 ;  /* 0x14f0000000257882 */ /* 0x000fe20000000000 */
[----:B------:R-:W-:Y:S01]  /*a9f0*/  UMOV UR18, URZ ;  /* 0x0000003f00127c82 */ /* 0x000fe20008000000 */
[----:B------:R-:W-:Y:S01]  /*aa00*/  UMOV UR26, 0x40 ;  /* 0x00000040001a7882 */ /* 0x000fe20000000000 */
[----:B------:R-:W-:Y:S01]  /*aa10*/  UMOV UR28, UR20 ;  /* 0x00000014001c7c82 */ /* 0x000fe20008000000 */
[----:B------:R-:W-:Y:S01]  /*aa20*/  UMOV UR29, UR21 ;  /* 0x00000015001d7c82 */ /* 0x000fe20008000000 */
[----:B------:R-:W-:Y:S01]  /*aa30*/  UMOV UR50, 0x0 ;  /* 0x0000000000327882 */ /* 0x000fe20000000000 */
[----:B------:R-:W-:Y:S01]  /*aa40*/  USHF.L.U32 UR19, UR19, 0x6, URZ ;  /* 0x0000000613137899 */ /* 0x000fe2000800063f */
[----:B------:R-:W-:Y:S01]  /*aa50*/  IMAD.MOV.U32 R16, RZ, RZ, RZ ;  /* 0x000000ffff107224 */ /* 0x000fe200078e00ff */
[----:B------:R-:W-:Y:S01]  /*aa60*/  UMOV UR51, 0x10000000 ;  /* 0x1000000000337882 */ /* 0x000fe20000000000 */
[----:B------:R-:W-:Y:S01]  /*aa70*/  UMOV UR10, UR18 ;  /* 0x00000012000a7c82 */ /* 0x000fe20008000000 */
[----:B------:R-:W-:-:S02]  /*aa80*/  UIADD3 UR7, UP0, UR19, UR22, URZ ;  /* 0x0000001613077290 */ /* 0x000fc4000ff1e03f */
[----:B------:R-:W-:Y:S01]  /*aa90*/  IMAD.U32 R3, RZ, RZ, UR19 ;  /* 0x00000013ff037e24 */ /* 0x000fe2000f8e00ff */
[----:B------:R-:W-:Y:S02]  /*aaa0*/  UIADD3 UR16, UR8, 0x18000, URZ ;  /* 0x0001800008107890 */ /* 0x000fe4000fffe03f */
[----:B------:R-:W-:Y:S01]  /*aab0*/  UIADD3 UR17, UR8, 0x30810, URZ ;  /* 0x0003081008117890 */ /* 0x000fe2000fffe03f */
[----:B------:R-:W-:Y:S01]  /*aac0*/  PLOP3.LUT P1, PT, PT, PT, UP0, 0x80, 0x0 ;  /* 0x000000000000781c */ /* 0x000fe20003f2f008 */
[----:B-1----:R-:W-:Y:S01]  /*aad0*/  IMAD.U32 R2, RZ, RZ, UR7 ;  /* 0x00000007ff027e24 */ /* 0x002fe2000f8e00ff */
[----:B------:R-:W-:Y:S01]  /*aae0*/  UIADD3 UR19, UR19, UR6, URZ ;  /* 0x0000000613137290 */ /* 0x000fe2000fffe03f */
[----:B--2---:R-:W-:Y:S01]  /*aaf0*/  IMAD.MOV.U32 R7, RZ, RZ, R12 ;  /* 0x000000ffff077224 */ /* 0x004fe200078e000c */
[----:B------:R-:W-:Y:S01]  /*ab00*/  LEA.HI.X.SX32 R3, R3, R14, 0x1, P1 ;  /* 0x0000000e03037211 */ /* 0x000fe200008f0eff */
[----:B------:R-:W-:Y:S01]  /*ab10*/  IMAD.MOV.U32 R6, RZ, RZ, R13 ;  /* 0x000000ffff067224 */ /* 0x000fe200078e000d */
[C---:B------:R-:W-:Y:S01]  /*ab20*/  LEA R5, P1, R2.reuse, R9, 0x2 ;  /* 0x0000000902057211 */ /* 0x040fe200078210ff */
[----:B------:R-:W-:Y:S01]  /*ab30*/  UIADD3 UR24, UR8, 0x1a000, URZ ;  /* 0x0001a00008187890 */ /* 0x000fe2000fffe03f */
[----:B------:R-:W-:Y:S01]  /*ab40*/  IMAD.MOV.U32 R12, RZ, RZ, 0x10000 ;  /* 0x00010000ff0c7424 */ /* 0x000fe200078e00ff */
[----:B------:R-:W-:Y:S01]  /*ab50*/  UIADD3 UR52, UR8, 0x28000, URZ ;  /* 0x0002800008347890 */ /* 0x000fe2000fffe03f */
[----:B------:R-:W-:Y:S01]  /*ab60*/  LEA.HI.X R2, R2, R8, R3, 0x2, P1 ;  /* 0x0000000802027211 */ /* 0x000fe200008f1403 */
[----:B------:R-:W-:Y:S01]  /*ab70*/  UMOV UR25, UR17 ;  /* 0x0000001100197c82 */ /* 0x000fe20008000000 */
[----:B------:R-:W-:Y:S01]  /*ab80*/  R2UR UR32, R5 ;  /* 0x00000000052072ca */ /* 0x000fe200000e0000 */
[----:B------:R-:W-:Y:S01]  /*ab90*/  VIADD R5, R0, 0xffffffff ;  /* 0xffffffff00057836 */ /* 0x000fe20000000000 */
[----:B------:R-:W-:Y:S01]  /*aba0*/  R2UR UR33, R2 ;  /* 0x00000000022172ca */ /* 0x000fe200000e0000 */
[----:B------:R-:W-:Y:S01]  /*abb0*/  UMOV UR27, UR19 ;  /* 0x00000013001b7c82 */ /* 0x000fe20008000000 */
[C---:B------:R-:W-:Y:S01]  /*abc0*/  IADD3 R2, P1, R7.reuse, 0x2f0, RZ ;  /* 0x000002f007027810 */ /* 0x040fe20007f3e0ff */
[----:B------:R-:W-:Y:S01]  /*abd0*/  UMOV UR7, 0x10 ;  /* 0x0000001000077882 */ /* 0x000fe20000000000 */
[----:B------:R1:W-:Y:S01]  /*abe0*/  STL [R1+0x4], R5 ;  /* 0x0000040501007387 */ /* 0x0003e20000100800 */
[----:B------:R-:W-:Y:S01]  /*abf0*/  UMOV UR53, UR17 ;  /* 0x0000001100357c82 */ /* 0x000fe20008000000 */
[----:B------:R-:W-:Y:S01]  /*ac00*/  R2UR UR30, R2 ;  /* 0x00000000021e72ca */ /* 0x000fe200000e0000 */
[----:B------:R-:W-:Y:S01]  /*ac10*/  UIADD3 UR9, UR8, 0x30800, URZ ;  /* 0x0003080008097890 */ /* 0x000fe2000fffe03f */
[----:B------:R-:W-:Y:S01]  /*ac20*/  IADD3 R2, P2, R7, 0x3f0, RZ ;  /* 0x000003f007027810 */ /* 0x000fe20007f5e0ff */
[----:B------:R-:W-:Y:S01]  /*ac30*/  UIADD3 UR40, UR8, 0x4000, URZ ;  /* 0x0000400008287890 */ /* 0x000fe2000fffe03f */
[----:B------:R-:W-:-:S02]  /*ac40*/  UMOV UR42, 0x40 ;  /* 0x00000040002a7882 */ /* 0x000fc40000000000 */
[----:B------:R-:W-:Y:S01]  /*ac50*/  R2UR UR48, R2 ;  /* 0x00000000023072ca */ /* 0x000fe200000e0000 */
[--C-:B------:R-:W-:Y:S01]  /*ac60*/  IMAD.X R2, RZ, RZ, R6.reuse, P1 ;  /* 0x000000ffff027224 */ /* 0x100fe200008e0606 */
[----:B------:R-:W-:Y:S01]  /*ac70*/  UMOV UR43, UR11 ;  /* 0x0000000b002b7c82 */ /* 0x000fe20008000000 */
[----:B------:R-:W-:Y:S01]  /*ac80*/  UMOV UR44, UR12 ;  /* 0x0000000c002c7c82 */ /* 0x000fe20008000000 */
[----:B------:R-:W-:Y:S01]  /*ac90*/  UMOV UR45, UR13 ;  /* 0x0000000d002d7c82 */ /* 0x000fe20008000000 */
[----:B------:R-:W-:Y:S01]  /*aca0*/  UMOV UR41, UR9 ;  /* 0x0000000900297c82 */ /* 0x000fe20008000000 */
[----:B------:R-:W-:Y:S01]  /*acb0*/  R2UR UR31, R2 ;  /* 0x00000000021f72ca */ /* 0x000fe200000e0000 */
[----:B------:R-:W-:-:S05]  /*acc0*/  IMAD.X R2, RZ, RZ, R6, P2 ;  /* 0x000000ffff027224 */ /* 0x000fca00010e0606 */
[----:B------:R-:W-:Y:S02]  /*acd0*/  R2UR UR49, R2 ;  /* 0x00000000023172ca */ /* 0x000fe400000e0000 */
[----:B------:R-:W-:-:S04]  /*ace0*/  IADD3 R2, P1, R7, 0xf0, RZ ;  /* 0x000000f007027810 */ /* 0x000fc80007f3e0ff */
[----:B------:R-:W-:Y:S01]  /*acf0*/  R2UR UR34, R2 ;  /* 0x00000000022272ca */ /* 0x000fe200000e0000 */
[----:B------:R-:W-:Y:S01]  /*ad00*/  IMAD.X R3, RZ, RZ, R6, P1 ;  /* 0x000000ffff037224 */ /* 0x000fe200008e0606 */
[----:B------:R-:W-:-:S04]  /*ad10*/  ISETP.GE.AND P1, PT, R4, R5, PT ;  /* 0x000000050400720c */ /* 0x000fc80003f26270 */
[----:B------:R-:W-:-:S13]  /*ad20*/  R2UR UR35, R3 ;  /* 0x00000000032372ca */ /* 0x000fda00000e0000 */
        /* <DEDUP_REMOVED lines=20> */
[-C--:B------:R-:W-:Y:S01]  /*ae70*/  LOP3.LUT R17, RZ, R4.reuse, RZ, 0x33, !PT ;  /* 0x00000004ff117212 */ /* 0x080fe200078e33ff */
[C---:B------:R-:W-:Y:S02]  /*ae80*/  VIADD R5, R0.reuse, 0xfffffffe ;  /* 0xfffffffe00057836 */ /* 0x040fe40000000000 */
[----:B------:R-:W-:Y:S02]  /*ae90*/  IMAD.MOV.U32 R10, RZ, RZ, 0x1 ;  /* 0x00000001ff0a7424 */ /* 0x000fe400078e00ff */
[----:B------:R-:W-:Y:S01]  /*aea0*/  IMAD.IADD R17, R0, 0x1, R17 ;  /* 0x0000000100117824 */ /* 0x000fe200078e0211 */
[----:B------:R-:W-:Y:S01]  /*aeb0*/  ISETP.NE.AND P1, PT, R5, R4, PT ;  /* 0x000000040500720c */ /* 0x000fe20003f25270 */
[----:B------:R-:W-:-:S03]  /*aec0*/  IMAD.MOV.U32 R0, RZ, RZ, R4 ;  /* 0x000000ffff007224 */ /* 0x000fc600078e0004 */
[----:B------:R-:W-:-:S05]  /*aed0*/  LOP3.LUT R5, R17, 0x1, RZ, 0xc0, !PT ;  /* 0x0000000111057812 */ /* 0x000fca00078ec0ff */
[----:B------:R1:W-:Y:S04]  /*aee0*/  STL [R1+0x8], R5 ;  /* 0x0000080501007387 */ /* 0x0003e80000100800 */
[----:B------:R-:W-:Y:S05]  /*aef0*/  @!P1 BRA `(.L_x_3064) ;  /* 0x0000000800d09947 */ /* 0x000fea0003800000 */
[----:B------:R-:W-:Y:S02]  /*af00*/  IMAD.IADD R17, R17, 0x1, -R5 ;  /* 0x0000000111117824 */ /* 0x000fe400078e0a05 */
[----:B------:R-:W-:Y:S02]  /*af10*/  IMAD.MOV.U32 R0, RZ, RZ, R4 ;  /* 0x000000ffff007224 */ /* 0x000fe400078e0004 */
[----:B------:R-:W-:-:S07]  /*af20*/  IMAD.MOV.U32 R10, RZ, RZ, 0x1 ;  /* 0x00000001ff0a7424 */ /* 0x000fce00078e00ff */
.L_x_3073:
[----:B-123--:R-:W-:-:S04]  /*af30*/  SHF.L.U32 R18, R10, 0x1f, RZ ;  /* 0x0000001f0a127819 */ /* 0x00efc800000006ff */
[----:B------:R-:W2:Y:S02]  /*af40*/  SYNCS.PHASECHK.TRANS64.TRYWAIT P1, [R15+URZ+0x30840], R18 ;  /* 0x030840120f0075a7 */ /* 0x000ea4000802017f */
[----:B--2---:R-:W-:Y:S05]  /*af50*/  @!P1 BRA `(.L_x_3065) ;  /* 0x0000001800189947 */ /* 0x004fea0003800000 */
.L_x_3090:
        /* <DEDUP_REMOVED lines=8> */
.L_x_3066:
        /* <DEDUP_REMOVED lines=37> */
.L_x_3091:
        /* <DEDUP_REMOVED lines=8> */
.L_x_3068:
        /* <DEDUP_REMOVED lines=37> */
.L_x_3092:
        /* <DEDUP_REMOVED lines=8> */
.L_x_3070:
        /* <DEDUP_REMOVED lines=31> */
.L_x_3094:
        /* <DEDUP_REMOVED lines=8> */
.L_x_3072:
        /* <DEDUP_REMOVED lines=37> */
.L_x_3064:
[----:B------:R-:W4:Y:S02]  /*ba40*/  LDL.LU R4, [R1+0x8] ;  /* 0x0000080001047983 */ /* 0x000f240000300800 */
[----:B----4-:R-:W-:Y:S02]  /*ba50*/  ISETP.NE.AND P1, PT, R4, RZ, PT ;  /* 0x000000ff0400720c */ /* 0x010fe40003f25270 */
[----:B------:R4:W5:Y:S11]  /*ba60*/  LDL R4, [R1+0x4] ;  /* 0x0000040001047983 */ /* 0x0009760000100800 */
[----:B----4-:R-:W-:Y:S05]  /*ba70*/  @!P1 BRA `(.L_x_3063) ;  /* 0x00000004005c9947 */ /* 0x010fea0003800000 */
[----:B------:R-:W-:-:S04]  /*ba80*/  SHF.L.U32 R12, R10, 0x1f, RZ ;  /* 0x0000001f0a0c7819 */ /* 0x000fc800000006ff */
[----:B------:R-:W4:Y:S02]  /*ba90*/  SYNCS.PHASECHK.TRANS64.TRYWAIT P1, [R15+URZ+0x30840], R12 ;  /* 0x0308400c0f0075a7 */ /* 0x000f24000802017f */
[----:B----4-:R-:W-:Y:S05]  /*baa0*/  @!P1 BRA `(.L_x_3074) ;  /* 0x0000000c00989947 */ /* 0x010fea0003800000 */
.L_x_3095:
        /* <DEDUP_REMOVED lines=8> */
.L_x_3075:
        /* <DEDUP_REMOVED lines=34> */
.L_x_3096:
        /* <DEDUP_REMOVED lines=8> */
.L_x_3077:
[----:B------:R2:W5:Y:S01]  /*bdd0*/  LDL.LU R4, [R1+0x4] ;  /* 0x0000040001047983 */ /* 0x0005620000300800 */
        /* <DEDUP_REMOVED lines=18> */
[----:B------:R-:W-:-:S02]  /*bf00*/  UIADD3 UR16, UR32, 0x1e000, URZ ;  /* 0x0001e00020107890 */ /* 0x000fc4000fffe03f */
[----:B------:R-:W-:Y:S01]  /*bf10*/  LEA.HI.X.SX32 R5, R5, R14, 0x1, P0 ;  /* 0x0000000e05057211 */ /* 0x000fe200000f0eff */
[----:B------:R-:W-:Y:S01]  /*bf20*/  UIADD3 UR32, UR32, 0x28100, URZ ;  /* 0x0002810020207890 */ /* 0x000fe2000fffe03f */
[C---:B------:R-:W-:Y:S01]  /*bf30*/  LEA R9, P0, R0.reuse, R9, 0x2 ;  /* 0x0000000900097211 */ /* 0x040fe200078010ff */
[----:B------:R-:W-:Y:S01]  /*bf40*/  UMOV UR17, UR25 ;  /* 0x0000001900117c82 */ /* 0x000fe20008000000 */
[----:B------:R-:W-:Y:S01]  /*bf50*/  UMOV UR19, UR27 ;  /* 0x0000001b00137c82 */ /* 0x000fe20008000000 */
[----:B------:R-:W-:Y:S01]  /*bf60*/  UMOV UR33, UR25 ;  /* 0x0000001900217c82 */ /* 0x000fe20008000000 */
[----:B------:R-:W-:Y:S01]  /*bf70*/  LEA.HI.X R8, R0, R8, R5, 0x2, P0 ;  /* 0x0000000800087211 */ /* 0x000fe200000f1405 */
[----:B------:R2:W-:Y:S01]  /*bf80*/  UTMALDG.4D [UR24], [UR8], desc[UR30] ;  /* 0x00001e18080075b4 */ /* 0x0005e20008019000 */
[----:B------:R-:W-:Y:S01]  /*bf90*/  R2UR UR34, R9 ;  /* 0x00000000092272ca */ /* 0x000fe200000e0000 */
[----:B------:R-:W-:Y:S01]  /*bfa0*/  UMOV UR7, 0x10 ;  /* 0x0000001000077882 */ /* 0x000fe20000000000 */
[----:B------:R-:W-:Y:S01]  /*bfb0*/  R2UR UR35, R8 ;  /* 0x00000000082372ca */ /* 0x000fe200000e0000 */
[----:B------:R2:W-:-:S12]  /*bfc0*/  UTMALDG.4D [UR16], [UR8], desc[UR30] ;  /* 0x00001e10080075b4 */ /* 0x0005d80008019000 */
[----:B------:R2:W-:Y:S02]  /*bfd0*/  UBLKCP.S.G [UR32], [UR34], UR7 ;  /* 0x00000020220073ba */ /* 0x0005e40008000207 */
[----:B--2---:R-:W-:-:S07]  /*bfe0*/  IMAD.MOV.U32 R16, RZ, RZ, 0x1 ;  /* 0x00000001ff107424 */ /* 0x004fce00078e00ff */
.L_x_3063:
[----:B------:R-:W1:Y:S01]  /*bff0*/  S2R R0, SR_TID.X ;  /* 0x0000000000007919 */ /* 0x000e620000002100 */
[----:B------:R-:W-:Y:S01]  /*c000*/  IMAD R3, R16, 0x8, R15 ;  /* 0x0000000810037824 */ /* 0x000fe200078e020f */
[----:B-1----:R-:W-:Y:S02]  /*c010*/  LOP3.LUT R2, R0, 0x7f, RZ, 0xc0, !PT ;  /* 0x0000007f00027812 */ /* 0x002fe400078ec0ff */
[----:B------:R-:W-:Y:S02]  /*c020*/  SHF.L.U32 R0, R10, 0x1f, RZ ;  /* 0x0000001f0a007819 */ /* 0x000fe400000006ff */
[----:B------:R-:W-:Y:S02]  /*c030*/  ISETP.NE.AND P1, PT, R2, RZ, PT ;  /* 0x000000ff0200720c */ /* 0x000fe40003f25270 */
[----:B------:R-:W1:Y:S02]  /*c040*/  SYNCS.PHASECHK.TRANS64.TRYWAIT P0, [R3+URZ+0x30840], R0 ;  /* 0x03084000030075a7 */ /* 0x000e64000800017f */
[----:B-1----:R-:W-:Y:S09]  /*c050*/  @!P0 BRA `(.L_x_3078) ;  /* 0x0000000800548947 */ /* 0x002ff20003800000 */
.L_x_3097:
[----:B------:R-:W-:Y:S05]  /*c060*/  @P1 BRA `(.L_x_3079) ;  /* 0x0000000000181947 */ /* 0x000fea0003800000 */
[----:B------:R-:W1:Y:S01]  /*c070*/  S2R R2, SR_TID.X ;  /* 0x0000000000027919 */ /* 0x000e620000002100 */
[----:B------:R-:W-:-:S04]  /*c080*/  IMAD.MOV.U32 R0, RZ, RZ, 0x4100 ;  /* 0x00004100ff007424 */ /* 0x000fc800078e00ff */
[----:B------:R1:W-:Y:S02]  /*c090*/  SYNCS.ARRIVE.TRANS64 RZ, [R3+URZ+0x30830], R0 ;  /* 0x0308300003ff79a7 */ /* 0x0003e4000800003f */
[----:B-1----:R-:W-:-:S13]  /*c0a0*/  LOP3.LUT P0, RZ, R2, 0x1f, RZ, 0xc0, !PT ;  /* 0x0000001f02ff7812 */ /* 0x002fda000780c0ff */
[----:B------:R-:W-:Y:S05]  /*c0b0*/  @!P0 BRA `(.L_x_3079) ;  /* 0x0000000000048947 */ /* 0x000fea0003800000 */
[----:B------:R-:W-:Y:S01]  /*c0c0*/  BPT.TRAP 0x1 ;  /* 0x000000040000795c */ /* 0x000fe20000300000 */
.L_x_3079:
        /* <DEDUP_REMOVED lines=41> */
.L_x_3060:
[----:B------:R-:W-:Y:S05]  /*c360*/  BSYNC B0 ;  /* 0x0000000000007941 */ /* 0x000fea0003800000 */
.L_x_3056:
[----:B------:R-:W-:-:S03]  /*c370*/  UMOV UR7, 0xffffffff ;  /* 0xffffffff00077882 */ /* 0x000fc60000000000 */
[----:B------:R-:W-:Y:S05]  /*c380*/  BRA.DIV UR7, `(.L_x_3080) ;  /* 0x00000006079c7947 */ /* 0x000fea000b800000 */
[----:B------:R-:W-:-:S13]  /*c390*/  ELECT P6, URZ, PT ;  /* 0x00000000003f782f */ /* 0x000fda00038c0000 */
.L_x_3100:
[----:B------:R-:W-:Y:S05]  /*c3a0*/  @!P6 BRA `(.L_x_2934) ;  /* 0x000000000084e947 */ /* 0x000fea0003800000 */
[----:B------:R-:W-:-:S06]  /*c3b0*/  ULOP3.LUT UR7, UR38, 0x2, URZ, 0xfc, !UPT ;  /* 0x0000000226077892 */ /* 0x000fcc000f8efc3f */
[----:B------:R-:W-:-:S05]  /*c3c0*/  IMAD.U32 R0, RZ, RZ, UR7 ;  /* 0x00000007ff007e24 */ /* 0x000fca000f8e00ff */
[----:B------:R-:W-:-:S13]  /*c3d0*/  ISETP.NE.AND P2, PT, R0, 0x3, PT ;  /* 0x000000030000780c */ /* 0x000fda0003f45270 */
[----:B------:R-:W-:Y:S05]  /*c3e0*/  @!P2 BRA `(.L_x_3081) ;  /* 0x000000000004a947 */ /* 0x000fea0003800000 */
[----:B------:R-:W-:Y:S01]  /*c3f0*/  BPT.TRAP 0x1 ;  /* 0x000000040000795c */ /* 0x000fe20000300000 */
.L_x_3081:
        /* <DEDUP_REMOVED lines=15> */
.L_x_3101:
[----:B------:R-:W2:Y:S02]  /*c4f0*/  SYNCS.PHASECHK.TRANS64.TRYWAIT P0, [R3+URZ], R0 ;  /* 0x00000000030075a7 */ /* 0x000ea4000800017f */
[----:B--2---:R-:W-:Y:S05]  /*c500*/  @!P0 BRA `(.L_x_3083) ;  /* 0x0000000400708947 */ /* 0x004fea0003800000 */
.L_x_3102:
[----:B------:R-:W-:Y:S05]  /*c510*/  @!P2 BRA `(.L_x_3084) ;  /* 0x000000000004a947 */ /* 0x000fea0003800000 */
[----:B------:R-:W-:Y:S01]  /*c520*/  BPT.TRAP 0x1 ;  /* 0x000000040000795c */ /* 0x000fe20000300000 */
.L_x_3084:
[----:B--2---:R-:W-:-:S04]  /*c530*/  VIADD R3, R8, 0x30840 ;  /* 0x0003084008037836 */ /* 0x004fc80000000000 */
[----:B------:R-:W-:-:S04]  /*c540*/  IMAD R5, R2, 0x8, R3 ;  /* 0x0000000802057824 */ /* 0x000fc800078e0203 */
[----:B------:R-:W2:Y:S02]  /*c550*/  SYNCS.PHASECHK.TRANS64.TRYWAIT P0, [R5+URZ], R4 ;  /* 0x00000004050075a7 */ /* 0x000ea4000800017f */
[----:B--2---:R-:W-:Y:S05]  /*c560*/  @!P0 BRA `(.L_x_3085) ;  /* 0x00000004006c8947 */ /* 0x004fea0003800000 */
.L_x_3103:
[----:B------:R-:W-:-:S07]  /*c570*/  IMAD R3, R6, 0x8, R3 ;  /* 0x0000000806037824 */ /* 0x000fce00078e0203 */
.L_x_3086:
[----:B---3--:R3:W4:Y:S02]  /*c580*/  SYNCS.PHASECHK.TRANS64.TRYWAIT P0, [R3+URZ], R0 ;  /* 0x00000000030075a7 */ /* 0x008724000800017f */
[----:B----4-:R-:W-:Y:S05]  /*c590*/  @!P0 NANOSLEEP.SYNCS 0x989680 ;  /* 0x009896800000895d */ /* 0x010fea0003900000 */
[----:B------:R-:W4:Y:S02]  /*c5a0*/  @!P0 SYNCS.PHASECHK.TRANS64 P0, [R3+URZ], R0 ;  /* 0x00000000030085a7 */ /* 0x000f24000800007f */
[----:B----4-:R-:W-:Y:S05]  /*c5b0*/  @!P0 BRA `(.L_x_3086) ;  /* 0xfffffffc00f08947 */ /* 0x010fea000383ffff */
.L_x_2934:
[----:B------:R-:W-:Y:S05]  /*c5c0*/  BSYNC B6 ;  /* 0x0000000000067941 */ /* 0x000fea0003800000 */
.L_x_2926:
[----:B------:R-:W-:Y:S05]  /*c5d0*/  EXIT ;  /* 0x000000000000794d */ /* 0x000fea0003800000 */
.L_x_2944:
[----:B------:R-:W-:Y:S02]  /*c5e0*/  IMAD.MOV.U32 R12, RZ, RZ, RZ ;  /* 0x000000ffff0c7224 */ /* 0x000fe400078e00ff */
[----:B------:R-:W-:Y:S02]  /*c5f0*/  IMAD.MOV.U32 R11, RZ, RZ, 0x1f ;  /* 0x0000001fff0b7424 */ /* 0x000fe400078e00ff */
[----:B------:R-:W-:-:S07]  /*c600*/  IMAD.MOV.U32 R15, RZ, RZ, -0x1 ;  /* 0xffffffffff0f7424 */ /* 0x000fce00078e00ff */
[----:B------:R-:W-:Y:S05]  /*c610*/  WARPSYNC.COLLECTIVE R15, `(.L_x_3087) ;  /* 0x000000000f087348 */ /* 0x000fea0003c00000 */
[----:B------:R1:W2:Y:S02]  /*c620*/  SHFL.IDX P6, R14, R13, R12, R11 ;  /* 0x0000000c0d0e7389 */ /* 0x0002a400000c000b */
[----:B-12---:R-:W-:Y:S01]  /*c630*/  ENDCOLLECTIVE ;  /* 0x000000000000791b */ /* 0x006fe20003800000 */
.L_x_3087:
[----:B------:R-:W-:Y:S05]  /*c640*/  BRA `(.L_x_3088) ;  /* 0xffffff5000847947 */ /* 0x000fea000383ffff */
.L_x_2946:
        /* <DEDUP_REMOVED lines=8> */
.L_x_2950:
[----:B---3--:R3:W4:Y:S02]  /*c6d0*/  SYNCS.PHASECHK.TRANS64.TRYWAIT P1, [R0+URZ+0x30810], R209 ;  /* 0x030810d1000075a7 */ /* 0x008724000802017f */
[----:B----4-:R-:W-:Y:S05]  /*c6e0*/  @!P1 NANOSLEEP.SYNCS 0x989680 ;  /* 0x009896800000995d */ /* 0x010fea0003900000 */
[----:B------:R-:W4:Y:S02]  /*c6f0*/  @!P1 SYNCS.PHASECHK.TRANS64 P1, [R0+URZ+0x30810], R209 ;  /* 0x030810d1000095a7 */ /* 0x000f24000802007f */
[----:B----4-:R-:W-:Y:S05]  /*c700*/  @!P1 BRA `(.L_x_2950) ;  /* 0xfffffffc00f09947 */ /* 0x010fea000383ffff */
[----:B------:R-:W-:Y:S05]  /*c710*/  BRA `(.L_x_2949) ;  /* 0xffffff58006c7947 */ /* 0x000fea000383ffff */
.L_x_2954:
[----:B------:R1:W1:Y:S02]  /*c720*/  SYNCS.PHASECHK.TRANS64.TRYWAIT P1, [R0+URZ+0x30830], R209 ;  /* 0x030830d1000075a7 */ /* 0x000264000802017f */
[----:B-1----:R-:W-:Y:S05]  /*c730*/  @!P1 NANOSLEEP.SYNCS 0x989680 ;  /* 0x009896800000995d */ /* 0x002fea0003900000 */
[----:B------:R-:W1:Y:S02]  /*c740*/  @!P1 SYNCS.PHASECHK.TRANS64 P1, [R0+URZ+0x30830], R209 ;  /* 0x030830d1000095a7 */ /* 0x000e64000802007f */
[----:B-1----:R-:W-:Y:S05]  /*c750*/  @!P1 BRA `(.L_x_2954) ;  /* 0xfffffffc00f09947 */ /* 0x002fea000383ffff */
[----:B------:R-:W-:Y:S05]  /*c760*/  BRA `(.L_x_2953) ;  /* 0xffffff60008c7947 */ /* 0x000fea000383ffff */
.L_x_3061:
[----:B-1----:R1:W2:Y:S02]  /*c770*/  SYNCS.PHASECHK.TRANS64.TRYWAIT P0, [R15+URZ+0x30820], R2 ;  /* 0x030820020f0075a7 */ /* 0x0022a4000800017f */
[----:B--2---:R-:W-:Y:S05]  /*c780*/  @!P0 NANOSLEEP.SYNCS 0x989680 ;  /* 0x009896800000895d */ /* 0x004fea0003900000 */
[----:B------:R-:W2:Y:S02]  /*c790*/  @!P0 SYNCS.PHASECHK.TRANS64 P0, [R15+URZ+0x30820], R2 ;  /* 0x030820020f0085a7 */ /* 0x000ea4000800007f */
[----:B--2---:R-:W-:Y:S05]  /*c7a0*/  @!P0 BRA `(.L_x_3061) ;  /* 0xfffffffc00f08947 */ /* 0x004fea000383ffff */
[----:B------:R-:W-:Y:S05]  /*c7b0*/  BRA `(.L_x_3089) ;  /* 0xffffffe000307947 */ /* 0x000fea000383ffff */
.L_x_3065:
[----:B--2---:R2:W3:Y:S02]  /*c7c0*/  SYNCS.PHASECHK.TRANS64.TRYWAIT P1, [R15+URZ+0x30840], R18 ;  /* 0x030840120f0075a7 */ /* 0x0044e4000802017f */
[----:B---3--:R-:W-:Y:S05]  /*c7d0*/  @!P1 NANOSLEEP.SYNCS 0x989680 ;  /* 0x009896800000995d */ /* 0x008fea0003900000 */
[----:B------:R-:W3:Y:S02]  /*c7e0*/  @!P1 SYNCS.PHASECHK.TRANS64 P1, [R15+URZ+0x30840], R18 ;  /* 0x030840120f0095a7 */ /* 0x000ee4000802007f */
[----:B---3--:R-:W-:Y:S05]  /*c7f0*/  @!P1 BRA `(.L_x_3065) ;  /* 0xfffffffc00f09947 */ /* 0x008fea000383ffff */
[----:B------:R-:W-:Y:S05]  /*c800*/  BRA `(.L_x_3090) ;  /* 0xffffffe400d47947 */ /* 0x000fea000383ffff */
.L_x_3067:
[----:B-1----:R1:W3:Y:S02]  /*c810*/  SYNCS.PHASECHK.TRANS64.TRYWAIT P1, [R15+URZ+0x30828], R18 ;  /* 0x030828120f0075a7 */ /* 0x0022e4000802017f */
[----:B---3--:R-:W-:Y:S05]  /*c820*/  @!P1 NANOSLEEP.SYNCS 0x989680 ;  /* 0x009896800000995d */ /* 0x008fea0003900000 */
[----:B------:R-:W3:Y:S02]  /*c830*/  @!P1 SYNCS.PHASECHK.TRANS64 P1, [R15+URZ+0x30828], R18 ;  /* 0x030828120f0095a7 */ /* 0x000ee4000802007f */
[----:B---3--:R-:W-:Y:S05]  /*c840*/  @!P1 BRA `(.L_x_3067) ;  /* 0xfffffffc00f09947 */ /* 0x008fea000383ffff */
[----:B------:R-:W-:Y:S05]  /*c850*/  BRA `(.L_x_3091) ;  /* 0xffffffe800747947 */ /* 0x000fea000383ffff */
.L_x_3069:
[----:B---3--:R3:W4:Y:S02]  /*c860*/  SYNCS.PHASECHK.TRANS64.TRYWAIT P1, [R15+URZ+0x30848], R18 ;  /* 0x030848120f0075a7 */ /* 0x008724000802017f */
[----:B----4-:R-:W-:Y:S05]  /*c870*/  @!P1 NANOSLEEP.SYNCS 0x989680 ;  /* 0x009896800000995d */ /* 0x010fea0003900000 */
[----:B------:R-:W4:Y:S02]  /*c880*/  @!P1 SYNCS.PHASECHK.TRANS64 P1, [R15+URZ+0x30848], R18 ;  /* 0x030848120f0095a7 */ /* 0x000f24000802007f */
[----:B----4-:R-:W-:Y:S05]  /*c890*/  @!P1 BRA `(.L_x_3069) ;  /* 0xfffffffc00f09947 */ /* 0x010fea000383ffff */
[----:B------:R-:W-:Y:S05]  /*c8a0*/  BRA `(.L_x_3092) ;  /* 0xffffffec00147947 */ /* 0x000fea000383ffff */
.L_x_3071:
[----:B------:R-:W-:-:S07]  /*c8b0*/  SHF.L.U32 R4, R10, 0x1f, RZ ;  /* 0x0000001f0a047819 */ /* 0x000fce00000006ff */
.L_x_3093:
[----:B----4-:R4:W1:Y:S02]  /*c8c0*/  SYNCS.PHASECHK.TRANS64.TRYWAIT P1, [R15+URZ+0x30820], R4 ;  /* 0x030820040f0075a7 */ /* 0x010864000802017f */
[----:B-1----:R-:W-:Y:S05]  /*c8d0*/  @!P1 NANOSLEEP.SYNCS 0x989680 ;  /* 0x009896800000995d */ /* 0x002fea0003900000 */
[----:B------:R-:W1:Y:S02]  /*c8e0*/  @!P1 SYNCS.PHASECHK.TRANS64 P1, [R15+URZ+0x30820], R4 ;  /* 0x030820040f0095a7 */ /* 0x000e64000802007f */
[----:B-1----:R-:W-:Y:S05]  /*c8f0*/  @!P1 BRA `(.L_x_3093) ;  /* 0xfffffffc00f09947 */ /* 0x002fea000383ffff */
[----:B------:R-:W-:Y:S05]  /*c900*/  BRA `(.L_x_3094) ;  /* 0xffffffec00987947 */ /* 0x000fea000383ffff */
.L_x_3074:
[----:B----4-:R4:W1:Y:S02]  /*c910*/  SYNCS.PHASECHK.TRANS64.TRYWAIT P1, [R15+URZ+0x30840], R12 ;  /* 0x0308400c0f0075a7 */ /* 0x010864000802017f */
[----:B-1----:R-:W-:Y:S05]  /*c920*/  @!P1 NANOSLEEP.SYNCS 0x989680 ;  /* 0x009896800000995d */ /* 0x002fea0003900000 */
[----:B------:R-:W1:Y:S02]  /*c930*/  @!P1 SYNCS.PHASECHK.TRANS64 P1, [R15+URZ+0x30840], R12 ;  /* 0x0308400c0f0095a7 */ /* 0x000e64000802007f */
[----:B-1----:R-:W-:Y:S05]  /*c940*/  @!P1 BRA `(.L_x_3074) ;  /* 0xfffffffc00f09947 */ /* 0x002fea000383ffff */
[----:B------:R-:W-:Y:S05]  /*c950*/  BRA `(.L_x_3095) ;  /* 0xfffffff000547947 */ /* 0x000fea000383ffff */
.L_x_3076:
[----:B-1----:R1:W2:Y:S02]  /*c960*/  SYNCS.PHASECHK.TRANS64.TRYWAIT P1, [R15+URZ+0x30828], R12 ;  /* 0x0308280c0f0075a7 */ /* 0x0022a4000802017f */
[----:B--2---:R-:W-:Y:S05]  /*c970*/  @!P1 NANOSLEEP.SYNCS 0x989680 ;  /* 0x009896800000995d */ /* 0x004fea0003900000 */
[----:B------:R-:W2:Y:S02]  /*c980*/  @!P1 SYNCS.PHASECHK.TRANS64 P1, [R15+URZ+0x30828], R12 ;  /* 0x0308280c0f0095a7 */ /* 0x000ea4000802007f */
[----:B--2---:R-:W-:Y:S05]  /*c990*/  @!P1 BRA `(.L_x_3076) ;  /* 0xfffffffc00f09947 */ /* 0x004fea000383ffff */
[----:B------:R-:W-:Y:S05]  /*c9a0*/  BRA `(.L_x_3096) ;  /* 0xfffffff000e87947 */ /* 0x000fea000383ffff */
.L_x_3078:
[----:B------:R1:W1:Y:S02]  /*c9b0*/  SYNCS.PHASECHK.TRANS64.TRYWAIT P0, [R3+URZ+0x30840], R0 ;  /* 0x03084000030075a7 */ /* 0x000264000800017f */
[----:B-1----:R-:W-:Y:S05]  /*c9c0*/  @!P0 NANOSLEEP.SYNCS 0x989680 ;  /* 0x009896800000895d */ /* 0x002fea0003900000 */
[----:B------:R-:W1:Y:S02]  /*c9d0*/  @!P0 SYNCS.PHASECHK.TRANS64 P0, [R3+URZ+0x30840], R0 ;  /* 0x03084000030085a7 */ /* 0x000e64000800007f */
[----:B-1----:R-:W-:Y:S05]  /*c9e0*/  @!P0 BRA `(.L_x_3078) ;  /* 0xfffffffc00f08947 */ /* 0x002fea000383ffff */
[----:B------:R-:W-:Y:S05]  /*c9f0*/  BRA `(.L_x_3097) ;  /* 0xfffffff400987947 */ /* 0x000fea000383ffff */
.L_x_3080:
[----:B------:R-:W-:Y:S01]  /*ca00*/  BSSY B0, `(.L_x_3098) ;  /* 0x0000006000007945 */ /* 0x000fe20003800000 */
[----:B------:R-:W-:-:S07]  /*ca10*/  IMAD.MOV.U32 R15, RZ, RZ, -0x1 ;  /* 0xffffffffff0f7424 */ /* 0x000fce00078e00ff */
[----:B------:R-:W-:Y:S05]  /*ca20*/  WARPSYNC.COLLECTIVE R15, `(.L_x_3099) ;  /* 0x000000000f0c7348 */ /* 0x000fea0003c00000 */
[----:B------:R-:W-:Y:S02]  /*ca30*/  ELECT P6, UR62, PT ;  /* 0x00000000003e782f */ /* 0x000fe400038c0000 */
[----:B------:R-:W-:Y:S01]  /*ca40*/  MOV R14, UR62 ;  /* 0x0000003e000e7c02 */ /* 0x000fe20008000f00 */
[----:B------:R-:W-:Y:S10]  /*ca50*/  ENDCOLLECTIVE ;  /* 0x000000000000791b */ /* 0x000ff40003800000 */
.L_x_3099:
[----:B------:R-:W-:Y:S05]  /*ca60*/  BSYNC B0 ;  /* 0x0000000000007941 */ /* 0x000fea0003800000 */
.L_x_3098:
[----:B------:R-:W-:Y:S05]  /*ca70*/  BRA `(.L_x_3100) ;  /* 0xfffffff800487947 */ /* 0x000fea000383ffff */
.L_x_3082:
[----:B-1----:R1:W2:Y:S02]  /*ca80*/  SYNCS.PHASECHK.TRANS64.TRYWAIT P0, [R7+URZ], R4 ;  /* 0x00000004070075a7 */ /* 0x0022a4000800017f */
[----:B--2---:R-:W-:Y:S05]  /*ca90*/  @!P0 NANOSLEEP.SYNCS 0x989680 ;  /* 0x009896800000895d */ /* 0x004fea0003900000 */
[----:B------:R-:W2:Y:S02]  /*caa0*/  @!P0 SYNCS.PHASECHK.TRANS64 P0, [R7+URZ], R4 ;  /* 0x00000004070085a7 */ /* 0x000ea4000800007f */
[----:B--2---:R-:W-:Y:S05]  /*cab0*/  @!P0 BRA `(.L_x_3082) ;  /* 0xfffffffc00f08947 */ /* 0x004fea000383ffff */
[----:B------:R-:W-:Y:S05]  /*cac0*/  BRA `(.L_x_3101) ;  /* 0xfffffff800887947 */ /* 0x000fea000383ffff */
.L_x_3083:
[----:B--2---:R2:W3:Y:S02]  /*cad0*/  SYNCS.PHASECHK.TRANS64.TRYWAIT P0, [R3+URZ], R0 ;  /* 0x00000000030075a7 */ /* 0x0044e4000800017f */
[----:B---3--:R-:W-:Y:S05]  /*cae0*/  @!P0 NANOSLEEP.SYNCS 0x989680 ;  /* 0x009896800000895d */ /* 0x008fea0003900000 */
[----:B------:R-:W3:Y:S02]  /*caf0*/  @!P0 SYNCS.PHASECHK.TRANS64 P0, [R3+URZ], R0 ;  /* 0x00000000030085a7 */ /* 0x000ee4000800007f */
[----:B---3--:R-:W-:Y:S05]  /*cb00*/  @!P0 BRA `(.L_x_3083) ;  /* 0xfffffffc00f08947 */ /* 0x008fea000383ffff */
[----:B------:R-:W-:Y:S05]  /*cb10*/  BRA `(.L_x_3102) ;  /* 0xfffffff8007c7947 */ /* 0x000fea000383ffff */
.L_x_3085:
[----:B--2---:R2:W3:Y:S02]  /*cb20*/  SYNCS.PHASECHK.TRANS64.TRYWAIT P0, [R5+URZ], R4 ;  /* 0x00000004050075a7 */ /* 0x0044e4000800017f */
[----:B---3--:R-:W-:Y:S05]  /*cb30*/  @!P0 NANOSLEEP.SYNCS 0x989680 ;  /* 0x009896800000895d */ /* 0x008fea0003900000 */
[----:B------:R-:W3:Y:S02]  /*cb40*/  @!P0 SYNCS.PHASECHK.TRANS64 P0, [R5+URZ], R4 ;  /* 0x00000004050085a7 */ /* 0x000ee4000800007f */
[----:B---3--:R-:W-:Y:S05]  /*cb50*/  @!P0 BRA `(.L_x_3085) ;  /* 0xfffffffc00f08947 */ /* 0x008fea000383ffff */
[----:B------:R-:W-:Y:S05]  /*cb60*/  BRA `(.L_x_3103) ;  /* 0xfffffff800807947 */ /* 0x000fea000383ffff */
.L_x_3104:
        /* <DEDUP_REMOVED lines=9> */
.L_x_7310:


//--------------------- .text._ZN7cutlass13device_kernelIN5flash11enable_sm90INS1_16FlashAttnBwdSm90INS1_25CollectiveMainloopBwdSm90ILi2ELi2ELi2EN4cute5tupleIJNS5_1CILi1EEES8_S8_EEENS6_IJNS7_ILi64EEENS7_ILi128EEESB_EEENS_10bfloat16_tEfNS_4arch4Sm90ELb1ELb0ELb1ELb1ELb1ELb1ELb0ELb0ELi2ELi1ELi2ELi1ELb0EEENS1_21CollectiveEpilogueBwdISC_SD_SF_Li256ELb1ELb0ELi1EEENS1_25SingleTileBwdLPTSchedulerILb1ELi128ELb1EEEEEEEEEvNT_6ParamsE --------------------------
	.section	.text._ZN7cutlass13device_kernelIN5flash11enable_sm90INS1_16FlashAttnBwdSm90INS1_25CollectiveMainloopBwdSm90ILi2ELi2ELi2EN4cute5tupleIJNS5_1CILi1EEES8_S8_EEENS6_IJNS7_ILi64EEENS7_ILi128EEESB_EEENS_10bfloat16_tEfNS_4arch4Sm90ELb1ELb0ELb1ELb1ELb1ELb1ELb0ELb0ELi2ELi1ELi2ELi1ELb0EEENS1_21CollectiveEpilogueBwdISC_SD_SF_Li256ELb1ELb0ELi1EEENS1_25SingleTileBwdLPTSchedulerILb1ELi128ELb1EEEEEEEEEvNT_6ParamsE,"ax",@progbits
	.align	128
.text._ZN7cutlass13device_kernelIN5flash11enable_sm90INS1_16FlashAttnBwdSm90INS1_25CollectiveMainloopBwdSm90ILi2ELi2ELi2EN4cute5tupleIJNS5_1CILi1EEES8_S8_EEENS6_IJNS7_ILi64EEENS7_ILi128EEESB_EEENS_10bfloat16_tEfNS_4arch4Sm90ELb1ELb0ELb1ELb1ELb1ELb1ELb0ELb0ELi2ELi1ELi2ELi1ELb0EEENS1_21CollectiveEpilogueBwdISC_SD_SF_Li256ELb1ELb0ELi1EEENS1_25SingleTileBwdLPTSchedulerILb1ELi128ELb1EEEEEEEEEvNT_6ParamsE:
        .type           _ZN7cutlass13device_kernelIN5flash11enable_sm90INS1_16FlashAttnBwdSm90INS1_25CollectiveMainloopBwdSm90ILi2ELi2ELi2EN4cute5tupleIJNS5_1CILi1EEES8_S8_EEENS6_IJNS7_ILi64EEENS7_ILi128EEESB_EEENS_10bfloat16_tEfNS_4arch4Sm90ELb1ELb0ELb1ELb1ELb1ELb1ELb0ELb0ELi2ELi1ELi2ELi1ELb0EEENS1_21CollectiveEpilogueBwdISC_SD_SF_Li256ELb1ELb0ELi1EEENS1_25SingleTileBwdLPTSchedulerILb1ELi128ELb1EEEEEEEEEvNT_6ParamsE,@function
        .size           _ZN7cutlass13device_kernelIN5flash11enable_sm90INS1_16FlashAttnBwdSm90INS1_25CollectiveMainloopBwdSm90ILi2ELi2ELi2EN4cute5tupleIJNS5_1CILi1EEES8_S8_EEENS6_IJNS7_ILi64EEENS7_ILi128EEESB_EEENS_10bfloat16_tEfNS_4arch4Sm90ELb1ELb0ELb1ELb1ELb1ELb1ELb0ELb0ELi2ELi1ELi2ELi1ELb0EEENS1_21CollectiveEpilogueBwdISC_SD_SF_Li256ELb1ELb0ELi1EEENS1_25SingleTileBwdLPTSchedulerILb1ELi128ELb1EEEEEEEEEvNT_6ParamsE,(.L_x_7311 - _ZN7cutlass13device_kernelIN5flash11enable_sm90INS1_16FlashAttnBwdSm90INS1_25CollectiveMainloopBwdSm90ILi2ELi2ELi2EN4cute5tupleIJNS5_1CILi1EEES8_S8_EEENS6_IJNS7_ILi64EEENS7_ILi128EEESB_EEENS_10bfloat16_tEfNS_4arch4Sm90ELb1ELb0ELb1ELb1ELb1ELb1ELb0ELb0ELi2ELi1ELi2ELi1ELb0EEENS1_21CollectiveEpilogueBwdISC_SD_SF_Li256ELb1ELb0ELi1EEENS1_25SingleTileBwdLPTSchedulerILb1ELi128ELb1EEEEEEEEEvNT_6ParamsE)
        .other          _ZN7cutlass13device_kernelIN5flash11enable_sm90INS1_16FlashAttnBwdSm90INS1_25CollectiveMainloopBwdSm90ILi2ELi2ELi2EN4cute5tupleIJNS5_1CILi1EEES8_S8_EEENS6_IJNS7_ILi64EEENS7_ILi128EEESB_EEENS_10bfloat16_tEfNS_4arch4Sm90ELb1ELb0ELb1ELb1ELb1ELb1ELb0ELb0ELi2ELi1ELi2ELi1ELb0EEENS1_21CollectiveEpilogueBwdISC_SD_SF_Li256ELb1ELb0ELi1EEENS1_25SingleTileBwdLPTSchedulerILb1ELi128ELb1EEEEEEEEEvNT_6ParamsE,@"STO_CUDA_ENTRY STV_DEFAULT"
_ZN7cutlass13device_kernelIN5flash11enable_sm90INS1_16FlashAttnBwdSm90INS1_25CollectiveMainloopBwdSm90ILi2ELi2ELi2EN4cute5tupleIJNS5_1CILi1EEES8_S8_EEENS6_IJNS7_ILi64EEENS7_ILi128EEESB_EEENS_10bfloat16_tEfNS_4arch4Sm90ELb1ELb0ELb1ELb1ELb1ELb1ELb0ELb0ELi2ELi1ELi2ELi1ELb0EEENS1_21CollectiveEpilogueBwdISC_SD_SF_Li256ELb1ELb0ELi1EEENS1_25SingleTileBwdLPTSchedulerILb1ELi128ELb1EEEEEEEEEvNT_6ParamsE:
        /* <DEDUP_REMOVED lines=24> */
.L_x_3106:
[----:B------:R-:W-:Y:S05]  /*0180*/  BSYNC B0 ;  /* 0x0000000000007941 */ /* 0x000fea0003800000 */
.L_x_3105:
        /* <DEDUP_REMOVED lines=37> */
.L_x_3107:
        /* <DEDUP_REMOVED lines=22> */
.L_x_3108:
[----:B------:R-:W-:Y:S01]  /*0540*/  PLOP3.LUT P0, PT, PT, PT, UP0, 0x80, 0x0 ;  /* 0x000000000000781c */ /* 0x000fe20003f0f008 */
[----:B------:R-:W-:Y:S01]  /*0550*/  NOP ;  /* 0x0000000000007918 */ /* 0x000fe20000000000 */
[----:B------:R-:W-:Y:S01]  /*0560*/  ULDC.64 UR46, c[0x0][0x208] ;  /* 0x00008200002e7ab9 */ /* 0x000fe20000000a00 */
[----:B------:R-:W-:Y:S01]  /*0570*/  BSSY B6, `(.L_x_3109) ;  /* 0x0000c97000067945 */ /* 0x000fe20003800000 */
[----:B-12-4-:R-:W-:Y:S09]  /*0580*/  BAR.SYNC.DEFER_BLOCKING 0x0 ;  /* 0x0000000000007b1d */ /* 0x016ff20000010000 */
[----:B------:R-:W-:Y:S05]  /*0590*/  @!P0 BRA `(.L_x_3110) ;  /* 0x0000008000588947 */ /* 0x000fea0003800000 */
.L_x_3111:
        /* <DEDUP_REMOVED lines=32> */
.L_x_3112:
[----:B------:R-:W-:Y:S01]  /*07a0*/  ULDC UR8, c[0x0][0x8c4] ;  /* 0x0002310000087ab9 */ /* 0x000fe20000000800 */
[----:B------:R-:W-:Y:S01]  /*07b0*/  UMOV UR7, UR9 ;  /* 0x0000000900077c82 */ /* 0x000fe20008000000 */
[----:B------:R-:W-:-:S11]  /*07c0*/  UISETP.NE.AND UP0, UPT, UR8, 0x1, UPT ;  /* 0x000000010800788c */ /* 0x000fd6000bf05270 */
[----:B------:R-:W-:Y:S02]  /*07d0*/  @UP0 ULDC.64 UR10, c[0x0][0x8c8] ;  /* 0x00023200000a0ab9 */ /* 0x000fe40000000a00 */
[----:B------:R-:W-:-:S04]  /*07e0*/  UIMAD.WIDE.U32 UR4, UR9, UR10, URZ ;  /* 0x0000000a090472a5 */ /* 0x000fc8000f8e003f */
[----:B------:R-:W-:-:S04]  /*07f0*/  @UP0 USHF.R.U32.HI UR7, URZ, UR11, UR5 ;  /* 0x0000000b3f070299 */ /* 0x000fc80008011605 */
[----:B------:R-:W-:-:S12]  /*0800*/  UIMAD UR4, UR7, UR8, URZ ;  /* 0x00000008070472a4 */ /* 0x000fd8000f8e023f */
.L_x_3113:
        /* <DEDUP_REMOVED lines=23> */
.L_x_3114:
        /* <DEDUP_REMOVED lines=14> */
.L_x_3116:
[----:B------:R-:W-:-:S05]  /*0a60*/  ULDC UR4, c[0x0][0x8ec] ;  /* 0x00023b0000047ab9 */ /* 0x000fca0000000800 */
.L_x_3115:
[----:B------:R-:W-:Y:S02]  /*0a70*/  UIADD3 UR4, UR4, 0x7f, URZ ;  /* 0x0000007f04047890 */ /* 0x000fe4000fffe03f */
[----:B------:R-:W-:Y:S02]  /*0a80*/  ULOP3.LUT UR39, URZ, UR7, URZ, 0x33, !UPT ;  /* 0x000000073f277292 */ /* 0x000fe4000f8e333f */
[----:B------:R-:W-:-:S04]  /*0a90*/  USHF.R.S32.HI UR5, URZ, 0x1f, UR4 ;  /* 0x0000001f3f057899 */ /* 0x000fc80008011404 */
[----:B------:R-:W-:-:S04]  /*0aa0*/  ULEA.HI UR5, UR5, UR4, URZ, 0x7 ;  /* 0x0000000405057291 */ /* 0x000fc8000f8f383f */
[----:B------:R-:W-:-:S04]  /*0ab0*/  USHF.R.S32.HI UR5, URZ, 0x7, UR5 ;  /* 0x000000073f057899 */ /* 0x000fc80008011405 */
[----:B------:R-:W-:Y:S02]  /*0ac0*/  UISETP.GT.AND UP0, UPT, UR5, UR7, UPT ;  /* 0x000000070500728c */ /* 0x000fe4000bf04270 */
[----:B------:R-:W-:Y:S02]  /*0ad0*/  UIADD3 UR39, UR5, UR39, URZ ;  /* 0x0000002705277290 */ /* 0x000fe4000fffe03f */
[----:B------:R-:W-:-:S06]  /*0ae0*/  USEL UR37, UR37, 0xffffffff, UP0 ;  /* 0xffffffff25257887 */ /* 0x000fcc0008000000 */
        /* <DEDUP_REMOVED lines=14> */
.L_x_3118:
        /* <DEDUP_REMOVED lines=14> */
.L_x_3119:
        /* <DEDUP_REMOVED lines=11> */
.L_x_3120:
        /* <DEDUP_REMOVED lines=13> */
.L_x_3121:
        /* <DEDUP_REMOVED lines=104> */
.L_x_3124:
        /* <DEDUP_REMOVED lines=15> */
.L_x_3123:
        /* <DEDUP_REMOVED lines=23> */
.L_x_3126:
        /* <DEDUP_REMOVED lines=15> */
.L_x_3125:
        /* <DEDUP_REMOVED lines=8> */
.L_x_3289:
        /* <DEDUP_REMOVED lines=15> */
.L_x_3128:
        /* <DEDUP_REMOVED lines=104> */
.L_x_3140:
[----:B------:R-:W-:-:S05]  /*1ff0*/  IMAD.U32 R0, RZ, RZ, UR38 ;  /* 0x00000026ff007e24 */ /* 0x000fca000f8e00ff */
[----:B------:R-:W-:-:S04]  /*2000*/  LOP3.LUT R0, R0, 0x1, RZ, 0xfc, !PT ;  /* 0x0000000100007812 */ /* 0x000fc800078efcff */
[----:B------:R-:W-:-:S13]  /*2010*/  ISETP.NE.AND P0, PT, R0, 0x3, PT ;  /* 0x000000030000780c */ /* 0x000fda0003f05270 */
[----:B------:R-:W-:Y:S05]  /*2020*/  @!P0 BRA `(.L_x_3130) ;  /* 0x0000000000048947 */ /* 0x000fea0003800000 */
[----:B------:R-:W-:Y:S01]  /*2030*/  BPT.TRAP 0x1 ;  /* 0x000000040000795c */ /* 0x000fe20000300000 */
.L_x_3130:
        /* <DEDUP_REMOVED lines=8> */
.L_x_3131:
[----:B---3--:R-:W-:Y:S05]  /*20c0*/  @P1 BRA `(.L_x_3132) ;  /* 0x0000000000081947 */ /* 0x008fea0003800000 */
[----:B------:R-:W3:Y:S02]  /*20d0*/  SYNCS.PHASECHK.TRANS64.TRYWAIT P1, [R0+URZ+0x30810], R209 ;  /* 0x030810d1000075a7 */ /* 0x000ee4000802017f */
[----:B---3--:R-:W-:Y:S05]  /*20e0*/  @!P1 BRA `(.L_x_3133) ;  /* 0x000000ac00c09947 */ /* 0x008fea0003800000 */
.L_x_3132:
        /* <DEDUP_REMOVED lines=84> */
.L_x_3134:
[----:B------:R1:W1:Y:S01]  /*2630*/  SYNCS.PHASECHK.TRANS64.TRYWAIT P1, [R0+URZ+0x30830], R209 ;  /* 0x030830d1000075a7 */ /* 0x000262000802017f */
[----:B------:R-:W-:Y:S05]  /*2640*/  @!P0 BRA `(.L_x_3135) ;  /* 0x0000000000048947 */ /* 0x000fea0003800000 */
[----:B------:R-:W-:Y:S01]  /*2650*/  BPT.TRAP 0x1 ;  /* 0x000000040000795c */ /* 0x000fe20000300000 */
.L_x_3135:
        /* <DEDUP_REMOVED lines=54> */
.L_x_3136:
        /* <DEDUP_REMOVED lines=492> */
.L_x_3138:
        /* <DEDUP_REMOVED lines=49> */
.L_x_3139:
        /* <DEDUP_REMOVED lines=78> */
.L_x_3122:
        /* <DEDUP_REMOVED lines=163> */
.L_x_3142:
        /* <DEDUP_REMOVED lines=60> */
.L_x_3144:
[----:B------:R-:W-:Y:S05]  /*5e60*/  BSYNC B0 ;  /* 0x0000000000007941 */ /* 0x000fea0003800000 */
.L_x_3143:
        /* <DEDUP_REMOVED lines=15> */
.L_x_3146:
[----:B------:R-:W-:Y:S05]  /*5f60*/  BSYNC B0 ;  /* 0x0000000000007941 */ /* 0x000fea0003800000 */
.L_x_3145:
        /* <DEDUP_REMOVED lines=18> */
.L_x_3148:
[----:B------:R-:W-:Y:S05]  /*6090*/  BSYNC B0 ;  /* 0x0000000000007941 */ /* 0x000fea0003800000 */
.L_x_3147:
        /* <DEDUP_REMOVED lines=17> */
.L_x_3150:
[----:B------:R-:W-:Y:S05]  /*61b0*/  BSYNC B0 ;  /* 0x0000000000007941 */ /* 0x000fea0003800000 */
.L_x_3149:
        /* <DEDUP_REMOVED lines=18> */
.L_x_3152:
[----:B------:R-:W-:Y:S05]  /*62e0*/  BSYNC B0 ;  /* 0x0000000000007941 */ /* 0x000fea0003800000 */
.L_x_3151:
        /* <DEDUP_REMOVED lines=18> */
.L_x_3154:
[----:B------:R-:W-:Y:S05]  /*6410*/  BSYNC B0 ;  /* 0x0000000000007941 */ /* 0x000fea0003800000 */
.L_x_3153:
        /* <DEDUP_REMOVED lines=19> */
.L_x_3156:
[----:B------:R-:W-:Y:S05]  /*6550*/  BSYNC B0 ;  /* 0x0000000000007941 */ /* 0x000fea0003800000 */
.L_x_3155:
        /* <DEDUP_REMOVED lines=18> */
.L_x_3158:
[----:B------:R-:W-:Y:S05]  /*6680*/  BSYNC B0 ;  /* 0x0000000000007941 */ /* 0x000fea0003800000 */
.L_x_3157:
        /* <DEDUP_REMOVED lines=39> */
.L_x_3160:
[----:B------:R-:W-:Y:S05]  /*6900*/  BSYNC B0 ;  /* 0x0000000000007941 */ /* 0x000fea0003800000 */
.L_x_3159:
        /* <DEDUP_REMOVED lines=17> */
.L_x_3162:
[----:B------:R-:W-:Y:S05]  /*6a20*/  BSYNC B0 ;  /* 0x0000000000007941 */ /* 0x000fea0003800000 */
.L_x_3161:
        /* <DEDUP_REMOVED lines=15> */
.L_x_3164:
[----:B------:R-:W-:Y:S05]  /*6b20*/  BSYNC B0 ;  /* 0x0000000000007941 */ /* 0x000fea0003800000 */
.L_x_3163:
        /* <DEDUP_REMOVED lines=15> */
.L_x_3166:
[----:B------:R-:W-:Y:S05]  /*6c20*/  BSYNC B0 ;  /* 0x0000000000007941 */ /* 0x000fea0003800000 */
.L_x_3165:
        /* <DEDUP_REMOVED lines=15> */
.L_x_3168:
[----:B------:R-:W-:Y:S05]  /*6d20*/  BSYNC B0 ;  /* 0x0000000000007941 */ /* 0x000fea0003800000 */
.L_x_3167:
        /* <DEDUP_REMOVED lines=15> */
.L_x_3170:
[----:B------:R-:W-:Y:S05]  /*6e20*/  BSYNC B0 ;  /* 0x0000000000007941 */ /* 0x000fea0003800000 */
.L_x_3169:
        /* <DEDUP_REMOVED lines=15> */
.L_x_3172:
[----:B------:R-:W-:Y:S05]  /*6f20*/  BSYNC B0 ;  /* 0x0000000000007941 */ /* 0x000fea0003800000 */
.L_x_3171:
        /* <DEDUP_REMOVED lines=15> */
.L_x_3141:
        /* <DEDUP_REMOVED lines=40> */
.L_x_3173:
        /* <DEDUP_REMOVED lines=50> */
.L_x_3175:
[----:B------:R-:W-:Y:S05]  /*75c0*/  BSYNC B0 ;  /* 0x0000000000007941 */ /* 0x000fea0003800000 */
.L_x_3174:
        /* <DEDUP_REMOVED lines=16> */
.L_x_3177:
[----:B------:R-:W-:Y:S05]  /*76d0*/  BSYNC B0 ;  /* 0x0000000000007941 */ /* 0x000fea0003800000 */
.L_x_3176:
        /* <DEDUP_REMOVED lines=16> */
.L_x_3179:
[----:B------:R-:W-:Y:S05]  /*77e0*/  BSYNC B0 ;  /* 0x0000000000007941 */ /* 0x000fea0003800000 */
.L_x_3178:
        /* <DEDUP_REMOVED lines=17> */
.L_x_3181:
[----:B------:R-:W-:Y:S05]  /*7900*/  BSYNC B0 ;  /* 0x0000000000007941 */ /* 0x000fea0003800000 */
.L_x_3180:
        /* <DEDUP_REMOVED lines=16> */
.L_x_3183:
[----:B------:R-:W-:Y:S05]  /*7a10*/  BSYNC B0 ;  /* 0x0000000000007941 */ /* 0x000fea0003800000 */
.L_x_3182:
        /* <DEDUP_REMOVED lines=17> */
.L_x_3185:
[----:B------:R-:W-:Y:S05]  /*7b30*/  BSYNC B0 ;  /* 0x0000000000007941 */ /* 0x000fea0003800000 */
.L_x_3184:
        /* <DEDUP_REMOVED lines=18> */
.L_x_3187:
[----:B------:R-:W-:Y:S05]  /*7c60*/  BSYNC B0 ;  /* 0x0000000000007941 */ /* 0x000fea0003800000 */
.L_x_3186:
        /* <DEDUP_REMOVED lines=17> */
.L_x_3189:
[----:B------:R-:W-:Y:S05]  /*7d80*/  BSYNC B0 ;  /* 0x0000000000007941 */ /* 0x000fea0003800000 */
.L_x_3188:
        /* <DEDUP_REMOVED lines=38> */
.L_x_3191:
[----:B------:R-:W-:Y:S05]  /*7ff0*/  BSYNC B0 ;  /* 0x0000000000007941 */ /* 0x000fea0003800000 */
.L_x_3190:
        /* <DEDUP_REMOVED lines=16> */
.L_x_3193:
[----:B------:R-:W-:Y:S05]  /*8100*/  BSYNC B0 ;  /* 0x0000000000007941 */ /* 0x000fea0003800000 */
.L_x_3192:
        /* <DEDUP_REMOVED lines=15> */
.L_x_3195:
[----:B------:R-:W-:Y:S05]  /*8200*/  BSYNC B0 ;  /* 0x0000000000007941 */ /* 0x000fea0003800000 */
.L_x_3194:
        /* <DEDUP_REMOVED lines=15> */
.L_x_3197:
[----:B------:R-:W-:Y:S05]  /*8300*/  BSYNC B0 ;  /* 0x0000000000007941 */ /* 0x000fea0003800000 */
.L_x_3196:
        /* <DEDUP_REMOVED lines=15> */
.L_x_3199:
[----:B------:R-:W-:Y:S05]  /*8400*/  BSYNC B0 ;  /* 0x0000000000007941 */ /* 0x000fea0003800000 */
.L_x_3198:
        /* <DEDUP_REMOVED lines=15> */
.L_x_3201:
[----:B------:R-:W-:Y:S05]  /*8500*/  BSYNC B0 ;  /* 0x0000000000007941 */ /* 0x000fea0003800000 */
.L_x_3200:
        /* <DEDUP_REMOVED lines=15> */
.L_x_3203:
[----:B------:R-:W-:Y:S05]  /*8600*/  BSYNC B0 ;  /* 0x0000000000007941 */ /* 0x000fea0003800000 */
.L_x_3202:
        /* <DEDUP_REMOVED lines=15> */
.L_x_3110:
        /* <DEDUP_REMOVED lines=29> */
.L_x_3205:
[----:B------:R-:W-:Y:S01]  /*88d0*/  ULDC UR9, c[0x0][0x8c4] ;  /* 0x0002310000097ab9 */ /* 0x000fe20000000800 */
[----:B------:R-:W-:Y:S01]  /*88e0*/  UMOV UR7, UR8 ;  /* 0x0000000800077c82 */ /* 0x000fe20008000000 */
[----:B------:R-:W-:-:S11]  /*88f0*/  UISETP.NE.AND UP0, UPT, UR9, 0x1, UPT ;  /* 0x000000010900788c */ /* 0x000fd6000bf05270 */
[----:B------:R-:W-:Y:S02]  /*8900*/  @UP0 ULDC.64 UR10, c[0x0][0x8c8] ;  /* 0x00023200000a0ab9 */ /* 0x000fe40000000a00 */
[----:B------:R-:W-:-:S04]  /*8910*/  UIMAD.WIDE.U32 UR4, UR8, UR10, URZ ;  /* 0x0000000a080472a5 */ /* 0x000fc8000f8e003f */
[----:B------:R-:W-:-:S04]  /*8920*/  @UP0 USHF.R.U32.HI UR7, URZ, UR11, UR5 ;  /* 0x0000000b3f070299 */ /* 0x000fc80008011605 */
[----:B------:R-:W-:-:S12]  /*8930*/  UIMAD UR4, UR7, UR9, URZ ;  /* 0x00000009070472a4 */ /* 0x000fd8000f8e023f */
.L_x_3206:
        /* <DEDUP_REMOVED lines=23> */
.L_x_3207:
        /* <DEDUP_REMOVED lines=13> */
.L_x_3209:
[----:B------:R-:W-:-:S05]  /*8b80*/  ULDC UR4, c[0x0][0x8ec] ;  /* 0x00023b0000047ab9 */ /* 0x000fca0000000800 */
.L_x_3208:
[----:B------:R-:W-:-:S04]  /*8b90*/  UIADD3 UR4, UR4, 0x7f, URZ ;  /* 0x0000007f04047890 */ /* 0x000fc8000fffe03f */
[----:B------:R-:W-:-:S04]  /*8ba0*/  USHF.R.S32.HI UR5, URZ, 0x1f, UR4 ;  /* 0x0000001f3f057899 */ /* 0x000fc80008011404 */
[----:B------:R-:W-:-:S04]  /*8bb0*/  ULEA.HI UR5, UR5, UR4, URZ, 0x7 ;  /* 0x0000000405057291 */ /* 0x000fc8000f8f383f */
[----:B------:R-:W-:-:S04]  /*8bc0*/  USHF.R.S32.HI UR5, URZ, 0x7, UR5 ;  /* 0x000000073f057899 */ /* 0x000fc80008011405 */
[----:B------:R-:W-:Y:S02]  /*8bd0*/  UISETP.GT.AND UP0, UPT, UR5, UR7, UPT ;  /* 0x000000070500728c */ /* 0x000fe4000bf04270 */
[----:B------:R-:W-:Y:S02]  /*8be0*/  ULOP3.LUT UR7, URZ, UR7, URZ, 0x33, !UPT ;  /* 0x000000073f077292 */ /* 0x000fe4000f8e333f */
[----:B------:R-:W-:Y:S02]  /*8bf0*/  USEL UR10, UR10, 0xffffffff, UP0 ;  /* 0xffffffff0a0a7887 */ /* 0x000fe40008000000 */
[----:B------:R-:W-:-:S04]  /*8c00*/  UIADD3 UR7, UR5, UR7, URZ ;  /* 0x0000000705077290 */ /* 0x000fc8000fffe03f */
        /* <DEDUP_REMOVED lines=40> */
.L_x_3210:
        /* <DEDUP_REMOVED lines=13> */
.L_x_3211:
        /* <DEDUP_REMOVED lines=12> */
.L_x_3212:
[----:B------:R-:W-:Y:S01]  /*9020*/  ULEA UR8, UR7, UR14, 0x7 ;  /* 0x0000000e07087291 */ /* 0x000fe2000f8e383f */
[----:B------:R-:W-:-:S03]  /*9030*/  ULDC UR9, c[0x0][0x74c] ;  /* 0x0001d30000097ab9 */ /* 0x000fc60000000800 */
[----:B------:R-:W-:Y:S02]  /*9040*/  UIADD3 UR9, UR8, -UR9, -UR11 ;  /* 0x8000000908097290 */ /* 0x000fe4000fffe80b */
        /* <DEDUP_REMOVED lines=13> */
[----:B------:R-:W1:Y:S01]  /*9120*/  S2R R0, SR_TID.X ;  /* 0x0000000000007919 */ /* 0x000e620000002100 */
[----:B------:R-:W-:Y:S01]  /*9130*/  UIMAD UR16, UR20, UR18, URZ ;  /* 0x00000012141072a4 */ /* 0x000fe2000f8e023f */
[----:B------:R-:W-:Y:S01]  /*9140*/  LOP3.LUT R8, RZ, UR7, RZ, 0x33, !PT ;  /* 0x00000007ff087c12 */ /* 0x000fe2000f8e33ff */
[----:B------:R-:W-:Y:S02]  /*9150*/  USHF.R.S32.HI UR15, URZ, 0x1f, UR10 ;  /* 0x0000001f3f0f7899 */ /* 0x000fe4000801140a */
[----:B------:R-:W-:Y:S02]  /*9160*/  UIMAD UR17, UR6, UR19, UR16 ;  /* 0x00000013061172a4 */ /* 0x000fe4000f8e0210 */
[----:B------:R-:W-:Y:S02]  /*9170*/  UIADD3 UR19, UR11, 0x7f, URZ ;  /* 0x0000007f0b137890 */ /* 0x000fe4000fffe03f */
[----:B------:R-:W-:Y:S01]  /*9180*/  UIMAD.WIDE.U32 UR8, UR6, UR18, URZ ;  /* 0x00000012060872a5 */ /* 0x000fe2000f8e003f */
[----:B------:R-:W-:Y:S01]  /*9190*/  ULDC UR21, c[0x0][0x288] ;  /* 0x0000a20000157ab9 */ /* 0x000fe20000000800 */
[----:B------:R-:W-:-:S02]  /*91a0*/  UIADD3 UR16, UR12, -UR13, URZ ;  /* 0x8000000d0c107290 */ /* 0x000fc4000fffe03f */
[----:B------:R-:W-:Y:S01]  /*91b0*/  UIADD3 UR14, UR11, 0xbf, -UR14 ;  /* 0x000000bf0b0e7890 */ /* 0x000fe2000fffe80e */
[----:B------:R-:W-:Y:S01]  /*91c0*/  ULDC UR22, c[0x0][0x760] ;  /* 0x0001d80000167ab9 */ /* 0x000fe20000000800 */
[----:B------:R-:W-:Y:S02]  /*91d0*/  USEL UR29, UR10, URZ, !UP0 ;  /* 0x0000003f0a1d7287 */ /* 0x000fe4000c000000 */
[----:B------:R-:W-:Y:S02]  /*91e0*/  USEL UR23, UR15, URZ, !UP0 ;  /* 0x0000003f0f177287 */ /* 0x000fe4000c000000 */
[----:B------:R-:W-:Y:S02]  /*91f0*/  UIMAD UR18, UR10, UR21, URZ ;  /* 0x000000150a1272a4 */ /* 0x000fe4000f8e023f */
[----:B------:R-:W-:Y:S02]  /*9200*/  USHF.R.S32.HI UR11, URZ, 0x1f, UR19 ;  /* 0x0000001f3f0b7899 */ /* 0x000fe40008011413 */
[----:B------:R-:W-:-:S02]  /*9210*/  UIMAD UR15, UR21, UR22, URZ ;  /* 0x00000016150f72a4 */ /* 0x000fc4000f8e023f */
[----:B------:R-:W-:Y:S02]  /*9220*/  UIADD3 UR10, UP0, UR4, UR8, URZ ;  /* 0x00000008040a7290 */ /* 0x000fe4000ff1e03f */
[----:B------:R-:W-:Y:S02]  /*9230*/  UIADD3 UR17, UR9, UR17, URZ ;  /* 0x0000001109117290 */ /* 0x000fe4000fffe03f */
[----:B------:R-:W-:Y:S01]  /*9240*/  ULOP3.LUT UR21, UR16, 0x1, URZ, 0xc0, !UPT ;  /* 0x0000000110157892 */ /* 0x000fe2000f8ec03f */
[----:B-1----:R-:W-:Y:S01]  /*9250*/  LOP3.LUT R0, R0, 0x1f, RZ, 0xc0, !PT ;  /* 0x0000001f00007812 */ /* 0x002fe200078ec0ff */
[----:B------:R-:W-:Y:S02]  /*9260*/  ULEA.HI UR22, UR11, UR19, URZ, 0x7 ;  /* 0x000000130b167291 */ /* 0x000fe4000f8f383f */
[----:B------:R-:W-:Y:S02]  /*9270*/  UIADD3.X UR11, UR5, UR17, URZ, UP0, !UPT ;  /* 0x00000011050b7290 */ /* 0x000fe400087fe43f */
[----:B------:R-:W-:Y:S01]  /*9280*/  UISETP.NE.U32.AND UP0, UPT, UR21, 0x1, UPT ;  /* 0x000000011500788c */ /* 0x000fe2000bf05070 */
[----:B------:R-:W-:Y:S01]  /*9290*/  ULDC.64 UR30, c[0x0][0x2e0] ;  /* 0x0000b800001e7ab9 */ /* 0x000fe20000000a00 */
[----:B------:R-:W-:-:S02]  /*92a0*/  UIADD3 UR16, UP1, UR6, UR18, URZ ;  /* 0x0000001206107290 */ /* 0x000fc4000ff3e03f */
[----:B------:R-:W-:Y:S02]  /*92b0*/  UIMAD UR6, UR23, UR30, URZ ;  /* 0x0000001e170672a4 */ /* 0x000fe4000f8e023f */
[----:B------:R-:W-:Y:S01]  /*92c0*/  PLOP3.LUT P1, PT, PT, PT, UP0, 0x80, 0x0 ;  /* 0x000000000000781c */ /* 0x000fe20003f2f008 */
[----:B------:R-:W-:Y:S02]  /*92d0*/  UIMAD.WIDE.U32 UR10, UR29, UR30, UR10 ;  /* 0x0000001e1d0a72a5 */ /* 0x000fe4000f8e000a */
[----:B------:R-:W-:Y:S01]  /*92e0*/  UIMAD UR21, UR29, UR31, UR6 ;  /* 0x0000001f1d1572a4 */ /* 0x000fe2000f8e0206 */
[----:B------:R-:W-:Y:S01]  /*92f0*/  ELECT P0, URZ, PT ;  /* 0x00000000003f782f */ /* 0x000fe20003800000 */
[----:B------:R-:W-:Y:S02]  /*9300*/  ULEA.HI.X.SX32 UR20, UR18, UR20, 0x1, UP1 ;  /* 0x0000001412147291 */ /* 0x000fe400088f0e3f */
[----:B------:R-:W-:Y:S02]  /*9310*/  USHF.R.S32.HI UR22, URZ, 0x7, UR22 ;  /* 0x000000073f167899 */ /* 0x000fe40008011416 */
[----:B------:R-:W-:-:S04]  /*9320*/  UIADD3 UR32, UR11, UR21, URZ ;  /* 0x000000150b207290 */ /* 0x000fc8000fffe03f */
[----:B------:R-:W-:Y:S08]  /*9330*/  @P1 BRA `(.L_x_3213) ;  /* 0x0000000400881947 */ /* 0x000ff00003800000 */
        /* <DEDUP_REMOVED lines=18> */
.L_x_3216:
[----:B------:R-:W2:Y:S04]  /*9460*/  LDG.E.STRONG.GPU R4, desc[UR46][R2.64] ;  /* 0x0000002e02047981 */ /* 0x000ea8000c1ef900 */
[----:B--2---:R-:W-:Y:S01]  /*9470*/  CCTL.IVALL ;  /* 0x00000000ff00798f */ /* 0x004fe20002000000 */
[----:B------:R-:W-:Y:S05]  /*9480*/  YIELD ;  /* 0x0000000000007946 */ /* 0x000fea0003800000 */
[----:B------:R-:W-:-:S13]  /*9490*/  ISETP.NE.AND P1, PT, R4, R5, PT ;  /* 0x000000050400720c */ /* 0x000fda0003f25270 */
[----:B------:R-:W-:Y:S05]  /*94a0*/  @P1 BRA `(.L_x_3216) ;  /* 0xfffffffc00ec1947 */ /* 0x000fea000383ffff */
.L_x_3215:
[----:B------:R-:W-:Y:S05]  /*94b0*/  BSYNC B0 ;  /* 0x0000000000007941 */ /* 0x000fea0003800000 */
.L_x_3214:
[----:B------:R-:W-:-:S03]  /*94c0*/  UMOV UR6, 0xffffffff ;  /* 0xffffffff00067882 */ /* 0x000fc60000000000 */
[----:B------:R-:W-:Y:S05]  /*94d0*/  BRA.DIV UR6, `(.L_x_3217) ;  /* 0x0000003a06ec7947 */ /* 0x000fea000b800000 */
[----:B------:R-:W-:Y:S01]  /*94e0*/  NOP ;  /* 0x0000000000007918 */ /* 0x000fe20000000000 */
.L_x_3292:
        /* <DEDUP_REMOVED lines=22> */
.L_x_3219:
[----:B------:R-:W-:Y:S05]  /*9650*/  BSYNC B0 ;  /* 0x0000000000007941 */ /* 0x000fea0003800000 */
.L_x_3218:
        /* <DEDUP_REMOVED lines=9> */
[----:B------:R-:W-:Y:S02]  /*96f0*/  UIADD3 UR24, UP0, UR6, UR10, URZ ;  /* 0x0000000a06187290 */ /* 0x000fe4000ff1e03f */
[----:B-1----:R-:W-:Y:S02]  /*9700*/  ULEA UR23, UR23, UR7, 0x18 ;  /* 0x0000000717177291 */ /* 0x002fe4000f8ec03f */
[----:B------:R-:W-:Y:S02]  /*9710*/  ULEA.HI.X.SX32 UR7, UR6, UR32, 0x1, UP0 ;  /* 0x0000002006077291 */ /* 0x000fe400080f0e3f */
        /* <DEDUP_REMOVED lines=8> */
.L_x_3221:
[----:B------:R-:W-:Y:S05]  /*97a0*/  BSYNC B0 ;  /* 0x0000000000007941 */ /* 0x000fea0003800000 */
.L_x_3220:
[----:B------:R-:W-:Y:S06]  /*97b0*/  BAR.ARV 0xa, 0xa0 ;  /* 0x0282800000007b1d */ /* 0x000fec0000002000 */
[----:B------:R-:W-:Y:S04]  /*97c0*/  BSSY B0, `(.L_x_3222) ;  /* 0x0000003000007945 */ /* 0x000fe80003800000 */
[----:B------:R-:W-:Y:S05]  /*97d0*/  @!P0 BRA `(.L_x_3223) ;  /* 0x0000000000048947 */ /* 0x000fea0003800000 */
[----:B------:R-:W-:-:S04]  /*97e0*/  DEPBAR.LE SB0, 0x0 ;  /* 0x000080000000791a */ /* 0x000fc80000000000 */
.L_x_3223:
[----:B------:R-:W-:Y:S05]  /*97f0*/  BSYNC B0 ;  /* 0x0000000000007941 */ /* 0x000fea0003800000 */
.L_x_3222:
        /* <DEDUP_REMOVED lines=19> */
.L_x_3225:
[----:B------:R-:W-:Y:S05]  /*9930*/  BSYNC B0 ;  /* 0x0000000000007941 */ /* 0x000fea0003800000 */
.L_x_3224:
[----:B------:R-:W-:Y:S01]  /*9940*/  UIADD3 UR7, UR13, 0x1, URZ ;  /* 0x000000010d077890 */ /* 0x000fe2000fffe03f */
[----:B------:R-:W-:Y:S11]  /*9950*/  BRA `(.L_x_3226) ;  /* 0x0000000000047947 */ /* 0x000ff60003800000 */
.L_x_3213:
[----:B------:R-:W-:-:S05]  /*9960*/  UMOV UR7, UR13 ;  /* 0x0000000d00077c82 */ /* 0x000fca0008000000 */
.L_x_3226:
[----:B------:R-:W-:-:S04]  /*9970*/  UIADD3 UR6, UR13, 0x1, URZ ;  /* 0x000000010d067890 */ /* 0x000fc8000fffe03f */
[----:B------:R-:W-:-:S06]  /*9980*/  UISETP.NE.AND UP0, UPT, UR12, UR6, UPT ;  /* 0x000000060c00728c */ /* 0x000fcc000bf05270 */
[----:B------:R-:W-:-:S13]  /*9990*/  PLOP3.LUT P1, PT, PT, PT, UP0, 0x80, 0x0 ;  /* 0x000000000000781c */ /* 0x000fda0003f2f008 */
[----:B------:R-:W-:Y:S05]  /*99a0*/  @!P1 BRA `(.L_x_3117) ;  /* 0x00000034004c9947 */ /* 0x000fea0003800000 */
[----:B------:R-:W-:Y:S01]  /*99b0*/  UMOV UR18, UR8 ;  /* 0x0000000800127c82 */ /* 0x000fe20008000000 */
[----:B------:R-:W-:Y:S01]  /*99c0*/  UMOV UR19, UR17 ;  /* 0x0000001100137c82 */ /* 0x000fe20008000000 */
[----:B------:R-:W-:Y:S01]  /*99d0*/  ULDC.64 UR24, c[0x0][0x2c0] ;  /* 0x0000b00000187ab9 */ /* 0x000fe20000000a00 */
[----:B------:R-:W-:Y:S01]  /*99e0*/  UIMAD.WIDE.U32 UR18, UR29, UR30, UR18 ;  /* 0x0000001e1d1272a5 */ /* 0x000fe2000f8e0012 */
[----:B------:R-:W-:Y:S01]  /*99f0*/  UMOV UR23, UR7 ;  /* 0x0000000700177c82 */ /* 0x000fe20008000000 */
[----:B------:R-:W-:Y:S02]  /*9a00*/  UMOV UR6, URZ ;  /* 0x0000003f00067c82 */ /* 0x000fe40008000000 */
[----:B------:R-:W-:-:S04]  /*9a10*/  UIADD3 UR27, UP0, UR4, UR18, URZ ;  /* 0x00000012041b7290 */ /* 0x000fc8000ff1e03f */
[----:B------:R-:W-:Y:S02]  /*9a20*/  UIADD3.X UR18, UR5, UR21, UR19, UP0, !UPT ;  /* 0x0000001505127290 */ /* 0x000fe400087fe413 */
[----:B------:R-:W-:-:S04]  /*9a30*/  ULEA UR26, UP0, UR27, UR24, 0x2 ;  /* 0x000000181b1a7291 */ /* 0x000fc8000f80103f */
[----:B------:R-:W-:Y:S02]  /*9a40*/  ULEA.HI.X UR27, UR27, UR25, UR18, 0x2, UP0 ;  /* 0x000000191b1b7291 */ /* 0x000fe400080f1412 */
[----:B------:R-:W-:-:S04]  /*9a50*/  UIADD3 UR26, UP0, UR26, 0x4000, URZ ;  /* 0x000040001a1a7890 */ /* 0x000fc8000ff1e03f */
[----:B------:R-:W-:-:S12]  /*9a60*/  UIADD3.X UR27, URZ, UR27, URZ, UP0, !UPT ;  /* 0x0000001b3f1b7290 */ /* 0x000fd800087fe43f */
.L_x_3251:
        /* <DEDUP_REMOVED lines=18> */
.L_x_3229:
[----:B------:R-:W2:Y:S04]  /*9b90*/  LDG.E.STRONG.GPU R4, desc[UR46][R2.64] ;  /* 0x0000002e02047981 */ /* 0x000ea8000c1ef900 */
[----:B--2---:R-:W-:Y:S01]  /*9ba0*/  CCTL.IVALL ;  /* 0x00000000ff00798f */ /* 0x004fe20002000000 */
[----:B------:R-:W-:Y:S05]  /*9bb0*/  YIELD ;  /* 0x0000000000007946 */ /* 0x000fea0003800000 */
[----:B------:R-:W-:-:S13]  /*9bc0*/  ISETP.NE.AND P1, PT, R4, R5, PT ;  /* 0x000000050400720c */ /* 0x000fda0003f25270 */
[----:B------:R-:W-:Y:S05]  /*9bd0*/  @P1 BRA `(.L_x_3229) ;  /* 0xfffffffc00ec1947 */ /* 0x000fea000383ffff */
.L_x_3228:
[----:B------:R-:W-:Y:S05]  /*9be0*/  BSYNC B0 ;  /* 0x0000000000007941 */ /* 0x000fea0003800000 */
.L_x_3227:
[----:B------:R-:W-:-:S03]  /*9bf0*/  UMOV UR24, 0xffffffff ;  /* 0xffffffff00187882 */ /* 0x000fc60000000000 */
[----:B------:R-:W-:Y:S05]  /*9c00*/  BRA.DIV UR24, `(.L_x_3230) ;  /* 0x00000036183c7947 */ /* 0x000fea000b800000 */
[----:B------:R-:W-:Y:S01]  /*9c10*/  NOP ;  /* 0x0000000000007918 */ /* 0x000fe20000000000 */
.L_x_3295:
        /* <DEDUP_REMOVED lines=19> */
.L_x_3232:
[----:B------:R-:W-:Y:S05]  /*9d50*/  BSYNC B0 ;  /* 0x0000000000007941 */ /* 0x000fea0003800000 */
.L_x_3231:
        /* <DEDUP_REMOVED lines=15> */
.L_x_3234:
[----:B------:R-:W-:Y:S05]  /*9e50*/  BSYNC B0 ;  /* 0x0000000000007941 */ /* 0x000fea0003800000 */
.L_x_3233:
[----:B------:R-:W-:Y:S06]  /*9e60*/  BAR.ARV 0xa, 0xa0 ;  /* 0x0282800000007b1d */ /* 0x000fec0000002000 */
[----:B------:R-:W-:Y:S04]  /*9e70*/  BSSY B0, `(.L_x_3235) ;  /* 0x0000003000007945 */ /* 0x000fe80003800000 */
[----:B------:R-:W-:Y:S05]  /*9e80*/  @!P0 BRA `(.L_x_3236) ;  /* 0x0000000000048947 */ /* 0x000fea0003800000 */
[----:B------:R-:W-:-:S04]  /*9e90*/  DEPBAR.LE SB0, 0x0 ;  /* 0x000080000000791a */ /* 0x000fc80000000000 */
.L_x_3236:
[----:B------:R-:W-:Y:S05]  /*9ea0*/  BSYNC B0 ;  /* 0x0000000000007941 */ /* 0x000fea0003800000 */
.L_x_3235:
        /* <DEDUP_REMOVED lines=19> */
.L_x_3238:
[----:B------:R-:W-:Y:S05]  /*9fe0*/  BSYNC B0 ;  /* 0x0000000000007941 */ /* 0x000fea0003800000 */
.L_x_3237:
        /* <DEDUP_REMOVED lines=17> */
.L_x_3241:
[----:B------:R-:W2:Y:S04]  /*a100*/  LDG.E.STRONG.GPU R4, desc[UR46][R2.64] ;  /* 0x0000002e02047981 */ /* 0x000ea8000c1ef900 */
[----:B--2---:R-:W-:Y:S01]  /*a110*/  CCTL.IVALL ;  /* 0x00000000ff00798f */ /* 0x004fe20002000000 */
[----:B------:R-:W-:Y:S05]  /*a120*/  YIELD ;  /* 0x0000000000007946 */ /* 0x000fea0003800000 */
[----:B------:R-:W-:-:S13]  /*a130*/  ISETP.NE.AND P1, PT, R4, R5, PT ;  /* 0x000000050400720c */ /* 0x000fda0003f25270 */
[----:B------:R-:W-:Y:S05]  /*a140*/  @P1 BRA `(.L_x_3241) ;  /* 0xfffffffc00ec1947 */ /* 0x000fea000383ffff */
.L_x_3240:
[----:B------:R-:W-:Y:S05]  /*a150*/  BSYNC B0 ;  /* 0x0000000000007941 */ /* 0x000fea0003800000 */
.L_x_3239:
[----:B------:R-:W-:-:S03]  /*a160*/  UMOV UR18, 0xffffffff ;  /* 0xffffffff00127882 */ /* 0x000fc60000000000 */
[----:B------:R-:W-:Y:S05]  /*a170*/  BRA.DIV UR18, `(.L_x_3242) ;  /* 0x0000002e12fc7947 */ /* 0x000fea000b800000 */
[----:B------:R-:W-:Y:S01]  /*a180*/  NOP ;  /* 0x0000000000007918 */ /* 0x000fe20000000000 */
.L_x_3298:
        /* <DEDUP_REMOVED lines=15> */
.L_x_3244:
[----:B------:R-:W-:Y:S05]  /*a280*/  BSYNC B0 ;  /* 0x0000000000007941 */ /* 0x000fea0003800000 */
.L_x_3243:
        /* <DEDUP_REMOVED lines=15> */
.L_x_3246:
[----:B------:R-:W-:Y:S05]  /*a380*/  BSYNC B0 ;  /* 0x0000000000007941 */ /* 0x000fea0003800000 */
.L_x_3245:
[----:B------:R-:W-:Y:S06]  /*a390*/  BAR.ARV 0xa, 0xa0 ;  /* 0x0282800000007b1d */ /* 0x000fec0000002000 */
[----:B------:R-:W-:Y:S04]  /*a3a0*/  BSSY B0, `(.L_x_3247) ;  /* 0x0000003000007945 */ /* 0x000fe80003800000 */
[----:B------:R-:W-:Y:S05]  /*a3b0*/  @!P0 BRA `(.L_x_3248) ;  /* 0x0000000000048947 */ /* 0x000fea0003800000 */
[----:B------:R-:W-:-:S04]  /*a3c0*/  DEPBAR.LE SB0, 0x0 ;  /* 0x000080000000791a */ /* 0x000fc80000000000 */
.L_x_3248:
[----:B------:R-:W-:Y:S05]  /*a3d0*/  BSYNC B0 ;  /* 0x0000000000007941 */ /* 0x000fea0003800000 */
.L_x_3247:
        /* <DEDUP_REMOVED lines=19> */
.L_x_3250:
[----:B------:R-:W-:Y:S05]  /*a510*/  BSYNC B0 ;  /* 0x0000000000007941 */ /* 0x000fea0003800000 */
.L_x_3249:
[----:B------:R-:W-:Y:S02]  /*a520*/  UIADD3 UR7, UR7, 0x2, URZ ;  /* 0x0000000207077890 */ /* 0x000fe4000fffe03f */
[----:B------:R-:W-:Y:S02]  /*a530*/  UIADD3 UR6, UR6, 0x4000, URZ ;  /* 0x0000400006067890 */ /* 0x000fe4000fffe03f */
[----:B------:R-:W-:-:S06]  /*a540*/  UISETP.GE.AND UP0, UPT, UR7, UR12, UPT ;  /* 0x0000000c0700728c */ /* 0x000fcc000bf06270 */
[----:B------:R-:W-:-:S13]  /*a550*/  PLOP3.LUT P1, PT, PT, PT, UP0, 0x80, 0x0 ;  /* 0x000000000000781c */ /* 0x000fda0003f2f008 */
[----:B------:R-:W-:Y:S05]  /*a560*/  @!P1 BRA `(.L_x_3251) ;  /* 0xfffffff400409947 */ /* 0x000fea000383ffff */
[----:B------:R-:W-:Y:S05]  /*a570*/  BRA `(.L_x_3117) ;  /* 0x0000002800587947 */ /* 0x000fea0003800000 */
.L_x_3204:
[----:B------:R-:W1:Y:S01]  /*a580*/  LDC R5, c[0x0][0x8d0] ;  /* 0x00023400ff057b82 */ /* 0x000e620000000800 */
[----:B------:R-:W2:Y:S01]  /*a590*/  S2R R3, SR_CTAID.X ;  /* 0x0000000000037919 */ /* 0x000ea20000002500 */
[----:B------:R-:W-:Y:S01]  /*a5a0*/  ULDC UR4, c[0x0][0x8e8] ;  /* 0x00023a0000047ab9 */ /* 0x000fe20000000800 */
[----:B-1----:R-:W-:Y:S01]  /*a5b0*/  ISETP.NE.AND P0, PT, R5, 0x1, PT ;  /* 0x000000010500780c */ /* 0x002fe20003f05270 */
[----:B--2---:R-:W-:-:S12]  /*a5c0*/  IMAD.MOV.U32 R2, RZ, RZ, R3 ;  /* 0x000000ffff027224 */ /* 0x004fd800078e0003 */
[----:B------:R-:W1:Y:S08]  /*a5d0*/  @P0 LDC R0, c[0x0][0x8d4] ;  /* 0x00023500ff000b82 */ /* 0x000e700000000800 */
[----:B------:R-:W2:Y:S01]  /*a5e0*/  @P0 LDC R7, c[0x0][0x8d8] ;  /* 0x00023600ff070b82 */ /* 0x000ea20000000800 */
[----:B-1----:R-:W-:-:S05]  /*a5f0*/  @P0 IMAD.HI.U32 R0, R3, R0, RZ ;  /* 0x0000000003000227 */ /* 0x002fca00078e00ff */
[----:B--2---:R-:W-:-:S04]  /*a600*/  @P0 SHF.R.U32.HI R2, RZ, R7, R0 ;  /* 0x00000007ff020219 */ /* 0x004fc80000011600 */
[----:B------:R-:W-:Y:S01]  /*a610*/  ISETP.GE.AND P0, PT, R2, UR4, PT ;  /* 0x0000000402007c0c */ /* 0x000fe2000bf06270 */
[----:B------:R-:W-:-:S04]  /*a620*/  IMAD.MOV R0, RZ, RZ, -R2 ;  /* 0x000000ffff007224 */ /* 0x000fc800078e0a02 */
[----:B------:R-:W-:-:S08]  /*a630*/  IMAD R5, R5, R0, R3 ;  /* 0x0000000005057224 */ /* 0x000fd000078e0203 */
[----:B------:R-:W-:Y:S05]  /*a640*/  @!P0 BRA `(.L_x_3252) ;  /* 0x0000000000208947 */ /* 0x000fea0003800000 */
[----:B------:R-:W1:Y:S01]  /*a650*/  LDC R3, c[0x0][0x8dc] ;  /* 0x00023700ff037b82 */ /* 0x000e620000000800 */
[----:B------:R-:W-:Y:S01]  /*a660*/  IMAD.MOV.U32 R0, RZ, RZ, R5 ;  /* 0x000000ffff007224 */ /* 0x000fe200078e0005 */
[----:B-1----:R-:W-:-:S13]  /*a670*/  ISETP.NE.AND P0, PT, R3, 0x1, PT ;  /* 0x000000010300780c */ /* 0x002fda0003f05270 */
[----:B------:R-:W1:Y:S02]  /*a680*/  @P0 LDC.64 R6, c[0x0][0x8e0] ;  /* 0x00023800ff060b82 */ /* 0x000e640000000a00 */
[----:B-1----:R-:W-:-:S05]  /*a690*/  @P0 IMAD.HI.U32 R4, R5, R6, RZ ;  /* 0x0000000605040227 */ /* 0x002fca00078e00ff */
[----:B------:R-:W-:-:S05]  /*a6a0*/  @P0 SHF.R.U32.HI R0, RZ, R7, R4 ;  /* 0x00000007ff000219 */ /* 0x000fca0000011604 */
[----:B------:R-:W-:Y:S01]  /*a6b0*/  IMAD R3, R0, R3, RZ ;  /* 0x0000000300037224 */ /* 0x000fe200078e02ff */
[----:B------:R-:W-:Y:S06]  /*a6c0*/  BRA `(.L_x_3253) ;  /* 0x00000000001c7947 */ /* 0x000fec0003800000 */
.L_x_3252:
[----:B------:R-:W1:Y:S01]  /*a6d0*/  LDC R3, c[0x0][0x8c4] ;  /* 0x00023100ff037b82 */ /* 0x000e620000000800 */
[----:B------:R-:W-:Y:S01]  /*a6e0*/  IMAD.MOV.U32 R0, RZ, RZ, R5 ;  /* 0x000000ffff007224 */ /* 0x000fe200078e0005 */
[----:B-1----:R-:W-:-:S13]  /*a6f0*/  ISETP.NE.AND P0, PT, R3, 0x1, PT ;  /* 0x000000010300780c */ /* 0x002fda0003f05270 */
[----:B------:R-:W1:Y:S02]  /*a700*/  @P0 LDC.64 R6, c[0x0][0x8c8] ;  /* 0x00023200ff060b82 */ /* 0x000e640000000a00 */
[----:B-1----:R-:W-:-:S05]  /*a710*/  @P0 IMAD.HI.U32 R4, R5, R6, RZ ;  /* 0x0000000605040227 */ /* 0x002fca00078e00ff */
[----:B------:R-:W-:-:S05]  /*a720*/  @P0 SHF.R.U32.HI R0, RZ, R7, R4 ;  /* 0x00000007ff000219 */ /* 0x000fca0000011604 */
[----:B------:R-:W-:-:S07]  /*a730*/  IMAD R3, R0, R3, RZ ;  /* 0x0000000300037224 */ /* 0x000fce00078e02ff */
.L_x_3253:
[----:B------:R-:W1:Y:S01]  /*a740*/  LDC R8, c[0x0][0x8b8] ;  /* 0x00022e00ff087b82 */ /* 0x000e620000000800 */
[----:B------:R-:W-:Y:S01]  /*a750*/  IMAD.IADD R3, R5, 0x1, -R3 ;  /* 0x0000000105037824 */ /* 0x000fe200078e0a03 */
[----:B------:R-:W-:-:S06]  /*a760*/  ULDC.64 UR6, c[0x0][0x8f8] ;  /* 0x00023e0000067ab9 */ /* 0x000fcc0000000a00 */
[----:B------:R-:W2:Y:S01]  /*a770*/  LDC R4, c[0x0][0x8c4] ;  /* 0x00023100ff047b82 */ /* 0x000ea20000000800 */
[C---:B-1----:R-:W-:Y:S02]  /*a780*/  ISETP.NE.AND P0, PT, R8.reuse, 0x1, PT ;  /* 0x000000010800780c */ /* 0x042fe40003f05270 */
[----:B------:R-:W-:Y:S01]  /*a790*/  R2UR UR20, R8 ;  /* 0x00000000081472ca */ /* 0x000fe200000e0000 */
[----:B--2---:R-:W-:-:S04]  /*a7a0*/  IMAD R3, R2, R4, R3 ;  /* 0x0000000402037224 */ /* 0x004fc800078e0203 */
[----:B------:R-:W-:-:S06]  /*a7b0*/  IMAD.MOV.U32 R11, RZ, RZ, R3 ;  /* 0x000000ffff0b7224 */ /* 0x000fcc00078e0003 */
[----:B------:R-:W1:Y:S01]  /*a7c0*/  @P0 LDC R6, c[0x0][0x8bc] ;  /* 0x00022f00ff060b82 */ /* 0x000e620000000800 */
[----:B------:R-:W-:-:S07]  /*a7d0*/  R2UR UR5, R3 ;  /* 0x00000000030572ca */ /* 0x000fce00000e0000 */
[----:B------:R-:W2:Y:S01]  /*a7e0*/  @P0 LDC R7, c[0x0][0x8c0] ;  /* 0x00023000ff070b82 */ /* 0x000ea20000000800 */
[----:B-1----:R-:W-:-:S05]  /*a7f0*/  @P0 IMAD.HI.U32 R2, R3, R6, RZ ;  /* 0x0000000603020227 */ /* 0x002fca00078e00ff */
[----:B--2---:R-:W-:Y:S02]  /*a800*/  @P0 SHF.R.U32.HI R11, RZ, R7, R2 ;  /* 0x00000007ff0b0219 */ /* 0x004fe40000011602 */
[----:B------:R-:W-:-:S03]  /*a810*/  ISETP.NE.U32.AND P0, PT, RZ, UR6, PT ;  /* 0x00000006ff007c0c */ /* 0x000fc6000bf05070 */
[----:B------:R-:W-:Y:S01]  /*a820*/  IMAD.MOV R2, RZ, RZ, -R11 ;  /* 0x000000ffff027224 */ /* 0x000fe200078e0a0b */
[----:B------:R-:W-:-:S04]  /*a830*/  ISETP.NE.AND.EX P0, PT, RZ, UR7, PT, P0 ;  /* 0x00000007ff007c0c */ /* 0x000fc8000bf05300 */
[----:B------:R-:W-:-:S13]  /*a840*/  R2UR UR4, R2 ;  /* 0x00000000020472ca */ /* 0x000fda00000e0000 */
[----:B------:R-:W-:Y:S01]  /*a850*/  UIMAD UR20, UR20, UR4, UR5 ;  /* 0x00000004141472a4 */ /* 0x000fe2000f8e0205 */
[----:B------:R-:W-:Y:S11]  /*a860*/  @!P0 BRA `(.L_x_3254) ;  /* 0x0000000000108947 */ /* 0x000ff60003800000 */
[----:B------:R-:W1:Y:S02]  /*a870*/  LDC.64 R2, c[0x0][0x8f8] ;  /* 0x00023e00ff027b82 */ /* 0x000e640000000a00 */
[----:B-1----:R-:W-:-:S05]  /*a880*/  IMAD.WIDE R2, R11, 0x4, R2 ;  /* 0x000000040b027825 */ /* 0x002fca00078e0202 */
[----:B------:R2:W5:Y:S01]  /*a890*/  LDG.E R4, desc[UR46][R2.64] ;  /* 0x0000002e02047981 */ /* 0x000562000c1e1900 */
[----:B------:R-:W-:Y:S05]  /*a8a0*/  BRA `(.L_x_3255) ;  /* 0x00000000002c7947 */ /* 0x000fea0003800000 */
.L_x_3254:
        /* <DEDUP_REMOVED lines=10> */
.L_x_3256:
[----:B------:R-:W1:Y:S02]  /*a950*/  LDC R4, c[0x0][0x8ec] ;  /* 0x00023b00ff047b82 */ /* 0x000e640000000800 */
.L_x_3255:
[----:B-1---5:R-:W-:Y:S01]  /*a960*/  VIADD R4, R4, 0x7f ;  /* 0x0000007f04047836 */ /* 0x022fe20000000000 */
[----:B------:R-:W-:Y:S01]  /*a970*/  LOP3.LUT R12, R0, 0x1ffffff, RZ, 0x3c, !PT ;  /* 0x01ffffff000c7812 */ /* 0x000fe200078e3cff */
[----:B------:R-:W-:Y:S02]  /*a980*/  IMAD.MOV.U32 R10, RZ, RZ, 0x1 ;  /* 0x00000001ff0a7424 */ /* 0x000fe400078e00ff */
[----:B--2---:R-:W-:Y:S01]  /*a990*/  IMAD.MOV.U32 R2, RZ, RZ, RZ ;  /* 0x000000ffff027224 */ /* 0x004fe200078e00ff */
[----:B------:R-:W-:-:S04]  /*a9a0*/  SHF.R.S32.HI R3, RZ, 0x1f, R4 ;  /* 0x0000001fff037819 */ /* 0x000fc80000011404 */
[----:B------:R-:W-:-:S04]  /*a9b0*/  LEA.HI R3, R3, R4, RZ, 0x7 ;  /* 0x0000000403037211 */ /* 0x000fc800078f38ff */
[----:B------:R-:W-:-:S04]  /*a9c0*/  SHF.R.S32.HI R3, RZ, 0x7, R3 ;  /* 0x00000007ff037819 */ /* 0x000fc80000011403 */
[C---:B------:R-:W-:Y:S01]  /*a9d0*/  ISETP.GT.AND P0, PT, R3.reuse, R0, PT ;  /* 0x000000000300720c */ /* 0x040fe20003f04270 */
[----:B------:R-:W-:-:S03]  /*a9e0*/  IMAD.IADD R12, R3, 0x1, R12 ;  /* 0x00000001030c7824 */ /* 0x000fc600078e020c */
[----:B------:R-:W-:-:S04]  /*a9f0*/  SEL R11, R11, 0xffffffff, P0 ;  /* 0xffffffff0b0b7807 */ /* 0x000fc80000000000 */
[----:B------:R-:W-:-:S13]  /*aa00*/  ISETP.GE.AND P0, PT, R11, RZ, PT ;  /* 0x000000ff0b00720c */ /* 0x000fda0003f06270 */
[----:B------:R-:W-:Y:S05]  /*aa10*/  @!P0 BRA `(.L_x_3257) ;  /* 0x00000020009c8947 */ /* 0x000fea0003800000 */
[----:B------:R-:W1:Y:S08]  /*aa20*/  LDC.64 R8, c[0x0][0x770] ;  /* 0x0001dc00ff087b82 */ /* 0x000e700000000a00 */
[----:B------:R-:W2:Y:S08]  /*aa30*/  LDC.64 R2, c[0x0][0x780] ;  /* 0x0001e000ff027b82 */ /* 0x000eb00000000a00 */
[----:B------:R-:W3:Y:S01]  /*aa40*/  LDC.64 R6, c[0x0][0x778] ;  /* 0x0001de00ff067b82 */ /* 0x000ee20000000a00 */
[----:B-1----:R-:W-:-:S07]  /*aa50*/  ISETP.NE.U32.AND P0, PT, R8, RZ, PT ;  /* 0x000000ff0800720c */ /* 0x002fce0003f05070 */
[----:B------:R-:W1:Y:S01]  /*aa60*/  LDC.64 R14, c[0x0][0x778] ;  /* 0x0001de00ff0e7b82 */ /* 0x000e620000000a00 */
[----:B------:R-:W-:Y:S02]  /*aa70*/  ISETP.NE.AND.EX P0, PT, R9, RZ, PT, P0 ;  /* 0x000000ff0900720c */ /* 0x000fe40003f05300 */
[----:B--2---:R-:W-:-:S05]  /*aa80*/  ISETP.NE.U32.AND P1, PT, R2, RZ, PT ;  /* 0x000000ff0200720c */ /* 0x004fca0003f25070 */
[----:B------:R-:W2:Y:S01]  /*aa90*/  LDC.64 R4, c[0x0][0x770] ;  /* 0x0001dc00ff047b82 */ /* 0x000ea20000000a00 */
[----:B------:R-:W-:-:S05]  /*aaa0*/  ISETP.NE.AND.EX P1, PT, R3, RZ, PT, P1 ;  /* 0x000000ff0300720c */ /* 0x000fca0003f25310 */
[----:B------:R-:W-:Y:S01]  /*aab0*/  VOTEU.ANY UP0, P0 ;  /* 0x00000000003f7886 */ /* 0x000fe20000000100 */
[----:B---3--:R-:W-:Y:S02]  /*aac0*/  ISETP.NE.U32.AND P0, PT, R6, RZ, PT ;  /* 0x000000ff0600720c */ /* 0x008fe40003f05070 */
[----:B------:R-:W-:Y:S02]  /*aad0*/  PLOP3.LUT P2, PT, PT, PT, UP0, 0x80, 0x0 ;  /* 0x000000000000781c */ /* 0x000fe40003f4f008 */
[----:B------:R-:W-:-:S03]  /*aae0*/  ISETP.NE.AND.EX P0, PT, R7, RZ, PT, P0 ;  /* 0x000000ff0700720c */ /* 0x000fc60003f05300 */
[----:B------:R-:W3:Y:S01]  /*aaf0*/  @P1 LDC.64 R6, c[0x0][0x780] ;  /* 0x0001e000ff061b82 */ /* 0x000ee20000000a00 */
[----:B-1----:R-:W-:-:S07]  /*ab00*/  IMAD.WIDE R2, R11, 0x4, R14 ;  /* 0x000000040b027825 */ /* 0x002fce00078e020e */
[----:B------:R-:W1:Y:S01]  /*ab10*/  LDC R15, c[0x0][0x280] ;  /* 0x0000a000ff0f7b82 */ /* 0x000e620000000800 */
[----:B--2---:R-:W-:-:S05]  /*ab20*/  IMAD.WIDE R4, R11, 0x4, R4 ;  /* 0x000000040b047825 */ /* 0x004fca00078e0204 */
[----:B------:R-:W2:Y:S01]  /*ab30*/  @P2 LDG.E R16, desc[UR46][R4.64] ;  /* 0x0000002e04102981 */ /* 0x000ea2000c1e1900 */
[----:B------:R-:W-:-:S03]  /*ab40*/  IMAD.MOV.U32 R13, RZ, RZ, RZ ;  /* 0x000000ffff0d7224 */ /* 0x000fc600078e00ff */
[----:B------:R4:W5:Y:S04]  /*ab50*/  @P2 LDG.E R0, desc[UR46][R4.64] ;  /* 0x0000002e04002981 */ /* 0x000968000c1e1900 */
[----:B------:R4:W5:Y:S01]  /*ab60*/  @P0 LDG.E R13, desc[UR46][R2.64] ;  /* 0x0000002e020d0981 */ /* 0x000962000c1e1900 */
[----:B---3--:R-:W-:-:S05]  /*ab70*/  @P1 IMAD.WIDE R6, R11, 0x4, R6 ;  /* 0x000000040b061825 */ /* 0x008fca00078e0206 */
[----:B-1----:R4:W5:Y:S01]  /*ab80*/  @P1 LDG.E R15, desc[UR46][R6.64] ;  /* 0x0000002e060f1981 */ /* 0x002962000c1e1900 */
[----:B--2---:R-:W-:-:S05]  /*ab90*/  @P2 IMAD R16, R11, 0x40, R16 ;  /* 0x000000400b102824 */ /* 0x004fca00078e0210 */
[----:B------:R-:W-:Y:S01]  /*aba0*/  @P2 R2UR UR4, R16 ;  /* 0x00000000100422ca */ /* 0x000fe200000e0000 */
[----:B----4-:R-:W-:-:S14]  /*abb0*/  @P1 BRA `(.L_x_3258) ;  /* 0x0000000000101947 */ /* 0x010fdc0003800000 */
[----:B------:R-:W-:Y:S05]  /*abc0*/  @!P2 BRA `(.L_x_3258) ;  /* 0x00000000000ca947 */ /* 0x000fea0003800000 */
[----:B------:R-:W2:Y:S04]  /*abd0*/  LDG.E R6, desc[UR46][R4.64] ;  /* 0x0000002e04067981 */ /* 0x000ea8000c1e1900 */
[----:B-----5:R-:W2:Y:S02]  /*abe0*/  LDG.E R15, desc[UR46][R4.64+0x4] ;  /* 0x0000042e040f7981 */ /* 0x020ea4000c1e1900 */
[----:B--2---:R-:W-:-:S07]  /*abf0*/  IMAD.IADD R15, R15, 0x1, -R6 ;  /* 0x000000010f0f7824 */ /* 0x004fce00078e0a06 */
.L_x_3258:
[----:B------:R-:W-:Y:S01]  /*ac00*/  @UP0 USHF.R.S32.HI UR5, URZ, 0x1f, UR4 ;  /* 0x0000001f3f050899 */ /* 0x000fe20008011404 */
[----:B------:R-:W-:Y:S01]  /*ac10*/  ULDC.64 UR8, c[0x0][0x788] ;  /* 0x0001e20000087ab9 */ /* 0x000fe20000000a00 */
[----:B------:R-:W-:Y:S01]  /*ac20*/  UMOV UR6, URZ ;  /* 0x0000003f00067c82 */ /* 0x000fe20008000000 */
[----:B------:R-:W-:Y:S01]  /*ac30*/  ISETP.NE.U32.AND P1, PT, RZ, UR8, PT ;  /* 0x00000008ff007c0c */ /* 0x000fe2000bf25070 */
[----:B------:R-:W-:Y:S01]  /*ac40*/  @UP0 ULEA.HI UR5, UR5, UR4, URZ, 0x6 ;  /* 0x0000000405050291 */ /* 0x000fe2000f8f303f */
[----:B-----5:R-:W-:Y:S02]  /*ac50*/  @P2 R2UR UR6, R0 ;  /* 0x00000000000622ca */ /* 0x020fe400000e0000 */
[----:B------:R-:W-:Y:S01]  /*ac60*/  ISETP.NE.AND.EX P1, PT, RZ, UR9, PT, P1 ;  /* 0x00000009ff007c0c */ /* 0x000fe2000bf25310 */
[----:B------:R-:W-:Y:S01]  /*ac70*/  @UP0 ULOP3.LUT UR7, UR5, 0xffffffc0, URZ, 0xc0, !UPT ;  /* 0xffffffc005070892 */ /* 0x000fe2000f8ec03f */
[----:B------:R-:W-:Y:S01]  /*ac80*/  ULDC UR9, c[0x0][0x290] ;  /* 0x0000a40000097ab9 */ /* 0x000fe20000000800 */
[----:B------:R-:W-:-:S02]  /*ac90*/  UMOV UR4, URZ ;  /* 0x0000003f00047c82 */ /* 0x000fc40008000000 */
[----:B------:R-:W-:Y:S01]  /*aca0*/  @UP0 USHF.R.S32.HI UR8, URZ, 0x1f, UR7 ;  /* 0x0000001f3f080899 */ /* 0x000fe20008011407 */
[----:B------:R-:W-:Y:S01]  /*acb0*/  IMAD.U32 R0, RZ, RZ, UR9 ;  /* 0x00000009ff007e24 */ /* 0x000fe2000f8e00ff */
[----:B------:R-:W-:Y:S01]  /*acc0*/  UMOV UR5, URZ ;  /* 0x0000003f00057c82 */ /* 0x000fe20008000000 */
[----:B------:R-:W-:-:S04]  /*acd0*/  @UP0 UMOV UR4, UR7 ;  /* 0x0000000700040c82 */ /* 0x000fc80008000000 */
[----:B------:R-:W-:Y:S01]  /*ace0*/  @UP0 UMOV UR5, UR8 ;  /* 0x0000000800050c82 */ /* 0x000fe20008000000 */
[----:B------:R-:W-:Y:S05]  /*acf0*/  @!P1 BRA `(.L_x_3259) ;  /* 0x0000000000109947 */ /* 0x000fea0003800000 */
[----:B------:R-:W1:Y:S02]  /*ad00*/  LDC.64 R2, c[0x0][0x788] ;  /* 0x0001e200ff027b82 */ /* 0x000e640000000a00 */
[----:B-1----:R-:W-:-:S05]  /*ad10*/  IMAD.WIDE R2, R11, 0x4, R2 ;  /* 0x000000040b027825 */ /* 0x002fca00078e0202 */
[----:B------:R1:W5:Y:S01]  /*ad20*/  LDG.E R0, desc[UR46][R2.64] ;  /* 0x0000002e02007981 */ /* 0x000362000c1e1900 */
[----:B------:R-:W-:Y:S05]  /*ad30*/  BRA `(.L_x_3260) ;  /* 0x0000000000107947 */ /* 0x000fea0003800000 */
.L_x_3259:
[----:B------:R-:W-:Y:S05]  /*ad40*/  @!P0 BRA `(.L_x_3260) ;  /* 0x00000000000c8947 */ /* 0x000fea0003800000 */
[----:B------:R-:W2:Y:S04]  /*ad50*/  LDG.E R5, desc[UR46][R2.64] ;  /* 0x0000002e02057981 */ /* 0x000ea8000c1e1900 */
[----:B------:R-:W2:Y:S02]  /*ad60*/  LDG.E R0, desc[UR46][R2.64+0x4] ;  /* 0x0000042e02007981 */ /* 0x000ea4000c1e1900 */
[----:B--2---:R-:W-:-:S07]  /*ad70*/  IMAD.IADD R0, R0, 0x1, -R5 ;  /* 0x0000000100007824 */ /* 0x004fce00078e0a05 */
.L_x_3260:
[----:B-1----:R-:W-:Y:S01]  /*ad80*/  IMAD R3, R12, 0x80, R15 ;  /* 0x000000800c037824 */ /* 0x002fe200078e020f */
[----:B------:R-:W-:Y:S01]  /*ad90*/  ULDC UR7, c[0x0][0x74c] ;  /* 0x0001d30000077ab9 */ /* 0x000fe20000000800 */
[----:B------:R-:W-:Y:S02]  /*ada0*/  VIADD R15, R15, 0x3f ;  /* 0x0000003f0f0f7836 */ /* 0x000fe40000000000 */
[----:B------:R-:W-:Y:S01]  /*adb0*/  IMAD.MOV.U32 R2, RZ, RZ, RZ ;  /* 0x000000ffff027224 */ /* 0x000fe200078e00ff */
[----:B-----5:R-:W-:-:S04]  /*adc0*/  IADD3 R0, R3, -UR7, -R0 ;  /* 0x8000000703007c10 */ /* 0x020fc8000fffe800 */
[----:B------:R-:W-:-:S04]  /*add0*/  SHF.R.S32.HI R3, RZ, 0x1f, R0 ;  /* 0x0000001fff037819 */ /* 0x000fc80000011400 */
[----:B------:R-:W-:Y:S02]  /*ade0*/  LEA.HI R3, R3, R0, RZ, 0x6 ;  /* 0x0000000003037211 */ /* 0x000fe400078f30ff */
[----:B------:R-:W-:Y:S02]  /*adf0*/  SHF.R.S32.HI R0, RZ, 0x1f, R15 ;  /* 0x0000001fff007819 */ /* 0x000fe4000001140f */
[----:B------:R-:W-:Y:S02]  /*ae00*/  SHF.R.S32.HI R3, RZ, 0x6, R3 ;  /* 0x00000006ff037819 */ /* 0x000fe40000011403 */
[----:B------:R-:W-:Y:S02]  /*ae10*/  LEA.HI R0, R0, R15, RZ, 0x6 ;  /* 0x0000000f00007211 */ /* 0x000fe400078f30ff */
[----:B------:R-:W-:Y:S02]  /*ae20*/  VIMNMX R4, RZ, R3, !PT ;  /* 0x00000003ff047248 */ /* 0x000fe40007fe0100 */
[----:B------:R-:W-:-:S04]  /*ae30*/  SHF.R.S32.HI R0, RZ, 0x6, R0 ;  /* 0x00000006ff007819 */ /* 0x000fc80000011400 */
[----:B------:R-:W-:-:S13]  /*ae40*/  ISETP.GT.AND P1, PT, R0, R4, PT ;  /* 0x000000040000720c */ /* 0x000fda0003f24270 */
[----:B------:R-:W-:Y:S05]  /*ae50*/  @!P1 BRA `(.L_x_3257) ;  /* 0x0000001c008c9947 */ /* 0x000fea0003800000 */
[----:B------:R-:W-:Y:S01]  /*ae60*/  ISETP.NE.U32.AND P1, PT, R8, RZ, PT ;  /* 0x000000ff0800720c */ /* 0x000fe20003f25070 */
[----:B------:R-:W-:Y:S01]  /*ae70*/  USHF.R.S32.HI UR7, URZ, 0x1f, UR20 ;  /* 0x0000001f3f077899 */ /* 0x000fe20008011414 */
[----:B------:R-:W-:Y:S01]  /*ae80*/  SHF.R.S32.HI R2, RZ, 0x1f, R11 ;  /* 0x0000001fff027819 */ /* 0x000fe2000001140b */
[----:B------:R-:W-:Y:S01]  /*ae90*/  ULDC.64 UR10, c[0x0][0x718] ;  /* 0x0001c600000a7ab9 */ /* 0x000fe20000000a00 */
[----:B------:R-:W-:Y:S01]  /*aea0*/  ISETP.NE.AND.EX P1, PT, R9, RZ, PT, P1 ;  /* 0x000000ff0900720c */ /* 0x000fe20003f25310 */
[----:B------:R-:W-:Y:S01]  /*aeb0*/  UMOV UR8, UR4 ;  /* 0x0000000400087c82 */ /* 0x000fe20008000000 */
[----:B------:R-:W-:Y:S01]  /*aec0*/  UMOV UR9, UR5 ;  /* 0x0000000500097c82 */ /* 0x000fe20008000000 */
[----:B------:R-:W-:Y:S01]  /*aed0*/  R2UR UR21, R11 ;  /* 0x000000000b1572ca */ /* 0x000fe200000e0000 */
[----:B------:R-:W-:Y:S01]  /*aee0*/  UIMAD.WIDE.U32 UR4, UR20, UR10, UR8 ;  /* 0x0000000a140472a5 */ /* 0x000fe2000f8e0008 */
[----:B------:R-:W-:Y:S01]  /*aef0*/  SEL R2, R2, RZ, !P1 ;  /* 0x000000ff02027207 */ /* 0x000fe20004800000 */
[----:B------:R-:W-:Y:S01]  /*af00*/  UIMAD UR10, UR7, UR10, URZ ;  /* 0x0000000a070a72a4 */ /* 0x000fe2000f8e023f */
[----:B------:R-:W-:Y:S01]  /*af10*/  R2UR UR18, R12 ;  /* 0x000000000c1272ca */ /* 0x000fe200000e0000 */
[----:B------:R-:W-:Y:S01]  /*af20*/  ULDC.64 UR14, c[0x0][0x730] ;  /* 0x0001cc00000e7ab9 */ /* 0x000fe20000000a00 */
[----:B------:R-:W-:Y:S01]  /*af30*/  R2UR UR12, R2 ;  /* 0x00000000020c72ca */ /* 0x000fe200000e0000 */
[----:B------:R-:W-:Y:S01]  /*af40*/  UIMAD UR7, UR7, UR14, URZ ;  /* 0x0000000e070772a4 */ /* 0x000fe2000f8e023f */
[----:B------:R-:W-:Y:S01]  /*af50*/  R2UR UR19, R13 ;  /* 0x000000000d1372ca */ /* 0x000fe200000e0000 */
[----:B------:R-:W-:Y:S01]  /*af60*/  UIMAD UR10, UR20, UR11, UR10 ;  /* 0x0000000b140a72a4 */ /* 0x000fe2000f8e020a */
[----:B------:R-:W-:Y:S01]  /*af70*/  SEL R11, R11, RZ, !P0 ;  /* 0x000000ff0b0b7207 */ /* 0x000fe20004000000 */
[----:B------:R-:W-:Y:S01]  /*af80*/  UIMAD.WIDE.U32 UR8, UR20, UR14, UR8 ;  /* 0x0000000e140872a5 */ /* 0x000fe2000f8e0008 */
[----:B------:R-:W-:Y:S01]  /*af90*/  BSSY B0, `(.L_x_3257) ;  /* 0x00001cf000007945 */ /* 0x000fe20003800000 */
[----:B------:R-:W-:Y:S01]  /*afa0*/  ULDC UR11, c[0x0][0x2e8] ;  /* 0x0000ba00000b7ab9 */ /* 0x000fe20000000800 */
[----:B------:R-:W-:Y:S01]  /*afb0*/  UIMAD UR7, UR20, UR15, UR7 ;  /* 0x0000000f140772a4 */ /* 0x000fe2000f8e0207 */
[----:B------:R-:W-:Y:S01]  /*afc0*/  R2UR UR13, R11 ;  /* 0x000000000b0d72ca */ /* 0x000fe200000e0000 */
[----:B------:R-:W-:Y:S01]  /*afd0*/  UISETP.NE.AND UP0, UPT, UR11, 0x1, UPT ;  /* 0x000000010b00788c */ /* 0x000fe2000bf05270 */
[----:B------:R-:W-:Y:S01]  /*afe0*/  IMAD.MOV.U32 R2, RZ, RZ, RZ ;  /* 0x000000ffff027224 */ /* 0x000fe200078e00ff */
[----:B------:R-:W-:Y:S01]  /*aff0*/  ULDC.64 UR14, c[0x0][0x720] ;  /* 0x0001c800000e7ab9 */ /* 0x000fe20000000a00 */
[----:B------:R-:W-:Y:S01]  /*b000*/  VOTEU.ANY UP1, P1 ;  /* 0x00000000003f7886 */ /* 0x000fe20000820100 */
[----:B------:R-:W-:-:S02]  /*b010*/  UIADD3 UR5, UR5, UR10, URZ ;  /* 0x0000000a05057290 */ /* 0x000fc4000fffe03f */
[----:B------:R-:W-:Y:S02]  /*b020*/  UIADD3 UR9, UR9, UR7, URZ ;  /* 0x0000000709097290 */ /* 0x000fe4000fffe03f */
[----:B------:R-:W-:Y:S02]  /*b030*/  USEL UR21, UR21, URZ, !UP1 ;  /* 0x0000003f15157287 */ /* 0x000fe4000c800000 */
[----:B------:R-:W-:Y:S01]  /*b040*/  UIMAD UR7, UR12, UR14, URZ ;  /* 0x0000000e0c0772a4 */ /* 0x000fe2000f8e023f */
[----:B------:R-:W-:Y:S01]  /*b050*/  ELECT P0, URZ, PT ;  /* 0x00000000003f782f */ /* 0x000fe20003800000 */
[----:B------:R-:W-:Y:S01]  /*b060*/  ULDC.64 UR16, c[0x0][0x738] ;  /* 0x0001ce0000107ab9 */ /* 0x000fe20000000a00 */
[----:B------:R-:W-:Y:S02]  /*b070*/  UIMAD.WIDE.U32 UR22, UR14, UR21, UR4 ;  /* 0x000000150e1672a5 */ /* 0x000fe4000f8e0004 */
[----:B------:R-:W-:Y:S02]  /*b080*/  UIMAD UR5, UR15, UR21, UR7 ;  /* 0x000000150f0572a4 */ /* 0x000fe4000f8e0207 */
[----:B------:R-:W-:-:S02]  /*b090*/  UIMAD.WIDE.U32 UR14, UR16, UR21, UR8 ;  /* 0x00000015100e72a5 */ /* 0x000fc4000f8e0008 */
[----:B------:R-:W-:Y:S01]  /*b0a0*/  UIMAD UR10, UR12, UR16, URZ ;  /* 0x000000100c0a72a4 */ /* 0x000fe2000f8e023f */
[----:B------:R-:W-:Y:S01]  /*b0b0*/  @UP0 ULDC UR8, c[0x0][0x2ec] ;  /* 0x0000bb0000080ab9 */ /* 0x000fe20000000800 */
[----:B------:R-:W-:Y:S01]  /*b0c0*/  @UP0 ULDC UR7, c[0x0][0x2f0] ;  /* 0x0000bc0000070ab9 */ /* 0x000fe20000000800 */
[----:B------:R-:W-:Y:S02]  /*b0d0*/  UIMAD.WIDE.U32 UR8, UR20, UR8, URZ ;  /* 0x00000008140872a5 */ /* 0x000fe4000f8e003f */
[----:B------:R-:W-:Y:S01]  /*b0e0*/  UMOV UR12, UR20 ;  /* 0x00000014000c7c82 */ /* 0x000fe20008000000 */
[----:B------:R-:W-:Y:S02]  /*b0f0*/  UIMAD UR4, UR17, UR21, UR10 ;  /* 0x00000015110472a4 */ /* 0x000fe4000f8e020a */
[----:B------:R-:W-:Y:S02]  /*b100*/  ULEA UR11, UR18, UR19, 0x7 ;  /* 0x00000013120b7291 */ /* 0x000fe4000f8e383f */
        /* <DEDUP_REMOVED lines=9> */
.L_x_3299:
        /* <DEDUP_REMOVED lines=15> */
.L_x_3263:
        /* <DEDUP_REMOVED lines=92> */
.L_x_3274:
[----:B-123--:R-:W-:-:S04]  /*b850*/  SHF.L.U32 R18, R10, 0x1f, RZ ;  /* 0x0000001f0a127819 */ /* 0x00efc800000006ff */
[----:B------:R-:W2:Y:S02]  /*b860*/  SYNCS.PHASECHK.TRANS64.TRYWAIT P1, [R15+URZ+0x30840], R18 ;  /* 0x030840120f0075a7 */ /* 0x000ea4000802017f */
[----:B--2---:R-:W-:Y:S05]  /*b870*/  @!P1 BRA `(.L_x_3266) ;  /* 0x00000018006c9947 */ /* 0x004fea0003800000 */
.L_x_3300:
        /* <DEDUP_REMOVED lines=8> */
.L_x_3267:
        /* <DEDUP_REMOVED lines=37> */
.L_x_3301:
        /* <DEDUP_REMOVED lines=8> */
.L_x_3269:
        /* <DEDUP_REMOVED lines=37> */
.L_x_3302:
        /* <DEDUP_REMOVED lines=8> */
.L_x_3271:
        /* <DEDUP_REMOVED lines=31> */
.L_x_3304:
        /* <DEDUP_REMOVED lines=8> */
.L_x_3273:
        /* <DEDUP_REMOVED lines=37> */
.L_x_3265:
[----:B------:R-:W4:Y:S02]  /*c360*/  LDL.LU R4, [R1+0x8] ;  /* 0x0000080001047983 */ /* 0x000f240000300800 */
[----:B----4-:R-:W-:Y:S02]  /*c370*/  ISETP.NE.AND P1, PT, R4, RZ, PT ;  /* 0x000000ff0400720c */ /* 0x010fe40003f25270 */
[----:B------:R4:W5:Y:S11]  /*c380*/  LDL R4, [R1+0x4] ;  /* 0x0000040001047983 */ /* 0x0009760000100800 */
[----:B----4-:R-:W-:Y:S05]  /*c390*/  @!P1 BRA `(.L_x_3264) ;  /* 0x00000004005c9947 */ /* 0x010fea0003800000 */
[----:B------:R-:W-:-:S04]  /*c3a0*/  SHF.L.U32 R12, R10, 0x1f, RZ ;  /* 0x0000001f0a0c7819 */ /* 0x000fc800000006ff */
[----:B------:R-:W4:Y:S02]  /*c3b0*/  SYNCS.PHASECHK.TRANS64.TRYWAIT P1, [R15+URZ+0x30840], R12 ;  /* 0x0308400c0f0075a7 */ /* 0x000f24000802017f */
[----:B----4-:R-:W-:Y:S05]  /*c3c0*/  @!P1 BRA `(.L_x_3275) ;  /* 0x0000000c00ec9947 */ /* 0x010fea0003800000 */
.L_x_3305:
        /* <DEDUP_REMOVED lines=8> */
.L_x_3276:
        /* <DEDUP_REMOVED lines=34> */
.L_x_3306:
        /* <DEDUP_REMOVED lines=8> */
.L_x_3278:
        /* <DEDUP_REMOVED lines=34> */
.L_x_3264:
[----:B------:R-:W1:Y:S01]  /*c910*/  S2R R0, SR_TID.X ;  /* 0x0000000000007919 */ /* 0x000e620000002100 */
[----:B------:R-:W-:Y:S01]  /*c920*/  IMAD R3, R16, 0x8, R15 ;  /* 0x0000000810037824 */ /* 0x000fe200078e020f */
[----:B-1----:R-:W-:Y:S02]  /*c930*/  LOP3.LUT R2, R0, 0x7f, RZ, 0xc0, !PT ;  /* 0x0000007f00027812 */ /* 0x002fe400078ec0ff */
[----:B------:R-:W-:Y:S02]  /*c940*/  SHF.L.U32 R0, R10, 0x1f, RZ ;  /* 0x0000001f0a007819 */ /* 0x000fe400000006ff */
[----:B------:R-:W-:Y:S02]  /*c950*/  ISETP.NE.AND P1, PT, R2, RZ, PT ;  /* 0x000000ff0200720c */ /* 0x000fe40003f25270 */
[----:B------:R-:W1:Y:S02]  /*c960*/  SYNCS.PHASECHK.TRANS64.TRYWAIT P0, [R3+URZ+0x30840], R0 ;  /* 0x03084000030075a7 */ /* 0x000e64000800017f */
[----:B-1----:R-:W-:Y:S09]  /*c970*/  @!P0 BRA `(.L_x_3279) ;  /* 0x0000000800a88947 */ /* 0x002ff20003800000 */
.L_x_3307:
[----:B------:R-:W-:Y:S05]  /*c980*/  @P1 BRA `(.L_x_3280) ;  /* 0x0000000000181947 */ /* 0x000fea0003800000 */
[----:B------:R-:W1:Y:S01]  /*c990*/  S2R R2, SR_TID.X ;  /* 0x0000000000027919 */ /* 0x000e620000002100 */
[----:B------:R-:W-:-:S04]  /*c9a0*/  IMAD.MOV.U32 R0, RZ, RZ, 0x4100 ;  /* 0x00004100ff007424 */ /* 0x000fc800078e00ff */
[----:B------:R1:W-:Y:S02]  /*c9b0*/  SYNCS.ARRIVE.TRANS64 RZ, [R3+URZ+0x30830], R0 ;  /* 0x0308300003ff79a7 */ /* 0x0003e4000800003f */
[----:B-1----:R-:W-:-:S13]  /*c9c0*/  LOP3.LUT P0, RZ, R2, 0x1f, RZ, 0xc0, !PT ;  /* 0x0000001f02ff7812 */ /* 0x002fda000780c0ff */
[----:B------:R-:W-:Y:S05]  /*c9d0*/  @!P0 BRA `(.L_x_3280) ;  /* 0x0000000000048947 */ /* 0x000fea0003800000 */
[----:B------:R-:W-:Y:S01]  /*c9e0*/  BPT.TRAP 0x1 ;  /* 0x000000040000795c */ /* 0x000fe20000300000 */
.L_x_3280:
        /* <DEDUP_REMOVED lines=41> */
.L_x_3261:
[----:B------:R-:W-:Y:S05]  /*cc80*/  BSYNC B0 ;  /* 0x0000000000007941 */ /* 0x000fea0003800000 */
.L_x_3257:
[----:B------:R-:W-:-:S03]  /*cc90*/  UMOV UR7, 0xffffffff ;  /* 0xffffffff00077882 */ /* 0x000fc60000000000 */
[----:B------:R-:W-:Y:S05]  /*cca0*/  BRA.DIV UR7, `(.L_x_3281) ;  /* 0x0000000607f07947 */ /* 0x000fea000b800000 */
[----:B------:R-:W-:-:S13]  /*ccb0*/  ELECT P6, URZ, PT ;  /* 0x00000000003f782f */ /* 0x000fda00038c0000 */
.L_x_3310:
[----:B------:R-:W-:Y:S05]  /*ccc0*/  @!P6 BRA `(.L_x_3117) ;  /* 0x000000000084e947 */ /* 0x000fea0003800000 */
[----:B------:R-:W-:-:S06]  /*ccd0*/  ULOP3.LUT UR7, UR38, 0x2, URZ, 0xfc, !UPT ;  /* 0x0000000226077892 */ /* 0x000fcc000f8efc3f */
[----:B------:R-:W-:-:S05]  /*cce0*/  IMAD.U32 R0, RZ, RZ, UR7 ;  /* 0x00000007ff007e24 */ /* 0x000fca000f8e00ff */
[----:B------:R-:W-:-:S13]  /*ccf0*/  ISETP.NE.AND P2, PT, R0, 0x3, PT ;  /* 0x000000030000780c */ /* 0x000fda0003f45270 */
[----:B------:R-:W-:Y:S05]  /*cd00*/  @!P2 BRA `(.L_x_3282) ;  /* 0x000000000004a947 */ /* 0x000fea0003800000 */
[----:B------:R-:W-:Y:S01]  /*cd10*/  BPT.TRAP 0x1 ;  /* 0x000000040000795c */ /* 0x000fe20000300000 */
.L_x_3282:
        /* <DEDUP_REMOVED lines=15> */
.L_x_3311:
[----:B------:R-:W2:Y:S02]  /*ce10*/  SYNCS.PHASECHK.TRANS64.TRYWAIT P0, [R3+URZ], R0 ;  /* 0x00000000030075a7 */ /* 0x000ea4000800017f */
[----:B--2---:R-:W-:Y:S05]  /*ce20*/  @!P0 BRA `(.L_x_3284) ;  /* 0x0000000400c48947 */ /* 0x004fea0003800000 */
.L_x_3312:
[----:B------:R-:W-:Y:S05]  /*ce30*/  @!P2 BRA `(.L_x_3285) ;  /* 0x000000000004a947 */ /* 0x000fea0003800000 */
[----:B------:R-:W-:Y:S01]  /*ce40*/  BPT.TRAP 0x1 ;  /* 0x000000040000795c */ /* 0x000fe20000300000 */
.L_x_3285:
[----:B--2---:R-:W-:-:S04]  /*ce50*/  VIADD R3, R8, 0x30840 ;  /* 0x0003084008037836 */ /* 0x004fc80000000000 */
[----:B------:R-:W-:-:S04]  /*ce60*/  IMAD R5, R2, 0x8, R3 ;  /* 0x0000000802057824 */ /* 0x000fc800078e0203 */
[----:B------:R-:W2:Y:S02]  /*ce70*/  SYNCS.PHASECHK.TRANS64.TRYWAIT P0, [R5+URZ], R4 ;  /* 0x00000004050075a7 */ /* 0x000ea4000800017f */
[----:B--2---:R-:W-:Y:S05]  /*ce80*/  @!P0 BRA `(.L_x_3286) ;  /* 0x0000000400c08947 */ /* 0x004fea0003800000 */
.L_x_3313:
[----:B------:R-:W-:-:S07]  /*ce90*/  IMAD R3, R6, 0x8, R3 ;  /* 0x0000000806037824 */ /* 0x000fce00078e0203 */
.L_x_3287:
[----:B---3--:R3:W4:Y:S02]  /*cea0*/  SYNCS.PHASECHK.TRANS64.TRYWAIT P0, [R3+URZ], R0 ;  /* 0x00000000030075a7 */ /* 0x008724000800017f */
[----:B----4-:R-:W-:Y:S05]  /*ceb0*/  @!P0 NANOSLEEP.SYNCS 0x989680 ;  /* 0x009896800000895d */ /* 0x010fea0003900000 */
[----:B------:R-:W4:Y:S02]  /*cec0*/  @!P0 SYNCS.PHASECHK.TRANS64 P0, [R3+URZ], R0 ;  /* 0x00000000030085a7 */ /* 0x000f24000800007f */
[----:B----4-:R-:W-:Y:S05]  /*ced0*/  @!P0 BRA `(.L_x_3287) ;  /* 0xfffffffc00f08947 */ /* 0x010fea000383ffff */
.L_x_3117:
[----:B------:R-:W-:Y:S05]  /*cee0*/  BSYNC B6 ;  /* 0x0000000000067941 */ /* 0x000fea0003800000 */
.L_x_3109:
[----:B------:R-:W-:Y:S05]  /*cef0*/  EXIT ;  /* 0x000000000000794d */ /* 0x000fea0003800000 */
.L_x_3127:
[----:B------:R-:W-:Y:S02]  /*cf00*/  IMAD.MOV.U32 R12, RZ, RZ, RZ ;  /* 0x000000ffff0c7224 */ /* 0x000fe400078e00ff */
[----:B------:R-:W-:Y:S02]  /*cf10*/  IMAD.MOV.U32 R11, RZ, RZ, 0x1f ;  /* 0x0000001fff0b7424 */ /* 0x000fe400078e00ff */
[----:B------:R-:W-:-:S07]  /*cf20*/  IMAD.MOV.U32 R15, RZ, RZ, -0x1 ;  /* 0xffffffffff0f7424 */ /* 0x000fce00078e00ff */
[----:B------:R-:W-:Y:S05]  /*cf30*/  WARPSYNC.COLLECTIVE R15, `(.L_x_3288) ;  /* 0x000000000f087348 */ /* 0x000fea0003c00000 */
[----:B------:R1:W2:Y:S02]  /*cf40*/  SHFL.IDX P6, R14, R13, R12, R11 ;  /* 0x0000000c0d0e7389 */ /* 0x0002a400000c000b */
[----:B-12---:R-:W-:Y:S01]  /*cf50*/  ENDCOLLECTIVE ;  /* 0x000000000000791b */ /* 0x006fe20003800000 */
.L_x_3288:
[----:B------:R-:W-:Y:S05]  /*cf60*/  BRA `(.L_x_3289) ;  /* 0xffffff4800447947 */ /* 0x000fea000383ffff */
.L_x_3129:
        /* <DEDUP_REMOVED lines=8> */
.L_x_3133:
[----:B---3--:R3:W4:Y:S02]  /*cff0*/  SYNCS.PHASECHK.TRANS64.TRYWAIT P1, [R0+URZ+0x30810], R209 ;  /* 0x030810d1000075a7 */ /* 0x008724000802017f */
[----:B----4-:R-:W-:Y:S05]  /*d000*/  @!P1 NANOSLEEP.SYNCS 0x989680 ;  /* 0x009896800000995d */ /* 0x010fea0003900000 */
[----:B------:R-:W4:Y:S02]  /*d010*/  @!P1 SYNCS.PHASECHK.TRANS64 P1, [R0+URZ+0x30810], R209 ;  /* 0x030810d1000095a7 */ /* 0x000f24000802007f */
[----:B----4-:R-:W-:Y:S05]  /*d020*/  @!P1 BRA `(.L_x_3133) ;  /* 0xfffffffc00f09947 */ /* 0x010fea000383ffff */
[----:B------:R-:W-:Y:S05]  /*d030*/  BRA `(.L_x_3132) ;  /* 0xffffff50002c7947 */ /* 0x000fea000383ffff */
.L_x_3137:
[----:B------:R1:W1:Y:S02]  /*d040*/  SYNCS.PHASECHK.TRANS64.TRYWAIT P1, [R0+URZ+0x30830], R209 ;  /* 0x030830d1000075a7 */ /* 0x000264000802017f */
[----:B-1----:R-:W-:Y:S05]  /*d050*/  @!P1 NANOSLEEP.SYNCS 0x989680 ;  /* 0x009896800000995d */ /* 0x002fea0003900000 */
[----:B------:R-:W1:Y:S02]  /*d060*/  @!P1 SYNCS.PHASECHK.TRANS64 P1, [R0+URZ+0x30830], R209 ;  /* 0x030830d1000095a7 */ /* 0x000e64000802007f */
[----:B-1----:R-:W-:Y:S05]  /*d070*/  @!P1 BRA `(.L_x_3137) ;  /* 0xfffffffc00f09947 */ /* 0x002fea000383ffff */
[----:B------:R-:W-:Y:S05]  /*d080*/  BRA `(.L_x_3136) ;  /* 0xffffff58004c7947 */ /* 0x000fea000383ffff */
.L_x_3217:
[----:B------:R-:W-:Y:S01]  /*d090*/  BSSY B0, `(.L_x_3290) ;  /* 0x0000005000007945 */ /* 0x000fe20003800000 */
[----:B------:R-:W-:-:S07]  /*d0a0*/  IMAD.MOV.U32 R15, RZ, RZ, -0x1 ;  /* 0xffffffffff0f7424 */ /* 0x000fce00078e00ff */
[----:B------:R-:W-:Y:S05]  /*d0b0*/  WARPSYNC.COLLECTIVE R15, `(.L_x_3291) ;  /* 0x000000000f087348 */ /* 0x000fea0003c00000 */
[----:B------:R-:W-:Y:S01]  /*d0c0*/  NOP ;  /* 0x0000000000007918 */ /* 0x000fe20000000000 */
[----:B------:R-:W-:Y:S01]  /*d0d0*/  ENDCOLLECTIVE ;  /* 0x000000000000791b */ /* 0x000fe20003800000 */
.L_x_3291:
[----:B------:R-:W-:Y:S05]  /*d0e0*/  BSYNC B0 ;  /* 0x0000000000007941 */ /* 0x000fea0003800000 */
.L_x_3290:
[----:B------:R-:W-:Y:S05]  /*d0f0*/  BRA `(.L_x_3292) ;  /* 0xffffffc000fc7947 */ /* 0x000fea000383ffff */
.L_x_3230:
[----:B------:R-:W-:Y:S01]  /*d100*/  BSSY B0, `(.L_x_3293) ;  /* 0x0000005000007945 */ /* 0x000fe20003800000 */
[----:B------:R-:W-:-:S07]  /*d110*/  IMAD.MOV.U32 R15, RZ, RZ, -0x1 ;  /* 0xffffffffff0f7424 */ /* 0x000fce00078e00ff */
[----:B------:R-:W-:Y:S05]  /*d120*/  WARPSYNC.COLLECTIVE R15, `(.L_x_3294) ;  /* 0x000000000f087348 */ /* 0x000fea0003c00000 */
[----:B------:R-:W-:Y:S01]  /*d130*/  NOP ;  /* 0x0000000000007918 */ /* 0x000fe20000000000 */
[----:B------:R-:W-:Y:S01]  /*d140*/  ENDCOLLECTIVE ;  /* 0x000000000000791b */ /* 0x000fe20003800000 */
.L_x_3294:
[----:B------:R-:W-:Y:S05]  /*d150*/  BSYNC B0 ;  /* 0x0000000000007941 */ /* 0x000fea0003800000 */
.L_x_3293:
[----:B------:R-:W-:Y:S05]  /*d160*/  BRA `(.L_x_3295) ;  /* 0xffffffc800ac7947 */ /* 0x000fea000383ffff */
.L_x_3242:
[----:B------:R-:W-:Y:S01]  /*d170*/  BSSY B0, `(.L_x_3296) ;  /* 0x0000005000007945 */ /* 0x000fe20003800000 */
[----:B------:R-:W-:-:S07]  /*d180*/  IMAD.MOV.U32 R15, RZ, RZ, -0x1 ;  /* 0xffffffffff0f7424 */ /* 0x000fce00078e00ff */
[----:B------:R-:W-:Y:S05]  /*d190*/  WARPSYNC.COLLECTIVE R15, `(.L_x_3297) ;  /* 0x000000000f087348 */ /* 0x000fea0003c00000 */
[----:B------:R-:W-:Y:S01]  /*d1a0*/  NOP ;  /* 0x0000000000007918 */ /* 0x000fe20000000000 */
[----:B------:R-:W-:Y:S01]  /*d1b0*/  ENDCOLLECTIVE ;  /* 0x000000000000791b */ /* 0x000fe20003800000 */
.L_x_3297:
[----:B------:R-:W-:Y:S05]  /*d1c0*/  BSYNC B0 ;  /* 0x0000000000007941 */ /* 0x000fea0003800000 */
.L_x_3296:
[----:B------:R-:W-:Y:S05]  /*d1d0*/  BRA `(.L_x_3298) ;  /* 0xffffffcc00ec7947 */ /* 0x000fea000383ffff */
.L_x_3262:
[----:B-1----:R1:W2:Y:S02]  /*d1e0*/  SYNCS.PHASECHK.TRANS64.TRYWAIT P0, [R15+URZ+0x30820], R2 ;  /* 0x030820020f0075a7 */ /* 0x0022a4000800017f */
[----:B--2---:R-:W-:Y:S05]  /*d1f0*/  @!P0 NANOSLEEP.SYNCS 0x989680 ;  /* 0x009896800000895d */ /* 0x004fea0003900000 */
[----:B------:R-:W2:Y:S02]  /*d200*/  @!P0 SYNCS.PHASECHK.TRANS64 P0, [R15+URZ+0x30820], R2 ;  /* 0x030820020f0085a7 */ /* 0x000ea4000800007f */
[----:B--2---:R-:W-:Y:S05]  /*d210*/  @!P0 BRA `(.L_x_3262) ;  /* 0xfffffffc00f08947 */ /* 0x004fea000383ffff */
[----:B------:R-:W-:Y:S05]  /*d220*/  BRA `(.L_x_3299) ;  /* 0xffffffdc00dc7947 */ /* 0x000fea000383ffff */
.L_x_3266:
[----:B--2---:R2:W3:Y:S02]  /*d230*/  SYNCS.PHASECHK.TRANS64.TRYWAIT P1, [R15+URZ+0x30840], R18 ;  /* 0x030840120f0075a7 */ /* 0x0044e4000802017f */
[----:B---3--:R-:W-:Y:S05]  /*d240*/  @!P1 NANOSLEEP.SYNCS 0x989680 ;  /* 0x009896800000995d */ /* 0x008fea0003900000 */
[----:B------:R-:W3:Y:S02]  /*d250*/  @!P1 SYNCS.PHASECHK.TRANS64 P1, [R15+URZ+0x30840], R18 ;  /* 0x030840120f0095a7 */ /* 0x000ee4000802007f */
[----:B---3--:R-:W-:Y:S05]  /*d260*/  @!P1 BRA `(.L_x_3266) ;  /* 0xfffffffc00f09947 */ /* 0x008fea000383ffff */
[----:B------:R-:W-:Y:S05]  /*d270*/  BRA `(.L_x_3300) ;  /* 0xffffffe400807947 */ /* 0x000fea000383ffff */
.L_x_3268:
[----:B-1----:R1:W3:Y:S02]  /*d280*/  SYNCS.PHASECHK.TRANS64.TRYWAIT P1, [R15+URZ+0x30828], R18 ;  /* 0x030828120f0075a7 */ /* 0x0022e4000802017f */
[----:B---3--:R-:W-:Y:S05]  /*d290*/  @!P1 NANOSLEEP.SYNCS 0x989680 ;  /* 0x009896800000995d */ /* 0x008fea0003900000 */
[----:B------:R-:W3:Y:S02]  /*d2a0*/  @!P1 SYNCS.PHASECHK.TRANS64 P1, [R15+URZ+0x30828], R18 ;  /* 0x030828120f0095a7 */ /* 0x000ee4000802007f */
[----:B---3--:R-:W-:Y:S05]  /*d2b0*/  @!P1 BRA `(.L_x_3268) ;  /* 0xfffffffc00f09947 */ /* 0x008fea000383ffff */
[----:B------:R-:W-:Y:S05]  /*d2c0*/  BRA `(.L_x_3301) ;  /* 0xffffffe800207947 */ /* 0x000fea000383ffff */
.L_x_3270:
[----:B---3--:R3:W4:Y:S02]  /*d2d0*/  SYNCS.PHASECHK.TRANS64.TRYWAIT P1, [R15+URZ+0x30848], R18 ;  /* 0x030848120f0075a7 */ /* 0x008724000802017f */
[----:B----4-:R-:W-:Y:S05]  /*d2e0*/  @!P1 NANOSLEEP.SYNCS 0x989680 ;  /* 0x009896800000995d */ /* 0x010fea0003900000 */
[----:B------:R-:W4:Y:S02]  /*d2f0*/  @!P1 SYNCS.PHASECHK.TRANS64 P1, [R15+URZ+0x30848], R18 ;  /* 0x030848120f0095a7 */ /* 0x000f24000802007f */
[----:B----4-:R-:W-:Y:S05]  /*d300*/  @!P1 BRA `(.L_x_3270) ;  /* 0xfffffffc00f09947 */ /* 0x010fea000383ffff */
[----:B------:R-:W-:Y:S05]  /*d310*/  BRA `(.L_x_3302) ;  /* 0xffffffe800c07947 */ /* 0x000fea000383ffff */
.L_x_3272:
[----:B------:R-:W-:-:S07]  /*d320*/  SHF.L.U32 R4, R10, 0x1f, RZ ;  /* 0x0000001f0a047819 */ /* 0x000fce00000006ff */
.L_x_3303:
[----:B----4-:R4:W1:Y:S02]  /*d330*/  SYNCS.PHASECHK.TRANS64.TRYWAIT P1, [R15+URZ+0x30820], R4 ;  /* 0x030820040f0075a7 */ /* 0x010864000802017f */
[----:B-1----:R-:W-:Y:S05]  /*d340*/  @!P1 NANOSLEEP.SYNCS 0x989680 ;  /* 0x009896800000995d */ /* 0x002fea0003900000 */
[----:B------:R-:W1:Y:S02]  /*d350*/  @!P1 SYNCS.PHASECHK.TRANS64 P1, [R15+URZ+0x30820], R4 ;  /* 0x030820040f0095a7 */ /* 0x000e64000802007f */
[----:B-1----:R-:W-:Y:S05]  /*d360*/  @!P1 BRA `(.L_x_3303) ;  /* 0xfffffffc00f09947 */ /* 0x002fea000383ffff */
[----:B------:R-:W-:Y:S05]  /*d370*/  BRA `(.L_x_3304) ;  /* 0xffffffec00447947 */ /* 0x000fea000383ffff */
.L_x_3275:
[----:B----4-:R4:W1:Y:S02]  /*d380*/  SYNCS.PHASECHK.TRANS64.TRYWAIT P1, [R15+URZ+0x30840], R12 ;  /* 0x0308400c0f0075a7 */ /* 0x010864000802017f */
[----:B-1----:R-:W-:Y:S05]  /*d390*/  @!P1 NANOSLEEP.SYNCS 0x989680 ;  /* 0x009896800000995d */ /* 0x002fea0003900000 */
[----:B------:R-:W1:Y:S02]  /*d3a0*/  @!P1 SYNCS.PHASECHK.TRANS64 P1, [R15+URZ+0x30840], R12 ;  /* 0x0308400c0f0095a7 */ /* 0x000e64000802007f */
[----:B-1----:R-:W-:Y:S05]  /*d3b0*/  @!P1 BRA `(.L_x_3275) ;  /* 0xfffffffc00f09947 */ /* 0x002fea000383ffff */
[----:B------:R-:W-:Y:S05]  /*d3c0*/  BRA `(.L_x_3305) ;  /* 0xfffffff000007947 */ /* 0x000fea000383ffff */
.L_x_3277:
[----:B-1----:R1:W2:Y:S02]  /*d3d0*/  SYNCS.PHASECHK.TRANS64.TRYWAIT P1, [R15+URZ+0x30828], R12 ;  /* 0x0308280c0f0075a7 */ /* 0x0022a4000802017f */
[----:B--2---:R-:W-:Y:S05]  /*d3e0*/  @!P1 NANOSLEEP.SYNCS 0x989680 ;  /* 0x009896800000995d */ /* 0x004fea0003900000 */
[----:B------:R-:W2:Y:S02]  /*d3f0*/  @!P1 SYNCS.PHASECHK.TRANS64 P1, [R15+URZ+0x30828], R12 ;  /* 0x0308280c0f0095a7 */ /* 0x000ea4000802007f */
[----:B--2---:R-:W-:Y:S05]  /*d400*/  @!P1 BRA `(.L_x_3277) ;  /* 0xfffffffc00f09947 */ /* 0x004fea000383ffff */
[----:B------:R-:W-:Y:S05]  /*d410*/  BRA `(.L_x_3306) ;  /* 0xfffffff000947947 */ /* 0x000fea000383ffff */
.L_x_3279:
[----:B------:R1:W1:Y:S02]  /*d420*/  SYNCS.PHASECHK.TRANS64.TRYWAIT P0, [R3+URZ+0x30840], R0 ;  /* 0x03084000030075a7 */ /* 0x000264000800017f */
[----:B-1----:R-:W-:Y:S05]  /*d430*/  @!P0 NANOSLEEP.SYNCS 0x989680 ;  /* 0x009896800000895d */ /* 0x002fea0003900000 */
[----:B------:R-:W1:Y:S02]  /*d440*/  @!P0 SYNCS.PHASECHK.TRANS64 P0, [R3+URZ+0x30840], R0 ;  /* 0x03084000030085a7 */ /* 0x000e64000800007f */
[----:B-1----:R-:W-:Y:S05]  /*d450*/  @!P0 BRA `(.L_x_3279) ;  /* 0xfffffffc00f08947 */ /* 0x002fea000383ffff */
[----:B------:R-:W-:Y:S05]  /*d460*/  BRA `(.L_x_3307) ;  /* 0xfffffff400447947 */ /* 0x000fea000383ffff */
.L_x_3281:
[----:B------:R-:W-:Y:S01]  /*d470*/  BSSY B0, `(.L_x_3308) ;  /* 0x0000006000007945 */ /* 0x000fe20003800000 */
[----:B------:R-:W-:-:S07]  /*d480*/  IMAD.MOV.U32 R15, RZ, RZ, -0x1 ;  /* 0xffffffffff0f7424 */ /* 0x000fce00078e00ff */
[----:B------:R-:W-:Y:S05]  /*d490*/  WARPSYNC.COLLECTIVE R15, `(.L_x_3309) ;  /* 0x000000000f0c7348 */ /* 0x000fea0003c00000 */
[----:B------:R-:W-:Y:S02]  /*d4a0*/  ELECT P6, UR62, PT ;  /* 0x00000000003e782f */ /* 0x000fe400038c0000 */
[----:B------:R-:W-:Y:S01]  /*d4b0*/  MOV R14, UR62 ;  /* 0x0000003e000e7c02 */ /* 0x000fe20008000f00 */
[----:B------:R-:W-:Y:S10]  /*d4c0*/  ENDCOLLECTIVE ;  /* 0x000000000000791b */ /* 0x000ff40003800000 */
.L_x_3309:
[----:B------:R-:W-:Y:S05]  /*d4d0*/  BSYNC B0 ;  /* 0x0000000000007941 */ /* 0x000fea0003800000 */
.L_x_3308:
[----:B------:R-:W-:Y:S05]  /*d4e0*/  BRA `(.L_x_3310) ;  /* 0xfffffff400f47947 */ /* 0x000fea000383ffff */
.L_x_3283:
[----:B-1----:R1:W2:Y:S02]  /*d4f0*/  SYNCS.PHASECHK.TRANS64.TRYWAIT P0, [R7+URZ], R4 ;  /* 0x00000004070075a7 */ /* 0x0022a4000800017f */
[----:B--2---:R-:W-:Y:S05]  /*d500*/  @!P0 NANOSLEEP.SYNCS 0x989680 ;  /* 0x009896800000895d */ /* 0x004fea0003900000 */
[----:B------:R-:W2:Y:S02]  /*d510*/  @!P0 SYNCS.PHASECHK.TRANS64 P0, [R7+URZ], R4 ;  /* 0x00000004070085a7 */ /* 0x000ea4000800007f */
[----:B--2---:R-:W-:Y:S05]  /*d520*/  @!P0 BRA `(.L_x_3283) ;  /* 0xfffffffc00f08947 */ /* 0x004fea000383ffff */
[----:B------:R-:W-:Y:S05]  /*d530*/  BRA `(.L_x_3311) ;  /* 0xfffffff800347947 */ /* 0x000fea000383ffff */
.L_x_3284:
[----:B--2---:R2:W3:Y:S02]  /*d540*/  SYNCS.PHASECHK.TRANS64.TRYWAIT P0, [R3+URZ], R0 ;  /* 0x00000000030075a7 */ /* 0x0044e4000800017f */
[----:B---3--:R-:W-:Y:S05]  /*d550*/  @!P0 NANOSLEEP.SYNCS 0x989680 ;  /* 0x009896800000895d */ /* 0x008fea0003900000 */
[----:B------:R-:W3:Y:S02]  /*d560*/  @!P0 SYNCS.PHASECHK.TRANS64 P0, [R3+URZ], R0 ;  /* 0x00000000030085a7 */ /* 0x000ee4000800007f */
[----:B---3--:R-:W-:Y:S05]  /*d570*/  @!P0 BRA `(.L_x_3284) ;  /* 0xfffffffc00f08947 */ /* 0x008fea000383ffff */
[----:B------:R-:W-:Y:S05]  /*d580*/  BRA `(.L_x_3312) ;  /* 0xfffffff800287947 */ /* 0x000fea000383ffff */
.L_x_3286:
[----:B--2---:R2:W3:Y:S02]  /*d590*/  SYNCS.PHASECHK.TRANS64.TRYWAIT P0, [R5+URZ], R4 ;  /* 0x00000004050075a7 */ /* 0x0044e4000800017f */
[----:B---3--:R-:W-:Y:S05]  /*d5a0*/  @!P0 NANOSLEEP.SYNCS 0x989680 ;  /* 0x009896800000895d */ /* 0x008fea0003900000 */
[----:B------:R-:W3:Y:S02]  /*d5b0*/  @!P0 SYNCS.PHASECHK.TRANS64 P0, [R5+URZ], R4 ;  /* 0x00000004050085a7 */ /* 0x000ee4000800007f */
[----:B---3--:R-:W-:Y:S05]  /*d5c0*/  @!P0 BRA `(.L_x_3286) ;  /* 0xfffffffc00f08947 */ /* 0x008fea000383ffff */
[----:B------:R-:W-:Y:S05]  /*d5d0*/  BRA `(.L_x_3313) ;  /* 0xfffffff8002c7947 */ /* 0x000fea000383ffff */
.L_x_3314:
        /* <DEDUP_REMOVED lines=10> */
.L_x_7311:


//--------------------- .text._ZN7cutlass13device_kernelIN5flash11enable_sm90INS1_16FlashAttnBwdSm90INS1_25CollectiveMainloopBwdSm90ILi2ELi2ELi2EN4cute5tupleIJNS5_1CILi1EEES8_S8_EEENS6_IJNS7_ILi64EEENS7_ILi128EEESB_EEENS_10bfloat16_tEfNS_4arch4Sm90ELb1ELb0ELb1ELb1ELb0ELb1ELb0ELb0ELi2ELi1ELi2ELi1ELb0EEENS1_24CollectiveEpilogueBwdGQAISC_fSF_Li256ELb1ELb0EEENS1_25SingleTileBwdLPTSchedulerILb1ELi128ELb0EEEEEEEEEvNT_6ParamsE --------------------------
	.section	.text._ZN7cutlass13device_kernelIN5flash11enable_sm90INS1_16FlashAttnBwdSm90INS1_25CollectiveMainloopBwdSm90ILi2ELi2ELi2EN4cute5tupleIJNS5_1CILi1EEES8_S8_EEENS6_IJNS7_ILi64EEENS7_ILi128EEESB_EEENS_10bfloat16_tEfNS_4arch4Sm90ELb1ELb0ELb1ELb1ELb0ELb1ELb0ELb0ELi2ELi1ELi2ELi1ELb0EEENS1_24CollectiveEpilogueBwdGQAISC_fSF_Li256ELb1ELb0EEENS1_25SingleTileBwdLPTSchedulerILb1ELi128ELb0EEEEEEEEEvNT_6ParamsE,"ax",@progbits
	.align	128
.text._ZN7cutlass13device_kernelIN5flash11enable_sm90INS1_16FlashAttnBwdSm90INS1_25CollectiveMainloopBwdSm90ILi2ELi2ELi2EN4cute5tupleIJNS5_1CILi1EEES8_S8_EEENS6_IJNS7_ILi64EEENS7_ILi128EEESB_EEENS_10bfloat16_tEfNS_4arch4Sm90ELb1ELb0ELb1ELb1ELb0ELb1ELb0ELb0ELi2ELi1ELi2ELi1ELb0EEENS1_24CollectiveEpilogueBwdGQAISC_fSF_Li256ELb1ELb0EEENS1_25SingleTileBwdLPTSchedulerILb1ELi128ELb0EEEEEEEEEvNT_6ParamsE:
        .type           _ZN7cutlass13device_kernelIN5flash11enable_sm90INS1_16FlashAttnBwdSm90INS1_25CollectiveMainloopBwdSm90ILi2ELi2ELi2EN4cute5tupleIJNS5_1CILi1EEES8_S8_EEENS6_IJNS7_ILi64EEENS7_ILi128EEESB_EEENS_10bfloat16_tEfNS_4arch4Sm90ELb1ELb0ELb1ELb1ELb0ELb1ELb0ELb0ELi2ELi1ELi2ELi1ELb0EEENS1_24CollectiveEpilogueBwdGQAISC_fSF_Li256ELb1ELb0EEENS1_25SingleTileBwdLPTSchedulerILb1ELi128ELb0EEEEEEEEEvNT_6ParamsE,@function
        .size           _ZN7cutlass13device_kernelIN5flash11enable_sm90INS1_16FlashAttnBwdSm90INS1_25CollectiveMainloopBwdSm90ILi2ELi2ELi2EN4cute5tupleIJNS5_1CILi1EEES8_S8_EEENS6_IJNS7_ILi64EEENS7_ILi128EEESB_EEENS_10bfloat16_tEfNS_4arch4Sm90ELb1ELb0ELb1ELb1ELb0ELb1ELb0ELb0ELi2ELi1ELi2ELi1ELb0EEENS1_24CollectiveEpilogueBwdGQAISC_fSF_Li256ELb1ELb0EEENS1_25SingleTileBwdLPTSchedulerILb1ELi128ELb0EEEEEEEEEvNT_6ParamsE,(.L_x_7312 - _ZN7cutlass13device_kernelIN5flash11enable_sm90INS1_16FlashAttnBwdSm90INS1_25CollectiveMainloopBwdSm90ILi2ELi2ELi2EN4cute5tupleIJNS5_1CILi1EEES8_S8_EEENS6_IJNS7_ILi64EEENS7_ILi128EEESB_EEENS_10bfloat16_tEfNS_4arch4Sm90ELb1ELb0ELb1ELb1ELb0ELb1ELb0ELb0ELi2ELi1ELi2ELi1ELb0EEENS1_24CollectiveEpilogueBwdGQAISC_fSF_Li256ELb1ELb0EEENS1_25SingleTileBwdLPTSchedulerILb1ELi128ELb0EEEEEEEEEvNT_6ParamsE)
        .other          _ZN7cutlass13device_kernelIN5flash11enable_sm90INS1_16FlashAttnBwdSm90INS1_25CollectiveMainloopBwdSm90ILi2ELi2ELi2EN4cute5tupleIJNS5_1CILi1EEES8_S8_EEENS6_IJNS7_ILi64EEENS7_ILi128EEESB_EEENS_10bfloat16_tEfNS_4arch4Sm90ELb1ELb0ELb1ELb1ELb0ELb1ELb0ELb0ELi2ELi1ELi2ELi1ELb0EEENS1_24CollectiveEpilogueBwdGQAISC_fSF_Li256ELb1ELb0EEENS1_25SingleTileBwdLPTSchedulerILb1ELi128ELb0EEEEEEEEEvNT_6ParamsE,@"STO_CUDA_ENTRY STV_DEFAULT"
_ZN7cutlass13device_kernelIN5flash11enable_sm90INS1_16FlashAttnBwdSm90INS1_25CollectiveMainloopBwdSm90ILi2ELi2ELi2EN4cute5tupleIJNS5_1CILi1EEES8_S8_EEENS6_IJNS7_ILi64EEENS7_ILi128EEESB_EEENS_10bfloat16_tEfNS_4arch4Sm90ELb1ELb0ELb1ELb1ELb0ELb1ELb0ELb0ELi2ELi1ELi2ELi1ELb0EEENS1_24CollectiveEpilogueBwdGQAISC_fSF_Li256ELb1ELb0EEENS1_25SingleTileBwdLPTSchedulerILb1ELi128ELb0EEEEEEEEEvNT_6ParamsE:
        /* <DEDUP_REMOVED lines=24> */
.L_x_3316:
[----:B------:R-:W-:Y:S05]  /*0180*/  BSYNC B0 ;  /* 0x0000000000007941 */ /* 0x000fea0003800000 */
.L_x_3315:
        /* <DEDUP_REMOVED lines=37> */
.L_x_3317:
        /* <DEDUP_REMOVED lines=22> */
.L_x_3318:
[----:B------:R-:W-:Y:S01]  /*0540*/  PLOP3.LUT P0, PT, PT, PT, UP0, 0x80, 0x0 ;  /* 0x000000000000781c */ /* 0x000fe20003f0f008 */
[----:B------:R-:W-:Y:S01]  /*0550*/  NOP ;  /* 0x0000000000007918 */ /* 0x000fe20000000000 */
[----:B------:R-:W-:Y:S01]  /*0560*/  ULDC.64 UR46, c[0x0][0x208] ;  /* 0x00008200002e7ab9 */ /* 0x000fe20000000a00 */
[----:B------:R-:W-:Y:S01]  /*0570*/  BSSY B6, `(.L_x_3319) ;  /* 0x0000931000067945 */ /* 0x000fe20003800000 */
[----:B-12-4-:R-:W-:Y:S09]  /*0580*/  BAR.SYNC.DEFER_BLOCKING 0x0 ;  /* 0x0000000000007b1d */ /* 0x016ff20000010000 */
[----:B------:R-:W-:Y:S05]  /*0590*/  @!P0 BRA `(.L_x_3320) ;  /* 0x0000005400008947 */ /* 0x000fea0003800000 */
.L_x_3321:
        /* <DEDUP_REMOVED lines=32> */
.L_x_3322:
[----:B------:R-:W-:Y:S01]  /*07a0*/  ULDC UR7, c[0x0][0x8cc] ;  /* 0x0002330000077ab9 */ /* 0x000fe20000000800 */
[----:B------:R-:W-:Y:S01]  /*07b0*/  UMOV UR36, UR10 ;  /* 0x0000000a00247c82 */ /* 0x000fe20008000000 */
[----:B------:R-:W-:-:S11]  /*07c0*/  UISETP.NE.AND UP0, UPT, UR7, 0x1, UPT ;  /* 0x000000010700788c */ /* 0x000fd6000bf05270 */
[----:B------:R-:W-:Y:S02]  /*07d0*/  @UP0 ULDC.64 UR8, c[0x0][0x8d0] ;  /* 0x0002340000080ab9 */ /* 0x000fe40000000a00 */
[----:B------:R-:W-:-:S04]  /*07e0*/  UIMAD.WIDE.U32 UR4, UR10, UR8, URZ ;  /* 0x000000080a0472a5 */ /* 0x000fc8000f8e003f */
[----:B------:R-:W-:-:S04]  /*07f0*/  @UP0 USHF.R.U32.HI UR36, URZ, UR9, UR5 ;  /* 0x000000093f240299 */ /* 0x000fc80008011605 */
[----:B------:R-:W-:-:S12]  /*0800*/  UIMAD UR4, UR36, UR7, URZ ;  /* 0x00000007240472a4 */ /* 0x000fd8000f8e023f */
.L_x_3323:
        /* <DEDUP_REMOVED lines=23> */
.L_x_3324:
        /* <DEDUP_REMOVED lines=14> */
.L_x_3326:
[----:B------:R-:W-:-:S05]  /*0a60*/  ULDC UR4, c[0x0][0x8f4] ;  /* 0x00023d0000047ab9 */ /* 0x000fca0000000800 */
.L_x_3325:
        /* <DEDUP_REMOVED lines=20> */
.L_x_3328:
        /* <DEDUP_REMOVED lines=14> */
.L_x_3329:
        /* <DEDUP_REMOVED lines=11> */
.L_x_3330:
        /* <DEDUP_REMOVED lines=13> */
.L_x_3331:
        /* <DEDUP_REMOVED lines=102> */
.L_x_3334:
        /* <DEDUP_REMOVED lines=15> */
.L_x_3333:
        /* <DEDUP_REMOVED lines=23> */
.L_x_3336:
        /* <DEDUP_REMOVED lines=15> */
.L_x_3335:
        /* <DEDUP_REMOVED lines=8> */
.L_x_3422:
        /* <DEDUP_REMOVED lines=15> */
.L_x_3338:
        /* <DEDUP_REMOVED lines=104> */
.L_x_3350:
[----:B------:R-:W-:-:S05]  /*1fb0*/  IMAD.U32 R0, RZ, RZ, UR38 ;  /* 0x00000026ff007e24 */ /* 0x000fca000f8e00ff */
[----:B------:R-:W-:-:S04]  /*1fc0*/  LOP3.LUT R0, R0, 0x1, RZ, 0xfc, !PT ;  /* 0x0000000100007812 */ /* 0x000fc800078efcff */
[----:B------:R-:W-:-:S13]  /*1fd0*/  ISETP.NE.AND P0, PT, R0, 0x3, PT ;  /* 0x000000030000780c */ /* 0x000fda0003f05270 */
[----:B------:R-:W-:Y:S05]  /*1fe0*/  @!P0 BRA `(.L_x_3340) ;  /* 0x0000000000048947 */ /* 0x000fea0003800000 */
[----:B------:R-:W-:Y:S01]  /*1ff0*/  BPT.TRAP 0x1 ;  /* 0x000000040000795c */ /* 0x000fe20000300000 */
.L_x_3340:
        /* <DEDUP_REMOVED lines=8> */
.L_x_3341:
[----:B---3--:R-:W-:Y:S05]  /*2080*/  @P1 BRA `(.L_x_3342) ;  /* 0x0000000000081947 */ /* 0x008fea0003800000 */
[----:B------:R-:W3:Y:S02]  /*2090*/  SYNCS.PHASECHK.TRANS64.TRYWAIT P1, [R0+URZ+0x30810], R209 ;  /* 0x030810d1000075a7 */ /* 0x000ee4000802017f */
[----:B---3--:R-:W-:Y:S05]  /*20a0*/  @!P1 BRA `(.L_x_3343) ;  /* 0x0000007800389947 */ /* 0x008fea0003800000 */
.L_x_3342:
        /* <DEDUP_REMOVED lines=84> */
.L_x_3344:
[----:B------:R1:W1:Y:S01]  /*25f0*/  SYNCS.PHASECHK.TRANS64.TRYWAIT P1, [R0+URZ+0x30830], R209 ;  /* 0x030830d1000075a7 */ /* 0x000262000802017f */
[----:B------:R-:W-:Y:S05]  /*2600*/  @!P0 BRA `(.L_x_3345) ;  /* 0x0000000000048947 */ /* 0x000fea0003800000 */
[----:B------:R-:W-:Y:S01]  /*2610*/  BPT.TRAP 0x1 ;  /* 0x000000040000795c */ /* 0x000fe20000300000 */
.L_x_3345:
        /* <DEDUP_REMOVED lines=54> */
.L_x_3346:
        /* <DEDUP_REMOVED lines=492> */
.L_x_3348:
        /* <DEDUP_REMOVED lines=49> */
.L_x_3349:
        /* <DEDUP_REMOVED lines=78> */
.L_x_3332:
[----:B------:R-:W-:Y:S05]  /*5030*/  @P0 BRA `(.L_x_3327) ;  /* 0x0000004800100947 */ /* 0x000fea0003800000 */
[----:B------:R-:W-:Y:S01]  /*5040*/  ULDC.64 UR4, c[0x0][0x878] ;  /* 0x00021e0000047ab9 */ /* 0x000fe20000000a00 */
[----:B------:R-:W1:Y:S01]  /*5050*/  S2R R4, SR_TID.X ;  /* 0x0000000000047919 */ /* 0x000e620000002100 */
[----:B------:R-:W-:Y:S01]  /*5060*/  UISETP.NE.U32.AND UP0, UPT, UR4, URZ, UPT ;  /* 0x0000003f0400728c */ /* 0x000fe2000bf05070 */
[----:B------:R-:W2:Y:S01]  /*5070*/  S2UR UR10, SR_CgaCtaId ;  /* 0x00000000000a79c3 */ /* 0x000ea20000008800 */
[----:B------:R-:W-:Y:S01]  /*5080*/  UMOV UR7, 0x400 ;  /* 0x0000040000077882 */ /* 0x000fe20000000000 */
[----:B------:R-:W-:Y:S02]  /*5090*/  USHF.L.U32 UR36, UR36, 0xe, URZ ;  /* 0x0000000e24247899 */ /* 0x000fe4000800063f */
[----:B------:R-:W-:Y:S01]  /*50a0*/  UISETP.NE.AND.EX UP0, UPT, UR5, URZ, UPT, UP0 ;  /* 0x0000003f0500728c */ /* 0x000fe2000bf05300 */
[----:B------:R-:W-:Y:S01]  /*50b0*/  ULDC.64 UR12, c[0x0][0x818] ;  /* 0x00020600000c7ab9 */ /* 0x000fe20000000a00 */
[----:B------:R-:W-:Y:S01]  /*50c0*/  ULDC.64 UR14, c[0x0][0x840] ;  /* 0x00021000000e7ab9 */ /* 0x000fe20000000a00 */
[----:B------:R-:W-:-:S03]  /*50d0*/  ULDC.64 UR16, c[0x0][0x848] ;  /* 0x0002120000107ab9 */ /* 0x000fc60000000a00 */
[----:B------:R-:W-:-:S05]  /*50e0*/  PLOP3.LUT P0, PT, PT, PT, UP0, 0x80, 0x0 ;  /* 0x000000000000781c */ /* 0x000fca0003f0f008 */
[----:B------:R-:W-:Y:S02]  /*50f0*/  @UP0 ULDC.64 UR4, c[0x0][0x878] ;  /* 0x00021e0000040ab9 */ /* 0x000fe40000000a00 */
[----:B------:R-:W-:-:S06]  /*5100*/  @UP0 UIMAD.WIDE UR4, UR39, 0x4, UR4 ;  /* 0x00000004270408a5 */ /* 0x000fcc000f8e0204 */
[----:B------:R-:W-:Y:S02]  /*5110*/  IMAD.U32 R2, RZ, RZ, UR4 ;  /* 0x00000004ff027e24 */ /* 0x000fe4000f8e00ff */
[----:B------:R-:W-:Y:S01]  /*5120*/  IMAD.U32 R3, RZ, RZ, UR5 ;  /* 0x00000005ff037e24 */ /* 0x000fe2000f8e00ff */
[----:B------:R-:W-:-:S04]  /*5130*/  ULDC UR5, c[0x0][0x850] ;  /* 0x0002140000057ab9 */ /* 0x000fc80000000800 */
[----:B------:R-:W3:Y:S01]  /*5140*/  @P0 LDG.E R2, desc[UR46][R2.64] ;  /* 0x0000002e02020981 */ /* 0x000ee2000c1e1900 */
[----:B-1----:R-:W-:Y:S01]  /*5150*/  VIADD R5, R4, 0xffffff80 ;  /* 0xffffff8004057836 */ /* 0x002fe20000000000 */
[----:B------:R-:W-:Y:S01]  /*5160*/  UISETP.NE.AND UP1, UPT, UR5, 0x1, UPT ;  /* 0x000000010500788c */ /* 0x000fe2000bf25270 */
[----:B------:R-:W-:Y:S03]  /*5170*/  BSSY B0, `(.L_x_3351) ;  /* 0x000005a000007945 */ /* 0x000fe60003800000 */
[----:B------:R-:W-:-:S07]  /*5180*/  SHF.R.S32.HI R0, RZ, 0x1f, R5 ;  /* 0x0000001fff007819 */ /* 0x000fce0000011405 */
[----:B------:R-:W-:Y:S02]  /*5190*/  @UP1 ULDC UR8, c[0x0][0x854] ;  /* 0x0002150000081ab9 */ /* 0x000fe40000000800 */
[----:B------:R-:W-:Y:S01]  /*51a0*/  UIMAD.WIDE.U32 UR8, UR37, UR8, URZ ;  /* 0x00000008250872a5 */ /* 0x000fe2000f8e003f */
[----:B------:R-:W-:Y:S01]  /*51b0*/  BAR.SYNC.DEFER_BLOCKING 0x1, 0x100 ;  /* 0x0044000000007b1d */ /* 0x000fe20000010000 */
[----:B---3--:R-:W-:Y:S02]  /*51c0*/  @P0 R2UR UR4, R2 ;  /* 0x00000000020402ca */ /* 0x008fe400000e0000 */
        /* <DEDUP_REMOVED lines=10> */
[----:B--2---:R-:W-:Y:S02]  /*5270*/  ULEA UR4, UR10, UR7, 0x18 ;  /* 0x000000070a047291 */ /* 0x004fe4000f8ec03f */
[----:B------:R-:W-:-:S04]  /*5280*/  @UP0 USHF.L.U32 UR5, UR5, 0x7, URZ ;  /* 0x0000000705050899 */ /* 0x000fc8000800063f */
[----:B------:R-:W-:Y:S01]  /*5290*/  @UP0 ULOP3.LUT UR6, UR5, 0xffffc000, URZ, 0xc0, !UPT ;  /* 0xffffc00005060892 */ /* 0x000fe2000f8ec03f */
[----:B------:R-:W-:Y:S02]  /*52a0*/  LEA R0, R0, UR4, 0x2 ;  /* 0x0000000400007c11 */ /* 0x000fe4000f8e10ff */
[----:B------:R-:W-:Y:S01]  /*52b0*/  @UP1 ULDC UR5, c[0x0][0x858] ;  /* 0x0002160000051ab9 */ /* 0x000fe20000000800 */
[----:B------:R-:W-:Y:S02]  /*52c0*/  @UP0 USHF.R.S32.HI UR7, URZ, 0x1f, UR6 ;  /* 0x0000001f3f070899 */ /* 0x000fe40008011406 */
[----:B------:R-:W-:Y:S01]  /*52d0*/  @UP1 USHF.R.U32.HI UR37, URZ, UR5, UR9 ;  /* 0x000000053f251299 */ /* 0x000fe20008011609 */
[----:B------:R1:W-:Y:S01]  /*52e0*/  STS.128 [R0], R24 ;  /* 0x0000001800007388 */ /* 0x0003e20000000c00 */
[----:B------:R-:W-:Y:S02]  /*52f0*/  @!UP0 UMOV UR6, URZ ;  /* 0x0000003f00068c82 */ /* 0x000fe40008000000 */
[----:B------:R-:W-:Y:S01]  /*5300*/  USHF.R.S32.HI UR5, URZ, 0x1f, UR37 ;  /* 0x0000001f3f057899 */ /* 0x000fe20008011425 */
[----:B------:R1:W-:Y:S01]  /*5310*/  STS.128 [R0+0x800], R28 ;  /* 0x0008001c00007388 */ /* 0x0003e20000000c00 */
[----:B------:R-:W-:Y:S01]  /*5320*/  UIADD3 UR8, UP1, UR36, UR6, URZ ;  /* 0x0000000624087290 */ /* 0x000fe2000ff3e03f */
[----:B------:R-:W-:Y:S01]  /*5330*/  @!UP0 UMOV UR7, URZ ;  /* 0x0000003f00078c82 */ /* 0x000fe20008000000 */
[----:B------:R-:W-:Y:S01]  /*5340*/  UIMAD UR6, UR5, UR12, URZ ;  /* 0x0000000c050672a4 */ /* 0x000fe2000f8e023f */
[----:B------:R1:W-:Y:S01]  /*5350*/  STS.128 [R0+0x1000], R32 ;  /* 0x0010002000007388 */ /* 0x0003e20000000c00 */
[----:B------:R-:W-:-:S02]  /*5360*/  ULEA.HI.X.SX32 UR9, UR36, UR7, 0x1, UP1 ;  /* 0x0000000724097291 */ /* 0x000fc400088f0e3f */
[----:B------:R-:W-:Y:S01]  /*5370*/  UIMAD UR5, UR5, UR14, URZ ;  /* 0x0000000e050572a4 */ /* 0x000fe2000f8e023f */
[----:B------:R1:W-:Y:S01]  /*5380*/  STS.128 [R0+0x1800], R36 ;  /* 0x0018002400007388 */ /* 0x0003e20000000c00 */
[----:B------:R-:W-:Y:S02]  /*5390*/  UIMAD UR10, UR37, UR13, UR6 ;  /* 0x0000000d250a72a4 */ /* 0x000fe4000f8e0206 */
[----:B------:R-:W-:Y:S01]  /*53a0*/  UIMAD.WIDE.U32 UR6, UR37, UR12, UR8 ;  /* 0x0000000c250672a5 */ /* 0x000fe2000f8e0008 */
[----:B------:R1:W-:Y:S01]  /*53b0*/  STS.128 [R0+0x2000], R40 ;  /* 0x0020002800007388 */ /* 0x0003e20000000c00 */
[----:B------:R-:W-:Y:S02]  /*53c0*/  UIMAD UR12, UR37, UR15, UR5 ;  /* 0x0000000f250c72a4 */ /* 0x000fe4000f8e0205 */
[----:B------:R-:W-:Y:S01]  /*53d0*/  USHF.R.S32.HI UR5, URZ, 0x1f, UR39 ;  /* 0x0000001f3f057899 */ /* 0x000fe20008011427 */
[----:B------:R1:W-:Y:S01]  /*53e0*/  STS.128 [R0+0x2800], R44 ;  /* 0x0028002c00007388 */ /* 0x0003e20000000c00 */
[----:B------:R-:W-:-:S02]  /*53f0*/  UIMAD.WIDE.U32 UR8, UR37, UR14, UR8 ;  /* 0x0000000e250872a5 */ /* 0x000fc4000f8e0008 */
[----:B------:R-:W-:Y:S01]  /*5400*/  USEL UR5, UR5, URZ, !UP0 ;  /* 0x0000003f05057287 */ /* 0x000fe2000c000000 */
[----:B------:R1:W-:Y:S01]  /*5410*/  STS.128 [R0+0x3000], R48 ;  /* 0x0030003000007388 */ /* 0x0003e20000000c00 */
[----:B------:R-:W-:Y:S01]  /*5420*/  ULDC.64 UR14, c[0x0][0x820] ;  /* 0x00020800000e7ab9 */ /* 0x000fe20000000a00 */
[----:B------:R-:W-:Y:S02]  /*5430*/  USEL UR39, UR39, URZ, !UP0 ;  /* 0x0000003f27277287 */ /* 0x000fe4000c000000 */
[----:B------:R1:W-:Y:S01]  /*5440*/  STS.128 [R0+0x3800], R52 ;  /* 0x0038003400007388 */ /* 0x0003e20000000c00 */
[----:B------:R-:W-:Y:S02]  /*5450*/  UIMAD UR11, UR5, UR14, URZ ;  /* 0x0000000e050b72a4 */ /* 0x000fe4000f8e023f */
[----:B------:R-:W-:Y:S01]  /*5460*/  UIADD3 UR7, UR7, UR10, URZ ;  /* 0x0000000a07077290 */ /* 0x000fe2000fffe03f */
[----:B------:R1:W-:Y:S01]  /*5470*/  STS.128 [R0+0x4000], R56 ;  /* 0x0040003800007388 */ /* 0x0003e20000000c00 */
[----:B------:R-:W-:-:S02]  /*5480*/  UIMAD UR5, UR5, UR16, URZ ;  /* 0x00000010050572a4 */ /* 0x000fc4000f8e023f */
[----:B------:R-:W-:Y:S01]  /*5490*/  UIADD3 UR9, UR9, UR12, URZ ;  /* 0x0000000c09097290 */ /* 0x000fe2000fffe03f */
[----:B------:R1:W-:Y:S01]  /*54a0*/  STS.128 [R0+0x4800], R60 ;  /* 0x0048003c00007388 */ /* 0x0003e20000000c00 */
[----:B------:R-:W-:Y:S02]  /*54b0*/  UIMAD UR11, UR39, UR15, UR11 ;  /* 0x0000000f270b72a4 */ /* 0x000fe4000f8e020b */
[----:B------:R-:W-:Y:S01]  /*54c0*/  UIMAD.WIDE.U32 UR6, UR39, UR14, UR6 ;  /* 0x0000000e270672a5 */ /* 0x000fe2000f8e0006 */
[----:B------:R1:W-:Y:S01]  /*54d0*/  STS.128 [R0+0x5000], R64 ;  /* 0x0050004000007388 */ /* 0x0003e20000000c00 */
[----:B------:R-:W-:Y:S02]  /*54e0*/  UIMAD UR5, UR39, UR17, UR5 ;  /* 0x00000011270572a4 */ /* 0x000fe4000f8e0205 */
[----:B------:R-:W-:Y:S01]  /*54f0*/  UIMAD.WIDE.U32 UR8, UR39, UR16, UR8 ;  /* 0x00000010270872a5 */ /* 0x000fe2000f8e0008 */
[----:B------:R1:W-:Y:S01]  /*5500*/  STS.128 [R0+0x5800], R68 ;  /* 0x0058004400007388 */ /* 0x0003e20000000c00 */
[----:B------:R-:W-:Y:S01]  /*5510*/  ULDC.64 UR12, c[0x0][0x800] ;  /* 0x00020000000c7ab9 */ /* 0x000fe20000000a00 */
[----:B------:R-:W-:Y:S01]  /*5520*/  ULDC.64 UR14, c[0x0][0x828] ;  /* 0x00020a00000e7ab9 */ /* 0x000fe20000000a00 */
[----:B------:R-:W-:Y:S01]  /*5530*/  UIADD3 UR7, UR7, UR11, URZ ;  /* 0x0000000b07077290 */ /* 0x000fe2000fffe03f */
        /* <DEDUP_REMOVED lines=22> */
.L_x_3353:
[----:B------:R-:W-:Y:S01]  /*56a0*/  @P0 ELECT P1, URZ, PT ;  /* 0x00000000003f082f */ /* 0x000fe20003820000 */
[----:B------:R2:W-:-:S12]  /*56b0*/  UBLKRED.G.S.ADD.F32.RN [UR6], [UR4], UR5, desc[UR8] ;  /* 0x00000806040073bb */ /* 0x0005d800080a1405 */
[----:B------:R-:W-:Y:S02]  /*56c0*/  @P1 PLOP3.LUT P0, PT, P1, PT, PT, 0x8, 0x0 ;  /* 0x000000000000181c */ /* 0x000fe40000f0e170 */
[----:B------:R-:W-:-:S11]  /*56d0*/  PLOP3.LUT P1, PT, PT, PT, PT, 0x8, 0x0 ;  /* 0x000000000000781c */ /* 0x000fd60003f2e170 */
[----:B--2---:R-:W-:Y:S05]  /*56e0*/  @P0 BRA.U.ANY `(.L_x_3353) ;  /* 0xfffffffd00ec0947 */ /* 0x004fea000393ffff */
[----:B------:R0:W-:Y:S01]  /*56f0*/  UTMACMDFLUSH ;  /* 0x00000000000079b7 */ /* 0x0001e20000000000 */
[----:B------:R-:W-:-:S04]  /*5700*/  DEPBAR.LE SB0, 0x0 ;  /* 0x000080000000791a */ /* 0x000fc80000000000 */
.L_x_3352:
[----:B------:R-:W-:Y:S05]  /*5710*/  BSYNC B0 ;  /* 0x0000000000007941 */ /* 0x000fea0003800000 */
.L_x_3351:
        /* <DEDUP_REMOVED lines=32> */
.L_x_3354:
[----:B------:R-:W-:Y:S01]  /*5920*/  @P0 ELECT P1, URZ, PT ;  /* 0x00000000003f082f */ /* 0x000fe20003820000 */
[----:B------:R2:W-:-:S12]  /*5930*/  UBLKRED.G.S.ADD.F32.RN [UR6], [UR4], UR5, desc[UR8] ;  /* 0x00000806040073bb */ /* 0x0005d800080a1405 */
[----:B------:R-:W-:Y:S02]  /*5940*/  @P1 PLOP3.LUT P0, PT, P1, PT, PT, 0x8, 0x0 ;  /* 0x000000000000181c */ /* 0x000fe40000f0e170 */
[----:B------:R-:W-:-:S11]  /*5950*/  PLOP3.LUT P1, PT, PT, PT, PT, 0x8, 0x0 ;  /* 0x000000000000781c */ /* 0x000fd60003f2e170 */
[----:B--2---:R-:W-:Y:S05]  /*5960*/  @P0 BRA.U.ANY `(.L_x_3354) ;  /* 0xfffffffd00ec0947 */ /* 0x004fea000393ffff */
[----:B------:R0:W-:Y:S01]  /*5970*/  UTMACMDFLUSH ;  /* 0x00000000000079b7 */ /* 0x0001e20000000000 */
[----:B------:R-:W-:-:S04]  /*5980*/  DEPBAR.LE SB0, 0x0 ;  /* 0x000080000000791a */ /* 0x000fc80000000000 */
[----:B------:R-:W-:Y:S05]  /*5990*/  BRA `(.L_x_3327) ;  /* 0x0000003c00b87947 */ /* 0x000fea0003800000 */
.L_x_3320:
        /* <DEDUP_REMOVED lines=29> */
.L_x_3356:
[----:B------:R-:W-:Y:S01]  /*5b70*/  ULDC UR9, c[0x0][0x8cc] ;  /* 0x0002330000097ab9 */ /* 0x000fe20000000800 */
[----:B------:R-:W-:Y:S01]  /*5b80*/  UMOV UR7, UR8 ;  /* 0x0000000800077c82 */ /* 0x000fe20008000000 */
[----:B------:R-:W-:-:S11]  /*5b90*/  UISETP.NE.AND UP0, UPT, UR9, 0x1, UPT ;  /* 0x000000010900788c */ /* 0x000fd6000bf05270 */
[----:B------:R-:W-:Y:S02]  /*5ba0*/  @UP0 ULDC.64 UR10, c[0x0][0x8d0] ;  /* 0x00023400000a0ab9 */ /* 0x000fe40000000a00 */
[----:B------:R-:W-:-:S04]  /*5bb0*/  UIMAD.WIDE.U32 UR4, UR8, UR10, URZ ;  /* 0x0000000a080472a5 */ /* 0x000fc8000f8e003f */
[----:B------:R-:W-:-:S04]  /*5bc0*/  @UP0 USHF.R.U32.HI UR7, URZ, UR11, UR5 ;  /* 0x0000000b3f070299 */ /* 0x000fc80008011605 */
[----:B------:R-:W-:-:S12]  /*5bd0*/  UIMAD UR4, UR7, UR9, URZ ;  /* 0x00000009070472a4 */ /* 0x000fd8000f8e023f */
.L_x_3357:
        /* <DEDUP_REMOVED lines=23> */
.L_x_3358:
        /* <DEDUP_REMOVED lines=13> */
.L_x_3360:
[----:B------:R-:W-:-:S05]  /*5e20*/  ULDC UR4, c[0x0][0x8f4] ;  /* 0x00023d0000047ab9 */ /* 0x000fca0000000800 */
.L_x_3359:
        /* <DEDUP_REMOVED lines=46> */
.L_x_3361:
        /* <DEDUP_REMOVED lines=13> */
.L_x_3362:
        /* <DEDUP_REMOVED lines=12> */
.L_x_3363:
        /* <DEDUP_REMOVED lines=54> */
.L_x_3366:
[----:B------:R-:W-:Y:S05]  /*6600*/  BSYNC B0 ;  /* 0x0000000000007941 */ /* 0x000fea0003800000 */
.L_x_3365:
        /* <DEDUP_REMOVED lines=19> */
.L_x_3368:
[----:B------:R-:W-:Y:S05]  /*6740*/  BSYNC B0 ;  /* 0x0000000000007941 */ /* 0x000fea0003800000 */
.L_x_3367:
[----:B------:R-:W-:Y:S06]  /*6750*/  BAR.ARV 0xa, 0xa0 ;  /* 0x0282800000007b1d */ /* 0x000fec0000002000 */
[----:B------:R-:W-:Y:S04]  /*6760*/  BSSY B0, `(.L_x_3369) ;  /* 0x0000003000007945 */ /* 0x000fe80003800000 */
[----:B------:R-:W-:Y:S05]  /*6770*/  @!P0 BRA `(.L_x_3370) ;  /* 0x0000000000048947 */ /* 0x000fea0003800000 */
[----:B------:R-:W-:-:S04]  /*6780*/  DEPBAR.LE SB0, 0x0 ;  /* 0x000080000000791a */ /* 0x000fc80000000000 */
.L_x_3370:
[----:B------:R-:W-:Y:S05]  /*6790*/  BSYNC B0 ;  /* 0x0000000000007941 */ /* 0x000fea0003800000 */
.L_x_3369:
[----:B------:R-:W-:Y:S06]  /*67a0*/  BAR.ARV 0xb, 0xa0 ;  /* 0x02c2800000007b1d */ /* 0x000fec0000002000 */
[----:B------:R-:W-:Y:S01]  /*67b0*/  UIADD3 UR18, UR12, 0x1, URZ ;  /* 0x000000010c127890 */ /* 0x000fe2000fffe03f */
[----:B------:R-:W-:Y:S11]  /*67c0*/  BRA `(.L_x_3371) ;  /* 0x0000000000047947 */ /* 0x000ff60003800000 */
.L_x_3364:
[----:B------:R-:W-:-:S05]  /*67d0*/  UMOV UR18, UR12 ;  /* 0x0000000c00127c82 */ /* 0x000fca0008000000 */
.L_x_3371:
        /* <DEDUP_REMOVED lines=22> */
.L_x_3384:
        /* <DEDUP_REMOVED lines=20> */
.L_x_3373:
[----:B------:R-:W-:Y:S05]  /*6a80*/  BSYNC B0 ;  /* 0x0000000000007941 */ /* 0x000fea0003800000 */
.L_x_3372:
        /* <DEDUP_REMOVED lines=13> */
.L_x_3375:
[----:B------:R-:W-:Y:S05]  /*6b60*/  BSYNC B0 ;  /* 0x0000000000007941 */ /* 0x000fea0003800000 */
.L_x_3374:
[----:B------:R-:W-:Y:S06]  /*6b70*/  BAR.ARV 0xa, 0xa0 ;  /* 0x0282800000007b1d */ /* 0x000fec0000002000 */
[----:B------:R-:W-:Y:S04]  /*6b80*/  BSSY B0, `(.L_x_3376) ;  /* 0x0000003000007945 */ /* 0x000fe80003800000 */
[----:B------:R-:W-:Y:S05]  /*6b90*/  @!P0 BRA `(.L_x_3377) ;  /* 0x0000000000048947 */ /* 0x000fea0003800000 */
[----:B------:R-:W-:-:S04]  /*6ba0*/  DEPBAR.LE SB0, 0x0 ;  /* 0x000080000000791a */ /* 0x000fc80000000000 */
.L_x_3377:
[----:B------:R-:W-:Y:S05]  /*6bb0*/  BSYNC B0 ;  /* 0x0000000000007941 */ /* 0x000fea0003800000 */
.L_x_3376:
        /* <DEDUP_REMOVED lines=13> */
.L_x_3379:
[----:B------:R-:W-:Y:S05]  /*6c90*/  BSYNC B0 ;  /* 0x0000000000007941 */ /* 0x000fea0003800000 */
.L_x_3378:
        /* <DEDUP_REMOVED lines=13> */
.L_x_3381:
[----:B------:R-:W-:Y:S05]  /*6d70*/  BSYNC B0 ;  /* 0x0000000000007941 */ /* 0x000fea0003800000 */
.L_x_3380:
[----:B------:R-:W-:Y:S01]  /*6d80*/  UIADD3 UR18, UR18, 0x2, URZ ;  /* 0x0000000212127890 */ /* 0x000fe2000fffe03f */
[----:B------:R-:W-:Y:S06]  /*6d90*/  BAR.ARV 0xa, 0xa0 ;  /* 0x0282800000007b1d */ /* 0x000fec0000002000 */
[----:B------:R-:W-:Y:S01]  /*6da0*/  UISETP.GE.AND UP0, UPT, UR18, UR7, UPT ;  /* 0x000000071200728c */ /* 0x000fe2000bf06270 */
[----:B------:R-:W-:Y:S04]  /*6db0*/  BSSY B0, `(.L_x_3382) ;  /* 0x0000003000007945 */ /* 0x000fe80003800000 */
[----:B------:R-:W-:Y:S06]  /*6dc0*/  @!P0 BRA `(.L_x_3383) ;  /* 0x0000000000048947 */ /* 0x000fec0003800000 */
[----:B------:R-:W-:-:S04]  /*6dd0*/  DEPBAR.LE SB0, 0x0 ;  /* 0x000080000000791a */ /* 0x000fc80000000000 */
.L_x_3383:
[----:B------:R-:W-:Y:S05]  /*6de0*/  BSYNC B0 ;  /* 0x0000000000007941 */ /* 0x000fea0003800000 */
.L_x_3382:
[----:B------:R-:W-:Y:S06]  /*6df0*/  BAR.ARV 0xb, 0xa0 ;  /* 0x02c2800000007b1d */ /* 0x000fec0000002000 */
[----:B------:R-:W-:Y:S01]  /*6e00*/  PLOP3.LUT P1, PT, PT, PT, UP0, 0x80, 0x0 ;  /* 0x000000000000781c */ /* 0x000fe20003f2f008 */
[----:B------:R-:W-:Y:S02]  /*6e10*/  UIADD3 UR26, UR26, 0x4000, URZ ;  /* 0x000040001a1a7890 */ /* 0x000fe4000fffe03f */
[----:B------:R-:W-:-:S10]  /*6e20*/  UIADD3 UR6, UR6, 0x4000, URZ ;  /* 0x0000400006067890 */ /* 0x000fd4000fffe03f */
[----:B------:R-:W-:Y:S05]  /*6e30*/  @!P1 BRA `(.L_x_3384) ;  /* 0xfffffff800c09947 */ /* 0x000fea000383ffff */
[----:B------:R-:W-:Y:S05]  /*6e40*/  BRA `(.L_x_3327) ;  /* 0x00000028008c7947 */ /* 0x000fea0003800000 */
.L_x_3355:
        /* <DEDUP_REMOVED lines=22> */
.L_x_3385:
[----:B------:R-:W-:Y:S01]  /*6fb0*/  ULDC UR9, c[0x0][0x8cc] ;  /* 0x0002330000097ab9 */ /* 0x000fe20000000800 */
[----:B------:R-:W-:Y:S01]  /*6fc0*/  UMOV UR7, UR8 ;  /* 0x0000000800077c82 */ /* 0x000fe20008000000 */
[----:B------:R-:W-:-:S11]  /*6fd0*/  UISETP.NE.AND UP0, UPT, UR9, 0x1, UPT ;  /* 0x000000010900788c */ /* 0x000fd6000bf05270 */
[----:B------:R-:W-:Y:S02]  /*6fe0*/  @UP0 ULDC.64 UR10, c[0x0][0x8d0] ;  /* 0x00023400000a0ab9 */ /* 0x000fe40000000a00 */
[----:B------:R-:W-:-:S04]  /*6ff0*/  UIMAD.WIDE.U32 UR4, UR8, UR10, URZ ;  /* 0x0000000a080472a5 */ /* 0x000fc8000f8e003f */
[----:B------:R-:W-:-:S04]  /*7000*/  @UP0 USHF.R.U32.HI UR7, URZ, UR11, UR5 ;  /* 0x0000000b3f070299 */ /* 0x000fc80008011605 */
[----:B------:R-:W-:-:S12]  /*7010*/  UIMAD UR4, UR7, UR9, URZ ;  /* 0x00000009070472a4 */ /* 0x000fd8000f8e023f */
.L_x_3386:
        /* <DEDUP_REMOVED lines=23> */
.L_x_3387:
        /* <DEDUP_REMOVED lines=14> */
.L_x_3389:
[----:B------:R-:W-:-:S05]  /*7270*/  ULDC UR4, c[0x0][0x8f4] ;  /* 0x00023d0000047ab9 */ /* 0x000fca0000000800 */
.L_x_3388:
        /* <DEDUP_REMOVED lines=60> */
.L_x_3391:
        /* <DEDUP_REMOVED lines=12> */
.L_x_3392:
[----:B------:R-:W-:Y:S05]  /*7700*/  @!P2 BRA `(.L_x_3393) ;  /* 0x000000000014a947 */ /* 0x000fea0003800000 */
[----:B------:R-:W-:Y:S02]  /*7710*/  IMAD.U32 R2, RZ, RZ, UR14 ;  /* 0x0000000eff027e24 */ /* 0x000fe4000f8e00ff */
[----:B------:R-:W-:-:S05]  /*7720*/  IMAD.U32 R3, RZ, RZ, UR15 ;  /* 0x0000000fff037e24 */ /* 0x000fca000f8e00ff */
[----:B------:R-:W2:Y:S04]  /*7730*/  LDG.E R5, desc[UR46][R2.64] ;  /* 0x0000002e02057981 */ /* 0x000ea8000c1e1900 */
[----:B------:R-:W2:Y:S02]  /*7740*/  LDG.E R4, desc[UR46][R2.64+0x4] ;  /* 0x0000042e02047981 */ /* 0x000ea4000c1e1900 */
[----:B--2---:R-:W-:-:S07]  /*7750*/  IMAD.IADD R4, R4, 0x1, -R5 ;  /* 0x0000000104047824 */ /* 0x004fce00078e0a05 */
.L_x_3393:
        /* <DEDUP_REMOVED lines=62> */
.L_x_3423:
        /* <DEDUP_REMOVED lines=15> */
.L_x_3396:
        /* <DEDUP_REMOVED lines=92> */
.L_x_3407:
[----:B-123--:R-:W-:-:S04]  /*81f0*/  SHF.L.U32 R18, R10, 0x1f, RZ ;  /* 0x0000001f0a127819 */ /* 0x00efc800000006ff */
[----:B------:R-:W2:Y:S02]  /*8200*/  SYNCS.PHASECHK.TRANS64.TRYWAIT P1, [R15+URZ+0x30840], R18 ;  /* 0x030840120f0075a7 */ /* 0x000ea4000802017f */
[----:B--2---:R-:W-:Y:S05]  /*8210*/  @!P1 BRA `(.L_x_3399) ;  /* 0x0000001800189947 */ /* 0x004fea0003800000 */
.L_x_3424:
        /* <DEDUP_REMOVED lines=8> */
.L_x_3400:
        /* <DEDUP_REMOVED lines=37> */
.L_x_3425:
        /* <DEDUP_REMOVED lines=8> */
.L_x_3402:
        /* <DEDUP_REMOVED lines=37> */
.L_x_3426:
        /* <DEDUP_REMOVED lines=8> */
.L_x_3404:
        /* <DEDUP_REMOVED lines=31> */
.L_x_3428:
        /* <DEDUP_REMOVED lines=8> */
.L_x_3406:
        /* <DEDUP_REMOVED lines=37> */
.L_x_3398:
[----:B------:R-:W4:Y:S02]  /*8d00*/  LDL.LU R4, [R1+0x8] ;  /* 0x0000080001047983 */ /* 0x000f240000300800 */
[----:B----4-:R-:W-:Y:S02]  /*8d10*/  ISETP.NE.AND P1, PT, R4, RZ, PT ;  /* 0x000000ff0400720c */ /* 0x010fe40003f25270 */
[----:B------:R4:W5:Y:S11]  /*8d20*/  LDL R4, [R1+0x4] ;  /* 0x0000040001047983 */ /* 0x0009760000100800 */
[----:B----4-:R-:W-:Y:S05]  /*8d30*/  @!P1 BRA `(.L_x_3397) ;  /* 0x00000004005c9947 */ /* 0x010fea0003800000 */
[----:B------:R-:W-:-:S04]  /*8d40*/  SHF.L.U32 R12, R10, 0x1f, RZ ;  /* 0x0000001f0a0c7819 */ /* 0x000fc800000006ff */
[----:B------:R-:W4:Y:S02]  /*8d50*/  SYNCS.PHASECHK.TRANS64.TRYWAIT P1, [R15+URZ+0x30840], R12 ;  /* 0x0308400c0f0075a7 */ /* 0x000f24000802017f */
[----:B----4-:R-:W-:Y:S05]  /*8d60*/  @!P1 BRA `(.L_x_3408) ;  /* 0x0000000c00989947 */ /* 0x010fea0003800000 */
.L_x_3429:
        /* <DEDUP_REMOVED lines=8> */
.L_x_3409:
        /* <DEDUP_REMOVED lines=34> */
.L_x_3430:
        /* <DEDUP_REMOVED lines=8> */
.L_x_3411:
        /* <DEDUP_REMOVED lines=34> */
.L_x_3397:
[----:B------:R-:W1:Y:S01]  /*92b0*/  S2R R0, SR_TID.X ;  /* 0x0000000000007919 */ /* 0x000e620000002100 */
[----:B------:R-:W-:Y:S01]  /*92c0*/  IMAD R3, R16, 0x8, R15 ;  /* 0x0000000810037824 */ /* 0x000fe200078e020f */
[----:B-1----:R-:W-:Y:S02]  /*92d0*/  LOP3.LUT R2, R0, 0x7f, RZ, 0xc0, !PT ;  /* 0x0000007f00027812 */ /* 0x002fe400078ec0ff */
[----:B------:R-:W-:Y:S02]  /*92e0*/  SHF.L.U32 R0, R10, 0x1f, RZ ;  /* 0x0000001f0a007819 */ /* 0x000fe400000006ff */
[----:B------:R-:W-:Y:S02]  /*92f0*/  ISETP.NE.AND P1, PT, R2, RZ, PT ;  /* 0x000000ff0200720c */ /* 0x000fe40003f25270 */
[----:B------:R-:W1:Y:S02]  /*9300*/  SYNCS.PHASECHK.TRANS64.TRYWAIT P0, [R3+URZ+0x30840], R0 ;  /* 0x03084000030075a7 */ /* 0x000e64000800017f */
[----:B-1----:R-:W-:Y:S09]  /*9310*/  @!P0 BRA `(.L_x_3412) ;  /* 0x0000000800548947 */ /* 0x002ff20003800000 */
.L_x_3431:
[----:B------:R-:W-:Y:S05]  /*9320*/  @P1 BRA `(.L_x_3413) ;  /* 0x0000000000181947 */ /* 0x000fea0003800000 */
[----:B------:R-:W1:Y:S01]  /*9330*/  S2R R2, SR_TID.X ;  /* 0x0000000000027919 */ /* 0x000e620000002100 */
[----:B------:R-:W-:-:S04]  /*9340*/  IMAD.MOV.U32 R0, RZ, RZ, 0x4100 ;  /* 0x00004100ff007424 */ /* 0x000fc800078e00ff */
[----:B------:R1:W-:Y:S02]  /*9350*/  SYNCS.ARRIVE.TRANS64 RZ, [R3+URZ+0x30830], R0 ;  /* 0x0308300003ff79a7 */ /* 0x0003e4000800003f */
[----:B-1----:R-:W-:-:S13]  /*9360*/  LOP3.LUT P0, RZ, R2, 0x1f, RZ, 0xc0, !PT ;  /* 0x0000001f02ff7812 */ /* 0x002fda000780c0ff */
[----:B------:R-:W-:Y:S05]  /*9370*/  @!P0 BRA `(.L_x_3413) ;  /* 0x0000000000048947 */ /* 0x000fea0003800000 */
[----:B------:R-:W-:Y:S01]  /*9380*/  BPT.TRAP 0x1 ;  /* 0x000000040000795c */ /* 0x000fe20000300000 */
.L_x_3413:
        /* <DEDUP_REMOVED lines=41> */
.L_x_3394:
[----:B------:R-:W-:Y:S05]  /*9620*/  BSYNC B0 ;  /* 0x0000000000007941 */ /* 0x000fea0003800000 */
.L_x_3390:
[----:B------:R-:W-:-:S03]  /*9630*/  UMOV UR7, 0xffffffff ;  /* 0xffffffff00077882 */ /* 0x000fc60000000000 */
[----:B------:R-:W-:Y:S05]  /*9640*/  BRA.DIV UR7, `(.L_x_3414) ;  /* 0x00000006079c7947 */ /* 0x000fea000b800000 */
[----:B------:R-:W-:-:S13]  /*9650*/  ELECT P6, URZ, PT ;  /* 0x00000000003f782f */ /* 0x000fda00038c0000 */
.L_x_3434:
[----:B------:R-:W-:Y:S05]  /*9660*/  @!P6 BRA `(.L_x_3327) ;  /* 0x000000000084e947 */ /* 0x000fea0003800000 */
[----:B------:R-:W-:-:S06]  /*9670*/  ULOP3.LUT UR7, UR38, 0x2, URZ, 0xfc, !UPT ;  /* 0x0000000226077892 */ /* 0x000fcc000f8efc3f */
[----:B------:R-:W-:-:S05]  /*9680*/  IMAD.U32 R0, RZ, RZ, UR7 ;  /* 0x00000007ff007e24 */ /* 0x000fca000f8e00ff */
[----:B------:R-:W-:-:S13]  /*9690*/  ISETP.NE.AND P2, PT, R0, 0x3, PT ;  /* 0x000000030000780c */ /* 0x000fda0003f45270 */
[----:B------:R-:W-:Y:S05]  /*96a0*/  @!P2 BRA `(.L_x_3415) ;  /* 0x000000000004a947 */ /* 0x000fea0003800000 */
[----:B------:R-:W-:Y:S01]  /*96b0*/  BPT.TRAP 0x1 ;  /* 0x000000040000795c */ /* 0x000fe20000300000 */
.L_x_3415:
        /* <DEDUP_REMOVED lines=15> */
.L_x_3435:
[----:B------:R-:W2:Y:S02]  /*97b0*/  SYNCS.PHASECHK.TRANS64.TRYWAIT P0, [R3+URZ], R0 ;  /* 0x00000000030075a7 */ /* 0x000ea4000800017f */
[----:B--2---:R-:W-:Y:S05]  /*97c0*/  @!P0 BRA `(.L_x_3417) ;  /* 0x0000000400708947 */ /* 0x004fea0003800000 */
.L_x_3436:
[----:B------:R-:W-:Y:S05]  /*97d0*/  @!P2 BRA `(.L_x_3418) ;  /* 0x000000000004a947 */ /* 0x000fea0003800000 */
[----:B------:R-:W-:Y:S01]  /*97e0*/  BPT.TRAP 0x1 ;  /* 0x000000040000795c */ /* 0x000fe20000300000 */
.L_x_3418:
[----:B--2---:R-:W-:-:S04]  /*97f0*/  VIADD R3, R8, 0x30840 ;  /* 0x0003084008037836 */ /* 0x004fc80000000000 */
[----:B------:R-:W-:-:S04]  /*9800*/  IMAD R5, R2, 0x8, R3 ;  /* 0x0000000802057824 */ /* 0x000fc800078e0203 */
[----:B------:R-:W2:Y:S02]  /*9810*/  SYNCS.PHASECHK.TRANS64.TRYWAIT P0, [R5+URZ], R4 ;  /* 0x00000004050075a7 */ /* 0x000ea4000800017f */
[----:B--2---:R-:W-:Y:S05]  /*9820*/  @!P0 BRA `(.L_x_3419) ;  /* 0x00000004006c8947 */ /* 0x004fea0003800000 */
.L_x_3437:
[----:B------:R-:W-:-:S07]  /*9830*/  IMAD R3, R6, 0x8, R3 ;  /* 0x0000000806037824 */ /* 0x000fce00078e0203 */
.L_x_3420:
[----:B---3--:R3:W4:Y:S02]  /*9840*/  SYNCS.PHASECHK.TRANS64.TRYWAIT P0, [R3+URZ], R0 ;  /* 0x00000000030075a7 */ /* 0x008724000800017f */
[----:B----4-:R-:W-:Y:S05]  /*9850*/  @!P0 NANOSLEEP.SYNCS 0x989680 ;  /* 0x009896800000895d */ /* 0x010fea0003900000 */
[----:B------:R-:W4:Y:S02]  /*9860*/  @!P0 SYNCS.PHASECHK.TRANS64 P0, [R3+URZ], R0 ;  /* 0x00000000030085a7 */ /* 0x000f24000800007f */
[----:B----4-:R-:W-:Y:S05]  /*9870*/  @!P0 BRA `(.L_x_3420) ;  /* 0xfffffffc00f08947 */ /* 0x010fea000383ffff */
.L_x_3327:
[----:B------:R-:W-:Y:S05]  /*9880*/  BSYNC B6 ;  /* 0x0000000000067941 */ /* 0x000fea0003800000 */
.L_x_3319:
[----:B------:R-:W-:Y:S05]  /*9890*/  EXIT ;  /* 0x000000000000794d */ /* 0x000fea0003800000 */
.L_x_3337:
[----:B------:R-:W-:Y:S02]  /*98a0*/  IMAD.MOV.U32 R12, RZ, RZ, RZ ;  /* 0x000000ffff0c7224 */ /* 0x000fe400078e00ff */
[----:B------:R-:W-:Y:S02]  /*98b0*/  IMAD.MOV.U32 R11, RZ, RZ, 0x1f ;  /* 0x0000001fff0b7424 */ /* 0x000fe400078e00ff */
[----:B------:R-:W-:-:S07]  /*98c0*/  IMAD.MOV.U32 R15, RZ, RZ, -0x1 ;  /* 0xffffffffff0f7424 */ /* 0x000fce00078e00ff */
[----:B------:R-:W-:Y:S05]  /*98d0*/  WARPSYNC.COLLECTIVE R15, `(.L_x_3421) ;  /* 0x000000000f087348 */ /* 0x000fea0003c00000 */
[----:B------:R1:W2:Y:S02]  /*98e0*/  SHFL.IDX P6, R14, R13, R12, R11 ;  /* 0x0000000c0d0e7389 */ /* 0x0002a400000c000b */
[----:B-12---:R-:W-:Y:S01]  /*98f0*/  ENDCOLLECTIVE ;  /* 0x000000000000791b */ /* 0x006fe20003800000 */
.L_x_3421:
[----:B------:R-:W-:Y:S05]  /*9900*/  BRA `(.L_x_3422) ;  /* 0xffffff7c00cc7947 */ /* 0x000fea000383ffff */
.L_x_3339:
        /* <DEDUP_REMOVED lines=8> */
.L_x_3343:
[----:B---3--:R3:W4:Y:S02]  /*9990*/  SYNCS.PHASECHK.TRANS64.TRYWAIT P1, [R0+URZ+0x30810], R209 ;  /* 0x030810d1000075a7 */ /* 0x008724000802017f */
[----:B----4-:R-:W-:Y:S05]  /*99a0*/  @!P1 NANOSLEEP.SYNCS 0x989680 ;  /* 0x009896800000995d */ /* 0x010fea0003900000 */
[----:B------:R-:W4:Y:S02]  /*99b0*/  @!P1 SYNCS.PHASECHK.TRANS64 P1, [R0+URZ+0x30810], R209 ;  /* 0x030810d1000095a7 */ /* 0x000f24000802007f */
[----:B----4-:R-:W-:Y:S05]  /*99c0*/  @!P1 BRA `(.L_x_3343) ;  /* 0xfffffffc00f09947 */ /* 0x010fea000383ffff */
[----:B------:R-:W-:Y:S05]  /*99d0*/  BRA `(.L_x_3342) ;  /* 0xffffff8400b47947 */ /* 0x000fea000383ffff */
.L_x_3347:
[----:B------:R1:W1:Y:S02]  /*99e0*/  SYNCS.PHASECHK.TRANS64.TRYWAIT P1, [R0+URZ+0x30830], R209 ;  /* 0x030830d1000075a7 */ /* 0x000264000802017f */
[----:B-1----:R-:W-:Y:S05]  /*99f0*/  @!P1 NANOSLEEP.SYNCS 0x989680 ;  /* 0x009896800000995d */ /* 0x002fea0003900000 */
[----:B------:R-:W1:Y:S02]  /*9a00*/  @!P1 SYNCS.PHASECHK.TRANS64 P1, [R0+URZ+0x30830], R209 ;  /* 0x030830d1000095a7 */ /* 0x000e64000802007f */
[----:B-1----:R-:W-:Y:S05]  /*9a10*/  @!P1 BRA `(.L_x_3347) ;  /* 0xfffffffc00f09947 */ /* 0x002fea000383ffff */
[----:B------:R-:W-:Y:S05]  /*9a20*/  BRA `(.L_x_3346) ;  /* 0xffffff8c00d47947 */ /* 0x000fea000383ffff */
.L_x_3395:
[----:B-1----:R1:W2:Y:S02]  /*9a30*/  SYNCS.PHASECHK.TRANS64.TRYWAIT P0, [R15+URZ+0x30820], R2 ;  /* 0x030820020f0075a7 */ /* 0x0022a4000800017f */
[----:B--2---:R-:W-:Y:S05]  /*9a40*/  @!P0 NANOSLEEP.SYNCS 0x989680 ;  /* 0x009896800000895d */ /* 0x004fea0003900000 */
[----:B------:R-:W2:Y:S02]  /*9a50*/  @!P0 SYNCS.PHASECHK.TRANS64 P0, [R15+URZ+0x30820], R2 ;  /* 0x030820020f0085a7 */ /* 0x000ea4000800007f */
[----:B--2---:R-:W-:Y:S05]  /*9a60*/  @!P0 BRA `(.L_x_3395) ;  /* 0xfffffffc00f08947 */ /* 0x004fea000383ffff */
[----:B------:R-:W-:Y:S05]  /*9a70*/  BRA `(.L_x_3423) ;  /* 0xffffffe000307947 */ /* 0x000fea000383ffff */
.L_x_3399:
[----:B--2---:R2:W3:Y:S02]  /*9a80*/  SYNCS.PHASECHK.TRANS64.TRYWAIT P1, [R15+URZ+0x30840], R18 ;  /* 0x030840120f0075a7 */ /* 0x0044e4000802017f */
[----:B---3--:R-:W-:Y:S05]  /*9a90*/  @!P1 NANOSLEEP.SYNCS 0x989680 ;  /* 0x009896800000995d */ /* 0x008fea0003900000 */
[----:B------:R-:W3:Y:S02]  /*9aa0*/  @!P1 SYNCS.PHASECHK.TRANS64 P1, [R15+URZ+0x30840], R18 ;  /* 0x030840120f0095a7 */ /* 0x000ee4000802007f */
[----:B---3--:R-:W-:Y:S05]  /*9ab0*/  @!P1 BRA `(.L_x_3399) ;  /* 0xfffffffc00f09947 */ /* 0x008fea000383ffff */
[----:B------:R-:W-:Y:S05]  /*9ac0*/  BRA `(.L_x_3424) ;  /* 0xffffffe400d47947 */ /* 0x000fea000383ffff */
.L_x_3401:
[----:B-1----:R1:W3:Y:S02]  /*9ad0*/  SYNCS.PHASECHK.TRANS64.TRYWAIT P1, [R15+URZ+0x30828], R18 ;  /* 0x030828120f0075a7 */ /* 0x0022e4000802017f */
[----:B---3--:R-:W-:Y:S05]  /*9ae0*/  @!P1 NANOSLEEP.SYNCS 0x989680 ;  /* 0x009896800000995d */ /* 0x008fea0003900000 */
[----:B------:R-:W3:Y:S02]  /*9af0*/  @!P1 SYNCS.PHASECHK.TRANS64 P1, [R15+URZ+0x30828], R18 ;  /* 0x030828120f0095a7 */ /* 0x000ee4000802007f */
[----:B---3--:R-:W-:Y:S05]  /*9b00*/  @!P1 BRA `(.L_x_3401) ;  /* 0xfffffffc00f09947 */ /* 0x008fea000383ffff */
[----:B------:R-:W-:Y:S05]  /*9b10*/  BRA `(.L_x_3425) ;  /* 0xffffffe800747947 */ /* 0x000fea000383ffff */
.L_x_3403:
[----:B---3--:R3:W4:Y:S02]  /*9b20*/  SYNCS.PHASECHK.TRANS64.TRYWAIT P1, [R15+URZ+0x30848], R18 ;  /* 0x030848120f0075a7 */ /* 0x008724000802017f */
[----:B----4-:R-:W-:Y:S05]  /*9b30*/  @!P1 NANOSLEEP.SYNCS 0x989680 ;  /* 0x009896800000995d */ /* 0x010fea0003900000 */
[----:B------:R-:W4:Y:S02]  /*9b40*/  @!P1 SYNCS.PHASECHK.TRANS64 P1, [R15+URZ+0x30848], R18 ;  /* 0x030848120f0095a7 */ /* 0x000f24000802007f */
[----:B----4-:R-:W-:Y:S05]  /*9b50*/  @!P1 BRA `(.L_x_3403) ;  /* 0xfffffffc00f09947 */ /* 0x010fea000383ffff */
[----:B------:R-:W-:Y:S05]  /*9b60*/  BRA `(.L_x_3426) ;  /* 0xffffffec00147947 */ /* 0x000fea000383ffff */
.L_x_3405:
[----:B------:R-:W-:-:S07]  /*9b70*/  SHF.L.U32 R4, R10, 0x1f, RZ ;  /* 0x0000001f0a047819 */ /* 0x000fce00000006ff */
.L_x_3427:
[----:B----4-:R4:W1:Y:S02]  /*9b80*/  SYNCS.PHASECHK.TRANS64.TRYWAIT P1, [R15+URZ+0x30820], R4 ;  /* 0x030820040f0075a7 */ /* 0x010864000802017f */
[----:B-1----:R-:W-:Y:S05]  /*9b90*/  @!P1 NANOSLEEP.SYNCS 0x989680 ;  /* 0x009896800000995d */ /* 0x002fea0003900000 */
[----:B------:R-:W1:Y:S02]  /*9ba0*/  @!P1 SYNCS.PHASECHK.TRANS64 P1, [R15+URZ+0x30820], R4 ;  /* 0x030820040f0095a7 */ /* 0x000e64000802007f */
[----:B-1----:R-:W-:Y:S05]  /*9bb0*/  @!P1 BRA `(.L_x_3427) ;  /* 0xfffffffc00f09947 */ /* 0x002fea000383ffff */
[----:B------:R-:W-:Y:S05]  /*9bc0*/  BRA `(.L_x_3428) ;  /* 0xffffffec00987947 */ /* 0x000fea000383ffff */
.L_x_3408:
[----:B----4-:R4:W1:Y:S02]  /*9bd0*/  SYNCS.PHASECHK.TRANS64.TRYWAIT P1, [R15+URZ+0x30840], R12 ;  /* 0x0308400c0f0075a7 */ /* 0x010864000802017f */
[----:B-1----:R-:W-:Y:S05]  /*9be0*/  @!P1 NANOSLEEP.SYNCS 0x989680 ;  /* 0x009896800000995d */ /* 0x002fea0003900000 */
[----:B------:R-:W1:Y:S02]  /*9bf0*/  @!P1 SYNCS.PHASECHK.TRANS64 P1, [R15+URZ+0x30840], R12 ;  /* 0x0308400c0f0095a7 */ /* 0x000e64000802007f */
[----:B-1----:R-:W-:Y:S05]  /*9c00*/  @!P1 BRA `(.L_x_3408) ;  /* 0xfffffffc00f09947 */ /* 0x002fea000383ffff */
[----:B------:R-:W-:Y:S05]  /*9c10*/  BRA `(.L_x_3429) ;  /* 0xfffffff000547947 */ /* 0x000fea000383ffff */
.L_x_3410:
[----:B-1----:R1:W2:Y:S02]  /*9c20*/  SYNCS.PHASECHK.TRANS64.TRYWAIT P1, [R15+URZ+0x30828], R12 ;  /* 0x0308280c0f0075a7 */ /* 0x0022a4000802017f */
[----:B--2---:R-:W-:Y:S05]  /*9c30*/  @!P1 NANOSLEEP.SYNCS 0x989680 ;  /* 0x009896800000995d */ /* 0x004fea0003900000 */
[----:B------:R-:W2:Y:S02]  /*9c40*/  @!P1 SYNCS.PHASECHK.TRANS64 P1, [R15+URZ+0x30828], R12 ;  /* 0x0308280c0f0095a7 */ /* 0x000ea4000802007f */
[----:B--2---:R-:W-:Y:S05]  /*9c50*/  @!P1 BRA `(.L_x_3410) ;  /* 0xfffffffc00f09947 */ /* 0x004fea000383ffff */
[----:B------:R-:W-:Y:S05]  /*9c60*/  BRA `(.L_x_3430) ;  /* 0xfffffff000e87947 */ /* 0x000fea000383ffff */
.L_x_3412:
[----:B------:R1:W1:Y:S02]  /*9c70*/  SYNCS.PHASECHK.TRANS64.TRYWAIT P0, [R3+URZ+0x30840], R0 ;  /* 0x03084000030075a7 */ /* 0x000264000800017f */
[----:B-1----:R-:W-:Y:S05]  /*9c80*/  @!P0 NANOSLEEP.SYNCS 0x989680 ;  /* 0x009896800000895d */ /* 0x002fea0003900000 */
[----:B------:R-:W1:Y:S02]  /*9c90*/  @!P0 SYNCS.PHASECHK.TRANS64 P0, [R3+URZ+0x30840], R0 ;  /* 0x03084000030085a7 */ /* 0x000e64000800007f */
[----:B-1----:R-:W-:Y:S05]  /*9ca0*/  @!P0 BRA `(.L_x_3412) ;  /* 0xfffffffc00f08947 */ /* 0x002fea000383ffff */
[----:B------:R-:W-:Y:S05]  /*9cb0*/  BRA `(.L_x_3431) ;  /* 0xfffffff400987947 */ /* 0x000fea000383ffff */
.L_x_3414:
[----:B------:R-:W-:Y:S01]  /*9cc0*/  BSSY B0, `(.L_x_3432) ;  /* 0x0000006000007945 */ /* 0x000fe20003800000 */
[----:B------:R-:W-:-:S07]  /*9cd0*/  IMAD.MOV.U32 R15, RZ, RZ, -0x1 ;  /* 0xffffffffff0f7424 */ /* 0x000fce00078e00ff */
[----:B------:R-:W-:Y:S05]  /*9ce0*/  WARPSYNC.COLLECTIVE R15, `(.L_x_3433) ;  /* 0x000000000f0c7348 */ /* 0x000fea0003c00000 */
[----:B------:R-:W-:Y:S02]  /*9cf0*/  ELECT P6, UR62, PT ;  /* 0x00000000003e782f */ /* 0x000fe400038c0000 */
[----:B------:R-:W-:Y:S01]  /*9d00*/  MOV R14, UR62 ;  /* 0x0000003e000e7c02 */ /* 0x000fe20008000f00 */
[----:B------:R-:W-:Y:S10]  /*9d10*/  ENDCOLLECTIVE ;  /* 0x000000000000791b */ /* 0x000ff40003800000 */
.L_x_3433:
[----:B------:R-:W-:Y:S05]  /*9d20*/  BSYNC B0 ;  /* 0x0000000000007941 */ /* 0x000fea0003800000 */
.L_x_3432:
[----:B------:R-:W-:Y:S05]  /*9d30*/  BRA `(.L_x_3434) ;  /* 0xfffffff800487947 */ /* 0x000fea000383ffff */
.L_x_3416:
[----:B-1----:R1:W2:Y:S02]  /*9d40*/  SYNCS.PHASECHK.TRANS64.TRYWAIT P0, [R7+URZ], R4 ;  /* 0x00000004070075a7 */ /* 0x0022a4000800017f */
[----:B--2---:R-:W-:Y:S05]  /*9d50*/  @!P0 NANOSLEEP.SYNCS 0x989680 ;  /* 0x009896800000895d */ /* 0x004fea0003900000 */
[----:B------:R-:W2:Y:S02]  /*9d60*/  @!P0 SYNCS.PHASECHK.TRANS64 P0, [R7+URZ], R4 ;  /* 0x00000004070085a7 */ /* 0x000ea4000800007f */
[----:B--2---:R-:W-:Y:S05]  /*9d70*/  @!P0 BRA `(.L_x_3416) ;  /* 0xfffffffc00f08947 */ /* 0x004fea000383ffff */
[----:B------:R-:W-:Y:S05]  /*9d80*/  BRA `(.L_x_3435) ;  /* 0xfffffff800887947 */ /* 0x000fea000383ffff */
.L_x_3417:
[----:B--2---:R2:W3:Y:S02]  /*9d90*/  SYNCS.PHASECHK.TRANS64.TRYWAIT P0, [R3+URZ], R0 ;  /* 0x00000000030075a7 */ /* 0x0044e4000800017f */
[----:B---3--:R-:W-:Y:S05]  /*9da0*/  @!P0 NANOSLEEP.SYNCS 0x989680 ;  /* 0x009896800000895d */ /* 0x008fea0003900000 */
[----:B------:R-:W3:Y:S02]  /*9db0*/  @!P0 SYNCS.PHASECHK.TRANS64 P0, [R3+URZ], R0 ;  /* 0x00000000030085a7 */ /* 0x000ee4000800007f */
[----:B---3--:R-:W-:Y:S05]  /*9dc0*/  @!P0 BRA `(.L_x_3417) ;  /* 0xfffffffc00f08947 */ /* 0x008fea000383ffff */
[----:B------:R-:W-:Y:S05]  /*9dd0*/  BRA `(.L_x_3436) ;  /* 0xfffffff8007c7947 */ /* 0x000fea000383ffff */
.L_x_3419:
[----:B--2---:R2:W3:Y:S02]  /*9de0*/  SYNCS.PHASECHK.TRANS64.TRYWAIT P0, [R5+URZ], R4 ;  /* 0x00000004050075a7 */ /* 0x0044e4000800017f */
[----:B---3--:R-:W-:Y:S05]  /*9df0*/  @!P0 NANOSLEEP.SYNCS 0x989680 ;  /* 0x009896800000895d */ /* 0x008fea0003900000 */
[----:B------:R-:W3:Y:S02]  /*9e00*/  @!P0 SYNCS.PHASECHK.TRANS64 P0, [R5+URZ], R4 ;  /* 0x00000004050085a7 */ /* 0x000ee4000800007f */
[----:B---3--:R-:W-:Y:S05]  /*9e10*/  @!P0 BRA `(.L_x_3419) ;  /* 0xfffffffc00f08947 */ /* 0x008fea000383ffff */
[----:B------:R-:W-:Y:S05]  /*9e20*/  BRA `(.L_x_3437) ;  /* 0xfffffff800807947 */ /* 0x000fea000383ffff */
.L_x_3438:
        /* <DEDUP_REMOVED lines=13> */
.L_x_7312:


//--------------------- .text._ZN7cutlass13device_kernelIN5flash11enable_sm90INS1_16FlashAttnBwdSm90INS1_25CollectiveMainloopBwdSm90ILi2ELi2ELi2EN4cute5tupleIJNS5_1CILi1EEES8_S8_EEENS6_IJNS7_ILi64EEENS7_ILi128EEESB_EEENS_10bfloat16_tEfNS_4arch4Sm90ELb1ELb0ELb1ELb1ELb1ELb1ELb0ELb0ELi2ELi1ELi2ELi1ELb0EEENS1_24CollectiveEpilogueBwdGQAISC_fSF_Li256ELb1ELb1EEENS1_25SingleTileBwdLPTSchedulerILb1ELi128ELb1EEEEEEEEEvNT_6ParamsE --------------------------
	.section	.text._ZN7cutlass13device_kernelIN5flash11enable_sm90INS1_16FlashAttnBwdSm90INS1_25CollectiveMainloopBwdSm90ILi2ELi2ELi2EN4cute5tupleIJNS5_1CILi1EEES8_S8_EEENS6_IJNS7_ILi64EEENS7_ILi128EEESB_EEENS_10bfloat16_tEfNS_4arch4Sm90ELb1ELb0ELb1ELb1ELb1ELb1ELb0ELb0ELi2ELi1ELi2ELi1ELb0EEENS1_24CollectiveEpilogueBwdGQAISC_fSF_Li256ELb1ELb1EEENS1_25SingleTileBwdLPTSchedulerILb1ELi128ELb1EEEEEEEEEvNT_6ParamsE,"ax",@progbits
	.align	128
.text._ZN7cutlass13device_kernelIN5flash11enable_sm90INS1_16FlashAttnBwdSm90INS1_25CollectiveMainloopBwdSm90ILi2ELi2ELi2EN4cute5tupleIJNS5_1CILi1EEES8_S8_EEENS6_IJNS7_ILi64EEENS7_ILi128EEESB_EEENS_10bfloat16_tEfNS_4arch4Sm90ELb1ELb0ELb1ELb1ELb1ELb1ELb0ELb0ELi2ELi1ELi2ELi1ELb0EEENS1_24CollectiveEpilogueBwdGQAISC_fSF_Li256ELb1ELb1EEENS1_25SingleTileBwdLPTSchedulerILb1ELi128ELb1EEEEEEEEEvNT_6ParamsE:
        .type           _ZN7cutlass13device_kernelIN5flash11enable_sm90INS1_16FlashAttnBwdSm90INS1_25CollectiveMainloopBwdSm90ILi2ELi2ELi2EN4cute5tupleIJNS5_1CILi1EEES8_S8_EEENS6_IJNS7_ILi64EEENS7_ILi128EEESB_EEENS_10bfloat16_tEfNS_4arch4Sm90ELb1ELb0ELb1ELb1ELb1ELb1ELb0ELb0ELi2ELi1ELi2ELi1ELb0EEENS1_24CollectiveEpilogueBwdGQAISC_fSF_Li256ELb1ELb1EEENS1_25SingleTileBwdLPTSchedulerILb1ELi128ELb1EEEEEEEEEvNT_6ParamsE,@function
        .size           _ZN7cutlass13device_kernelIN5flash11enable_sm90INS1_16FlashAttnBwdSm90INS1_25CollectiveMainloopBwdSm90ILi2ELi2ELi2EN4cute5tupleIJNS5_1CILi1EEES8_S8_EEENS6_IJNS7_ILi64EEENS7_ILi128EEESB_EEENS_10bfloat16_tEfNS_4arch4Sm90ELb1ELb0ELb1ELb1ELb1ELb1ELb0ELb0ELi2ELi1ELi2ELi1ELb0EEENS1_24CollectiveEpilogueBwdGQAISC_fSF_Li256ELb1ELb1EEENS1_25SingleTileBwdLPTSchedulerILb1ELi128ELb1EEEEEEEEEvNT_6ParamsE,(.L_x_7313 - _ZN7cutlass13device_kernelIN5flash11enable_sm90INS1_16FlashAttnBwdSm90INS1_25CollectiveMainloopBwdSm90ILi2ELi2ELi2EN4cute5tupleIJNS5_1CILi1EEES8_S8_EEENS6_IJNS7_ILi64EEENS7_ILi128EEESB_EEENS_10bfloat16_tEfNS_4arch4Sm90ELb1ELb0ELb1ELb1ELb1ELb1ELb0ELb0ELi2ELi1ELi2ELi1ELb0EEENS1_24CollectiveEpilogueBwdGQAISC_fSF_Li256ELb1ELb1EEENS1_25SingleTileBwdLPTSchedulerILb1ELi128ELb1EEEEEEEEEvNT_6ParamsE)
        .other          _ZN7cutlass13device_kernelIN5flash11enable_sm90INS1_16FlashAttnBwdSm90INS1_25CollectiveMainloopBwdSm90ILi2ELi2ELi2EN4cute5tupleIJNS5_1CILi1EEES8_S8_EEENS6_IJNS7_ILi64EEENS7_ILi128EEESB_EEENS_10bfloat16_tEfNS_4arch4Sm90ELb1ELb0ELb1ELb1ELb1ELb1ELb0ELb0ELi2ELi1ELi2ELi1ELb0EEENS1_24CollectiveEpilogueBwdGQAISC_fSF_Li256ELb1ELb1EEENS1_25SingleTileBwdLPTSchedulerILb1ELi128ELb1EEEEEEEEEvNT_6ParamsE,@"STO_CUDA_ENTRY STV_DEFAULT"
_ZN7cutlass13device_kernelIN5flash11enable_sm90INS1_16FlashAttnBwdSm90INS1_25CollectiveMainloopBwdSm90ILi2ELi2ELi2EN4cute5tupleIJNS5_1CILi1EEES8_S8_EEENS6_IJNS7_ILi64EEENS7_ILi128EEESB_EEENS_10bfloat16_tEfNS_4arch4Sm90ELb1ELb0ELb1ELb1ELb1ELb1ELb0ELb0ELi2ELi1ELi2ELi1ELb0EEENS1_24CollectiveEpilogueBwdGQAISC_fSF_Li256ELb1ELb1EEENS1_25SingleTileBwdLPTSchedulerILb1ELi128ELb1EEEEEEEEEvNT_6ParamsE:
        /* <DEDUP_REMOVED lines=24> */
.L_x_3440:
[----:B------:R-:W-:Y:S05]  /*0180*/  BSYNC B0 ;  /* 0x0000000000007941 */ /* 0x000fea0003800000 */
.L_x_3439:
        /* <DEDUP_REMOVED lines=37> */
.L_x_3441:
        /* <DEDUP_REMOVED lines=22> */
.L_x_3442:
[----:B------:R-:W-:Y:S01]  /*0540*/  PLOP3.LUT P0, PT, PT, PT, UP0, 0x80, 0x0 ;  /* 0x000000000000781c */ /* 0x000fe20003f0f008 */
[----:B------:R-:W-:Y:S01]  /*0550*/  NOP ;  /* 0x0000000000007918 */ /* 0x000fe20000000000 */
[----:B------:R-:W-:Y:S01]  /*0560*/  ULDC.64 UR46, c[0x0][0x208] ;  /* 0x00008200002e7ab9 */ /* 0x000fe20000000a00 */
[----:B------:R-:W-:Y:S01]  /*0570*/  BSSY B6, `(.L_x_3443) ;  /* 0x0000a11000067945 */ /* 0x000fe20003800000 */
[----:B-12-4-:R-:W-:Y:S09]  /*0580*/  BAR.SYNC.DEFER_BLOCKING 0x0 ;  /* 0x0000000000007b1d */ /* 0x016ff20000010000 */
[----:B------:R-:W-:Y:S05]  /*0590*/  @!P0 BRA `(.L_x_3444) ;  /* 0x0000005800408947 */ /* 0x000fea0003800000 */
.L_x_3445:
        /* <DEDUP_REMOVED lines=32> */
.L_x_3446:
[----:B------:R-:W-:Y:S01]  /*07a0*/  ULDC UR8, c[0x0][0x8cc] ;  /* 0x0002330000087ab9 */ /* 0x000fe20000000800 */
[----:B------:R-:W-:Y:S01]  /*07b0*/  UMOV UR7, UR9 ;  /* 0x0000000900077c82 */ /* 0x000fe20008000000 */
[----:B------:R-:W-:-:S11]  /*07c0*/  UISETP.NE.AND UP0, UPT, UR8, 0x1, UPT ;  /* 0x000000010800788c */ /* 0x000fd6000bf05270 */
[----:B------:R-:W-:Y:S02]  /*07d0*/  @UP0 ULDC.64 UR10, c[0x0][0x8d0] ;  /* 0x00023400000a0ab9 */ /* 0x000fe40000000a00 */
[----:B------:R-:W-:-:S04]  /*07e0*/  UIMAD.WIDE.U32 UR4, UR9, UR10, URZ ;  /* 0x0000000a090472a5 */ /* 0x000fc8000f8e003f */
[----:B------:R-:W-:-:S04]  /*07f0*/  @UP0 USHF.R.U32.HI UR7, URZ, UR11, UR5 ;  /* 0x0000000b3f070299 */ /* 0x000fc80008011605 */
[----:B------:R-:W-:-:S12]  /*0800*/  UIMAD UR4, UR7, UR8, URZ ;  /* 0x00000008070472a4 */ /* 0x000fd8000f8e023f */
.L_x_3447:
        /* <DEDUP_REMOVED lines=23> */
.L_x_3448:
        /* <DEDUP_REMOVED lines=14> */
.L_x_3450:
[----:B------:R-:W-:-:S05]  /*0a60*/  ULDC UR4, c[0x0][0x8f4] ;  /* 0x00023d0000047ab9 */ /* 0x000fca0000000800 */
.L_x_3449:
        /* <DEDUP_REMOVED lines=22> */
.L_x_3452:
        /* <DEDUP_REMOVED lines=14> */
.L_x_3453:
        /* <DEDUP_REMOVED lines=11> */
.L_x_3454:
        /* <DEDUP_REMOVED lines=13> */
.L_x_3455:
        /* <DEDUP_REMOVED lines=102> */
.L_x_3458:
        /* <DEDUP_REMOVED lines=15> */
.L_x_3457:
        /* <DEDUP_REMOVED lines=23> */
.L_x_3460:
        /* <DEDUP_REMOVED lines=15> */
.L_x_3459:
        /* <DEDUP_REMOVED lines=8> */
.L_x_3576:
        /* <DEDUP_REMOVED lines=15> */
.L_x_3462:
        /* <DEDUP_REMOVED lines=104> */
.L_x_3474:
[----:B------:R-:W-:-:S05]  /*1fd0*/  IMAD.U32 R0, RZ, RZ, UR38 ;  /* 0x00000026ff007e24 */ /* 0x000fca000f8e00ff */
[----:B------:R-:W-:-:S04]  /*1fe0*/  LOP3.LUT R0, R0, 0x1, RZ, 0xfc, !PT ;  /* 0x0000000100007812 */ /* 0x000fc800078efcff */
[----:B------:R-:W-:-:S13]  /*1ff0*/  ISETP.NE.AND P0, PT, R0, 0x3, PT ;  /* 0x000000030000780c */ /* 0x000fda0003f05270 */
[----:B------:R-:W-:Y:S05]  /*2000*/  @!P0 BRA `(.L_x_3464) ;  /* 0x0000000000048947 */ /* 0x000fea0003800000 */
[----:B------:R-:W-:Y:S01]  /*2010*/  BPT.TRAP 0x1 ;  /* 0x000000040000795c */ /* 0x000fe20000300000 */
.L_x_3464:
        /* <DEDUP_REMOVED lines=8> */
.L_x_3465:
[----:B---3--:R-:W-:Y:S05]  /*20a0*/  @P1 BRA `(.L_x_3466) ;  /* 0x0000000000081947 */ /* 0x008fea0003800000 */
[----:B------:R-:W3:Y:S02]  /*20b0*/  SYNCS.PHASECHK.TRANS64.TRYWAIT P1, [R0+URZ+0x30810], R209 ;  /* 0x030810d1000075a7 */ /* 0x000ee4000802017f */
[----:B---3--:R-:W-:Y:S05]  /*20c0*/  @!P1 BRA `(.L_x_3467) ;  /* 0x0000008400b09947 */ /* 0x008fea0003800000 */
.L_x_3466:
        /* <DEDUP_REMOVED lines=84> */
.L_x_3468:
[----:B------:R1:W1:Y:S01]  /*2610*/  SYNCS.PHASECHK.TRANS64.TRYWAIT P1, [R0+URZ+0x30830], R209 ;  /* 0x030830d1000075a7 */ /* 0x000262000802017f */
[----:B------:R-:W-:Y:S05]  /*2620*/  @!P0 BRA `(.L_x_3469) ;  /* 0x0000000000048947 */ /* 0x000fea0003800000 */
[----:B------:R-:W-:Y:S01]  /*2630*/  BPT.TRAP 0x1 ;  /* 0x000000040000795c */ /* 0x000fe20000300000 */
.L_x_3469:
        /* <DEDUP_REMOVED lines=54> */
.L_x_3470:
        /* <DEDUP_REMOVED lines=492> */
.L_x_3472:
        /* <DEDUP_REMOVED lines=49> */
.L_x_3473:
        /* <DEDUP_REMOVED lines=78> */
.L_x_3456:
[----:B------:R-:W-:Y:S05]  /*5050*/  @P0 BRA `(.L_x_3451) ;  /* 0x0000005400880947 */ /* 0x000fea0003800000 */
[----:B------:R-:W-:Y:S01]  /*5060*/  ULDC.64 UR4, c[0x0][0x878] ;  /* 0x00021e0000047ab9 */ /* 0x000fe20000000a00 */
[----:B------:R-:W1:Y:S01]  /*5070*/  S2R R4, SR_TID.X ;  /* 0x0000000000047919 */ /* 0x000e620000002100 */
[----:B------:R-:W-:Y:S01]  /*5080*/  UISETP.NE.U32.AND UP0, UPT, UR4, URZ, UPT ;  /* 0x0000003f0400728c */ /* 0x000fe2000bf05070 */
[----:B------:R-:W-:Y:S01]  /*5090*/  ULDC UR10, c[0x0][0x870] ;  /* 0x00021c00000a7ab9 */ /* 0x000fe20000000800 */
[----:B------:R-:W-:Y:S02]  /*50a0*/  ULDC UR11, c[0x0][0x80c] ;  /* 0x00020300000b7ab9 */ /* 0x000fe40000000800 */
[----:B------:R-:W-:Y:S01]  /*50b0*/  UISETP.NE.AND.EX UP0, UPT, UR5, URZ, UPT, UP0 ;  /* 0x0000003f0500728c */ /* 0x000fe2000bf05300 */
[----:B------:R-:W2:Y:S01]  /*50c0*/  S2UR UR15, SR_CgaCtaId ;  /* 0x00000000000f79c3 */ /* 0x000ea20000008800 */
[----:B------:R-:W-:Y:S01]  /*50d0*/  UMOV UR14, 0x400 ;  /* 0x00000400000e7882 */ /* 0x000fe20000000000 */
[----:B------:R-:W-:Y:S01]  /*50e0*/  ULDC.64 UR18, c[0x0][0x818] ;  /* 0x0002060000127ab9 */ /* 0x000fe20000000a00 */
[----:B------:R-:W-:Y:S01]  /*50f0*/  ULDC.64 UR20, c[0x0][0x840] ;  /* 0x0002100000147ab9 */ /* 0x000fe20000000a00 */
[----:B------:R-:W-:Y:S01]  /*5100*/  ULDC.64 UR22, c[0x0][0x848] ;  /* 0x0002120000167ab9 */ /* 0x000fe20000000a00 */
[----:B------:R-:W-:-:S05]  /*5110*/  PLOP3.LUT P0, PT, PT, PT, UP0, 0x80, 0x0 ;  /* 0x000000000000781c */ /* 0x000fca0003f0f008 */
[----:B------:R-:W-:Y:S02]  /*5120*/  @UP0 ULDC.64 UR4, c[0x0][0x878] ;  /* 0x00021e0000040ab9 */ /* 0x000fe40000000a00 */
[----:B------:R-:W-:-:S06]  /*5130*/  @UP0 UIMAD.WIDE UR4, UR37, 0x4, UR4 ;  /* 0x00000004250408a5 */ /* 0x000fcc000f8e0204 */
[----:B------:R-:W-:Y:S01]  /*5140*/  IMAD.U32 R2, RZ, RZ, UR4 ;  /* 0x00000004ff027e24 */ /* 0x000fe2000f8e00ff */
[----:B------:R-:W-:Y:S01]  /*5150*/  ULDC UR4, c[0x0][0x850] ;  /* 0x0002140000047ab9 */ /* 0x000fe20000000800 */
[----:B------:R-:W-:-:S05]  /*5160*/  IMAD.U32 R3, RZ, RZ, UR5 ;  /* 0x00000005ff037e24 */ /* 0x000fca000f8e00ff */
[----:B------:R-:W3:Y:S01]  /*5170*/  @P0 LDG.E R2, desc[UR46][R2.64] ;  /* 0x0000002e02020981 */ /* 0x000ee2000c1e1900 */
[----:B------:R-:W-:Y:S01]  /*5180*/  UISETP.NE.AND UP1, UPT, UR4, 0x1, UPT ;  /* 0x000000010400788c */ /* 0x000fe2000bf25270 */
[C---:B-1----:R-:W-:Y:S01]  /*5190*/  VIADD R5, R4.reuse, 0xffffff80 ;  /* 0xffffff8004057836 */ /* 0x042fe20000000000 */
[----:B------:R-:W-:Y:S01]  /*51a0*/  UIMAD UR10, UR39, UR10, URZ ;  /* 0x0000000a270a72a4 */ /* 0x000fe2000f8e023f */
[----:B------:R-:W-:Y:S01]  /*51b0*/  BSSY B0, `(.L_x_3475) ;  /* 0x000005e000007945 */ /* 0x000fe20003800000 */
[----:B------:R-:W-:Y:S01]  /*51c0*/  UMOV UR5, UR36 ;  /* 0x0000002400057c82 */ /* 0x000fe20008000000 */
[----:B------:R-:W-:Y:S01]  /*51d0*/  UIMAD UR9, UR37, UR11, URZ ;  /* 0x0000000b250972a4 */ /* 0x000fe2000f8e023f */
[----:B------:R-:W-:Y:S01]  /*51e0*/  SHF.R.S32.HI R0, RZ, 0x1f, R5 ;  /* 0x0000001fff007819 */ /* 0x000fe20000011405 */
[----:B------:R-:W-:Y:S01]  /*51f0*/  UIMAD UR10, UR10, UR11, URZ ;  /* 0x0000000b0a0a72a4 */ /* 0x000fe2000f8e023f */
[----:B------:R-:W-:Y:S01]  /*5200*/  BAR.SYNC.DEFER_BLOCKING 0x1, 0x100 ;  /* 0x0044000000007b1d */ /* 0x000fe20000010000 */
[----:B------:R-:W-:Y:S01]  /*5210*/  USHF.L.U32 UR39, UR39, 0xe, URZ ;  /* 0x0000000e27277899 */ /* 0x000fe2000800063f */
[----:B------:R-:W-:-:S04]  /*5220*/  ISETP.NE.AND P1, PT, R4, 0x80, PT ;  /* 0x000000800400780c */ /* 0x000fc80003f25270 */
[----:B------:R-:W-:Y:S01]  /*5230*/  @UP1 ULDC UR6, c[0x0][0x854] ;  /* 0x0002150000061ab9 */ /* 0x000fe20000000800 */
[----:B------:R-:W-:Y:S01]  /*5240*/  @UP1 ULDC UR12, c[0x0][0x858] ;  /* 0x00021600000c1ab9 */ /* 0x000fe20000000800 */
[----:B------:R-:W-:Y:S02]  /*5250*/  UIMAD.WIDE.U32 UR6, UR36, UR6, URZ ;  /* 0x00000006240672a5 */ /* 0x000fe4000f8e003f */
[----:B------:R-:W-:Y:S02]  /*5260*/  USHF.R.S32.HI UR6, URZ, 0x1f, UR9 ;  /* 0x0000001f3f067899 */ /* 0x000fe40008011409 */
[----:B------:R-:W-:Y:S02]  /*5270*/  @UP1 USHF.R.U32.HI UR5, URZ, UR12, UR7 ;  /* 0x0000000c3f051299 */ /* 0x000fe40008011607 */
[----:B------:R-:W-:Y:S02]  /*5280*/  USHF.R.S32.HI UR7, URZ, 0x1f, UR10 ;  /* 0x0000001f3f077899 */ /* 0x000fe4000801140a */
[----:B------:R-:W-:-:S02]  /*5290*/  UIADD3 UR9, UP1, UP2, UR10, UR9, UR5 ;  /* 0x000000090a097290 */ /* 0x000fc4000fa3e005 */
[----:B------:R-:W-:Y:S01]  /*52a0*/  USHF.R.S32.HI UR11, URZ, 0x1f, UR5 ;  /* 0x0000001f3f0b7899 */ /* 0x000fe20008011405 */
[----:B------:R-:W-:-:S03]  /*52b0*/  ULDC.64 UR12, c[0x0][0x868] ;  /* 0x00021a00000c7ab9 */ /* 0x000fc60000000a00 */
[----:B------:R-:W-:Y:S02]  /*52c0*/  UIADD3.X UR7, UR7, UR6, UR11, UP1, UP2 ;  /* 0x0000000607077290 */ /* 0x000fe40008fe440b */
[----:B------:R-:W-:Y:S02]  /*52d0*/  USHF.L.U32 UR6, UR9, 0x2, URZ ;  /* 0x0000000209067899 */ /* 0x000fe4000800063f */
[----:B------:R-:W-:Y:S02]  /*52e0*/  USHF.L.U64.HI UR7, UR9, 0x2, UR7 ;  /* 0x0000000209077899 */ /* 0x000fe40008010207 */
[----:B------:R-:W-:Y:S01]  /*52f0*/  UIADD3 UR9, UP1, UR6, UR12, URZ ;  /* 0x0000000c06097290 */ /* 0x000fe2000ff3e03f */
[----:B---3--:R-:W-:Y:S02]  /*5300*/  @P0 R2UR UR8, R2 ;  /* 0x00000000020802ca */ /* 0x008fe400000e0000 */
[----:B------:R-:W-:Y:S02]  /*5310*/  LEA.HI R2, R0, R5, RZ, 0x7 ;  /* 0x0000000500027211 */ /* 0x000fe400078f38ff */
[----:B------:R-:W-:-:S02]  /*5320*/  ISETP.NE.AND P0, PT, R5, RZ, PT ;  /* 0x000000ff0500720c */ /* 0x000fc40003f05270 */
[C---:B------:R-:W-:Y:S01]  /*5330*/  LOP3.LUT R0, R2.reuse, 0xfffff80, RZ, 0xc0, !PT ;  /* 0x0fffff8002007812 */ /* 0x040fe200078ec0ff */
[----:B------:R-:W-:-:S04]  /*5340*/  IMAD.SHL.U32 R2, R2, 0x40, RZ ;  /* 0x0000004002027824 */ /* 0x000fc800078e00ff */
[----:B------:R-:W-:Y:S01]  /*5350*/  IMAD.IADD R0, R5, 0x1, -R0 ;  /* 0x0000000105007824 */ /* 0x000fe200078e0a00 */
[----:B------:R-:W-:Y:S01]  /*5360*/  LOP3.LUT R3, R2, 0x3fffe000, RZ, 0xc0, !PT ;  /* 0x3fffe00002037812 */ /* 0x000fe200078ec0ff */
[----:B------:R-:W-:Y:S01]  /*5370*/  @UP0 ULEA UR8, UR37, UR8, 0x7 ;  /* 0x0000000825080291 */ /* 0x000fe2000f8e383f */
[----:B------:R-:W-:-:S03]  /*5380*/  IMAD.U32 R2, RZ, RZ, UR9 ;  /* 0x00000009ff027e24 */ /* 0x000fc6000f8e00ff */
[----:B------:R-:W-:Y:S01]  /*5390*/  @UP0 USHF.R.S32.HI UR10, URZ, 0x1f, UR8 ;  /* 0x0000001f3f0a0899 */ /* 0x000fe20008011408 */
[----:B------:R-:W-:-:S03]  /*53a0*/  IMAD R0, R0, 0x4, R3 ;  /* 0x0000000400007824 */ /* 0x000fc600078e0203 */
[----:B------:R-:W-:Y:S02]  /*53b0*/  @UP0 ULEA.HI UR8, UR10, UR8, URZ, 0x7 ;  /* 0x000000080a080291 */ /* 0x000fe4000f8f383f */
[----:B------:R-:W-:Y:S02]  /*53c0*/  UIADD3.X UR10, UR7, UR13, URZ, UP1, !UPT ;  /* 0x0000000d070a7290 */ /* 0x000fe40008ffe43f */
[----:B------:R-:W-:-:S04]  /*53d0*/  @UP0 USHF.L.U32 UR8, UR8, 0x7, URZ ;  /* 0x0000000708080899 */ /* 0x000fc8000800063f */
[----:B------:R-:W-:Y:S01]  /*53e0*/  @UP0 ULOP3.LUT UR12, UR8, 0xffffc000, URZ, 0xc0, !UPT ;  /* 0xffffc000080c0892 */ /* 0x000fe2000f8ec03f */
[----:B------:R-:W-:Y:S01]  /*53f0*/  IMAD.U32 R3, RZ, RZ, UR10 ;  /* 0x0000000aff037e24 */ /* 0x000fe2000f8e00ff */
[----:B--2---:R-:W-:Y:S02]  /*5400*/  ULEA UR8, UR15, UR14, 0x18 ;  /* 0x0000000e0f087291 */ /* 0x004fe4000f8ec03f */
[----:B------:R-:W-:-:S03]  /*5410*/  @UP0 USHF.R.S32.HI UR13, URZ, 0x1f, UR12 ;  /* 0x0000001f3f0d0899 */ /* 0x000fc6000801140c */
[----:B------:R-:W-:Y:S01]  /*5420*/  @!UP0 UMOV UR12, URZ ;  /* 0x0000003f000c8c82 */ /* 0x000fe20008000000 */
[----:B------:R-:W-:Y:S01]  /*5430*/  LEA R0, R0, UR8, 0x2 ;  /* 0x0000000800007c11 */ /* 0x000fe2000f8e10ff */
[----:B------:R-:W-:Y:S02]  /*5440*/  UIADD3 UR14, UP1, UR39, UR12, URZ ;  /* 0x0000000c270e7290 */ /* 0x000fe4000ff3e03f */
[----:B------:R-:W-:Y:S01]  /*5450*/  @!UP0 UMOV UR13, URZ ;  /* 0x0000003f000d8c82 */ /* 0x000fe20008000000 */
[----:B------:R-:W-:Y:S01]  /*5460*/  UIMAD UR12, UR11, UR18, URZ ;  /* 0x000000120b0c72a4 */ /* 0x000fe2000f8e023f */
[----:B------:R1:W-:Y:S01]  /*5470*/  STS.128 [R0], R24 ;  /* 0x0000001800007388 */ /* 0x0003e20000000c00 */
[----:B------:R-:W-:Y:S02]  /*5480*/  ULEA.HI.X.SX32 UR15, UR39, UR13, 0x1, UP1 ;  /* 0x0000000d270f7291 */ /* 0x000fe400088f0e3f */
[----:B------:R-:W-:Y:S01]  /*5490*/  UIMAD UR11, UR11, UR20, URZ ;  /* 0x000000140b0b72a4 */ /* 0x000fe2000f8e023f */
[----:B------:R1:W-:Y:S01]  /*54a0*/  STS.128 [R0+0x800], R28 ;  /* 0x0008001c00007388 */ /* 0x0003e20000000c00 */
[----:B------:R-:W-:-:S02]  /*54b0*/  UIMAD UR16, UR5, UR19, UR12 ;  /* 0x00000013051072a4 */ /* 0x000fc4000f8e020c */
[----:B------:R-:W-:Y:S01]  /*54c0*/  UIMAD.WIDE.U32 UR12, UR5, UR18, UR14 ;  /* 0x00000012050c72a5 */ /* 0x000fe2000f8e000e */
[----:B------:R1:W-:Y:S01]  /*54d0*/  STS.128 [R0+0x1000], R32 ;  /* 0x0010002000007388 */ /* 0x0003e20000000c00 */
[----:B------:R-:W-:Y:S02]  /*54e0*/  UIMAD UR18, UR5, UR21, UR11 ;  /* 0x00000015051272a4 */ /* 0x000fe4000f8e020b */
[----:B------:R-:W-:Y:S01]  /*54f0*/  USHF.R.S32.HI UR11, URZ, 0x1f, UR37 ;  /* 0x0000001f3f0b7899 */ /* 0x000fe20008011425 */
[----:B------:R1:W-:Y:S01]  /*5500*/  STS.128 [R0+0x1800], R36 ;  /* 0x0018002400007388 */ /* 0x0003e20000000c00 */
[----:B------:R-:W-:Y:S02]  /*5510*/  UIMAD.WIDE.U32 UR14, UR5, UR20, UR14 ;  /* 0x00000014050e72a5 */ /* 0x000fe4000f8e000e */
[----:B------:R-:W-:Y:S01]  /*5520*/  USEL UR11, UR11, URZ, !UP0 ;  /* 0x0000003f0b0b7287 */ /* 0x000fe2000c000000 */
[----:B------:R1:W-:Y:S01]  /*5530*/  STS.128 [R0+0x2000], R40 ;  /* 0x0020002800007388 */ /* 0x0003e20000000c00 */
[----:B------:R-:W-:Y:S01]  /*5540*/  ULDC.64 UR20, c[0x0][0x820] ;  /* 0x0002080000147ab9 */ /* 0x000fe20000000a00 */
[----:B------:R-:W-:-:S02]  /*5550*/  UIADD3 UR13, UR13, UR16, URZ ;  /* 0x000000100d0d7290 */ /* 0x000fc4000fffe03f */
[----:B------:R1:W-:Y:S01]  /*5560*/  STS.128 [R0+0x2800], R44 ;  /* 0x0028002c00007388 */ /* 0x0003e20000000c00 */
[----:B------:R-:W-:Y:S02]  /*5570*/  USEL UR37, UR37, URZ, !UP0 ;  /* 0x0000003f25257287 */ /* 0x000fe4000c000000 */
        /* <DEDUP_REMOVED lines=16> */
[----:B------:R-:W-:Y:S01]  /*5680*/  UIADD3 UR5, UR15, UR16, URZ ;  /* 0x000000100f057290 */ /* 0x000fe2000fffe03f */
[----:B------:R1:W-:Y:S01]  /*5690*/  STS.128 [R0+0x5800], R68 ;  /* 0x0058004400007388 */ /* 0x0003e20000000c00 */
[----:B------:R-:W-:-:S02]  /*56a0*/  ULEA UR18, UP0, UR12, UR18, 0x2 ;  /* 0x000000120c127291 */ /* 0x000fc4000f80103f */
[----:B------:R-:W-:Y:S01]  /*56b0*/  ULEA UR20, UP1, UR14, UR20, 0x2 ;  /* 0x000000140e147291 */ /* 0x000fe2000f82103f */
[----:B------:R1:W-:Y:S01]  /*56c0*/  STS.128 [R0+0x6000], R72 ;  /* 0x0060004800007388 */ /* 0x0003e20000000c00 */
[----:B------:R-:W-:Y:S02]  /*56d0*/  ULEA.HI.X UR19, UR12, UR19, UR11, 0x2, UP0 ;  /* 0x000000130c137291 */ /* 0x000fe400080f140b */
[----:B------:R-:W-:Y:S01]  /*56e0*/  ULEA.HI.X UR5, UR14, UR21, UR5, 0x2, UP1 ;  /* 0x000000150e057291 */ /* 0x000fe200088f1405 */
[----:B------:R1:W-:Y:S01]  /*56f0*/  STS.128 [R0+0x6800], R76 ;  /* 0x0068004c00007388 */ /* 0x0003e20000000c00 */
[----:B------:R-:W-:-:S03]  /*5700*/  UIMAD UR17, UR4, UR17, UR36 ;  /* 0x00000011041172a4 */ /* 0x000fc6000f8e0224 */
[----:B------:R1:W-:Y:S04]  /*5710*/  STS.128 [R0+0x7000], R80 ;  /* 0x0070005000007388 */ /* 0x0003e80000000c00 */
[----:B------:R1:W-:Y:S01]  /*5720*/  STS.128 [R0+0x7800], R84 ;  /* 0x0078005400007388 */ /* 0x0003e20000000c00 */
[----:B------:R-:W-:Y:S05]  /*5730*/  @P0 BRA `(.L_x_3476) ;  /* 0x0000000000140947 */ /* 0x000fea0003800000 */
.L_x_3477:
[----:B------:R-:W2:Y:S04]  /*5740*/  LDG.E.STRONG.GPU R4, desc[UR46][R2.64] ;  /* 0x0000002e02047981 */ /* 0x000ea8000c1ef900 */
[----:B--2---:R-:W-:Y:S01]  /*5750*/  CCTL.IVALL ;  /* 0x00000000ff00798f */ /* 0x004fe20002000000 */
[----:B------:R-:W-:Y:S05]  /*5760*/  YIELD ;  /* 0x0000000000007946 */ /* 0x000fea0003800000 */
[----:B------:R-:W-:-:S13]  /*5770*/  ISETP.NE.AND P0, PT, R4, UR17, PT ;  /* 0x0000001104007c0c */ /* 0x000fda000bf05270 */
[----:B------:R-:W-:Y:S05]  /*5780*/  @P0 BRA `(.L_x_3477) ;  /* 0xfffffffc00ec0947 */ /* 0x000fea000383ffff */
.L_x_3476:
[----:B------:R-:W-:Y:S05]  /*5790*/  BSYNC B0 ;  /* 0x0000000000007941 */ /* 0x000fea0003800000 */
.L_x_3475:
[----:B------:R-:W-:-:S03]  /*57a0*/  UMOV UR4, 0xffffffff ;  /* 0xffffffff00047882 */ /* 0x000fc60000000000 */
[----:B------:R-:W-:Y:S05]  /*57b0*/  BRA.DIV UR4, `(.L_x_3478) ;  /* 0x00000052041c7947 */ /* 0x000fea000b800000 */
[----:B------:R-:W-:Y:S01]  /*57c0*/  NOP ;  /* 0x0000000000007918 */ /* 0x000fe20000000000 */
.L_x_3579:
        /* <DEDUP_REMOVED lines=15> */
.L_x_3481:
[----:B------:R-:W-:Y:S01]  /*58c0*/  @P0 ELECT P2, URZ, PT ;  /* 0x00000000003f082f */ /* 0x000fe20003840000 */
[----:B------:R2:W-:-:S12]  /*58d0*/  UBLKRED.G.S.ADD.F32.RN [UR4], [UR8], UR9, desc[UR10] ;  /* 0x00000a04080073bb */ /* 0x0005d800080a1409 */
[----:B------:R-:W-:Y:S02]  /*58e0*/  @P2 PLOP3.LUT P0, PT, P2, PT, PT, 0x8, 0x0 ;  /* 0x000000000000281c */ /* 0x000fe4000170e170 */
[----:B------:R-:W-:-:S11]  /*58f0*/  PLOP3.LUT P2, PT, PT, PT, PT, 0x8, 0x0 ;  /* 0x000000000000781c */ /* 0x000fd60003f4e170 */
[----:B--2---:R-:W-:Y:S05]  /*5900*/  @P0 BRA.U.ANY `(.L_x_3481) ;  /* 0xfffffffd00ec0947 */ /* 0x004fea000393ffff */
[----:B------:R0:W-:Y:S01]  /*5910*/  UTMACMDFLUSH ;  /* 0x00000000000079b7 */ /* 0x0001e20000000000 */
[----:B------:R-:W-:-:S04]  /*5920*/  DEPBAR.LE SB0, 0x0 ;  /* 0x000080000000791a */ /* 0x000fc80000000000 */
.L_x_3480:
[----:B------:R-:W-:Y:S05]  /*5930*/  BSYNC B0 ;  /* 0x0000000000007941 */ /* 0x000fea0003800000 */
.L_x_3479:
        /* <DEDUP_REMOVED lines=14> */
.L_x_3483:
[----:B------:R-:W-:Y:S05]  /*5a20*/  BSYNC B0 ;  /* 0x0000000000007941 */ /* 0x000fea0003800000 */
.L_x_3482:
        /* <DEDUP_REMOVED lines=24> */
.L_x_3486:
[----:B-12---:R-:W2:Y:S04]  /*5bb0*/  LDG.E.STRONG.GPU R0, desc[UR46][R2.64] ;  /* 0x0000002e02007981 */ /* 0x006ea8000c1ef900 */
[----:B--2---:R-:W-:Y:S01]  /*5bc0*/  CCTL.IVALL ;  /* 0x00000000ff00798f */ /* 0x004fe20002000000 */
[----:B------:R-:W-:Y:S05]  /*5bd0*/  YIELD ;  /* 0x0000000000007946 */ /* 0x000fea0003800000 */
[----:B------:R-:W-:-:S13]  /*5be0*/  ISETP.NE.AND P0, PT, R0, UR17, PT ;  /* 0x0000001100007c0c */ /* 0x000fda000bf05270 */
[----:B------:R-:W-:Y:S05]  /*5bf0*/  @P0 BRA `(.L_x_3486) ;  /* 0xfffffffc00ec0947 */ /* 0x000fea000383ffff */
.L_x_3485:
[----:B------:R-:W-:Y:S05]  /*5c00*/  BSYNC B0 ;  /* 0x0000000000007941 */ /* 0x000fea0003800000 */
.L_x_3484:
[----:B------:R-:W-:-:S03]  /*5c10*/  UMOV UR4, 0xffffffff ;  /* 0xffffffff00047882 */ /* 0x000fc60000000000 */
[----:B------:R-:W-:Y:S05]  /*5c20*/  BRA.DIV UR4, `(.L_x_3487) ;  /* 0x0000004e041c7947 */ /* 0x000fea000b800000 */
[----:B------:R-:W-:Y:S01]  /*5c30*/  NOP ;  /* 0x0000000000007918 */ /* 0x000fe20000000000 */
.L_x_3582:
        /* <DEDUP_REMOVED lines=16> */
.L_x_3490:
[----:B------:R-:W-:Y:S01]  /*5d40*/  @P0 ELECT P2, URZ, PT ;  /* 0x00000000003f082f */ /* 0x000fe20003840000 */
[----:B------:R3:W-:-:S12]  /*5d50*/  UBLKRED.G.S.ADD.F32.RN [UR4], [UR8], UR6, desc[UR10] ;  /* 0x00000a04080073bb */ /* 0x0007d800080a1406 */
[----:B------:R-:W-:Y:S02]  /*5d60*/  @P2 PLOP3.LUT P0, PT, P2, PT, PT, 0x8, 0x0 ;  /* 0x000000000000281c */ /* 0x000fe4000170e170 */
[----:B------:R-:W-:-:S11]  /*5d70*/  PLOP3.LUT P2, PT, PT, PT, PT, 0x8, 0x0 ;  /* 0x000000000000781c */ /* 0x000fd60003f4e170 */
[----:B---3--:R-:W-:Y:S05]  /*5d80*/  @P0 BRA.U.ANY `(.L_x_3490) ;  /* 0xfffffffd00ec0947 */ /* 0x008fea000393ffff */
[----:B------:R0:W-:Y:S01]  /*5d90*/  UTMACMDFLUSH ;  /* 0x00000000000079b7 */ /* 0x0001e20000000000 */
[----:B------:R-:W-:-:S04]  /*5da0*/  DEPBAR.LE SB0, 0x0 ;  /* 0x000080000000791a */ /* 0x000fc80000000000 */
.L_x_3489:
[----:B------:R-:W-:Y:S05]  /*5db0*/  BSYNC B0 ;  /* 0x0000000000007941 */ /* 0x000fea0003800000 */
.L_x_3488:
        /* <DEDUP_REMOVED lines=14> */
.L_x_3444:
        /* <DEDUP_REMOVED lines=29> */
.L_x_3492:
[----:B------:R-:W-:Y:S01]  /*6070*/  ULDC UR9, c[0x0][0x8cc] ;  /* 0x0002330000097ab9 */ /* 0x000fe20000000800 */
[----:B------:R-:W-:Y:S01]  /*6080*/  UMOV UR7, UR8 ;  /* 0x0000000800077c82 */ /* 0x000fe20008000000 */
[----:B------:R-:W-:-:S11]  /*6090*/  UISETP.NE.AND UP0, UPT, UR9, 0x1, UPT ;  /* 0x000000010900788c */ /* 0x000fd6000bf05270 */
[----:B------:R-:W-:Y:S02]  /*60a0*/  @UP0 ULDC.64 UR10, c[0x0][0x8d0] ;  /* 0x00023400000a0ab9 */ /* 0x000fe40000000a00 */
[----:B------:R-:W-:-:S04]  /*60b0*/  UIMAD.WIDE.U32 UR4, UR8, UR10, URZ ;  /* 0x0000000a080472a5 */ /* 0x000fc8000f8e003f */
[----:B------:R-:W-:-:S04]  /*60c0*/  @UP0 USHF.R.U32.HI UR7, URZ, UR11, UR5 ;  /* 0x0000000b3f070299 */ /* 0x000fc80008011605 */
[----:B------:R-:W-:-:S12]  /*60d0*/  UIMAD UR4, UR7, UR9, URZ ;  /* 0x00000009070472a4 */ /* 0x000fd8000f8e023f */
.L_x_3493:
        /* <DEDUP_REMOVED lines=23> */
.L_x_3494:
        /* <DEDUP_REMOVED lines=13> */
.L_x_3496:
[----:B------:R-:W-:-:S05]  /*6320*/  ULDC UR4, c[0x0][0x8f4] ;  /* 0x00023d0000047ab9 */ /* 0x000fca0000000800 */
.L_x_3495:
        /* <DEDUP_REMOVED lines=48> */
.L_x_3497:
        /* <DEDUP_REMOVED lines=13> */
.L_x_3498:
        /* <DEDUP_REMOVED lines=12> */
.L_x_3499:
        /* <DEDUP_REMOVED lines=68> */
.L_x_3503:
[----:B------:R-:W2:Y:S04]  /*6c00*/  LDG.E.STRONG.GPU R4, desc[UR46][R2.64] ;  /* 0x0000002e02047981 */ /* 0x000ea8000c1ef900 */
[----:B--2---:R-:W-:Y:S01]  /*6c10*/  CCTL.IVALL ;  /* 0x00000000ff00798f */ /* 0x004fe20002000000 */
[----:B------:R-:W-:Y:S05]  /*6c20*/  YIELD ;  /* 0x0000000000007946 */ /* 0x000fea0003800000 */
[----:B------:R-:W-:-:S13]  /*6c30*/  ISETP.NE.AND P1, PT, R4, R5, PT ;  /* 0x000000050400720c */ /* 0x000fda0003f25270 */
[----:B------:R-:W-:Y:S05]  /*6c40*/  @P1 BRA `(.L_x_3503) ;  /* 0xfffffffc00ec1947 */ /* 0x000fea000383ffff */
.L_x_3502:
[----:B------:R-:W-:Y:S05]  /*6c50*/  BSYNC B0 ;  /* 0x0000000000007941 */ /* 0x000fea0003800000 */
.L_x_3501:
[----:B------:R-:W-:-:S03]  /*6c60*/  UMOV UR6, 0xffffffff ;  /* 0xffffffff00067882 */ /* 0x000fc60000000000 */
[----:B------:R-:W-:Y:S05]  /*6c70*/  BRA.DIV UR6, `(.L_x_3504) ;  /* 0x0000003e06247947 */ /* 0x000fea000b800000 */
[----:B------:R-:W-:Y:S01]  /*6c80*/  NOP ;  /* 0x0000000000007918 */ /* 0x000fe20000000000 */
.L_x_3585:
        /* <DEDUP_REMOVED lines=22> */
.L_x_3506:
[----:B------:R-:W-:Y:S05]  /*6df0*/  BSYNC B0 ;  /* 0x0000000000007941 */ /* 0x000fea0003800000 */
.L_x_3505:
        /* <DEDUP_REMOVED lines=20> */
.L_x_3508:
[----:B------:R-:W-:Y:S05]  /*6f40*/  BSYNC B0 ;  /* 0x0000000000007941 */ /* 0x000fea0003800000 */
.L_x_3507:
[----:B------:R-:W-:Y:S06]  /*6f50*/  BAR.ARV 0xa, 0xa0 ;  /* 0x0282800000007b1d */ /* 0x000fec0000002000 */
[----:B------:R-:W-:Y:S04]  /*6f60*/  BSSY B0, `(.L_x_3509) ;  /* 0x0000003000007945 */ /* 0x000fe80003800000 */
[----:B------:R-:W-:Y:S05]  /*6f70*/  @!P0 BRA `(.L_x_3510) ;  /* 0x0000000000048947 */ /* 0x000fea0003800000 */
[----:B------:R-:W-:-:S04]  /*6f80*/  DEPBAR.LE SB0, 0x0 ;  /* 0x000080000000791a */ /* 0x000fc80000000000 */
.L_x_3510:
[----:B------:R-:W-:Y:S05]  /*6f90*/  BSYNC B0 ;  /* 0x0000000000007941 */ /* 0x000fea0003800000 */
.L_x_3509:
        /* <DEDUP_REMOVED lines=19> */
.L_x_3512:
[----:B------:R-:W-:Y:S05]  /*70d0*/  BSYNC B0 ;  /* 0x0000000000007941 */ /* 0x000fea0003800000 */
.L_x_3511:
[----:B------:R-:W-:Y:S01]  /*70e0*/  UIADD3 UR7, UR13, 0x1, URZ ;  /* 0x000000010d077890 */ /* 0x000fe2000fffe03f */
[----:B------:R-:W-:Y:S11]  /*70f0*/  BRA `(.L_x_3513) ;  /* 0x0000000000047947 */ /* 0x000ff60003800000 */
.L_x_3500:
[----:B------:R-:W-:-:S05]  /*7100*/  UMOV UR7, UR13 ;  /* 0x0000000d00077c82 */ /* 0x000fca0008000000 */
.L_x_3513:
        /* <DEDUP_REMOVED lines=16> */
.L_x_3538:
        /* <DEDUP_REMOVED lines=18> */
.L_x_3516:
[----:B------:R-:W2:Y:S04]  /*7330*/  LDG.E.STRONG.GPU R4, desc[UR46][R2.64] ;  /* 0x0000002e02047981 */ /* 0x000ea8000c1ef900 */
[----:B--2---:R-:W-:Y:S01]  /*7340*/  CCTL.IVALL ;  /* 0x00000000ff00798f */ /* 0x004fe20002000000 */
[----:B------:R-:W-:Y:S05]  /*7350*/  YIELD ;  /* 0x0000000000007946 */ /* 0x000fea0003800000 */
[----:B------:R-:W-:-:S13]  /*7360*/  ISETP.NE.AND P1, PT, R4, R5, PT ;  /* 0x000000050400720c */ /* 0x000fda0003f25270 */
[----:B------:R-:W-:Y:S05]  /*7370*/  @P1 BRA `(.L_x_3516) ;  /* 0xfffffffc00ec1947 */ /* 0x000fea000383ffff */
.L_x_3515:
[----:B------:R-:W-:Y:S05]  /*7380*/  BSYNC B0 ;  /* 0x0000000000007941 */ /* 0x000fea0003800000 */
.L_x_3514:
[----:B------:R-:W-:-:S03]  /*7390*/  UMOV UR24, 0xffffffff ;  /* 0xffffffff00187882 */ /* 0x000fc60000000000 */
[----:B------:R-:W-:Y:S05]  /*73a0*/  BRA.DIV UR24, `(.L_x_3517) ;  /* 0x0000003618747947 */ /* 0x000fea000b800000 */
[----:B------:R-:W-:Y:S01]  /*73b0*/  NOP ;  /* 0x0000000000007918 */ /* 0x000fe20000000000 */
.L_x_3588:
        /* <DEDUP_REMOVED lines=19> */
.L_x_3519:
[----:B------:R-:W-:Y:S05]  /*74f0*/  BSYNC B0 ;  /* 0x0000000000007941 */ /* 0x000fea0003800000 */
.L_x_3518:
        /* <DEDUP_REMOVED lines=15> */
.L_x_3521:
[----:B------:R-:W-:Y:S05]  /*75f0*/  BSYNC B0 ;  /* 0x0000000000007941 */ /* 0x000fea0003800000 */
.L_x_3520:
[----:B------:R-:W-:Y:S06]  /*7600*/  BAR.ARV 0xa, 0xa0 ;  /* 0x0282800000007b1d */ /* 0x000fec0000002000 */
[----:B------:R-:W-:Y:S04]  /*7610*/  BSSY B0, `(.L_x_3522) ;  /* 0x0000003000007945 */ /* 0x000fe80003800000 */
[----:B------:R-:W-:Y:S05]  /*7620*/  @!P0 BRA `(.L_x_3523) ;  /* 0x0000000000048947 */ /* 0x000fea0003800000 */
[----:B------:R-:W-:-:S04]  /*7630*/  DEPBAR.LE SB0, 0x0 ;  /* 0x000080000000791a */ /* 0x000fc80000000000 */
.L_x_3523:
[----:B------:R-:W-:Y:S05]  /*7640*/  BSYNC B0 ;  /* 0x0000000000007941 */ /* 0x000fea0003800000 */
.L_x_3522:
        /* <DEDUP_REMOVED lines=19> */
.L_x_3525:
[----:B------:R-:W-:Y:S05]  /*7780*/  BSYNC B0 ;  /* 0x0000000000007941 */ /* 0x000fea0003800000 */
.L_x_3524:
        /* <DEDUP_REMOVED lines=17> */
.L_x_3528:
[----:B------:R-:W2:Y:S04]  /*78a0*/  LDG.E.STRONG.GPU R4, desc[UR46][R2.64] ;  /* 0x0000002e02047981 */ /* 0x000ea8000c1ef900 */
[----:B--2---:R-:W-:Y:S01]  /*78b0*/  CCTL.IVALL ;  /* 0x00000000ff00798f */ /* 0x004fe20002000000 */
[----:B------:R-:W-:Y:S05]  /*78c0*/  YIELD ;  /* 0x0000000000007946 */ /* 0x000fea0003800000 */
[----:B------:R-:W-:-:S13]  /*78d0*/  ISETP.NE.AND P1, PT, R4, R5, PT ;  /* 0x000000050400720c */ /* 0x000fda0003f25270 */
[----:B------:R-:W-:Y:S05]  /*78e0*/  @P1 BRA `(.L_x_3528) ;  /* 0xfffffffc00ec1947 */ /* 0x000fea000383ffff */
.L_x_3527:
[----:B------:R-:W-:Y:S05]  /*78f0*/  BSYNC B0 ;  /* 0x0000000000007941 */ /* 0x000fea0003800000 */
.L_x_3526:
[----:B------:R-:W-:-:S03]  /*7900*/  UMOV UR18, 0xffffffff ;  /* 0xffffffff00127882 */ /* 0x000fc60000000000 */
[----:B------:R-:W-:Y:S05]  /*7910*/  BRA.DIV UR18, `(.L_x_3529) ;  /* 0x0000003212347947 */ /* 0x000fea000b800000 */
[----:B------:R-:W-:Y:S01]  /*7920*/  NOP ;  /* 0x0000000000007918 */ /* 0x000fe20000000000 */
.L_x_3591:
        /* <DEDUP_REMOVED lines=15> */
.L_x_3531:
[----:B------:R-:W-:Y:S05]  /*7a20*/  BSYNC B0 ;  /* 0x0000000000007941 */ /* 0x000fea0003800000 */
.L_x_3530:
        /* <DEDUP_REMOVED lines=15> */
.L_x_3533:
[----:B------:R-:W-:Y:S05]  /*7b20*/  BSYNC B0 ;  /* 0x0000000000007941 */ /* 0x000fea0003800000 */
.L_x_3532:
[----:B------:R-:W-:Y:S06]  /*7b30*/  BAR.ARV 0xa, 0xa0 ;  /* 0x0282800000007b1d */ /* 0x000fec0000002000 */
[----:B------:R-:W-:Y:S04]  /*7b40*/  BSSY B0, `(.L_x_3534) ;  /* 0x0000003000007945 */ /* 0x000fe80003800000 */
[----:B------:R-:W-:Y:S05]  /*7b50*/  @!P0 BRA `(.L_x_3535) ;  /* 0x0000000000048947 */ /* 0x000fea0003800000 */
[----:B------:R-:W-:-:S04]  /*7b60*/  DEPBAR.LE SB0, 0x0 ;  /* 0x000080000000791a */ /* 0x000fc80000000000 */
.L_x_3535:
[----:B------:R-:W-:Y:S05]  /*7b70*/  BSYNC B0 ;  /* 0x0000000000007941 */ /* 0x000fea0003800000 */
.L_x_3534:
        /* <DEDUP_REMOVED lines=19> */
.L_x_3537:
[----:B------:R-:W-:Y:S05]  /*7cb0*/  BSYNC B0 ;  /* 0x0000000000007941 */ /* 0x000fea0003800000 */
.L_x_3536:
[----:B------:R-:W-:Y:S02]  /*7cc0*/  UIADD3 UR7, UR7, 0x2, URZ ;  /* 0x0000000207077890 */ /* 0x000fe4000fffe03f */
[----:B------:R-:W-:Y:S02]  /*7cd0*/  UIADD3 UR6, UR6, 0x4000, URZ ;  /* 0x0000400006067890 */ /* 0x000fe4000fffe03f */
[----:B------:R-:W-:-:S06]  /*7ce0*/  UISETP.GE.AND UP0, UPT, UR7, UR12, UPT ;  /* 0x0000000c0700728c */ /* 0x000fcc000bf06270 */
[----:B------:R-:W-:-:S13]  /*7cf0*/  PLOP3.LUT P1, PT, PT, PT, UP0, 0x80, 0x0 ;  /* 0x000000000000781c */ /* 0x000fda0003f2f008 */
[----:B------:R-:W-:Y:S05]  /*7d00*/  @!P1 BRA `(.L_x_3538) ;  /* 0xfffffff400409947 */ /* 0x000fea000383ffff */
[----:B------:R-:W-:Y:S05]  /*7d10*/  BRA `(.L_x_3451) ;  /* 0x0000002800587947 */ /* 0x000fea0003800000 */
.L_x_3491:
        /* <DEDUP_REMOVED lines=21> */
.L_x_3539:
[----:B------:R-:W1:Y:S01]  /*7e70*/  LDC R3, c[0x0][0x8cc] ;  /* 0x00023300ff037b82 */ /* 0x000e620000000800 */
[----:B------:R-:W-:Y:S01]  /*7e80*/  IMAD.MOV.U32 R0, RZ, RZ, R5 ;  /* 0x000000ffff007224 */ /* 0x000fe200078e0005 */
[----:B-1----:R-:W-:-:S13]  /*7e90*/  ISETP.NE.AND P0, PT, R3, 0x1, PT ;  /* 0x000000010300780c */ /* 0x002fda0003f05270 */
[----:B------:R-:W1:Y:S02]  /*7ea0*/  @P0 LDC.64 R6, c[0x0][0x8d0] ;  /* 0x00023400ff060b82 */ /* 0x000e640000000a00 */
[----:B-1----:R-:W-:-:S05]  /*7eb0*/  @P0 IMAD.HI.U32 R4, R5, R6, RZ ;  /* 0x0000000605040227 */ /* 0x002fca00078e00ff */
[----:B------:R-:W-:-:S05]  /*7ec0*/  @P0 SHF.R.U32.HI R0, RZ, R7, R4 ;  /* 0x00000007ff000219 */ /* 0x000fca0000011604 */
[----:B------:R-:W-:-:S07]  /*7ed0*/  IMAD R3, R0, R3, RZ ;  /* 0x0000000300037224 */ /* 0x000fce00078e02ff */
.L_x_3540:
        /* <DEDUP_REMOVED lines=23> */
.L_x_3541:
        /* <DEDUP_REMOVED lines=10> */
.L_x_3543:
[----:B------:R-:W2:Y:S02]  /*80f0*/  LDC R4, c[0x0][0x8f4] ;  /* 0x00023d00ff047b82 */ /* 0x000ea40000000800 */
.L_x_3542:
[----:B--2--5:R-:W-:Y:S01]  /*8100*/  VIADD R4, R4, 0x7f ;  /* 0x0000007f04047836 */ /* 0x024fe20000000000 */
[----:B------:R-:W-:Y:S01]  /*8110*/  LOP3.LUT R12, R0, 0x1ffffff, RZ, 0x3c, !PT ;  /* 0x01ffffff000c7812 */ /* 0x000fe200078e3cff */
[----:B------:R-:W-:Y:S02]  /*8120*/  IMAD.MOV.U32 R10, RZ, RZ, 0x1 ;  /* 0x00000001ff0a7424 */ /* 0x000fe400078e00ff */
[----:B-1----:R-:W-:Y:S01]  /*8130*/  IMAD.MOV.U32 R2, RZ, RZ, RZ ;  /* 0x000000ffff027224 */ /* 0x002fe200078e00ff */
        /* <DEDUP_REMOVED lines=38> */
.L_x_3545:
        /* <DEDUP_REMOVED lines=20> */
.L_x_3546:
[----:B------:R-:W-:Y:S05]  /*84e0*/  @!P0 BRA `(.L_x_3547) ;  /* 0x00000000000c8947 */ /* 0x000fea0003800000 */
[----:B------:R-:W2:Y:S04]  /*84f0*/  LDG.E R5, desc[UR46][R2.64] ;  /* 0x0000002e02057981 */ /* 0x000ea8000c1e1900 */
[----:B------:R-:W2:Y:S02]  /*8500*/  LDG.E R0, desc[UR46][R2.64+0x4] ;  /* 0x0000042e02007981 */ /* 0x000ea4000c1e1900 */
[----:B--2---:R-:W-:-:S07]  /*8510*/  IMAD.IADD R0, R0, 0x1, -R5 ;  /* 0x0000000100007824 */ /* 0x004fce00078e0a05 */
.L_x_3547:
        /* <DEDUP_REMOVED lines=66> */
.L_x_3592:
        /* <DEDUP_REMOVED lines=15> */
.L_x_3550:
        /* <DEDUP_REMOVED lines=92> */
.L_x_3561:
[----:B-123--:R-:W-:-:S04]  /*8ff0*/  SHF.L.U32 R18, R10, 0x1f, RZ ;  /* 0x0000001f0a127819 */ /* 0x00efc800000006ff */
[----:B------:R-:W2:Y:S02]  /*9000*/  SYNCS.PHASECHK.TRANS64.TRYWAIT P1, [R15+URZ+0x30840], R18 ;  /* 0x030840120f0075a7 */ /* 0x000ea4000802017f */
[----:B--2---:R-:W-:Y:S05]  /*9010*/  @!P1 BRA `(.L_x_3553) ;  /* 0x0000001800a49947 */ /* 0x004fea0003800000 */
.L_x_3593:
        /* <DEDUP_REMOVED lines=8> */
.L_x_3554:
        /* <DEDUP_REMOVED lines=37> */
.L_x_3594:
        /* <DEDUP_REMOVED lines=8> */
.L_x_3556:
        /* <DEDUP_REMOVED lines=37> */
.L_x_3595:
        /* <DEDUP_REMOVED lines=8> */
.L_x_3558:
        /* <DEDUP_REMOVED lines=31> */
.L_x_3597:
        /* <DEDUP_REMOVED lines=8> */
.L_x_3560:
        /* <DEDUP_REMOVED lines=37> */
.L_x_3552:
[----:B------:R-:W4:Y:S02]  /*9b00*/  LDL.LU R4, [R1+0x8] ;  /* 0x0000080001047983 */ /* 0x000f240000300800 */
[----:B----4-:R-:W-:Y:S02]  /*9b10*/  ISETP.NE.AND P1, PT, R4, RZ, PT ;  /* 0x000000ff0400720c */ /* 0x010fe40003f25270 */
[----:B------:R4:W5:Y:S11]  /*9b20*/  LDL R4, [R1+0x4] ;  /* 0x0000040001047983 */ /* 0x0009760000100800 */
[----:B----4-:R-:W-:Y:S05]  /*9b30*/  @!P1 BRA `(.L_x_3551) ;  /* 0x00000004005c9947 */ /* 0x010fea0003800000 */
[----:B------:R-:W-:-:S04]  /*9b40*/  SHF.L.U32 R12, R10, 0x1f, RZ ;  /* 0x0000001f0a0c7819 */ /* 0x000fc800000006ff */
[----:B------:R-:W4:Y:S02]  /*9b50*/  SYNCS.PHASECHK.TRANS64.TRYWAIT P1, [R15+URZ+0x30840], R12 ;  /* 0x0308400c0f0075a7 */ /* 0x000f24000802017f */
[----:B----4-:R-:W-:Y:S05]  /*9b60*/  @!P1 BRA `(.L_x_3562) ;  /* 0x0000001000249947 */ /* 0x010fea0003800000 */
.L_x_3598:
        /* <DEDUP_REMOVED lines=8> */
.L_x_3563:
        /* <DEDUP_REMOVED lines=34> */
.L_x_3599:
        /* <DEDUP_REMOVED lines=8> */
.L_x_3565:
        /* <DEDUP_REMOVED lines=34> */
.L_x_3551:
[----:B------:R-:W1:Y:S01]  /*a0b0*/  S2R R0, SR_TID.X ;  /* 0x0000000000007919 */ /* 0x000e620000002100 */
[----:B------:R-:W-:Y:S01]  /*a0c0*/  IMAD R3, R16, 0x8, R15 ;  /* 0x0000000810037824 */ /* 0x000fe200078e020f */
[----:B-1----:R-:W-:Y:S02]  /*a0d0*/  LOP3.LUT R2, R0, 0x7f, RZ, 0xc0, !PT ;  /* 0x0000007f00027812 */ /* 0x002fe400078ec0ff */
[----:B------:R-:W-:Y:S02]  /*a0e0*/  SHF.L.U32 R0, R10, 0x1f, RZ ;  /* 0x0000001f0a007819 */ /* 0x000fe400000006ff */
[----:B------:R-:W-:Y:S02]  /*a0f0*/  ISETP.NE.AND P1, PT, R2, RZ, PT ;  /* 0x000000ff0200720c */ /* 0x000fe40003f25270 */
[----:B------:R-:W1:Y:S02]  /*a100*/  SYNCS.PHASECHK.TRANS64.TRYWAIT P0, [R3+URZ+0x30840], R0 ;  /* 0x03084000030075a7 */ /* 0x000e64000800017f */
[----:B-1----:R-:W-:Y:S09]  /*a110*/  @!P0 BRA `(.L_x_3566) ;  /* 0x0000000800e08947 */ /* 0x002ff20003800000 */
.L_x_3600:
[----:B------:R-:W-:Y:S05]  /*a120*/  @P1 BRA `(.L_x_3567) ;  /* 0x0000000000181947 */ /* 0x000fea0003800000 */
[----:B------:R-:W1:Y:S01]  /*a130*/  S2R R2, SR_TID.X ;  /* 0x0000000000027919 */ /* 0x000e620000002100 */
[----:B------:R-:W-:-:S04]  /*a140*/  IMAD.MOV.U32 R0, RZ, RZ, 0x4100 ;  /* 0x00004100ff007424 */ /* 0x000fc800078e00ff */
[----:B------:R1:W-:Y:S02]  /*a150*/  SYNCS.ARRIVE.TRANS64 RZ, [R3+URZ+0x30830], R0 ;  /* 0x0308300003ff79a7 */ /* 0x0003e4000800003f */
[----:B-1----:R-:W-:-:S13]  /*a160*/  LOP3.LUT P0, RZ, R2, 0x1f, RZ, 0xc0, !PT ;  /* 0x0000001f02ff7812 */ /* 0x002fda000780c0ff */
[----:B------:R-:W-:Y:S05]  /*a170*/  @!P0 BRA `(.L_x_3567) ;  /* 0x0000000000048947 */ /* 0x000fea0003800000 */
[----:B------:R-:W-:Y:S01]  /*a180*/  BPT.TRAP 0x1 ;  /* 0x000000040000795c */ /* 0x000fe20000300000 */
.L_x_3567:
        /* <DEDUP_REMOVED lines=41> */
.L_x_3548:
[----:B------:R-:W-:Y:S05]  /*a420*/  BSYNC B0 ;  /* 0x0000000000007941 */ /* 0x000fea0003800000 */
.L_x_3544:
[----:B------:R-:W-:-:S03]  /*a430*/  UMOV UR7, 0xffffffff ;  /* 0xffffffff00077882 */ /* 0x000fc60000000000 */
[----:B------:R-:W-:Y:S05]  /*a440*/  BRA.DIV UR7, `(.L_x_3568) ;  /* 0x0000000a07287947 */ /* 0x000fea000b800000 */
[----:B------:R-:W-:-:S13]  /*a450*/  ELECT P6, URZ, PT ;  /* 0x00000000003f782f */ /* 0x000fda00038c0000 */
.L_x_3603:
[----:B------:R-:W-:Y:S05]  /*a460*/  @!P6 BRA `(.L_x_3451) ;  /* 0x000000000084e947 */ /* 0x000fea0003800000 */
[----:B------:R-:W-:-:S06]  /*a470*/  ULOP3.LUT UR7, UR38, 0x2, URZ, 0xfc, !UPT ;  /* 0x0000000226077892 */ /* 0x000fcc000f8efc3f */
[----:B------:R-:W-:-:S05]  /*a480*/  IMAD.U32 R0, RZ, RZ, UR7 ;  /* 0x00000007ff007e24 */ /* 0x000fca000f8e00ff */
[----:B------:R-:W-:-:S13]  /*a490*/  ISETP.NE.AND P2, PT, R0, 0x3, PT ;  /* 0x000000030000780c */ /* 0x000fda0003f45270 */
[----:B------:R-:W-:Y:S05]  /*a4a0*/  @!P2 BRA `(.L_x_3569) ;  /* 0x000000000004a947 */ /* 0x000fea0003800000 */
[----:B------:R-:W-:Y:S01]  /*a4b0*/  BPT.TRAP 0x1 ;  /* 0x000000040000795c */ /* 0x000fe20000300000 */
.L_x_3569:
        /* <DEDUP_REMOVED lines=15> */
.L_x_3604:
[----:B------:R-:W2:Y:S02]  /*a5b0*/  SYNCS.PHASECHK.TRANS64.TRYWAIT P0, [R3+URZ], R0 ;  /* 0x00000000030075a7 */ /* 0x000ea4000800017f */
[----:B--2---:R-:W-:Y:S05]  /*a5c0*/  @!P0 BRA `(.L_x_3571) ;  /* 0x0000000400fc8947 */ /* 0x004fea0003800000 */
.L_x_3605:
[----:B------:R-:W-:Y:S05]  /*a5d0*/  @!P2 BRA `(.L_x_3572) ;  /* 0x000000000004a947 */ /* 0x000fea0003800000 */
[----:B------:R-:W-:Y:S01]  /*a5e0*/  BPT.TRAP 0x1 ;  /* 0x000000040000795c */ /* 0x000fe20000300000 */
.L_x_3572:
[----:B--2---:R-:W-:-:S04]  /*a5f0*/  VIADD R3, R8, 0x30840 ;  /* 0x0003084008037836 */ /* 0x004fc80000000000 */
[----:B------:R-:W-:-:S04]  /*a600*/  IMAD R5, R2, 0x8, R3 ;  /* 0x0000000802057824 */ /* 0x000fc800078e0203 */
[----:B------:R-:W2:Y:S02]  /*a610*/  SYNCS.PHASECHK.TRANS64.TRYWAIT P0, [R5+URZ], R4 ;  /* 0x00000004050075a7 */ /* 0x000ea4000800017f */
[----:B--2---:R-:W-:Y:S05]  /*a620*/  @!P0 BRA `(.L_x_3573) ;  /* 0x0000000400f88947 */ /* 0x004fea0003800000 */
.L_x_3606:
[----:B------:R-:W-:-:S07]  /*a630*/  IMAD R3, R6, 0x8, R3 ;  /* 0x0000000806037824 */ /* 0x000fce00078e0203 */
.L_x_3574:
[----:B---3--:R3:W4:Y:S02]  /*a640*/  SYNCS.PHASECHK.TRANS64.TRYWAIT P0, [R3+URZ], R0 ;  /* 0x00000000030075a7 */ /* 0x008724000800017f */
[----:B----4-:R-:W-:Y:S05]  /*a650*/  @!P0 NANOSLEEP.SYNCS 0x989680 ;  /* 0x009896800000895d */ /* 0x010fea0003900000 */
[----:B------:R-:W4:Y:S02]  /*a660*/  @!P0 SYNCS.PHASECHK.TRANS64 P0, [R3+URZ], R0 ;  /* 0x00000000030085a7 */ /* 0x000f24000800007f */
[----:B----4-:R-:W-:Y:S05]  /*a670*/  @!P0 BRA `(.L_x_3574) ;  /* 0xfffffffc00f08947 */ /* 0x010fea000383ffff */
.L_x_3451:
[----:B------:R-:W-:Y:S05]  /*a680*/  BSYNC B6 ;  /* 0x0000000000067941 */ /* 0x000fea0003800000 */
.L_x_3443:
[----:B------:R-:W-:Y:S05]  /*a690*/  EXIT ;  /* 0x000000000000794d */ /* 0x000fea0003800000 */
.L_x_3461:
[----:B------:R-:W-:Y:S02]  /*a6a0*/  IMAD.MOV.U32 R12, RZ, RZ, RZ ;  /* 0x000000ffff0c7224 */ /* 0x000fe400078e00ff */
[----:B------:R-:W-:Y:S02]  /*a6b0*/  IMAD.MOV.U32 R11, RZ, RZ, 0x1f ;  /* 0x0000001fff0b7424 */ /* 0x000fe400078e00ff */
[----:B------:R-:W-:-:S07]  /*a6c0*/  IMAD.MOV.U32 R15, RZ, RZ, -0x1 ;  /* 0xffffffffff0f7424 */ /* 0x000fce00078e00ff */
[----:B------:R-:W-:Y:S05]  /*a6d0*/  WARPSYNC.COLLECTIVE R15, `(.L_x_3575) ;  /* 0x000000000f087348 */ /* 0x000fea0003c00000 */
[----:B------:R1:W2:Y:S02]  /*a6e0*/  SHFL.IDX P6, R14, R13, R12, R11 ;  /* 0x0000000c0d0e7389 */ /* 0x0002a400000c000b */
[----:B-12---:R-:W-:Y:S01]  /*a6f0*/  ENDCOLLECTIVE ;  /* 0x000000000000791b */ /* 0x006fe20003800000 */
.L_x_3575:
[----:B------:R-:W-:Y:S05]  /*a700*/  BRA `(.L_x_3576) ;  /* 0xffffff7000547947 */ /* 0x000fea000383ffff */
.L_x_3463:
        /* <DEDUP_REMOVED lines=8> */
.L_x_3467:
[----:B---3--:R3:W4:Y:S02]  /*a790*/  SYNCS.PHASECHK.TRANS64.TRYWAIT P1, [R0+URZ+0x30810], R209 ;  /* 0x030810d1000075a7 */ /* 0x008724000802017f */
[----:B----4-:R-:W-:Y:S05]  /*a7a0*/  @!P1 NANOSLEEP.SYNCS 0x989680 ;  /* 0x009896800000995d */ /* 0x010fea0003900000 */
[----:B------:R-:W4:Y:S02]  /*a7b0*/  @!P1 SYNCS.PHASECHK.TRANS64 P1, [R0+URZ+0x30810], R209 ;  /* 0x030810d1000095a7 */ /* 0x000f24000802007f */
[----:B----4-:R-:W-:Y:S05]  /*a7c0*/  @!P1 BRA `(.L_x_3467) ;  /* 0xfffffffc00f09947 */ /* 0x010fea000383ffff */
[----:B------:R-:W-:Y:S05]  /*a7d0*/  BRA `(.L_x_3466) ;  /* 0xffffff78003c7947 */ /* 0x000fea000383ffff */
.L_x_3471:
[----:B------:R1:W1:Y:S02]  /*a7e0*/  SYNCS.PHASECHK.TRANS64.TRYWAIT P1, [R0+URZ+0x30830], R209 ;  /* 0x030830d1000075a7 */ /* 0x000264000802017f */
[----:B-1----:R-:W-:Y:S05]  /*a7f0*/  @!P1 NANOSLEEP.SYNCS 0x989680 ;  /* 0x009896800000995d */ /* 0x002fea0003900000 */
[----:B------:R-:W1:Y:S02]  /*a800*/  @!P1 SYNCS.PHASECHK.TRANS64 P1, [R0+URZ+0x30830], R209 ;  /* 0x030830d1000095a7 */ /* 0x000e64000802007f */
[----:B-1----:R-:W-:Y:S05]  /*a810*/  @!P1 BRA `(.L_x_3471) ;  /* 0xfffffffc00f09947 */ /* 0x002fea000383ffff */
[----:B------:R-:W-:Y:S05]  /*a820*/  BRA `(.L_x_3470) ;  /* 0xffffff80005c7947 */ /* 0x000fea000383ffff */
.L_x_3478:
[----:B------:R-:W-:Y:S01]  /*a830*/  BSSY B0, `(.L_x_3577) ;  /* 0x0000005000007945 */ /* 0x000fe20003800000 */
[----:B------:R-:W-:-:S07]  /*a840*/  IMAD.MOV.U32 R15, RZ, RZ, -0x1 ;  /* 0xffffffffff0f7424 */ /* 0x000fce00078e00ff */
[----:B-1----:R-:W-:Y:S05]  /*a850*/  WARPSYNC.COLLECTIVE R15, `(.L_x_3578) ;  /* 0x000000000f087348 */ /* 0x002fea0003c00000 */
[----:B------:R-:W-:Y:S01]  /*a860*/  NOP ;  /* 0x0000000000007918 */ /* 0x000fe20000000000 */
[----:B-1----:R-:W-:Y:S01]  /*a870*/  ENDCOLLECTIVE ;  /* 0x000000000000791b */ /* 0x002fe20003800000 */
.L_x_3578:
[----:B------:R-:W-:Y:S05]  /*a880*/  BSYNC B0 ;  /* 0x0000000000007941 */ /* 0x000fea0003800000 */
.L_x_3577:
[----:B------:R-:W-:Y:S05]  /*a890*/  BRA `(.L_x_3579) ;  /* 0xffffffac00cc7947 */ /* 0x000fea000383ffff */
.L_x_3487:
[----:B------:R-:W-:Y:S01]  /*a8a0*/  BSSY B0, `(.L_x_3580) ;  /* 0x0000005000007945 */ /* 0x000fe20003800000 */
[----:B------:R-:W-:-:S07]  /*a8b0*/  IMAD.MOV.U32 R15, RZ, RZ, -0x1 ;  /* 0xffffffffff0f7424 */ /* 0x000fce00078e00ff */
[----:B-12---:R-:W-:Y:S05]  /*a8c0*/  WARPSYNC.COLLECTIVE R15, `(.L_x_3581) ;  /* 0x000000000f087348 */ /* 0x006fea0003c00000 */
[----:B------:R-:W-:Y:S01]  /*a8d0*/  NOP ;  /* 0x0000000000007918 */ /* 0x000fe20000000000 */
[----:B-12---:R-:W-:Y:S01]  /*a8e0*/  ENDCOLLECTIVE ;  /* 0x000000000000791b */ /* 0x006fe20003800000 */
.L_x_3581:
[----:B------:R-:W-:Y:S05]  /*a8f0*/  BSYNC B0 ;  /* 0x0000000000007941 */ /* 0x000fea0003800000 */
.L_x_3580:
[----:B------:R-:W-:Y:S05]  /*a900*/  BRA `(.L_x_3582) ;  /* 0xffffffb000cc7947 */ /* 0x000fea000383ffff */
.L_x_3504:
[----:B------:R-:W-:Y:S01]  /*a910*/  BSSY B0, `(.L_x_3583) ;  /* 0x0000005000007945 */ /* 0x000fe20003800000 */
[----:B------:R-:W-:-:S07]  /*a920*/  IMAD.MOV.U32 R15, RZ, RZ, -0x1 ;  /* 0xffffffffff0f7424 */ /* 0x000fce00078e00ff */
[----:B------:R-:W-:Y:S05]  /*a930*/  WARPSYNC.COLLECTIVE R15, `(.L_x_3584) ;  /* 0x000000000f087348 */ /* 0x000fea0003c00000 */
[----:B------:R-:W-:Y:S01]  /*a940*/  NOP ;  /* 0x0000000000007918 */ /* 0x000fe20000000000 */
[----:B------:R-:W-:Y:S01]  /*a950*/  ENDCOLLECTIVE ;  /* 0x000000000000791b */ /* 0x000fe20003800000 */
.L_x_3584:
[----:B------:R-:W-:Y:S05]  /*a960*/  BSYNC B0 ;  /* 0x0000000000007941 */ /* 0x000fea0003800000 */
.L_x_3583:
[----:B------:R-:W-:Y:S05]  /*a970*/  BRA `(.L_x_3585) ;  /* 0xffffffc000c47947 */ /* 0x000fea000383ffff */
.L_x_3517:
[----:B------:R-:W-:Y:S01]  /*a980*/  BSSY B0, `(.L_x_3586) ;  /* 0x0000005000007945 */ /* 0x000fe20003800000 */
[----:B------:R-:W-:-:S07]  /*a990*/  IMAD.MOV.U32 R15, RZ, RZ, -0x1 ;  /* 0xffffffffff0f7424 */ /* 0x000fce00078e00ff */
[----:B------:R-:W-:Y:S05]  /*a9a0*/  WARPSYNC.COLLECTIVE R15, `(.L_x_3587) ;  /* 0x000000000f087348 */ /* 0x000fea0003c00000 */
[----:B------:R-:W-:Y:S01]  /*a9b0*/  NOP ;  /* 0x0000000000007918 */ /* 0x000fe20000000000 */
[----:B------:R-:W-:Y:S01]  /*a9c0*/  ENDCOLLECTIVE ;  /* 0x000000000000791b */ /* 0x000fe20003800000 */
.L_x_3587:
[----:B------:R-:W-:Y:S05]  /*a9d0*/  BSYNC B0 ;  /* 0x0000000000007941 */ /* 0x000fea0003800000 */
.L_x_3586:
[----:B------:R-:W-:Y:S05]  /*a9e0*/  BRA `(.L_x_3588) ;  /* 0xffffffc800747947 */ /* 0x000fea000383ffff */
.L_x_3529:
[----:B------:R-:W-:Y:S01]  /*a9f0*/  BSSY B0, `(.L_x_3589) ;  /* 0x0000005000007945 */ /* 0x000fe20003800000 */
[----:B------:R-:W-:-:S07]  /*aa00*/  IMAD.MOV.U32 R15, RZ, RZ, -0x1 ;  /* 0xffffffffff0f7424 */ /* 0x000fce00078e00ff */
[----:B------:R-:W-:Y:S05]  /*aa10*/  WARPSYNC.COLLECTIVE R15, `(.L_x_3590) ;  /* 0x000000000f087348 */ /* 0x000fea0003c00000 */
[----:B------:R-:W-:Y:S01]  /*aa20*/  NOP ;  /* 0x0000000000007918 */ /* 0x000fe20000000000 */
[----:B------:R-:W-:Y:S01]  /*aa30*/  ENDCOLLECTIVE ;  /* 0x000000000000791b */ /* 0x000fe20003800000 */
.L_x_3590:
[----:B------:R-:W-:Y:S05]  /*aa40*/  BSYNC B0 ;  /* 0x0000000000007941 */ /* 0x000fea0003800000 */
.L_x_3589:
[----:B------:R-:W-:Y:S05]  /*aa50*/  BRA `(.L_x_3591) ;  /* 0xffffffcc00b47947 */ /* 0x000fea000383ffff */
.L_x_3549:
[----:B-1----:R1:W2:Y:S02]  /*aa60*/  SYNCS.PHASECHK.TRANS64.TRYWAIT P0, [R15+URZ+0x30820], R2 ;  /* 0x030820020f0075a7 */ /* 0x0022a4000800017f */
[----:B--2---:R-:W-:Y:S05]  /*aa70*/  @!P0 NANOSLEEP.SYNCS 0x989680 ;  /* 0x009896800000895d */ /* 0x004fea0003900000 */
[----:B------:R-:W2:Y:S02]  /*aa80*/  @!P0 SYNCS.PHASECHK.TRANS64 P0, [R15+URZ+0x30820], R2 ;  /* 0x030820020f0085a7 */ /* 0x000ea4000800007f */
[----:B--2---:R-:W-:Y:S05]  /*aa90*/  @!P0 BRA `(.L_x_3549) ;  /* 0xfffffffc00f08947 */ /* 0x004fea000383ffff */
[----:B------:R-:W-:Y:S05]  /*aaa0*/  BRA `(.L_x_3592) ;  /* 0xffffffdc00a47947 */ /* 0x000fea000383ffff */
.L_x_3553:
[----:B--2---:R2:W3:Y:S02]  /*aab0*/  SYNCS.PHASECHK.TRANS64.TRYWAIT P1, [R15+URZ+0x30840], R18 ;  /* 0x030840120f0075a7 */ /* 0x0044e4000802017f */
[----:B---3--:R-:W-:Y:S05]  /*aac0*/  @!P1 NANOSLEEP.SYNCS 0x989680 ;  /* 0x009896800000995d */ /* 0x008fea0003900000 */
[----:B------:R-:W3:Y:S02]  /*aad0*/  @!P1 SYNCS.PHASECHK.TRANS64 P1, [R15+URZ+0x30840], R18 ;  /* 0x030840120f0095a7 */ /* 0x000ee4000802007f */
[----:B---3--:R-:W-:Y:S05]  /*aae0*/  @!P1 BRA `(.L_x_3553) ;  /* 0xfffffffc00f09947 */ /* 0x008fea000383ffff */
[----:B------:R-:W-:Y:S05]  /*aaf0*/  BRA `(.L_x_3593) ;  /* 0xffffffe400487947 */ /* 0x000fea000383ffff */
.L_x_3555:
[----:B-1----:R1:W3:Y:S02]  /*ab00*/  SYNCS.PHASECHK.TRANS64.TRYWAIT P1, [R15+URZ+0x30828], R18 ;  /* 0x030828120f0075a7 */ /* 0x0022e4000802017f */
[----:B---3--:R-:W-:Y:S05]  /*ab10*/  @!P1 NANOSLEEP.SYNCS 0x989680 ;  /* 0x009896800000995d */ /* 0x008fea0003900000 */
[----:B------:R-:W3:Y:S02]  /*ab20*/  @!P1 SYNCS.PHASECHK.TRANS64 P1, [R15+URZ+0x30828], R18 ;  /* 0x030828120f0095a7 */ /* 0x000ee4000802007f */
[----:B---3--:R-:W-:Y:S05]  /*ab30*/  @!P1 BRA `(.L_x_3555) ;  /* 0xfffffffc00f09947 */ /* 0x008fea000383ffff */
[----:B------:R-:W-:Y:S05]  /*ab40*/  BRA `(.L_x_3594) ;  /* 0xffffffe400e87947 */ /* 0x000fea000383ffff */
.L_x_3557:
[----:B---3--:R3:W4:Y:S02]  /*ab50*/  SYNCS.PHASECHK.TRANS64.TRYWAIT P1, [R15+URZ+0x30848], R18 ;  /* 0x030848120f0075a7 */ /* 0x008724000802017f */
[----:B----4-:R-:W-:Y:S05]  /*ab60*/  @!P1 NANOSLEEP.SYNCS 0x989680 ;  /* 0x009896800000995d */ /* 0x010fea0003900000 */
[----:B------:R-:W4:Y:S02]  /*ab70*/  @!P1 SYNCS.PHASECHK.TRANS64 P1, [R15+URZ+0x30848], R18 ;  /* 0x030848120f0095a7 */ /* 0x000f24000802007f */
[----:B----4-:R-:W-:Y:S05]  /*ab80*/  @!P1 BRA `(.L_x_3557) ;  /* 0xfffffffc00f09947 */ /* 0x010fea000383ffff */
[----:B------:R-:W-:Y:S05]  /*ab90*/  BRA `(.L_x_3595) ;  /* 0xffffffe800887947 */ /* 0x000fea000383ffff */
.L_x_3559:
[----:B------:R-:W-:-:S07]  /*aba0*/  SHF.L.U32 R4, R10, 0x1f, RZ ;  /* 0x0000001f0a047819 */ /* 0x000fce00000006ff */
.L_x_3596:
[----:B----4-:R4:W1:Y:S02]  /*abb0*/  SYNCS.PHASECHK.TRANS64.TRYWAIT P1, [R15+URZ+0x30820], R4 ;  /* 0x030820040f0075a7 */ /* 0x010864000802017f */
[----:B-1----:R-:W-:Y:S05]  /*abc0*/  @!P1 NANOSLEEP.SYNCS 0x989680 ;  /* 0x009896800000995d */ /* 0x002fea0003900000 */
[----:B------:R-:W1:Y:S02]  /*abd0*/  @!P1 SYNCS.PHASECHK.TRANS64 P1, [R15+URZ+0x30820], R4 ;  /* 0x030820040f0095a7 */ /* 0x000e64000802007f */
[----:B-1----:R-:W-:Y:S05]  /*abe0*/  @!P1 BRA `(.L_x_3596) ;  /* 0xfffffffc00f09947 */ /* 0x002fea000383ffff */
[----:B------:R-:W-:Y:S05]  /*abf0*/  BRA `(.L_x_3597) ;  /* 0xffffffec000c7947 */ /* 0x000fea000383ffff */
.L_x_3562:
[----:B----4-:R4:W1:Y:S02]  /*ac00*/  SYNCS.PHASECHK.TRANS64.TRYWAIT P1, [R15+URZ+0x30840], R12 ;  /* 0x0308400c0f0075a7 */ /* 0x010864000802017f */
[----:B-1----:R-:W-:Y:S05]  /*ac10*/  @!P1 NANOSLEEP.SYNCS 0x989680 ;  /* 0x009896800000995d */ /* 0x002fea0003900000 */
[----:B------:R-:W1:Y:S02]  /*ac20*/  @!P1 SYNCS.PHASECHK.TRANS64 P1, [R15+URZ+0x30840], R12 ;  /* 0x0308400c0f0095a7 */ /* 0x000e64000802007f */
[----:B-1----:R-:W-:Y:S05]  /*ac30*/  @!P1 BRA `(.L_x_3562) ;  /* 0xfffffffc00f09947 */ /* 0x002fea000383ffff */
[----:B------:R-:W-:Y:S05]  /*ac40*/  BRA `(.L_x_3598) ;  /* 0xffffffec00c87947 */ /* 0x000fea000383ffff */
.L_x_3564:
[----:B-1----:R1:W2:Y:S02]  /*ac50*/  SYNCS.PHASECHK.TRANS64.TRYWAIT P1, [R15+URZ+0x30828], R12 ;  /* 0x0308280c0f0075a7 */ /* 0x0022a4000802017f */
[----:B--2---:R-:W-:Y:S05]  /*ac60*/  @!P1 NANOSLEEP.SYNCS 0x989680 ;  /* 0x009896800000995d */ /* 0x004fea0003900000 */
[----:B------:R-:W2:Y:S02]  /*ac70*/  @!P1 SYNCS.PHASECHK.TRANS64 P1, [R15+URZ+0x30828], R12 ;  /* 0x0308280c0f0095a7 */ /* 0x000ea4000802007f */
[----:B--2---:R-:W-:Y:S05]  /*ac80*/  @!P1 BRA `(.L_x_3564) ;  /* 0xfffffffc00f09947 */ /* 0x004fea000383ffff */
[----:B------:R-:W-:Y:S05]  /*ac90*/  BRA `(.L_x_3599) ;  /* 0xfffffff0005c7947 */ /* 0x000fea000383ffff */
.L_x_3566:
[----:B------:R1:W1:Y:S02]  /*aca0*/  SYNCS.PHASECHK.TRANS64.TRYWAIT P0, [R3+URZ+0x30840], R0 ;  /* 0x03084000030075a7 */ /* 0x000264000800017f */
[----:B-1----:R-:W-:Y:S05]  /*acb0*/  @!P0 NANOSLEEP.SYNCS 0x989680 ;  /* 0x009896800000895d */ /* 0x002fea0003900000 */
[----:B------:R-:W1:Y:S02]  /*acc0*/  @!P0 SYNCS.PHASECHK.TRANS64 P0, [R3+URZ+0x30840], R0 ;  /* 0x03084000030085a7 */ /* 0x000e64000800007f */
[----:B-1----:R-:W-:Y:S05]  /*acd0*/  @!P0 BRA `(.L_x_3566) ;  /* 0xfffffffc00f08947 */ /* 0x002fea000383ffff */
[----:B------:R-:W-:Y:S05]  /*ace0*/  BRA `(.L_x_3600) ;  /* 0xfffffff4000c7947 */ /* 0x000fea000383ffff */
.L_x_3568:
[----:B------:R-:W-:Y:S01]  /*acf0*/  BSSY B0, `(.L_x_3601) ;  /* 0x0000006000007945 */ /* 0x000fe20003800000 */
[----:B------:R-:W-:-:S07]  /*ad00*/  IMAD.MOV.U32 R15, RZ, RZ, -0x1 ;  /* 0xffffffffff0f7424 */ /* 0x000fce00078e00ff */
[----:B------:R-:W-:Y:S05]  /*ad10*/  WARPSYNC.COLLECTIVE R15, `(.L_x_3602) ;  /* 0x000000000f0c7348 */ /* 0x000fea0003c00000 */
[----:B------:R-:W-:Y:S02]  /*ad20*/  ELECT P6, UR62, PT ;  /* 0x00000000003e782f */ /* 0x000fe400038c0000 */
[----:B------:R-:W-:Y:S01]  /*ad30*/  MOV R14, UR62 ;  /* 0x0000003e000e7c02 */ /* 0x000fe20008000f00 */
[----:B------:R-:W-:Y:S10]  /*ad40*/  ENDCOLLECTIVE ;  /* 0x000000000000791b */ /* 0x000ff40003800000 */
.L_x_3602:
[----:B------:R-:W-:Y:S05]  /*ad50*/  BSYNC B0 ;  /* 0x0000000000007941 */ /* 0x000fea0003800000 */
.L_x_3601:
[----:B------:R-:W-:Y:S05]  /*ad60*/  BRA `(.L_x_3603) ;  /* 0xfffffff400bc7947 */ /* 0x000fea000383ffff */
.L_x_3570:
[----:B-1----:R1:W2:Y:S02]  /*ad70*/  SYNCS.PHASECHK.TRANS64.TRYWAIT P0, [R7+URZ], R4 ;  /* 0x00000004070075a7 */ /* 0x0022a4000800017f */
[----:B--2---:R-:W-:Y:S05]  /*ad80*/  @!P0 NANOSLEEP.SYNCS 0x989680 ;  /* 0x009896800000895d */ /* 0x004fea0003900000 */
[----:B------:R-:W2:Y:S02]  /*ad90*/  @!P0 SYNCS.PHASECHK.TRANS64 P0, [R7+URZ], R4 ;  /* 0x00000004070085a7 */ /* 0x000ea4000800007f */
[----:B--2---:R-:W-:Y:S05]  /*ada0*/  @!P0 BRA `(.L_x_3570) ;  /* 0xfffffffc00f08947 */ /* 0x004fea000383ffff */
[----:B------:R-:W-:Y:S05]  /*adb0*/  BRA `(.L_x_3604) ;  /* 0xfffffff400fc7947 */ /* 0x000fea000383ffff */
.L_x_3571:
[----:B--2---:R2:W3:Y:S02]  /*adc0*/  SYNCS.PHASECHK.TRANS64.TRYWAIT P0, [R3+URZ], R0 ;  /* 0x00000000030075a7 */ /* 0x0044e4000800017f */
[----:B---3--:R-:W-:Y:S05]  /*add0*/  @!P0 NANOSLEEP.SYNCS 0x989680 ;  /* 0x009896800000895d */ /* 0x008fea0003900000 */
[----:B------:R-:W3:Y:S02]  /*ade0*/  @!P0 SYNCS.PHASECHK.TRANS64 P0, [R3+URZ], R0 ;  /* 0x00000000030085a7 */ /* 0x000ee4000800007f */
[----:B---3--:R-:W-:Y:S05]  /*adf0*/  @!P0 BRA `(.L_x_3571) ;  /* 0xfffffffc00f08947 */ /* 0x008fea000383ffff */
[----:B------:R-:W-:Y:S05]  /*ae00*/  BRA `(.L_x_3605) ;  /* 0xfffffff400f07947 */ /* 0x000fea000383ffff */
.L_x_3573:
[----:B--2---:R2:W3:Y:S02]  /*ae10*/  SYNCS.PHASECHK.TRANS64.TRYWAIT P0, [R5+URZ], R4 ;  /* 0x00000004050075a7 */ /* 0x0044e4000800017f */
[----:B---3--:R-:W-:Y:S05]  /*ae20*/  @!P0 NANOSLEEP.SYNCS 0x989680 ;  /* 0x009896800000895d */ /* 0x008fea0003900000 */
[----:B------:R-:W3:Y:S02]  /*ae30*/  @!P0 SYNCS.PHASECHK.TRANS64 P0, [R5+URZ], R4 ;  /* 0x00000004050085a7 */ /* 0x000ee4000800007f */
[----:B---3--:R-:W-:Y:S05]  /*ae40*/  @!P0 BRA `(.L_x_3573) ;  /* 0xfffffffc00f08947 */ /* 0x008fea000383ffff */
[----:B------:R-:W-:Y:S05]  /*ae50*/  BRA `(.L_x_3606) ;  /* 0xfffffff400f47947 */ /* 0x000fea000383ffff */
.L_x_3607:
        /* <DEDUP_REMOVED lines=10> */
.L_x_7313:


//--------------------- .text._ZN7cutlass13device_kernelIN5flash11enable_sm90INS1_16FlashAttnBwdSm90INS1_25CollectiveMainloopBwdSm90ILi2ELi2ELi2EN4cute5tupleIJNS5_1CILi1EEES8_S8_EEENS6_IJNS7_ILi80EEENS7_ILi128EEESB_EEENS_10bfloat16_tEfNS_4arch4Sm90ELb0ELb0ELb0ELb0ELb0ELb1ELb0ELb1ELi2ELi1ELi2ELi1ELb0EEENS1_21CollectiveEpilogueBwdISC_SD_SF_Li256ELb0ELb0ELi1EEENS1_19SingleTileSchedulerILb0ELb0ELb0ELi128EEEEEEEEEvNT_6ParamsE --------------------------
	.section	.text._ZN7cutlass13device_kernelIN5flash11enable_sm90INS1_16FlashAttnBwdSm90INS1_25CollectiveMainloopBwdSm90ILi2ELi2ELi2EN4cute5tupleIJNS5_1CILi1EEES8_S8_EEENS6_IJNS7_ILi80EEENS7_ILi128EEESB_EEENS_10bfloat16_tEfNS_4arch4Sm90ELb0ELb0ELb0ELb0ELb0ELb1ELb0ELb1ELi2ELi1ELi2ELi1ELb0EEENS1_21CollectiveEpilogueBwdISC_SD_SF_Li256ELb0ELb0ELi1EEENS1_19SingleTileSchedulerILb0ELb0ELb0ELi128EEEEEEEEEvNT_6ParamsE,"ax",@progbits
	.align	128
.text._ZN7cutlass13device_kernelIN5flash11enable_sm90INS1_16FlashAttnBwdSm90INS1_25CollectiveMainloopBwdSm90ILi2ELi2ELi2EN4cute5tupleIJNS5_1CILi1EEES8_S8_EEENS6_IJNS7_ILi80EEENS7_ILi128EEESB_EEENS_10bfloat16_tEfNS_4arch4Sm90ELb0ELb0ELb0ELb0ELb0ELb1ELb0ELb1ELi2ELi1ELi2ELi1ELb0EEENS1_21CollectiveEpilogueBwdISC_SD_SF_Li256ELb0ELb0ELi1EEENS1_19SingleTileSchedulerILb0ELb0ELb0ELi128EEEEEEEEEvNT_6ParamsE:
        .type           _ZN7cutlass13device_kernelIN5flash11enable_sm90INS1_16FlashAttnBwdSm90INS1_25CollectiveMainloopBwdSm90ILi2ELi2ELi2EN4cute5tupleIJNS5_1CILi1EEES8_S8_EEENS6_IJNS7_ILi80EEENS7_ILi128EEESB_EEENS_10bfloat16_tEfNS_4arch4Sm90ELb0ELb0ELb0ELb0ELb0ELb1ELb0ELb1ELi2ELi1ELi2ELi1ELb0EEENS1_21CollectiveEpilogueBwdISC_SD_SF_Li256ELb0ELb0ELi1EEENS1_19SingleTileSchedulerILb0ELb0ELb0ELi128EEEEEEEEEvNT_6ParamsE,@function
        .size           _ZN7cutlass13device_kernelIN5flash11enable_sm90INS1_16FlashAttnBwdSm90INS1_25CollectiveMainloopBwdSm90ILi2ELi2ELi2EN4cute5tupleIJNS5_1CILi1EEES8_S8_EEENS6_IJNS7_ILi80EEENS7_ILi128EEESB_EEENS_10bfloat16_tEfNS_4arch4Sm90ELb0ELb0ELb0ELb0ELb0ELb1ELb0ELb1ELi2ELi1ELi2ELi1ELb0EEENS1_21CollectiveEpilogueBwdISC_SD_SF_Li256ELb0ELb0ELi1EEENS1_19SingleTileSchedulerILb0ELb0ELb0ELi128EEEEEEEEEvNT_6ParamsE,(.L_x_7314 - _ZN7cutlass13device_kernelIN5flash11enable_sm90INS1_16FlashAttnBwdSm90INS1_25CollectiveMainloopBwdSm90ILi2ELi2ELi2EN4cute5tupleIJNS5_1CILi1EEES8_S8_EEENS6_IJNS7_ILi80EEENS7_ILi128EEESB_EEENS_10bfloat16_tEfNS_4arch4Sm90ELb0ELb0ELb0ELb0ELb0ELb1ELb0ELb1ELi2ELi1ELi2ELi1ELb0EEENS1_21CollectiveEpilogueBwdISC_SD_SF_Li256ELb0ELb0ELi1EEENS1_19SingleTileSchedulerILb0ELb0ELb0ELi128EEEEEEEEEvNT_6ParamsE)
        .other          _ZN7cutlass13device_kernelIN5flash11enable_sm90INS1_16FlashAttnBwdSm90INS1_25CollectiveMainloopBwdSm90ILi2ELi2ELi2EN4cute5tupleIJNS5_1CILi1EEES8_S8_EEENS6_IJNS7_ILi80EEENS7_ILi128EEESB_EEENS_10bfloat16_tEfNS_4arch4Sm90ELb0ELb0ELb0ELb0ELb0ELb1ELb0ELb1ELi2ELi1ELi2ELi1ELb0EEENS1_21CollectiveEpilogueBwdISC_SD_SF_Li256ELb0ELb0ELi1EEENS1_19SingleTileSchedulerILb0ELb0ELb0ELi128EEEEEEEEEvNT_6ParamsE,@"STO_CUDA_ENTRY STV_DEFAULT"
_ZN7cutlass13device_kernelIN5flash11enable_sm90INS1_16FlashAttnBwdSm90INS1_25CollectiveMainloopBwdSm90ILi2ELi2ELi2EN4cute5tupleIJNS5_1CILi1EEES8_S8_EEENS6_IJNS7_ILi80EEENS7_ILi128EEESB_EEENS_10bfloat16_tEfNS_4arch4Sm90ELb0ELb0ELb0ELb0ELb0ELb1ELb0ELb1ELi2ELi1ELi2ELi1ELb0EEENS1_21CollectiveEpilogueBwdISC_SD_SF_Li256ELb0ELb0ELi1EEENS1_19SingleTileSchedulerILb0ELb0ELb0ELi128EEEEEEEEEvNT_6ParamsE:
        /* <DEDUP_REMOVED lines=29> */
.L_x_3609:
[----:B------:R-:W-:Y:S05]  /*01d0*/  BSYNC B0 ;  /* 0x0000000000007941 */ /* 0x000fea0003800000 */
.L_x_3608:
        /* <DEDUP_REMOVED lines=34> */
.L_x_3610:
        /* <DEDUP_REMOVED lines=22> */
.L_x_3611:
[----:B---3--:R-:W-:Y:S01]  /*0560*/  ISETP.NE.AND P0, PT, R2, RZ, PT ;  /* 0x000000ff0200720c */ /* 0x008fe20003f05270 */
[----:B------:R-:W-:Y:S01]  /*0570*/  IMAD.MOV.U32 R2, RZ, RZ, 0x1 ;  /* 0x00000001ff027424 */ /* 0x000fe200078e00ff */
[----:B------:R-:W-:Y:S01]  /*0580*/  NOP ;  /* 0x0000000000007918 */ /* 0x000fe20000000000 */
[----:B------:R-:W-:Y:S03]  /*0590*/  BSSY B6, `(.L_x_3612) ;  /* 0x000095a000067945 */ /* 0x000fe60003800000 */
[----:B------:R-:W-:-:S05]  /*05a0*/  SEL R2, R2, 0x2, !P0 ;  /* 0x0000000202027807 */ /* 0x000fca0004000000 */
[----:B------:R3:W-:Y:S01]  /*05b0*/  STL [R1], R2 ;  /* 0x0000000201007387 */ /* 0x0007e20000100800 */
[----:B-12-4-:R-:W-:Y:S06]  /*05c0*/  BAR.SYNC.DEFER_BLOCKING 0x0 ;  /* 0x0000000000007b1d */ /* 0x016fec0000010000 */
[----:B------:R-:W-:Y:S05]  /*05d0*/  @!P0 BRA `(.L_x_3613) ;  /* 0x0000006c00348947 */ /* 0x000fea0003800000 */
.L_x_3614:
[----:B------:R-:W-:-:S08]  /*05e0*/  NOP ;  /* 0x0000000000007918 */ /* 0x000fd00000000000 */
[----:B------:R-:W1:Y:S02]  /*05f0*/  USETMAXREG.TRY_ALLOC.CTAPOOL UP0, 0xf0 ;  /* 0x000000f0000079c8 */ /* 0x000e640008000600 */
[----:B-1----:R-:W-:-:S13]  /*0600*/  PLOP3.LUT P0, PT, PT, PT, UP0, 0x80, 0x0 ;  /* 0x000000000000781c */ /* 0x002fda0003f0f008 */
[----:B------:R-:W-:Y:S05]  /*0610*/  @!P0 BRA `(.L_x_3614) ;  /* 0xfffffffc00f08947 */ /* 0x000fea000383ffff */
[----:B------:R-:W-:Y:S01]  /*0620*/  LOP3.LUT R0, R0, 0x3, RZ, 0xc0, !PT ;  /* 0x0000000300007812 */ /* 0x000fe200078ec0ff */
[----:B---3--:R-:W1:Y:S01]  /*0630*/  S2R R2, SR_TID.X ;  /* 0x0000000000027919 */ /* 0x008e620000002100 */
        /* <DEDUP_REMOVED lines=27> */
.L_x_3617:
        /* <DEDUP_REMOVED lines=15> */
.L_x_3616:
[----:B------:R-:W1:Y:S01]  /*08e0*/  S2R R3, SR_CgaCtaId ;  /* 0x0000000000037919 */ /* 0x000e620000008800 */
[----:B------:R-:W-:-:S04]  /*08f0*/  MOV R0, 0x400 ;  /* 0x0000040000007802 */ /* 0x000fc80000000f00 */
[----:B-1----:R-:W-:-:S05]  /*0900*/  LEA R16, R3, R0, 0x18 ;  /* 0x0000000003107211 */ /* 0x002fca00078ec0ff */
[----:B------:R1:W-:Y:S01]  /*0910*/  STL [R1+0xc], R16 ;  /* 0x00000c1001007387 */ /* 0x0003e20000100800 */
        /* <DEDUP_REMOVED lines=19> */
.L_x_3619:
        /* <DEDUP_REMOVED lines=15> */
.L_x_3618:
        /* <DEDUP_REMOVED lines=8> */
.L_x_3691:
        /* <DEDUP_REMOVED lines=9> */
[----:B------:R-:W-:-:S05]  /*0c50*/  IMAD.IADD R4, R6, 0x1, -R7 ;  /* 0x0000000106047824 */ /* 0x000fca00078e0a07 */
[----:B------:R2:W-:Y:S04]  /*0c60*/  STL [R1+0x1c], R4 ;  /* 0x00001c0401007387 */ /* 0x0005e80000100800 */
[----:B------:R2:W-:Y:S02]  /*0c70*/  STL [R1+0x4], R5 ;  /* 0x0000040501007387 */ /* 0x0005e40000100800 */
[----:B--23--:R-:W-:Y:S05]  /*0c80*/  @P0 BRA `(.L_x_3621) ;  /* 0x0000000000080947 */ /* 0x00cfea0003800000 */
[----:B------:R-:W2:Y:S02]  /*0c90*/  SYNCS.PHASECHK.TRANS64.TRYWAIT P0, [R16+URZ+0x38800], R8 ;  /* 0x03880008100075a7 */ /* 0x000ea4000800017f */
[----:B--2---:R-:W-:Y:S05]  /*0ca0*/  @!P0 BRA `(.L_x_3622) ;  /* 0x0000008c00c48947 */ /* 0x004fea0003800000 */
.L_x_3621:
[----:B------:R-:W-:Y:S01]  /*0cb0*/  LOP3.LUT R5, R2, 0xffffff80, RZ, 0xc0, !PT ;  /* 0xffffff8002057812 */ /* 0x000fe200078ec0ff */
[----:B------:R-:W3:Y:S01]  /*0cc0*/  LDC R10, c[0x0][0x280] ;  /* 0x0000a000ff0a7b82 */ /* 0x000ee20000000800 */
[----:B------:R-:W-:Y:S02]  /*0cd0*/  LEA.HI R2, R3, R0, RZ, 0x5 ;  /* 0x0000000003027211 */ /* 0x000fe400078f28ff */
[----:B------:R-:W-:Y:S02]  /*0ce0*/  CS2R R150, SRZ ;  /* 0x0000000000967805 */ /* 0x000fe4000001ff00 */
[----:B------:R-:W-:Y:S01]  /*0cf0*/  CS2R R148, SRZ ;  /* 0x0000000000947805 */ /* 0x000fe2000001ff00 */
[----:B------:R-:W-:Y:S01]  /*0d00*/  IMAD.IADD R5, R0, 0x1, -R5 ;  /* 0x0000000100057824 */ /* 0x000fe200078e0a05 */
[----:B------:R-:W-:Y:S02]  /*0d10*/  CS2R R146, SRZ ;  /* 0x0000000000927805 */ /* 0x000fe4000001ff00 */
[----:B------:R-:W-:-:S02]  /*0d20*/  CS2R R144, SRZ ;  /* 0x0000000000907805 */ /* 0x000fc4000001ff00 */
[----:B------:R-:W-:Y:S02]  /*0d30*/  CS2R R142, SRZ ;  /* 0x00000000008e7805 */ /* 0x000fe4000001ff00 */
[----:B------:R-:W-:Y:S02]  /*0d40*/  CS2R R140, SRZ ;  /* 0x00000000008c7805 */ /* 0x000fe4000001ff00 */
[----:B--2---:R-:W-:Y:S02]  /*0d50*/  SHF.R.S32.HI R4, RZ, 0x1f, R5 ;  /* 0x0000001fff047819 */ /* 0x004fe40000011405 */
[----:B------:R-:W-:Y:S02]  /*0d60*/  CS2R R138, SRZ ;  /* 0x00000000008a7805 */ /* 0x000fe4000001ff00 */
[----:B------:R-:W-:Y:S02]  /*0d70*/  CS2R R136, SRZ ;  /* 0x0000000000887805 */ /* 0x000fe4000001ff00 */
[----:B------:R-:W-:-:S02]  /*0d80*/  CS2R R134, SRZ ;  /* 0x0000000000867805 */ /* 0x000fc4000001ff00 */
[----:B------:R-:W-:Y:S02]  /*0d90*/  LEA.HI R6, R4, R5, RZ, 0x2 ;  /* 0x0000000504067211 */ /* 0x000fe400078f10ff */
[----:B------:R-:W-:Y:S02]  /*0da0*/  CS2R R132, SRZ ;  /* 0x0000000000847805 */ /* 0x000fe4000001ff00 */
[----:B------:R-:W-:Y:S02]  /*0db0*/  CS2R R130, SRZ ;  /* 0x0000000000827805 */ /* 0x000fe4000001ff00 */
[----:B------:R-:W-:Y:S02]  /*0dc0*/  CS2R R128, SRZ ;  /* 0x0000000000807805 */ /* 0x000fe4000001ff00 */
[----:B------:R-:W-:Y:S02]  /*0dd0*/  LOP3.LUT R8, R6, 0x7ffffffc, RZ, 0xc0, !PT ;  /* 0x7ffffffc06087812 */ /* 0x000fe400078ec0ff */
[----:B------:R-:W-:-:S02]  /*0de0*/  CS2R R126, SRZ ;  /* 0x00000000007e7805 */ /* 0x000fc4000001ff00 */
[----:B------:R-:W-:Y:S02]  /*0df0*/  CS2R R124, SRZ ;  /* 0x00000000007c7805 */ /* 0x000fe4000001ff00 */
[----:B------:R-:W-:Y:S02]  /*0e00*/  CS2R R122, SRZ ;  /* 0x00000000007a7805 */ /* 0x000fe4000001ff00 */
[----:B------:R-:W-:Y:S01]  /*0e10*/  CS2R R120, SRZ ;  /* 0x0000000000787805 */ /* 0x000fe2000001ff00 */
[----:B------:R-:W-:Y:S01]  /*0e20*/  IMAD.IADD R7, R5, 0x1, -R8 ;  /* 0x0000000105077824 */ /* 0x000fe200078e0a08 */
[----:B------:R-:W-:Y:S02]  /*0e30*/  CS2R R118, SRZ ;  /* 0x0000000000767805 */ /* 0x000fe4000001ff00 */
[----:B---3--:R-:W-:Y:S02]  /*0e40*/  ISETP.GE.AND P0, PT, R10, 0x1, PT ;  /* 0x000000010a00780c */ /* 0x008fe40003f06270 */
[----:B------:R-:W-:-:S02]  /*0e50*/  CS2R R116, SRZ ;  /* 0x0000000000747805 */ /* 0x000fc4000001ff00 */
[----:B------:R-:W-:Y:S01]  /*0e60*/  CS2R R114, SRZ ;  /* 0x0000000000727805 */ /* 0x000fe2000001ff00 */
[----:B------:R2:W-:Y:S01]  /*0e70*/  STL [R1+0x18], R7 ;  /* 0x0000180701007387 */ /* 0x0005e20000100800 */
        /* <DEDUP_REMOVED lines=46> */
[----:B--2---:R-:W-:Y:S06]  /*1160*/  @!P0 BRA `(.L_x_3623) ;  /* 0x0000004c00a48947 */ /* 0x004fec0003800000 */
[----:B------:R-:W2:Y:S01]  /*1170*/  LDL R15, [R1+0x1c] ;  /* 0x00001c00010f7983 */ /* 0x000ea20000100800 */
[----:B------:R-:W3:Y:S03]  /*1180*/  LDC R12, c[0x0][0x290] ;  /* 0x0000a400ff0c7b82 */ /* 0x000ee60000000800 */
[----:B------:R-:W4:Y:S01]  /*1190*/  LDL.LU R14, [R1] ;  /* 0x00000000010e7983 */ /* 0x000f220000300800 */
[----:B------:R-:W-:Y:S01]  /*11a0*/  IMAD.SHL.U32 R7, R0, 0x40, RZ ;  /* 0x0000004000077824 */ /* 0x000fe200078e00ff */
[----:B------:R-:W-:Y:S01]  /*11b0*/  LEA.HI R8, R3, R0, RZ, 0x3 ;  /* 0x0000000003087211 */ /* 0x000fe200078f18ff */
[----:B------:R-:W-:Y:S01]  /*11c0*/  IMAD.SHL.U32 R0, R2, 0x10, RZ ;  /* 0x0000001002007824 */ /* 0x000fe200078e00ff */
[----:B------:R-:W3:Y:S01]  /*11d0*/  S2R R9, SR_CTAID.X ;  /* 0x0000000000097919 */ /* 0x000ee20000002500 */
[----:B------:R-:W-:Y:S02]  /*11e0*/  LEA.HI R4, R4, R5, RZ, 0x5 ;  /* 0x0000000504047211 */ /* 0x000fe400078f28ff */
[----:B------:R-:W-:-:S02]  /*11f0*/  CS2R R236, SRZ ;  /* 0x0000000000ec7805 */ /* 0x000fc4000001ff00 */
[----:B------:R-:W-:Y:S01]  /*1200*/  LOP3.LUT R7, R7, 0x1c0, RZ, 0xc0, !PT ;  /* 0x000001c007077812 */ /* 0x000fe200078ec0ff */
[----:B------:R-:W-:Y:S01]  /*1210*/  IMAD.MOV.U32 R151, RZ, RZ, RZ ;  /* 0x000000ffff977224 */ /* 0x000fe200078e00ff */
[--C-:B------:R-:W-:Y:S02]  /*1220*/  SHF.R.S32.HI R2, RZ, 0x2, R6.reuse ;  /* 0x00000002ff027819 */ /* 0x100fe40000011406 */
[----:B------:R-:W-:Y:S01]  /*1230*/  SHF.R.S32.HI R3, RZ, 0x1f, R6 ;  /* 0x0000001fff037819 */ /* 0x000fe20000011406 */
[----:B------:R-:W-:Y:S01]  /*1240*/  VIADD R6, R10, 0x4f ;  /* 0x0000004f0a067836 */ /* 0x000fe20000000000 */
[----:B------:R-:W-:Y:S02]  /*1250*/  SHF.R.S32.HI R4, RZ, 0x5, R4 ;  /* 0x00000005ff047819 */ /* 0x000fe40000011404 */
[----:B------:R-:W-:Y:S01]  /*1260*/  LOP3.LUT R11, R7, 0x30, R0, 0xf8, !PT ;  /* 0x00000030070b7812 */ /* 0x000fe200078ef800 */
[----:B------:R-:W-:Y:S01]  /*1270*/  IMAD.HI R6, R6, 0x66666667, RZ ;  /* 0x6666666706067827 */ /* 0x000fe200078e02ff */
[----:B------:R-:W-:-:S02]  /*1280*/  LEA.HI R0, R13, R13, RZ, 0x1 ;  /* 0x0000000d0d007211 */ /* 0x000fc400078f08ff */
[----:B------:R-:W-:Y:S02]  /*1290*/  LEA.HI R3, R3, R2, RZ, 0x3 ;  /* 0x0000000203037211 */ /* 0x000fe400078f18ff */
[----:B------:R-:W-:Y:S02]  /*12a0*/  LOP3.LUT R8, R11, 0x8, R8, 0xf8, !PT ;  /* 0x000000080b087812 */ /* 0x000fe400078ef808 */
[----:B------:R-:W-:Y:S02]  /*12b0*/  LOP3.LUT R3, R3, 0xfffffff8, RZ, 0xc0, !PT ;  /* 0xfffffff803037812 */ /* 0x000fe400078ec0ff */
[----:B------:R-:W-:-:S04]  /*12c0*/  SHF.R.U32.HI R7, RZ, 0x3, R7 ;  /* 0x00000003ff077819 */ /* 0x000fc80000011607 */
[----:B------:R-:W-:Y:S01]  /*12d0*/  LOP3.LUT R7, R8, R7, RZ, 0x3c, !PT ;  /* 0x0000000708077212 */ /* 0x000fe200078e3cff */
[----:B---3--:R-:W-:-:S04]  /*12e0*/  IMAD R9, R9, -0x80, R12 ;  /* 0xffffff8009097824 */ /* 0x008fc800078e020c */
[----:B------:R-:W-:Y:S01]  /*12f0*/  IMAD R9, R4, -0x10, R9 ;  /* 0xfffffff004097824 */ /* 0x000fe200078e0209 */
[----:B------:R-:W-:Y:S01]  /*1300*/  LOP3.LUT R4, R0, 0xfffffffe, RZ, 0xc0, !PT ;  /* 0xfffffffe00047812 */ /* 0x000fe200078ec0ff */
[----:B------:R-:W-:-:S03]  /*1310*/  IMAD R0, R13, 0x1400, RZ ;  /* 0x000014000d007824 */ /* 0x000fc600078e02ff */
[----:B------:R-:W-:Y:S01]  /*1320*/  IADD3 R3, R9, R3, -R2 ;  /* 0x0000000309037210 */ /* 0x000fe20007ffe802 */
[----:B------:R-:W-:Y:S01]  /*1330*/  IMAD R5, R5, 0x4, R0 ;  /* 0x0000000405057824 */ /* 0x000fe200078e0200 */
[----:B------:R-:W-:Y:S01]  /*1340*/  SHF.R.U32.HI R9, RZ, 0x1f, R6 ;  /* 0x0000001fff097819 */ /* 0x000fe20000011606 */
[----:B------:R-:W-:Y:S02]  /*1350*/  IMAD.IADD R4, R13, 0x1, -R4 ;  /* 0x000000010d047824 */ /* 0x000fe400078e0a04 */
[----:B--2---:R-:W-:Y:S01]  /*1360*/  IMAD R2, R15, 0x200, R0 ;  /* 0x000002000f027824 */ /* 0x004fe200078e0200 */
[----:B------:R-:W-:Y:S01]  /*1370*/  LEA.HI.SX32 R0, R6, R9, 0x1b ;  /* 0x0000000906007211 */ /* 0x000fe200078fdaff */
[----:B------:R-:W2:Y:S02]  /*1380*/  S2R R15, SR_CgaCtaId ;  /* 0x00000000000f7919 */ /* 0x000ea40000008800 */
[----:B------:R-:W-:Y:S02]  /*1390*/  IMAD.IADD R6, R2, 0x1, R7 ;  /* 0x0000000102067824 */ /* 0x000fe400078e0207 */
[----:B------:R4:W-:Y:S01]  /*13a0*/  STL [R1+0x10], R0 ;  /* 0x0000100001007387 */ /* 0x0009e20000100800 */
[----:B------:R-:W-:-:S03]  /*13b0*/  IMAD R2, R4, -0x40, R3 ;  /* 0xffffffc004027824 */ /* 0x000fc600078e0203 */
[----:B------:R-:W-:Y:S04]  /*13c0*/  STL [R1+0x14], R6 ;  /* 0x0000140601007387 */ /* 0x000fe80000100800 */
[----:B------:R-:W-:Y:S01]  /*13d0*/  STL [R1+0x8], R2 ;  /* 0x0000080201007387 */ /* 0x000fe20000100800 */
[----:B----4-:R-:W-:Y:S02]  /*13e0*/  LOP3.LUT R0, R14, 0x1, RZ, 0xfc, !PT ;  /* 0x000000010e007812 */ /* 0x010fe400078efcff */
[----:B------:R-:W-:-:S03]  /*13f0*/  MOV R14, 0x400 ;  /* 0x00000400000e7802 */ /* 0x000fc60000000f00 */
[----:B------:R3:W-:Y:S02]  /*1400*/  STL [R1], R0 ;  /* 0x0000000001007387 */ /* 0x0007e40000100800 */
[----:B---3--:R-:W-:Y:S01]  /*1410*/  IMAD.MOV.U32 R0, RZ, RZ, RZ ;  /* 0x000000ffff007224 */ /* 0x008fe200078e00ff */
[----:B--2---:R-:W-:-:S05]  /*1420*/  LEA R14, R15, R14, 0x18 ;  /* 0x0000000e0f0e7211 */ /* 0x004fca00078ec0ff */
[----:B------:R-:W-:-:S07]  /*1430*/  IMAD R2, R5, 0x4, R14 ;  /* 0x0000000405027824 */ /* 0x000fce00078e020e */
.L_x_3634:
[----:B------:R-:W2:Y:S01]  /*1440*/  LDL R3, [R1] ;  /* 0x0000000001037983 */ /* 0x000ea20000100800 */
[----:B------:R-:W-:Y:S05]  /*1450*/  YIELD ;  /* 0x0000000000007946 */ /* 0x000fea0003800000 */
[----:B--2---:R-:W-:-:S13]  /*1460*/  ISETP.NE.AND P0, PT, R3, 0x3, PT ;  /* 0x000000030300780c */ /* 0x004fda0003f05270 */
[----:B------:R-:W-:Y:S05]  /*1470*/  @!P0 BRA `(.L_x_3624) ;  /* 0x0000000000048947 */ /* 0x000fea0003800000 */
[----:B------:R-:W-:Y:S01]  /*1480*/  BPT.TRAP 0x1 ;  /* 0x000000040000795c */ /* 0x000fe20000300000 */
.L_x_3624:
        /* <DEDUP_REMOVED lines=8> */
.L_x_3625:
[----:B---3--:R-:W-:Y:S05]  /*1510*/  @P1 BRA `(.L_x_3626) ;  /* 0x0000000000081947 */ /* 0x008fea0003800000 */
[----:B------:R-:W3:Y:S02]  /*1520*/  SYNCS.PHASECHK.TRANS64.TRYWAIT P1, [R3+URZ+0x38810], R152 ;  /* 0x03881098030075a7 */ /* 0x000ee4000802017f */
[----:B---3--:R-:W-:Y:S05]  /*1530*/  @!P1 BRA `(.L_x_3627) ;  /* 0x0000008400c09947 */ /* 0x008fea0003800000 */
.L_x_3626:
[----:B------:R-:W-:Y:S05]  /*1540*/  WARPSYNC.ALL ;  /* 0x0000000000007948 */ /* 0x000fea0003800000 */
[----:B------:R-:W4:Y:S01]  /*1550*/  LDL R5, [R1+0x4] ;  /* 0x0000040001057983 */ /* 0x000f220000100800 */
[----:B------:R-:W-:Y:S01]  /*1560*/  MOV R153, 0x400 ;  /* 0x0000040000997802 */ /* 0x000fe20000000f00 */
[----:B------:R-:W5:Y:S02]  /*1570*/  S2R R154, SR_CgaCtaId ;  /* 0x00000000009a7919 */ /* 0x000f640000008800 */
[----:B------:R-:W2:Y:S01]  /*1580*/  LDL R6, [R1+0x18] ;  /* 0x0000180001067983 */ /* 0x000ea20000100800 */
[----:B-----5:R-:W-:-:S05]  /*1590*/  LEA R153, R154, R153, 0x18 ;  /* 0x000000999a997211 */ /* 0x020fca00078ec0ff */
[----:B------:R-:W-:-:S05]  /*15a0*/  VIADD R4, R153, 0x1a000 ;  /* 0x0001a00099047836 */ /* 0x000fca0000000000 */
[----:B------:R-:W-:-:S04]  /*15b0*/  SHF.R.U32.HI R4, RZ, 0x4, R4 ;  /* 0x00000004ff047819 */ /* 0x000fc80000011604 */
[----:B------:R-:W-:Y:S01]  /*15c0*/  LOP3.LUT R235, R4, 0x3fff, RZ, 0xc0, !PT ;  /* 0x00003fff04eb7812 */ /* 0x000fe200078ec0ff */
[----:B------:R-:W-:Y:S01]  /*15d0*/  WARPGROUP.ARRIVE ;  /* 0x00000000000079c5 */ /* 0x000fe20000000000 */
[----:B------:R-:W-:Y:S01]  /*15e0*/  UMOV UR9, 0x40000040 ;  /* 0x4000004000097882 */ /* 0x000fe20000000000 */
[----:B------:R-:W-:Y:S01]  /*15f0*/  UMOV UR11, 0x40000040 ;  /* 0x40000040000b7882 */ /* 0x000fe20000000000 */
[----:B------:R-:W-:Y:S01]  /*1600*/  UMOV UR13, UR9 ;  /* 0x00000009000d7c82 */ /* 0x000fe20008000000 */
[----:B------:R-:W-:Y:S01]  /*1610*/  UMOV UR15, 0x40000040 ;  /* 0x40000040000f7882 */ /* 0x000fe20000000000 */
[----:B----4-:R-:W-:-:S05]  /*1620*/  IMAD R5, R5, 0x2000, R153 ;  /* 0x0000200005057824 */ /* 0x010fca00078e0299 */
[----:B------:R-:W-:Y:S02]  /*1630*/  R2UR UR4, R5 ;  /* 0x00000000050472ca */ /* 0x000fe400000e0000 */
[----:B------:R-:W-:-:S05]  /*1640*/  LOP3.LUT R5, R235, 0x10000, RZ, 0xfc, !PT ;  /* 0x00010000eb057812 */ /* 0x000fca00078efcff */
[----:B------:R-:W-:-:S06]  /*1650*/  IMAD R5, R0, 0x500, R5 ;  /* 0x0000050000057824 */ /* 0x000fcc00078e0205 */
[----:B------:R-:W-:Y:S01]  /*1660*/  USHF.R.U32.HI UR5, URZ, 0x4, UR4 ;  /* 0x000000043f057899 */ /* 0x000fe20008011604 */
[----:B------:R-:W-:-:S03]  /*1670*/  R2UR UR6, R5 ;  /* 0x00000000050672ca */ /* 0x000fc600000e0000 */
[----:B------:R-:W-:-:S04]  /*1680*/  ULOP3.LUT UR5, UR5, 0x3fff, URZ, 0xc0, !UPT ;  /* 0x00003fff05057892 */ /* 0x000fc8000f8ec03f */
[----:B------:R-:W-:-:S06]  /*1690*/  ULOP3.LUT UR8, UR5, 0x10000, URZ, 0xfc, !UPT ;  /* 0x0001000005087892 */ /* 0x000fcc000f8efc3f */
[----:B------:R-:W-:-:S03]  /*16a0*/  UMOV UR10, UR6 ;  /* 0x00000006000a7c82 */ /* 0x000fc60008000000 */
[----:B------:R-:W-:Y:S01]  /*16b0*/  HGMMA.64x16x16.F32.BF16 R224, gdesc[UR8], RZ, !UPT, gsb0 ;  /* 0x0020000008e079f0 */ /* 0x000fe2000c0018ff */
[----:B------:R-:W-:Y:S01]  /*16c0*/  UIADD3 UR14, UR6, 0x80, URZ ;  /* 0x00000080060e7890 */ /* 0x000fe2000fffe03f */
[----:B------:R-:W-:Y:S01]  /*16d0*/  UMOV UR12, UR8 ;  /* 0x00000008000c7c82 */ /* 0x000fe20008000000 */
[----:B------:R-:W-:Y:S02]  /*16e0*/  WARPGROUP.DEPBAR.LE gsb0, 0x0 ;  /* 0x00008000000079c5 */ /* 0x000fe40000010000 */
[----:B------:R-:W-:-:S06]  /*16f0*/  WARPGROUP.ARRIVE ;  /* 0x00000000000079c5 */ /* 0x000fcc0000000000 */
[----:B------:R-:W-:Y:S01]  /*1700*/  HGMMA.64x16x16.F32.BF16 R216, gdesc[UR12], RZ, !UPT, gsb0 ;  /* 0x002000000cd879f0 */ /* 0x000fe2000c0018ff */
[----:B------:R-:W-:Y:S01]  /*1710*/  UIADD3 UR5, UR6, 0x100, URZ ;  /* 0x0000010006057890 */ /* 0x000fe2000fffe03f */
[----:B------:R-:W-:Y:S01]  /*1720*/  UMOV UR12, UR8 ;  /* 0x00000008000c7c82 */ /* 0x000fe20008000000 */
[----:B------:R-:W-:Y:S01]  /*1730*/  UMOV UR13, UR9 ;  /* 0x00000009000d7c82 */ /* 0x000fe20008000000 */
[----:B------:R-:W-:-:S04]  /*1740*/  UMOV UR15, 0x40000040 ;  /* 0x40000040000f7882 */ /* 0x000fc80000000000 */
        /* <DEDUP_REMOVED lines=20> */
[----:B------:R-:W-:Y:S02]  /*1890*/  UIADD3 UR12, UR8, 0x2, URZ ;  /* 0x00000002080c7890 */ /* 0x000fe4000fffe03f */
[----:B------:R-:W-:Y:S01]  /*18a0*/  UIADD3 UR14, UR6, 0x2, URZ ;  /* 0x00000002060e7890 */ /* 0x000fe2000fffe03f */
[----:B------:R-:W-:Y:S01]  /*18b0*/  UMOV UR13, 0x40000040 ;  /* 0x40000040000d7882 */ /* 0x000fe20000000000 */
[----:B------:R-:W-:Y:S01]  /*18c0*/  UMOV UR15, 0x40000040 ;  /* 0x40000040000f7882 */ /* 0x000fe20000000000 */
[----:B------:R-:W-:Y:S02]  /*18d0*/  WARPGROUP.DEPBAR.LE gsb0, 0x0 ;  /* 0x00008000000079c5 */ /* 0x000fe40000010000 */
[----:B------:R-:W-:-:S06]  /*18e0*/  WARPGROUP.ARRIVE ;  /* 0x00000000000079c5 */ /* 0x000fcc0000000000 */
[----:B------:R-:W-:Y:S01]  /*18f0*/  HGMMA.64x16x16.F32.BF16 R224, gdesc[UR12], R224, gsb0 ;  /* 0x002000000ce079f0 */ /* 0x000fe200080018e0 */
[----:B------:R-:W-:Y:S01]  /*1900*/  UIADD3 UR5, UR6, 0x82, URZ ;  /* 0x0000008206057890 */ /* 0x000fe2000fffe03f */
[----:B------:R-:W-:-:S06]  /*1910*/  UMOV UR15, 0x40000040 ;  /* 0x40000040000f7882 */ /* 0x000fcc0000000000 */
[----:B------:R-:W-:Y:S01]  /*1920*/  UMOV UR14, UR5 ;  /* 0x00000005000e7c82 */ /* 0x000fe20008000000 */
        /* <DEDUP_REMOVED lines=207> */
[----:B--2---:R-:W-:-:S04]  /*2620*/  IMAD R5, R0, 0x40, R6 ;  /* 0x0000004000057824 */ /* 0x004fc800078e0206 */
[----:B------:R-:W-:-:S04]  /*2630*/  IMAD.SHL.U32 R5, R5, 0x2, RZ ;  /* 0x0000000205057824 */ /* 0x000fc800078e00ff */
[----:B------:R-:W-:Y:S01]  /*2640*/  IMAD R5, R5, 0x4, R153 ;  /* 0x0000000405057824 */ /* 0x000fe200078e0299 */
[----:B------:R-:W-:-:S04]  /*2650*/  WARPGROUP.DEPBAR.LE gsb0, 0x0 ;  /* 0x00008000000079c5 */ /* 0x000fc80000010000 */
[----:B------:R2:W4:Y:S04]  /*2660*/  LDS.64 R6, [R5+0x2e000] ;  /* 0x02e0000005067984 */ /* 0x0005280000000a00 */
[----:B------:R2:W2:Y:S04]  /*2670*/  LDS.64 R8, [R5+0x2e020] ;  /* 0x02e0200005087984 */ /* 0x0004a80000000a00 */
[----:B------:R2:W2:Y:S04]  /*2680*/  LDS.64 R10, [R5+0x2e040] ;  /* 0x02e04000050a7984 */ /* 0x0004a80000000a00 */
[----:B-1----:R1:W1:Y:S04]  /*2690*/  LDS.64 R12, [R5+0x2e060] ;  /* 0x02e06000050c7984 */ /* 0x0022680000000a00 */
        /* <DEDUP_REMOVED lines=8> */
.L_x_3628:
[----:B------:R1:W1:Y:S01]  /*2720*/  SYNCS.PHASECHK.TRANS64.TRYWAIT P1, [R3+URZ+0x38830], R152 ;  /* 0x03883098030075a7 */ /* 0x000262000802017f */
[----:B------:R-:W-:Y:S05]  /*2730*/  @!P0 BRA `(.L_x_3629) ;  /* 0x0000000000048947 */ /* 0x000fea0003800000 */
[----:B------:R-:W-:Y:S01]  /*2740*/  BPT.TRAP 0x1 ;  /* 0x000000040000795c */ /* 0x000fe20000300000 */
.L_x_3629:
[----:B------:R-:W-:-:S05]  /*2750*/  VIADD R4, R153, 0x24000 ;  /* 0x0002400099047836 */ /* 0x000fca0000000000 */
[----:B------:R-:W-:-:S04]  /*2760*/  SHF.R.U32.HI R4, RZ, 0x4, R4 ;  /* 0x00000004ff047819 */ /* 0x000fc80000011604 */
[----:B------:R-:W-:-:S04]  /*2770*/  LOP3.LUT R4, R4, 0x3fff, RZ, 0xc0, !PT ;  /* 0x00003fff04047812 */ /* 0x000fc800078ec0ff */
[----:B------:R-:W-:Y:S01]  /*2780*/  LOP3.LUT R153, R4, 0x10000, RZ, 0xfc, !PT ;  /* 0x0001000004997812 */ /* 0x000fe200078efcff */
[----:B-1----:R-:W-:Y:S06]  /*2790*/  @P1 BRA `(.L_x_3630) ;  /* 0x0000000000081947 */ /* 0x002fec0003800000 */
[----:B------:R-:W1:Y:S02]  /*27a0*/  SYNCS.PHASECHK.TRANS64.TRYWAIT P1, [R3+URZ+0x38830], R152 ;  /* 0x03883098030075a7 */ /* 0x000e64000802017f */
[----:B-1----:R-:W-:Y:S05]  /*27b0*/  @!P1 BRA `(.L_x_3631) ;  /* 0x0000007400349947 */ /* 0x002fea0003800000 */
.L_x_3630:
[----:B------:R-:W-:Y:S01]  /*27c0*/  UIADD3 UR4, UR4, 0x8000, URZ ;  /* 0x0000800004047890 */ /* 0x000fe2000fffe03f */
[----:B------:R-:W-:Y:S01]  /*27d0*/  IMAD R153, R0, 0x500, R153 ;  /* 0x0000050000997824 */ /* 0x000fe200078e0299 */
[----:B------:R-:W5:Y:S01]  /*27e0*/  LDL R234, [R1+0x8] ;  /* 0x0000080001ea7983 */ /* 0x000f620000100800 */
[----:B------:R-:W-:Y:S01]  /*27f0*/  WARPGROUP.ARRIVE ;  /* 0x00000000000079c5 */ /* 0x000fe20000000000 */
[----:B------:R-:W-:Y:S01]  /*2800*/  USHF.R.U32.HI UR5, URZ, 0x4, UR4 ;  /* 0x000000043f057899 */ /* 0x000fe20008011604 */
[----:B------:R-:W-:Y:S02]  /*2810*/  UMOV UR11, 0x40000040 ;  /* 0x40000040000b7882 */ /* 0x000fe40000000000 */
[----:B------:R-:W-:Y:S01]  /*2820*/  R2UR UR4, R153 ;  /* 0x00000000990472ca */ /* 0x000fe200000e0000 */
[----:B------:R-:W-:Y:S01]  /*2830*/  ULOP3.LUT UR5, UR5, 0x3fff, URZ, 0xc0, !UPT ;  /* 0x00003fff05057892 */ /* 0x000fe2000f8ec03f */
[----:B------:R-:W-:Y:S01]  /*2840*/  UMOV UR9, 0x40000040 ;  /* 0x4000004000097882 */ /* 0x000fe20000000000 */
[----:B------:R-:W-:-:S02]  /*2850*/  UMOV UR15, 0x40000040 ;  /* 0x40000040000f7882 */ /* 0x000fc40000000000 */
[----:B------:R-:W-:Y:S01]  /*2860*/  ULOP3.LUT UR6, UR5, 0x10000, URZ, 0xfc, !UPT ;  /* 0x0001000005067892 */ /* 0x000fe2000f8efc3f */
[----:B------:R-:W-:Y:S01]  /*2870*/  UMOV UR13, UR9 ;  /* 0x00000009000d7c82 */ /* 0x000fe20008000000 */
[----:B------:R-:W-:Y:S01]  /*2880*/  UMOV UR19, 0x40000040 ;  /* 0x4000004000137882 */ /* 0x000fe20000000000 */
[----:B------:R-:W-:Y:S01]  /*2890*/  UMOV UR17, UR9 ;  /* 0x0000000900117c82 */ /* 0x000fe20008000000 */
[----:B------:R-:W-:Y:S01]  /*28a0*/  UMOV UR23, 0x40000040 ;  /* 0x4000004000177882 */ /* 0x000fe20000000000 */
[----:B------:R-:W-:Y:S02]  /*28b0*/  UMOV UR21, UR9 ;  /* 0x0000000900157c82 */ /* 0x000fe40008000000 */
[----:B------:R-:W-:Y:S01]  /*28c0*/  UMOV UR8, UR6 ;  /* 0x0000000600087c82 */ /* 0x000fe20008000000 */
[----:B------:R-:W-:Y:S01]  /*28d0*/  UMOV UR10, UR4 ;  /* 0x00000004000a7c82 */ /* 0x000fe20008000000 */
[----:B------:R-:W-:Y:S01]  /*28e0*/  UIADD3 UR14, UR4, 0x80, URZ ;  /* 0x00000080040e7890 */ /* 0x000fe2000fffe03f */
[----:B------:R-:W-:Y:S01]  /*28f0*/  HGMMA.64x16x16.F32.BF16 R184, gdesc[UR8], RZ, !UPT, gsb0 ;  /* 0x0020000008b879f0 */ /* 0x000fe2000c0018ff */
[----:B------:R-:W-:Y:S01]  /*2900*/  UMOV UR12, UR8 ;  /* 0x00000008000c7c82 */ /* 0x000fe20008000000 */
[----:B------:R-:W-:Y:S01]  /*2910*/  UIADD3 UR18, UR4, 0x100, URZ ;  /* 0x0000010004127890 */ /* 0x000fe2000fffe03f */
[----:B------:R-:W-:Y:S01]  /*2920*/  UMOV UR16, UR8 ;  /* 0x0000000800107c82 */ /* 0x000fe20008000000 */
[----:B------:R-:W-:Y:S01]  /*2930*/  UIADD3 UR22, UR4, 0x180, URZ ;  /* 0x0000018004167890 */ /* 0x000fe2000fffe03f */
[----:B------:R-:W-:Y:S01]  /*2940*/  UMOV UR20, UR8 ;  /* 0x0000000800147c82 */ /* 0x000fe20008000000 */
[----:B------:R-:W-:Y:S01]  /*2950*/  UIADD3 UR26, UR4, 0x200, URZ ;  /* 0x00000200041a7890 */ /* 0x000fe2000fffe03f */
[----:B------:R-:W-:Y:S01]  /*2960*/  UMOV UR27, 0x40000040 ;  /* 0x40000040001b7882 */ /* 0x000fe20000000000 */
[----:B------:R-:W-:Y:S01]  /*2970*/  UMOV UR24, UR8 ;  /* 0x0000000800187c82 */ /* 0x000fe20008000000 */
[----:B------:R-:W-:Y:S01]  /*2980*/  UMOV UR25, UR9 ;  /* 0x0000000900197c82 */ /* 0x000fe20008000000 */
[----:B------:R-:W-:-:S02]  /*2990*/  UIADD3 UR10, UR4, 0x2, URZ ;  /* 0x00000002040a7890 */ /* 0x000fc4000fffe03f */
[----:B------:R-:W-:Y:S01]  /*29a0*/  UIADD3 UR5, UR6, 0x2, URZ ;  /* 0x0000000206057890 */ /* 0x000fe2000fffe03f */
[----:B------:R-:W-:Y:S01]  /*29b0*/  UMOV UR11, 0x40000040 ;  /* 0x40000040000b7882 */ /* 0x000fe20000000000 */
[----:B------:R-:W-:Y:S01]  /*29c0*/  UMOV UR9, 0x40000040 ;  /* 0x4000004000097882 */ /* 0x000fe20000000000 */
[----:B------:R-:W-:-:S04]  /*29d0*/  UIADD3 UR7, UR4, 0x182, URZ ;  /* 0x0000018204077890 */ /* 0x000fc8000fffe03f */
[----:B------:R-:W-:Y:S01]  /*29e0*/  UMOV UR8, UR5 ;  /* 0x0000000500087c82 */ /* 0x000fe20008000000 */
[----:B------:R-:W-:Y:S01]  /*29f0*/  UIADD3 UR5, UR4, 0x102, URZ ;  /* 0x0000010204057890 */ /* 0x000fe2000fffe03f */
[----:B------:R-:W-:Y:S02]  /*2a00*/  WARPGROUP.DEPBAR.LE gsb0, 0x0 ;  /* 0x00008000000079c5 */ /* 0x000fe40000010000 */
[----:B------:R-:W-:-:S06]  /*2a10*/  WARPGROUP.ARRIVE ;  /* 0x00000000000079c5 */ /* 0x000fcc0000000000 */
[----:B------:R-:W-:Y:S01]  /*2a20*/  HGMMA.64x16x16.F32.BF16 R176, gdesc[UR12], RZ, !UPT, gsb0 ;  /* 0x002000000cb079f0 */ /* 0x000fe2000c0018ff */
[----:B------:R-:W-:Y:S02]  /*2a30*/  UIADD3 UR12, UR4, 0x202, URZ ;  /* 0x00000202040c7890 */ /* 0x000fe4000fffe03f */
[----:B------:R-:W-:Y:S01]  /*2a40*/  UIADD3 UR13, UR4, 0x206, URZ ;  /* 0x00000206040d7890 */ /* 0x000fe2000fffe03f */
[----:B------:R-:W-:Y:S02]  /*2a50*/  WARPGROUP.DEPBAR.LE gsb0, 0x0 ;  /* 0x00008000000079c5 */ /* 0x000fe40000010000 */
[----:B------:R-:W-:-:S06]  /*2a60*/  WARPGROUP.ARRIVE ;  /* 0x00000000000079c5 */ /* 0x000fcc0000000000 */
[----:B------:R-:W-:Y:S03]  /*2a70*/  HGMMA.64x16x16.F32.BF16 R168, gdesc[UR16], RZ, !UPT, gsb0 ;  /* 0x0020000010a879f0 */ /* 0x000fe6000c0018ff */
[----:B------:R-:W-:Y:S02]  /*2a80*/  WARPGROUP.DEPBAR.LE gsb0, 0x0 ;  /* 0x00008000000079c5 */ /* 0x000fe40000010000 */
[----:B------:R-:W-:-:S06]  /*2a90*/  WARPGROUP.ARRIVE ;  /* 0x00000000000079c5 */ /* 0x000fcc0000000000 */
[----:B------:R-:W-:Y:S03]  /*2aa0*/  HGMMA.64x16x16.F32.BF16 R160, gdesc[UR20], RZ, !UPT, gsb0 ;  /* 0x0020000014a079f0 */ /* 0x000fe6000c0018ff */
[----:B------:R-:W-:Y:S02]  /*2ab0*/  WARPGROUP.DEPBAR.LE gsb0, 0x0 ;  /* 0x00008000000079c5 */ /* 0x000fe40000010000 */
[----:B---3--:R-:W-:-:S06]  /*2ac0*/  WARPGROUP.ARRIVE ;  /* 0x00000000000079c5 */ /* 0x008fcc0000000000 */
[----:B------:R-:W-:Y:S01]  /*2ad0*/  HGMMA.64x16x16.F32.BF16 R152, gdesc[UR24], RZ, !UPT, gsb0 ;  /* 0x00200000189879f0 */ /* 0x000fe2000c0018ff */
[C---:B-----5:R-:W-:Y:S02]  /*2ae0*/  ISETP.GT.AND P2, PT, R234.reuse, RZ, PT ;  /* 0x000000ffea00720c */ /* 0x060fe40003f44270 */
[----:B------:R-:W-:Y:S02]  /*2af0*/  ISETP.GT.AND P1, PT, R234, 0x8, PT ;  /* 0x00000008ea00780c */ /* 0x000fe40003f24270 */
[----:B------:R-:W-:Y:S02]  /*2b00*/  FSEL R224, R224, -INF , P2 ;  /* 0xff800000e0e07808 */ /* 0x000fe40001000000 */
[----:B------:R-:W-:Y:S02]  /*2b10*/  FSEL R226, R226, -INF , P1 ;  /* 0xff800000e2e27808 */ /* 0x000fe40000800000 */
[----:B------:R-:W-:Y:S02]  /*2b20*/  FSEL R227, R227, -INF , P1 ;  /* 0xff800000e3e37808 */ /* 0x000fe40000800000 */
[----:B------:R-:W-:Y:S01]  /*2b30*/  FSEL R225, R225, -INF , P2 ;  /* 0xff800000e1e17808 */ /* 0x000fe20001000000 */
[----:B------:R-:W-:-:S02]  /*2b40*/  WARPGROUP.DEPBAR.LE gsb0, 0x0 ;  /* 0x00008000000079c5 */ /* 0x000fc40000010000 */
[----:B------:R-:W-:Y:S01]  /*2b50*/  WARPGROUP.ARRIVE ;  /* 0x00000000000079c5 */ /* 0x000fe20000000000 */
[----:B------:R-:W-:-:S05]  /*2b60*/  FSEL R230, R230, -INF , P1 ;  /* 0xff800000e6e67808 */ /* 0x000fca0000800000 */
[----:B------:R-:W-:Y:S01]  /*2b70*/  HGMMA.64x16x16.F32.BF16 R184, gdesc[UR8], R184, gsb0 ;  /* 0x0020000008b879f0 */ /* 0x000fe200080018b8 */
[----:B------:R-:W-:Y:S01]  /*2b80*/  UIADD3 UR10, UR4, 0x82, URZ ;  /* 0x00000082040a7890 */ /* 0x000fe2000fffe03f */
[----:B------:R-:W-:Y:S01]  /*2b90*/  UMOV UR11, 0x40000040 ;  /* 0x40000040000b7882 */ /* 0x000fe20000000000 */
[----:B------:R-:W-:Y:S02]  /*2ba0*/  WARPGROUP.DEPBAR.LE gsb0, 0x0 ;  /* 0x00008000000079c5 */ /* 0x000fe40000010000 */
[----:B------:R-:W-:-:S06]  /*2bb0*/  WARPGROUP.ARRIVE ;  /* 0x00000000000079c5 */ /* 0x000fcc0000000000 */
[----:B------:R-:W-:Y:S01]  /*2bc0*/  HGMMA.64x16x16.F32.BF16 R176, gdesc[UR8], R176, gsb0 ;  /* 0x0020000008b079f0 */ /* 0x000fe200080018b0 */
[----:B------:R-:W-:Y:S01]  /*2bd0*/  UMOV UR10, UR5 ;  /* 0x00000005000a7c82 */ /* 0x000fe20008000000 */
[----:B------:R-:W-:Y:S01]  /*2be0*/  UMOV UR11, 0x40000040 ;  /* 0x40000040000b7882 */ /* 0x000fe20000000000 */
[----:B------:R-:W-:Y:S01]  /*2bf0*/  UIADD3 UR5, UR4, 0x4, URZ ;  /* 0x0000000404057890 */ /* 0x000fe2000fffe03f */
        /* <DEDUP_REMOVED lines=17> */
[----:B------:R-:W-:Y:S01]  /*2d10*/  UMOV UR8, UR7 ;  /* 0x0000000700087c82 */ /* 0x000fe20008000000 */
[----:B------:R-:W-:Y:S01]  /*2d20*/  UMOV UR9, 0x40000040 ;  /* 0x4000004000097882 */ /* 0x000fe20000000000 */
[----:B------:R-:W-:Y:S02]  /*2d30*/  UIADD3 UR5, UR4, 0x104, URZ ;  /* 0x0000010404057890 */ /* 0x000fe4000fffe03f */
[----:B------:R-:W-:Y:S01]  /*2d40*/  UIADD3 UR7, UR4, 0x184, URZ ;  /* 0x0000018404077890 */ /* 0x000fe2000fffe03f */
[----:B------:R-:W-:Y:S02]  /*2d50*/  WARPGROUP.DEPBAR.LE gsb0, 0x0 ;  /* 0x00008000000079c5 */ /* 0x000fe40000010000 */
[----:B------:R-:W-:-:S06]  /*2d60*/  WARPGROUP.ARRIVE ;  /* 0x00000000000079c5 */ /* 0x000fcc0000000000 */
        /* <DEDUP_REMOVED lines=28> */
[----:B------:R-:W-:Y:S01]  /*2f30*/  UIADD3 UR7, UR4, 0x106, URZ ;  /* 0x0000010604077890 */ /* 0x000fe2000fffe03f */
[----:B------:R-:W-:Y:S02]  /*2f40*/  ULDC UR5, c[0x0][0x744] ;  /* 0x0001d10000057ab9 */ /* 0x000fe40000000800 */
[--C-:B----4-:R-:W-:Y:S01]  /*2f50*/  FFMA.FTZ R224, R224, UR5, -R6.reuse ;  /* 0x00000005e0e07c23 */ /* 0x110fe20008010806 */
[----:B------:R-:W-:Y:S01]  /*2f60*/  FFMA.FTZ R226, R226, UR5, -R6 ;  /* 0x00000005e2e27c23 */ /* 0x000fe20008010806 */
[--C-:B------:R-:W-:Y:S01]  /*2f70*/  FFMA.FTZ R227, R227, UR5, -R7.reuse ;  /* 0x00000005e3e37c23 */ /* 0x100fe20008010807 */
[----:B------:R-:W-:Y:S01]  /*2f80*/  FSEL R6, R228, -INF , P2 ;  /* 0xff800000e4067808 */ /* 0x000fe20001000000 */
[----:B------:R-:W-:Y:S01]  /*2f90*/  FFMA.FTZ R225, R225, UR5, -R7 ;  /* 0x00000005e1e17c23 */ /* 0x000fe20008010807 */
[----:B------:R-:W-:Y:S01]  /*2fa0*/  FSEL R229, R229, -INF , P2 ;  /* 0xff800000e5e57808 */ /* 0x000fe20001000000 */
[----:B------:R1:W-:Y:S01]  /*2fb0*/  MUFU.EX2 R228, R227 ;  /* 0x000000e300e47308 */ /* 0x0003e20000000800 */
[----:B------:R-:W-:-:S02]  /*2fc0*/  WARPGROUP.DEPBAR.LE gsb0, 0x0 ;  /* 0x00008000000079c5 */ /* 0x000fc40000010000 */
[----:B------:R-:W-:Y:S01]  /*2fd0*/  WARPGROUP.ARRIVE ;  /* 0x00000000000079c5 */ /* 0x000fe20000000000 */
[--C-:B--2---:R-:W-:Y:S01]  /*2fe0*/  FFMA.FTZ R6, R6, UR5, -R8.reuse ;  /* 0x0000000506067c23 */ /* 0x104fe20008010808 */
[----:B-1----:R-:W-:Y:S01]  /*2ff0*/  FFMA.FTZ R227, R230, UR5, -R8 ;  /* 0x00000005e6e37c23 */ /* 0x002fe20008010808 */
[----:B------:R-:W-:Y:S02]  /*3000*/  FSEL R7, R231, -INF , P1 ;  /* 0xff800000e7077808 */ /* 0x000fe40000800000 */
[----:B------:R-:W-:Y:S01]  /*3010*/  MUFU.EX2 R234, R226 ;  /* 0x000000e200ea7308 */ /* 0x000fe20000000800 */
[----:B------:R-:W-:Y:S01]  /*3020*/  HGMMA.64x16x16.F32.BF16 R184, gdesc[UR8], R184, gsb0 ;  /* 0x0020000008b879f0 */ /* 0x000fe200080018b8 */
[----:B------:R-:W-:Y:S01]  /*3030*/  UIADD3 UR10, UR4, 0x86, URZ ;  /* 0x00000086040a7890 */ /* 0x000fe2000fffe03f */
[----:B------:R-:W-:Y:S01]  /*3040*/  FSEL R216, R216, -INF , P2 ;  /* 0xff800000d8d87808 */ /* 0x000fe20001000000 */
[----:B------:R-:W-:Y:S01]  /*3050*/  UMOV UR11, 0x40000040 ;  /* 0x40000040000b7882 */ /* 0x000fe20000000000 */
[----:B------:R-:W-:Y:S01]  /*3060*/  FSEL R8, R218, -INF , P1 ;  /* 0xff800000da087808 */ /* 0x000fe20000800000 */
[----:B------:R-:W2:Y:S01]  /*3070*/  LDL R231, [R1+0x14] ;  /* 0x0000140001e77983 */ /* 0x000ea20000100800 */
[----:B------:R-:W-:Y:S01]  /*3080*/  FSEL R222, R222, -INF , P1 ;  /* 0xff800000dede7808 */ /* 0x000fe20000800000 */
[----:B------:R-:W1:Y:S01]  /*3090*/  MUFU.EX2 R224, R224 ;  /* 0x000000e000e07308 */ /* 0x000e620000000800 */
[----:B------:R-:W-:Y:S01]  /*30a0*/  FSEL R208, R208, -INF , P2 ;  /* 0xff800000d0d07808 */ /* 0x000fe20001000000 */
[----:B------:R-:W3:Y:S01]  /*30b0*/  LDL R230, [R1+0xc] ;  /* 0x00000c0001e67983 */ /* 0x000ee20000100800 */
[----:B------:R-:W-:-:S05]  /*30c0*/  FSEL R212, R212, -INF , P2 ;  /* 0xff800000d4d47808 */ /* 0x000fca0001000000 */
[----:B------:R-:W4:Y:S01]  /*30d0*/  MUFU.EX2 R225, R225 ;  /* 0x000000e100e17308 */ /* 0x000f220000000800 */
        /* <DEDUP_REMOVED lines=17> */
[----:B------:R-:W-:Y:S02]  /*31f0*/  WARPGROUP.DEPBAR.LE gsb0, 0x0 ;  /* 0x00008000000079c5 */ /* 0x000fe40000010000 */
[----:B------:R-:W-:-:S06]  /*3200*/  WARPGROUP.ARRIVE ;  /* 0x00000000000079c5 */ /* 0x000fcc0000000000 */
[----:B------:R-:W-:Y:S01]  /*3210*/  HGMMA.64x16x16.F32.BF16 R152, gdesc[UR8], R152, gsb0 ;  /* 0x00200000089879f0 */ /* 0x000fe20008001898 */
[----:B------:R-:W-:Y:S01]  /*3220*/  UMOV UR10, UR7 ;  /* 0x00000007000a7c82 */ /* 0x000fe20008000000 */
[----:B------:R-:W-:Y:S01]  /*3230*/  UMOV UR11, 0x40000040 ;  /* 0x40000040000b7882 */ /* 0x000fe20000000000 */
[----:B------:R-:W-:Y:S01]  /*3240*/  UMOV UR8, UR12 ;  /* 0x0000000c00087c82 */ /* 0x000fe20008000000 */
[----:B------:R-:W-:Y:S01]  /*3250*/  UMOV UR9, 0x40000040 ;  /* 0x4000004000097882 */ /* 0x000fe20000000000 */
        /* <DEDUP_REMOVED lines=29> */
[----:B------:R-:W-:-:S03]  /*3430*/  UMOV UR9, 0x40000040 ;  /* 0x4000004000097882 */ /* 0x000fc60000000000 */
[----:B------:R-:W-:Y:S02]  /*3440*/  UMOV UR10, UR7 ;  /* 0x00000007000a7c82 */ /* 0x000fe40008000000 */
[----:B------:R-:W-:Y:S01]  /*3450*/  UMOV UR8, UR12 ;  /* 0x0000000c00087c82 */ /* 0x000fe20008000000 */
        /* <DEDUP_REMOVED lines=64> */
[----:B------:R5:W-:Y:S01]  /*3860*/  MUFU.EX2 R226, R6 ;  /* 0x0000000600e27308 */ /* 0x000be20000000800 */
[--C-:B------:R-:W-:Y:S01]  /*3870*/  FFMA.FTZ R7, R7, UR5, -R9.reuse ;  /* 0x0000000507077c23 */ /* 0x100fe20008010809 */
[--C-:B------:R-:W-:Y:S01]  /*3880*/  FFMA.FTZ R216, R216, UR5, -R10.reuse ;  /* 0x00000005d8d87c23 */ /* 0x100fe2000801080a */
[----:B------:R-:W-:Y:S01]  /*3890*/  FFMA.FTZ R8, R8, UR5, -R10 ;  /* 0x0000000508087c23 */ /* 0x000fe2000801080a */
[----:B------:R-:W-:Y:S01]  /*38a0*/  FSEL R10, R219, -INF , P1 ;  /* 0xff800000db0a7808 */ /* 0x000fe20000800000 */
[----:B-----5:R-:W-:Y:S01]  /*38b0*/  FFMA.FTZ R6, R229, UR5, -R9 ;  /* 0x00000005e5067c23 */ /* 0x020fe20008010809 */
[----:B------:R-:W-:-:S03]  /*38c0*/  FSEL R9, R217, -INF , P2 ;  /* 0xff800000d9097808 */ /* 0x000fc60001000000 */
[----:B------:R-:W-:Y:S01]  /*38d0*/  FFMA.FTZ R10, R10, UR5, -R11 ;  /* 0x000000050a0a7c23 */ /* 0x000fe2000801080b */
[----:B------:R-:W-:Y:S02]  /*38e0*/  FSEL R218, R221, -INF , P2 ;  /* 0xff800000ddda7808 */ /* 0x000fe40001000000 */
[----:B------:R-:W-:Y:S01]  /*38f0*/  FSEL R219, R223, -INF , P1 ;  /* 0xff800000dfdb7808 */ /* 0x000fe20000800000 */
[----:B------:R-:W-:Y:S02]  /*3900*/  WARPGROUP.DEPBAR.LE gsb0, 0x0 ;  /* 0x00008000000079c5 */ /* 0x000fe40000010000 */
[----:B------:R-:W-:-:S06]  /*3910*/  WARPGROUP.ARRIVE ;  /* 0x00000000000079c5 */ /* 0x000fcc0000000000 */
[----:B------:R-:W-:Y:S01]  /*3920*/  HGMMA.64x16x16.F32.BF16 R184, gdesc[UR8], R184, gsb0 ;  /* 0x0020000008b879f0 */ /* 0x000fe200080018b8 */
[----:B------:R-:W-:Y:S01]  /*3930*/  FFMA.FTZ R9, R9, UR5, -R11 ;  /* 0x0000000509097c23 */ /* 0x000fe2000801080b */
[----:B------:R-:W-:Y:S01]  /*3940*/  FSEL R11, R220, -INF , P2 ;  /* 0xff800000dc0b7808 */ /* 0x000fe20001000000 */
[--C-:B------:R-:W-:Y:S01]  /*3950*/  FFMA.FTZ R218, R218, UR5, -R13.reuse ;  /* 0x00000005dada7c23 */ /* 0x100fe2000801080d */
[----:B------:R-:W-:Y:S01]  /*3960*/  FFMA.FTZ R219, R219, UR5, -R13 ;  /* 0x00000005dbdb7c23 */ /* 0x000fe2000801080d */
[----:B------:R-:W-:Y:S02]  /*3970*/  FSEL R13, R210, -INF , P1 ;  /* 0xff800000d20d7808 */ /* 0x000fe40000800000 */
[--C-:B------:R-:W-:Y:S01]  /*3980*/  FFMA.FTZ R11, R11, UR5, -R12.reuse ;  /* 0x000000050b0b7c23 */ /* 0x100fe2000801080c */
[----:B------:R-:W-:Y:S01]  /*3990*/  FFMA.FTZ R12, R222, UR5, -R12 ;  /* 0x00000005de0c7c23 */ /* 0x000fe2000801080c */
[--C-:B------:R-:W-:Y:S01]  /*39a0*/  FFMA.FTZ R210, R208, UR5, -R14.reuse ;  /* 0x00000005d0d27c23 */ /* 0x100fe2000801080e */
[----:B------:R-:W-:-:S02]  /*39b0*/  FFMA.FTZ R208, R13, UR5, -R14 ;  /* 0x000000050dd07c23 */ /* 0x000fc4000801080e */
[----:B------:R-:W-:Y:S01]  /*39c0*/  MUFU.EX2 R13, R12 ;  /* 0x0000000c000d7308 */ /* 0x000fe20000000800 */
[----:B------:R-:W-:Y:S02]  /*39d0*/  FSEL R220, R209, -INF , P2 ;  /* 0xff800000d1dc7808 */ /* 0x000fe40001000000 */
[----:B------:R-:W-:-:S05]  /*39e0*/  FSEL R217, R211, -INF , P1 ;  /* 0xff800000d3d97808 */ /* 0x000fca0000800000 */
[----:B------:R5:W-:Y:S02]  /*39f0*/  MUFU.EX2 R12, R218 ;  /* 0x000000da000c7308 */ /* 0x000be40000000800 */
[----:B-----5:R-:W-:-:S06]  /*3a00*/  FSEL R218, R214, -INF , P1 ;  /* 0xff800000d6da7808 */ /* 0x020fcc0000800000 */
[----:B------:R5:W-:Y:S01]  /*3a10*/  MUFU.EX2 R14, R219 ;  /* 0x000000db000e7308 */ /* 0x000be20000000800 */
[--C-:B------:R-:W-:Y:S01]  /*3a20*/  FFMA.FTZ R218, R218, UR5, -R16.reuse ;  /* 0x00000005dada7c23 */ /* 0x100fe20008010810 */
[--C-:B------:R-:W-:Y:S01]  /*3a30*/  FFMA.FTZ R220, R220, UR5, -R15.reuse ;  /* 0x00000005dcdc7c23 */ /* 0x100fe2000801080f */
[----:B-----5:R-:W-:Y:S01]  /*3a40*/  FFMA.FTZ R219, R212, UR5, -R16 ;  /* 0x00000005d4db7c23 */ /* 0x020fe20008010810 */
[----:B------:R-:W-:Y:S02]  /*3a50*/  FSEL R16, R213, -INF , P2 ;  /* 0xff800000d5107808 */ /* 0x000fe40001000000 */
[----:B------:R-:W-:Y:S01]  /*3a60*/  FSEL R212, R215, -INF , P1 ;  /* 0xff800000d7d47808 */ /* 0x000fe20000800000 */
[----:B------:R-:W-:Y:S02]  /*3a70*/  FFMA.FTZ R217, R217, UR5, -R15 ;  /* 0x00000005d9d97c23 */ /* 0x000fe4000801080f */
[----:B------:R5:W-:Y:S01]  /*3a80*/  MUFU.EX2 R15, R210 ;  /* 0x000000d2000f7308 */ /* 0x000be20000000800 */
[--C-:B------:R-:W-:Y:S01]  /*3a90*/  FFMA.FTZ R211, R16, UR5, -R17.reuse ;  /* 0x0000000510d37c23 */ /* 0x100fe20008010811 */
[----:B------:R-:W-:Y:S01]  /*3aa0*/  UIADD3 UR10, UR4, 0x306, URZ ;  /* 0x00000306040a7890 */ /* 0x000fe2000fffe03f */
[----:B-----5:R-:W-:Y:S01]  /*3ab0*/  FFMA.FTZ R210, R212, UR5, -R17 ;  /* 0x00000005d4d27c23 */ /* 0x020fe20008010811 */
[----:B------:R-:W-:-:S02]  /*3ac0*/  FSEL R17, R200, -INF , P2 ;  /* 0xff800000c8117808 */ /* 0x000fc40001000000 */
[----:B------:R-:W-:Y:S01]  /*3ad0*/  FSEL R200, R205, -INF , P2 ;  /* 0xff800000cdc87808 */ /* 0x000fe20001000000 */
[----:B------:R-:W-:Y:S02]  /*3ae0*/  WARPGROUP.DEPBAR.LE gsb0, 0x0 ;  /* 0x00008000000079c5 */ /* 0x000fe40000010000 */
[----:B------:R-:W-:Y:S02]  /*3af0*/  FSEL R209, R202, -INF , P1 ;  /* 0xff800000cad17808 */ /* 0x000fe40000800000 */
[----:B------:R-:W-:Y:S01]  /*3b00*/  FSEL R212, R201, -INF , P2 ;  /* 0xff800000c9d47808 */ /* 0x000fe20001000000 */
[----:B------:R-:W-:Y:S01]  /*3b10*/  FFMA.FTZ R205, R200, UR5, -R21 ;  /* 0x00000005c8cd7c23 */ /* 0x000fe20008010815 */
[----:B------:R-:W-:Y:S01]  /*3b20*/  FSEL R214, R203, -INF , P1 ;  /* 0xff800000cbd67808 */ /* 0x000fe20000800000 */
[----:B------:R-:W-:Y:S04]  /*3b30*/  LDS.64 R200, [R5+0x2e3a0] ;  /* 0x02e3a00005c87984 */ /* 0x000fe80000000a00 */
[----:B------:R-:W5:Y:S01]  /*3b40*/  LDS.64 R202, [R5+0x2e380] ;  /* 0x02e3800005ca7984 */ /* 0x000f620000000a00 */
[----:B------:R-:W-:Y:S01]  /*3b50*/  WARPGROUP.ARRIVE ;  /* 0x00000000000079c5 */ /* 0x000fe20000000000 */
[----:B------:R-:W-:-:S05]  /*3b60*/  UMOV UR11, 0x40000040 ;  /* 0x40000040000b7882 */ /* 0x000fca0000000000 */
[----:B------:R-:W-:Y:S01]  /*3b70*/  HGMMA.64x16x16.F32.BF16 R176, gdesc[UR8], R176, gsb0 ;  /* 0x0020000008b079f0 */ /* 0x000fe200080018b0 */
[----:B------:R1:W-:Y:S01]  /*3b80*/  MUFU.EX2 R16, R208 ;  /* 0x000000d000107308 */ /* 0x0003e20000000800 */
[--C-:B------:R-:W-:Y:S01]  /*3b90*/  FFMA.FTZ R209, R209, UR5, -R18.reuse ;  /* 0x00000005d1d17c23 */ /* 0x100fe20008010812 */
[----:B------:R-:W-:Y:S02]  /*3ba0*/  FSEL R221, R192, -INF , P2 ;  /* 0xff800000c0dd7808 */ /* 0x000fe40001000000 */
[----:B------:R-:W-:Y:S01]  /*3bb0*/  FSEL R192, R195, -INF , P1 ;  /* 0xff800000c3c07808 */ /* 0x000fe20000800000 */
[----:B-1----:R-:W-:-:S03]  /*3bc0*/  FFMA.FTZ R208, R17, UR5, -R18 ;  /* 0x0000000511d07c23 */ /* 0x002fc60008010812 */
[----:B------:R1:W-:Y:S01]  /*3bd0*/  MUFU.EX2 R18, R217 ;  /* 0x000000d900127308 */ /* 0x0003e20000000800 */
[----:B------:R-:W-:Y:S02]  /*3be0*/  FSEL R215, R206, -INF , P1 ;  /* 0xff800000ced77808 */ /* 0x000fe40000800000 */
[----:B------:R-:W-:Y:S02]  /*3bf0*/  FSEL R206, R193, -INF , P2 ;  /* 0xff800000c1ce7808 */ /* 0x000fe40001000000 */
[----:B-1----:R-:W-:Y:S02]  /*3c00*/  FSEL R217, R204, -INF , P2 ;  /* 0xff800000ccd97808 */ /* 0x002fe40001000000 */
[----:B------:R-:W-:Y:S01]  /*3c10*/  FSEL R204, R207, -INF , P1 ;  /* 0xff800000cfcc7808 */ /* 0x000fe20000800000 */
[----:B------:R-:W-:Y:S01]  /*3c20*/  FFMA.FTZ R207, R192, UR5, -R23 ;  /* 0x00000005c0cf7c23 */ /* 0x000fe20008010817 */
[----:B------:R-:W-:Y:S02]  /*3c30*/  FSEL R193, R196, -INF , P2 ;  /* 0xff800000c4c17808 */ /* 0x000fe40001000000 */
[----:B------:R-:W-:Y:S01]  /*3c40*/  FSEL R192, R197, -INF , P2 ;  /* 0xff800000c5c07808 */ /* 0x000fe20001000000 */
[----:B------:R-:W-:Y:S01]  /*3c50*/  FFMA.FTZ R204, R204, UR5, -R21 ;  /* 0x00000005cccc7c23 */ /* 0x000fe20008010815 */
[----:B------:R-:W-:-:S02]  /*3c60*/  FSEL R21, R194, -INF , P1 ;  /* 0xff800000c2157808 */ /* 0x000fc40000800000 */
[----:B------:R-:W-:Y:S02]  /*3c70*/  FSEL R195, R198, -INF , P1 ;  /* 0xff800000c6c37808 */ /* 0x000fe40000800000 */
[----:B------:R-:W-:Y:S01]  /*3c80*/  FSEL R194, R199, -INF , P1 ;  /* 0xff800000c7c27808 */ /* 0x000fe20000800000 */
[--C-:B------:R-:W-:Y:S01]  /*3c90*/  FFMA.FTZ R212, R212, UR5, -R19.reuse ;  /* 0x00000005d4d47c23 */ /* 0x100fe20008010813 */
[----:B------:R-:W-:Y:S01]  /*3ca0*/  FFMA.FTZ R214, R214, UR5, -R19 ;  /* 0x00000005d6d67c23 */ /* 0x000fe20008010813 */
[----:B------:R-:W-:Y:S01]  /*3cb0*/  FFMA.FTZ R206, R206, UR5, -R23 ;  /* 0x00000005cece7c23 */ /* 0x000fe20008010817 */
[----:B------:R1:W-:Y:S01]  /*3cc0*/  MUFU.EX2 R19, R219 ;  /* 0x000000db00137308 */ /* 0x0003e20000000800 */
[--C-:B------:R-:W-:Y:S01]  /*3cd0*/  FFMA.FTZ R217, R217, UR5, -R20.reuse ;  /* 0x00000005d9d97c23 */ /* 0x100fe20008010814 */
[----:B------:R-:W-:Y:S01]  /*3ce0*/  FFMA.FTZ R215, R215, UR5, -R20 ;  /* 0x00000005d7d77c23 */ /* 0x000fe20008010814 */
[----:B------:R-:W-:-:S05]  /*3cf0*/  FFMA.FTZ R221, R221, UR5, -R22 ;  /* 0x00000005dddd7c23 */ /* 0x000fca0008010816 */
[----:B------:R4:W-:Y:S01]  /*3d00*/  MUFU.EX2 R23, R208 ;  /* 0x000000d000177308 */ /* 0x0009e20000000800 */
[--C-:B-1----:R-:W-:Y:S01]  /*3d10*/  FFMA.FTZ R219, R192, UR5, -R233.reuse ;  /* 0x00000005c0db7c23 */ /* 0x102fe200080108e9 */
[----:B------:R-:W-:-:S06]  /*3d20*/  FFMA.FTZ R233, R194, UR5, -R233 ;  /* 0x00000005c2e97c23 */ /* 0x000fcc00080108e9 */
[----:B------:R1:W-:Y:S01]  /*3d30*/  MUFU.EX2 R17, R220 ;  /* 0x000000dc00117308 */ /* 0x0003e20000000800 */
[--C-:B----4-:R-:W-:Y:S01]  /*3d40*/  FFMA.FTZ R208, R193, UR5, -R232.reuse ;  /* 0x00000005c1d07c23 */ /* 0x110fe200080108e8 */
[----:B------:R-:W-:Y:S01]  /*3d50*/  FFMA.FTZ R232, R195, UR5, -R232 ;  /* 0x00000005c3e87c23 */ /* 0x000fe200080108e8 */
[----:B------:R-:W-:Y:S02]  /*3d60*/  WARPGROUP.DEPBAR.LE gsb0, 0x0 ;  /* 0x00008000000079c5 */ /* 0x000fe40000010000 */
[----:B------:R-:W-:Y:S01]  /*3d70*/  WARPGROUP.ARRIVE ;  /* 0x00000000000079c5 */ /* 0x000fe20000000000 */
[----:B-1----:R-:W-:Y:S01]  /*3d80*/  FFMA.FTZ R220, R21, UR5, -R22 ;  /* 0x0000000515dc7c23 */ /* 0x002fe20008010816 */
[----:B------:R-:W-:Y:S01]  /*3d90*/  UIADD3 UR5, UR4, 0x386, URZ ;  /* 0x0000038604057890 */ /* 0x000fe2000fffe03f */
[----:B------:R-:W-:-:S06]  /*3da0*/  UMOV UR11, 0x40000040 ;  /* 0x40000040000b7882 */ /* 0x000fcc0000000000 */
[----:B------:R-:W-:Y:S02]  /*3db0*/  UMOV UR10, UR5 ;  /* 0x00000005000a7c82 */ /* 0x000fe40008000000 */
[----:B------:R-:W-:Y:S01]  /*3dc0*/  HGMMA.64x16x16.F32.BF16 R168, gdesc[UR8], R168, gsb0 ;  /* 0x0020000008a879f0 */ /* 0x000fe200080018a8 */
[----:B------:R-:W-:Y:S01]  /*3dd0*/  LOP3.LUT R193, R4, 0x2800000, RZ, 0xfc, !PT ;  /* 0x0280000004c17812 */ /* 0x000fe200078efcff */
[----:B------:R-:W-:-:S04]  /*3de0*/  UIADD3 UR6, UR4, 0x406, URZ ;  /* 0x0000040604067890 */ /* 0x000fc8000fffe03f */
[----:B------:R-:W-:-:S05]  /*3df0*/  IMAD R193, R0, 0x500, R193 ;  /* 0x0000050000c17824 */ /* 0x000fca00078e02c1 */
[----:B------:R-:W-:Y:S01]  /*3e00*/  R2UR UR12, R193 ;  /* 0x00000000c10c72ca */ /* 0x000fe200000e0000 */
[----:B------:R-:W-:Y:S01]  /*3e10*/  UMOV UR10, UR6 ;  /* 0x00000006000a7c82 */ /* 0x000fe20008000000 */
[----:B------:R-:W-:Y:S01]  /*3e20*/  UMOV UR11, 0x40000040 ;  /* 0x40000040000b7882 */ /* 0x000fe20000000000 */
[----:B------:R-:W-:Y:S02]  /*3e30*/  WARPGROUP.DEPBAR.LE gsb0, 0x0 ;  /* 0x00008000000079c5 */ /* 0x000fe40000010000 */
[----:B------:R-:W1:Y:S01]  /*3e40*/  LDS.64 R192, [R5+0x2e3c0] ;  /* 0x02e3c00005c07984 */ /* 0x000e620000000a00 */
[----:B------:R-:W-:-:S06]  /*3e50*/  WARPGROUP.ARRIVE ;  /* 0x00000000000079c5 */ /* 0x000fcc0000000000 */
[----:B------:R-:W-:Y:S01]  /*3e60*/  HGMMA.64x16x16.F32.BF16 R160, gdesc[UR8], R160, gsb0 ;  /* 0x0020000008a079f0 */ /* 0x000fe200080018a0 */
[----:B------:R-:W-:Y:S01]  /*3e70*/  UIADD3 UR4, UR4, 0x486, URZ ;  /* 0x0000048604047890 */ /* 0x000fe2000fffe03f */
[----:B------:R4:W-:Y:S01]  /*3e80*/  MUFU.EX2 R21, R211 ;  /* 0x000000d300157308 */ /* 0x0009e20000000800 */
[----:B-----5:R-:W-:-:S07]  /*3e90*/  FADD.FTZ R213, R187, -R203 ;  /* 0x800000cbbbd57221 */ /* 0x020fce0000010000 */
[----:B------:R5:W-:Y:S01]  /*3ea0*/  MUFU.EX2 R22, R210 ;  /* 0x000000d200167308 */ /* 0x000be20000000800 */
[----:B----4-:R-:W-:Y:S01]  /*3eb0*/  FADD.FTZ R211, R185, -R203 ;  /* 0x800000cbb9d37221 */ /* 0x010fe20000010000 */
[----:B------:R-:W-:-:S06]  /*3ec0*/  UMOV UR6, UR4 ;  /* 0x0000000400067c82 */ /* 0x000fcc0008000000 */
[----:B------:R4:W2:Y:S01]  /*3ed0*/  MUFU.EX2 R4, R209 ;  /* 0x000000d100047308 */ /* 0x0008a20000000800 */
[--C-:B-----5:R-:W-:Y:S01]  /*3ee0*/  FADD.FTZ R210, R184, -R202.reuse ;  /* 0x800000cab8d27221 */ /* 0x120fe20000010000 */
[----:B------:R-:W-:Y:S01]  /*3ef0*/  UMOV UR7, 0x40000040 ;  /* 0x4000004000077882 */ /* 0x000fe20000000000 */
[----:B------:R-:W-:Y:S01]  /*3f00*/  UMOV UR4, UR8 ;  /* 0x0000000800047c82 */ /* 0x000fe20008000000 */
[----:B----4-:R-:W-:Y:S01]  /*3f10*/  FADD.FTZ R209, R186, -R202 ;  /* 0x800000cabad17221 */ /* 0x010fe20000010000 */
[----:B------:R-:W-:Y:S01]  /*3f20*/  UMOV UR5, UR9 ;  /* 0x0000000900057c82 */ /* 0x000fe20008000000 */
[----:B------:R-:W-:Y:S02]  /*3f30*/  WARPGROUP.DEPBAR.LE gsb0, 0x0 ;  /* 0x00008000000079c5 */ /* 0x000fe40000010000 */
[----:B------:R-:W-:Y:S04]  /*3f40*/  LDS.64 R202, [R5+0x2e3e0] ;  /* 0x02e3e00005ca7984 */ /* 0x000fe80000000a00 */
[----:B------:R-:W4:Y:S01]  /*3f50*/  LDS.64 R194, [R5+0x2e400] ;  /* 0x02e4000005c27984 */ /* 0x000f220000000a00 */
[----:B------:R-:W-:-:S06]  /*3f60*/  WARPGROUP.ARRIVE ;  /* 0x00000000000079c5 */ /* 0x000fcc0000000000 */
[----:B------:R-:W-:Y:S01]  /*3f70*/  HGMMA.64x16x16.F32.BF16 R152, gdesc[UR4], R152, gsb0 ;  /* 0x00200000049879f0 */ /* 0x000fe20008001898 */
[----:B------:R5:W-:Y:S01]  /*3f80*/  MUFU.EX2 R20, R218 ;  /* 0x000000da00147308 */ /* 0x000be20000000800 */
[----:B------:R-:W-:-:S07]  /*3f90*/  FADD.FTZ R189, R189, -R201 ;  /* 0x800000c9bdbd7221 */ /* 0x000fce0000010000 */
[----:B------:R3:W2:Y:S01]  /*3fa0*/  MUFU.EX2 R184, R214 ;  /* 0x000000d600b87308 */ /* 0x0006a20000000800 */
[----:B-----5:R-:W-:-:S07]  /*3fb0*/  FADD.FTZ R218, R190, -R200 ;  /* 0x800000c8beda7221 */ /* 0x020fce0000010000 */
[----:B------:R5:W-:Y:S01]  /*3fc0*/  MUFU.EX2 R185, R217 ;  /* 0x000000d900b97308 */ /* 0x000be20000000800 */
[----:B---3--:R-:W-:Y:S01]  /*3fd0*/  FADD.FTZ R214, R188, -R200 ;  /* 0x800000c8bcd67221 */ /* 0x008fe20000010000 */
[----:B-----5:R-:W-:-:S06]  /*3fe0*/  FADD.FTZ R217, R191, -R201 ;  /* 0x800000c9bfd97221 */ /* 0x020fcc0000010000 */
[----:B------:R-:W-:Y:S08]  /*3ff0*/  MUFU.EX2 R186, R205 ;  /* 0x000000cd00ba7308 */ /* 0x000ff00000000800 */
[----:B------:R3:W-:Y:S01]  /*4000*/  MUFU.EX2 R187, R204 ;  /* 0x000000cc00bb7308 */ /* 0x0007e20000000800 */
[----:B------:R-:W-:Y:S02]  /*4010*/  WARPGROUP.DEPBAR.LE gsb0, 0x0 ;  /* 0x00008000000079c5 */ /* 0x000fe40000010000 */
[----:B------:R-:W5:Y:S04]  /*4020*/  LDS.64 R196, [R5+0x2e420] ;  /* 0x02e4200005c47984 */ /* 0x000f680000000a00 */
[----:B------:R-:W2:Y:S04]  /*4030*/  LDS.64 R200, [R5+0x2e440] ;  /* 0x02e4400005c87984 */ /* 0x000ea80000000a00 */
[----:B------:R-:W2:Y:S04]  /*4040*/  LDS.64 R198, [R5+0x2e460] ;  /* 0x02e4600005c67984 */ /* 0x000ea80000000a00 */
[----:B------:R-:W2:Y:S04]  /*4050*/  LDS.64 R190, [R5+0x2e480] ;  /* 0x02e4800005be7984 */ /* 0x000ea80000000a00 */
[----:B---3--:R3:W3:Y:S01]  /*4060*/  LDS.64 R204, [R5+0x2e4a0] ;  /* 0x02e4a00005cc7984 */ /* 0x0086e20000000a00 */
[----:B------:R-:W3:Y:S01]  /*4070*/  MUFU.EX2 R216, R216 ;  /* 0x000000d800d87308 */ /* 0x000ee20000000800 */
[--C-:B-1----:R-:W-:Y:S01]  /*4080*/  FADD.FTZ R176, R176, -R192.reuse ;  /* 0x800000c0b0b07221 */ /* 0x102fe20000010000 */
[----:B------:R-:W-:Y:S01]  /*4090*/  FADD.FTZ R178, R178, -R192 ;  /* 0x800000c0b2b27221 */ /* 0x000fe20000010000 */
[----:B------:R-:W-:-:S05]  /*40a0*/  FADD.FTZ R177, R177, -R193 ;  /* 0x800000c1b1b17221 */ /* 0x000fca0000010000 */
[----:B------:R-:W1:Y:S01]  /*40b0*/  MUFU.EX2 R9, R9 ;  /* 0x0000000900097308 */ /* 0x000e620000000800 */
[----:B------:R-:W-:Y:S01]  /*40c0*/  FADD.FTZ R179, R179, -R193 ;  /* 0x800000c1b3b37221 */ /* 0x000fe20000010000 */
[--C-:B----4-:R-:W-:Y:S01]  /*40d0*/  FADD.FTZ R192, R168, -R194.reuse ;  /* 0x800000c2a8c07221 */ /* 0x110fe20000010000 */
[----:B------:R-:W-:-:S05]  /*40e0*/  FADD.FTZ R170, R170, -R194 ;  /* 0x800000c2aaaa7221 */ /* 0x000fca0000010000 */
[----:B------:R-:W4:Y:S01]  /*40f0*/  MUFU.EX2 R227, R227 ;  /* 0x000000e300e37308 */ /* 0x000f220000000800 */
[--C-:B------:R-:W-:Y:S01]  /*4100*/  FADD.FTZ R193, R169, -R195.reuse ;  /* 0x800000c3a9c17221 */ /* 0x100fe20000010000 */
[----:B------:R-:W-:-:S06]  /*4110*/  FADD.FTZ R171, R171, -R195 ;  /* 0x800000c3abab7221 */ /* 0x000fcc0000010000 */
[----:B------:R-:W4:Y:S01]  /*4120*/  MUFU.EX2 R7, R7 ;  /* 0x0000000700077308 */ /* 0x000f220000000800 */
[----:B-----5:R-:W-:Y:S01]  /*4130*/  FADD.FTZ R194, R173, -R197 ;  /* 0x800000c5adc27221 */ /* 0x020fe20000010000 */
[----:B--2---:R-:W-:Y:S01]  /*4140*/  FADD.FTZ R173, R160, -R200 ;  /* 0x800000c8a0ad7221 */ /* 0x004fe20000010000 */
[----:B------:R-:W-:-:S05]  /*4150*/  FADD.FTZ R195, R161, -R201 ;  /* 0x800000c9a1c37221 */ /* 0x000fca0000010000 */
[----:B------:R-:W2:Y:S01]  /*4160*/  MUFU.EX2 R6, R6 ;  /* 0x0000000600067308 */ /* 0x000ea20000000800 */
[----:B------:R-:W-:-:S07]  /*4170*/  FADD.FTZ R162, R162, -R200 ;  /* 0x800000c8a2a27221 */ /* 0x000fce0000010000 */
[----:B------:R-:W5:Y:S01]  /*4180*/  MUFU.EX2 R8, R8 ;  /* 0x0000000800087308 */ /* 0x000f620000000800 */
[----:B------:R-:W-:-:S07]  /*4190*/  FADD.FTZ R163, R163, -R201 ;  /* 0x800000c9a3a37221 */ /* 0x000fce0000010000 */
[----:B------:R-:W5:Y:S01]  /*41a0*/  MUFU.EX2 R10, R10 ;  /* 0x0000000a000a7308 */ /* 0x000f620000000800 */
[----:B------:R-:W-:-:S07]  /*41b0*/  FMUL.FTZ R210, R224, R210 ;  /* 0x000000d2e0d27220 */ /* 0x000fce0000410000 */
[----:B------:R-:W5:Y:S01]  /*41c0*/  MUFU.EX2 R11, R11 ;  /* 0x0000000b000b7308 */ /* 0x000f620000000800 */
[----:B------:R-:W-:-:S07]  /*41d0*/  FMUL.FTZ R211, R225, R211 ;  /* 0x000000d3e1d37220 */ /* 0x000fce0000410000 */
[----:B------:R-:W5:Y:S08]  /*41e0*/  MUFU.EX2 R212, R212 ;  /* 0x000000d400d47308 */ /* 0x000f700000000800 */
[----:B------:R-:W5:Y:S08]  /*41f0*/  MUFU.EX2 R188, R215 ;  /* 0x000000d700bc7308 */ /* 0x000f700000000800 */
[----:B---3--:R-:W3:Y:S08]  /*4200*/  MUFU.EX2 R5, R221 ;  /* 0x000000dd00057308 */ /* 0x008ef00000000800 */
[----:B------:R-:W3:Y:S08]  /*4210*/  MUFU.EX2 R168, R220 ;  /* 0x000000dc00a87308 */ /* 0x000ef00000000800 */
[----:B------:R-:W3:Y:S08]  /*4220*/  MUFU.EX2 R169, R206 ;  /* 0x000000ce00a97308 */ /* 0x000ef00000000800 */
[----:B------:R-:W3:Y:S08]  /*4230*/  MUFU.EX2 R160, R207 ;  /* 0x000000cf00a07308 */ /* 0x000ef00000000800 */
[----:B------:R1:W3:Y:S08]  /*4240*/  MUFU.EX2 R161, R208 ;  /* 0x000000d000a17308 */ /* 0x0002f00000000800 */
[----:B------:R-:W3:Y:S08]  /*4250*/  MUFU.EX2 R232, R232 ;  /* 0x000000e800e87308 */ /* 0x000ef00000000800 */
[----:B------:R-:W3:Y:S08]  /*4260*/  MUFU.EX2 R219, R219 ;  /* 0x000000db00db7308 */ /* 0x000ef00000000800 */
[----:B------:R-:W3:Y:S01]  /*4270*/  MUFU.EX2 R233, R233 ;  /* 0x000000e900e97308 */ /* 0x000ee20000000800 */
[----:B------:R-:W-:Y:S01]  /*4280*/  FMUL.FTZ R162, R4, R162 ;  /* 0x000000a204a27220 */ /* 0x000fe20000410000 */
[----:B------:R-:W-:Y:S01]  /*4290*/  FMUL.FTZ R163, R184, R163 ;  /* 0x000000a3b8a37220 */ /* 0x000fe20000410000 */
[--C-:B------:R-:W-:Y:S01]  /*42a0*/  FADD.FTZ R172, R172, -R196.reuse ;  /* 0x800000c4acac7221 */ /* 0x100fe20000010000 */
[----:B------:R-:W-:Y:S01]  /*42b0*/  FADD.FTZ R174, R174, -R196 ;  /* 0x800000c4aeae7221 */ /* 0x000fe20000010000 */
[----:B-1----:R-:W-:Y:S01]  /*42c0*/  F2FP.BF16.F32.PACK_AB R208, R211, R210 ;  /* 0x000000d2d3d0723e */ /* 0x002fe200000010ff */
[----:B------:R-:W-:Y:S01]  /*42d0*/  FMUL.FTZ R176, R216, R176 ;  /* 0x000000b0d8b07220 */ /* 0x000fe20000410000 */
[----:B------:R-:W-:Y:S01]  /*42e0*/  FMUL.FTZ R177, R9, R177 ;  /* 0x000000b109b17220 */ /* 0x000fe20000410000 */
[--C-:B------:R-:W-:Y:S01]  /*42f0*/  FADD.FTZ R180, R180, -R202.reuse ;  /* 0x800000cab4b47221 */ /* 0x100fe20000010000 */
[----:B------:R-:W-:Y:S01]  /*4300*/  FADD.FTZ R182, R182, -R202 ;  /* 0x800000cab6b67221 */ /* 0x000fe20000010000 */
[--C-:B------:R-:W-:Y:S01]  /*4310*/  FADD.FTZ R181, R181, -R203.reuse ;  /* 0x800000cbb5b57221 */ /* 0x100fe20000010000 */
[----:B------:R-:W-:Y:S01]  /*4320*/  FADD.FTZ R183, R183, -R203 ;  /* 0x800000cbb7b77221 */ /* 0x000fe20000010000 */
[----:B----4-:R-:W-:Y:S01]  /*4330*/  FMUL.FTZ R211, R227, R218 ;  /* 0x000000dae3d37220 */ /* 0x010fe20000410000 */
[----:B------:R-:W-:Y:S01]  /*4340*/  FMUL.FTZ R196, R7, R217 ;  /* 0x000000d907c47220 */ /* 0x000fe20000410000 */
[----:B------:R-:W-:Y:S01]  /*4350*/  FADD.FTZ R175, R175, -R197 ;  /* 0x800000c5afaf7221 */ /* 0x000fe20000010000 */
[--C-:B------:R-:W-:Y:S01]  /*4360*/  FADD.FTZ R164, R164, -R198.reuse ;  /* 0x800000c6a4a47221 */ /* 0x100fe20000010000 */
        /* <DEDUP_REMOVED lines=11> */
[----:B------:R-:W-:Y:S01]  /*4420*/  FMUL.FTZ R209, R234, R209 ;  /* 0x000000d1ead17220 */ /* 0x000fe20000410000 */
[----:B------:R-:W-:Y:S01]  /*4430*/  FMUL.FTZ R190, R228, R213 ;  /* 0x000000d5e4be7220 */ /* 0x000fe20000410000 */
[----:B------:R-:W-:Y:S01]  /*4440*/  FMUL.FTZ R210, R226, R214 ;  /* 0x000000d6e2d27220 */ /* 0x000fe20000410000 */
[----:B--2---:R-:W-:Y:S01]  /*4450*/  FMUL.FTZ R189, R6, R189 ;  /* 0x000000bd06bd7220 */ /* 0x004fe20000410000 */
[----:B------:R-:W-:Y:S01]  /*4460*/  F2FP.BF16.F32.PACK_AB R197, R163, R162 ;  /* 0x000000a2a3c5723e */ /* 0x000fe200000010ff */
[----:B-----5:R-:W-:Y:S01]  /*4470*/  FMUL.FTZ R178, R8, R178 ;  /* 0x000000b208b27220 */ /* 0x020fe20000410000 */
[----:B------:R-:W-:Y:S01]  /*4480*/  FMUL.FTZ R179, R10, R179 ;  /* 0x000000b30ab37220 */ /* 0x000fe20000410000 */
[----:B------:R-:W-:Y:S01]  /*4490*/  F2FP.BF16.F32.PACK_AB R204, R177, R176 ;  /* 0x000000b0b1cc723e */ /* 0x000fe200000010ff */
[----:B------:R-:W-:Y:S01]  /*44a0*/  FMUL.FTZ R180, R11, R180 ;  /* 0x000000b40bb47220 */ /* 0x000fe20000410000 */
[----:B------:R-:W-:Y:S01]  /*44b0*/  FMUL.FTZ R182, R13, R182 ;  /* 0x000000b60db67220 */ /* 0x000fe20000410000 */
[----:B------:R-:W-:Y:S01]  /*44c0*/  FMUL.FTZ R181, R12, R181 ;  /* 0x000000b50cb57220 */ /* 0x000fe20000410000 */
[----:B------:R-:W-:Y:S01]  /*44d0*/  FMUL.FTZ R183, R14, R183 ;  /* 0x000000b70eb77220 */ /* 0x000fe20000410000 */
[----:B------:R-:W-:Y:S01]  /*44e0*/  IMAD R162, R0, 0x2800, R231 ;  /* 0x0000280000a27824 */ /* 0x000fe200078e02e7 */
        /* <DEDUP_REMOVED lines=15> */
[----:B---3--:R-:W-:Y:S01]  /*45e0*/  FMUL.FTZ R152, R5, R152 ;  /* 0x0000009805987220 */ /* 0x008fe20000410000 */
[----:B------:R-:W-:Y:S01]  /*45f0*/  FMUL.FTZ R154, R168, R154 ;  /* 0x0000009aa89a7220 */ /* 0x000fe20000410000 */
[----:B------:R-:W-:Y:S01]  /*4600*/  FMUL.FTZ R153, R169, R153 ;  /* 0x00000099a9997220 */ /* 0x000fe20000410000 */
[----:B------:R-:W-:Y:S01]  /*4610*/  FMUL.FTZ R155, R160, R155 ;  /* 0x0000009ba09b7220 */ /* 0x000fe20000410000 */
[----:B------:R-:W-:Y:S01]  /*4620*/  FMUL.FTZ R156, R161, R156 ;  /* 0x0000009ca19c7220 */ /* 0x000fe20000410000 */
[----:B------:R-:W-:Y:S01]  /*4630*/  FMUL.FTZ R158, R232, R158 ;  /* 0x0000009ee89e7220 */ /* 0x000fe20000410000 */
[----:B------:R-:W-:Y:S01]  /*4640*/  FMUL.FTZ R157, R219, R157 ;  /* 0x0000009ddb9d7220 */ /* 0x000fe20000410000 */
[----:B------:R-:W-:Y:S01]  /*4650*/  FMUL.FTZ R159, R233, R159 ;  /* 0x0000009fe99f7220 */ /* 0x000fe20000410000 */
[----:B------:R-:W-:Y:S01]  /*4660*/  F2FP.BF16.F32.PACK_AB R209, R190, R209 ;  /* 0x000000d1bed1723e */ /* 0x000fe200000010ff */
[----:B------:R-:W-:Y:S01]  /*4670*/  IMAD R162, R162, 0x2, R230 ;  /* 0x00000002a2a27824 */ /* 0x000fe200078e02e6 */
[----:B------:R-:W-:Y:S01]  /*4680*/  F2FP.BF16.F32.PACK_AB R210, R189, R210 ;  /* 0x000000d2bdd2723e */ /* 0x000fe200000010ff */
[----:B------:R-:W-:Y:S01]  /*4690*/  UMOV UR6, UR12 ;  /* 0x0000000c00067c82 */ /* 0x000fe20008000000 */
[----:B------:R-:W-:Y:S01]  /*46a0*/  F2FP.BF16.F32.PACK_AB R205, R179, R178 ;  /* 0x000000b2b3cd723e */ /* 0x000fe200000010ff */
[----:B------:R-:W-:Y:S01]  /*46b0*/  UMOV UR7, 0x40000040 ;  /* 0x4000004000077882 */ /* 0x000fe20000000000 */
[----:B------:R-:W-:Y:S01]  /*46c0*/  F2FP.BF16.F32.PACK_AB R206, R181, R180 ;  /* 0x000000b4b5ce723e */ /* 0x000fe200000010ff */
[----:B------:R-:W-:Y:S01]  /*46d0*/  UIADD3 UR4, UR12, 0x80, URZ ;  /* 0x000000800c047890 */ /* 0x000fe2000fffe03f */
[----:B------:R-:W-:Y:S01]  /*46e0*/  F2FP.BF16.F32.PACK_AB R207, R183, R182 ;  /* 0x000000b6b7cf723e */ /* 0x000fe200000010ff */
[----:B------:R-:W2:Y:S01]  /*46f0*/  LDL R163, [R1+0x4] ;  /* 0x0000040001a37983 */ /* 0x000ea20000100800 */
[----:B------:R-:W-:-:S02]  /*4700*/  F2FP.BF16.F32.PACK_AB R200, R193, R192 ;  /* 0x000000c0c1c8723e */ /* 0x000fc400000010ff */
[----:B------:R-:W-:Y:S02]  /*4710*/  F2FP.BF16.F32.PACK_AB R201, R171, R170 ;  /* 0x000000aaabc9723e */ /* 0x000fe400000010ff */
[----:B------:R-:W-:Y:S02]  /*4720*/  F2FP.BF16.F32.PACK_AB R202, R177, R172 ;  /* 0x000000acb1ca723e */ /* 0x000fe400000010ff */
[----:B------:R-:W-:Y:S02]  /*4730*/  F2FP.BF16.F32.PACK_AB R203, R175, R174 ;  /* 0x000000aeafcb723e */ /* 0x000fe400000010ff */
[----:B------:R-:W-:Y:S02]  /*4740*/  F2FP.BF16.F32.PACK_AB R196, R196, R173 ;  /* 0x000000adc4c4723e */ /* 0x000fe400000010ff */
[----:B------:R-:W-:Y:S02]  /*4750*/  F2FP.BF16.F32.PACK_AB R198, R165, R164 ;  /* 0x000000a4a5c6723e */ /* 0x000fe400000010ff */
[----:B------:R-:W-:Y:S01]  /*4760*/  F2FP.BF16.F32.PACK_AB R199, R167, R166 ;  /* 0x000000a6a7c7723e */ /* 0x000fe200000010ff */
[----:B------:R-:W-:Y:S01]  /*4770*/  STSM.16.MT88.4 [R162+0x2e800], R208 ;  /* 0x02e800d0a2007844 */ /* 0x000fe20000004200 */
[----:B------:R-:W-:-:S02]  /*4780*/  F2FP.BF16.F32.PACK_AB R192, R153, R152 ;  /* 0x0000009899c0723e */ /* 0x000fc400000010ff */
[----:B------:R-:W-:Y:S02]  /*4790*/  F2FP.BF16.F32.PACK_AB R193, R155, R154 ;  /* 0x0000009a9bc1723e */ /* 0x000fe400000010ff */
[----:B------:R-:W-:Y:S02]  /*47a0*/  F2FP.BF16.F32.PACK_AB R194, R157, R156 ;  /* 0x0000009c9dc2723e */ /* 0x000fe400000010ff */
[----:B------:R-:W-:Y:S01]  /*47b0*/  F2FP.BF16.F32.PACK_AB R195, R159, R158 ;  /* 0x0000009e9fc3723e */ /* 0x000fe200000010ff */
[----:B------:R-:W-:Y:S01]  /*47c0*/  STSM.16.MT88.4 [R162+0x2f000], R204 ;  /* 0x02f000cca2007844 */ /* 0x000fe20000004200 */
[----:B------:R-:W-:Y:S02]  /*47d0*/  F2FP.BF16.F32.PACK_AB R224, R225, R224 ;  /* 0x000000e0e1e0723e */ /* 0x000fe400000010ff */
[----:B------:R-:W-:Y:S01]  /*47e0*/  F2FP.BF16.F32.PACK_AB R225, R228, R234 ;  /* 0x000000eae4e1723e */ /* 0x000fe200000010ff */
[----:B------:R-:W-:Y:S01]  /*47f0*/  STSM.16.MT88.4 [R162+0x2f800], R200 ;  /* 0x02f800c8a2007844 */ /* 0x000fe20000004200 */
[----:B------:R-:W-:-:S02]  /*4800*/  F2FP.BF16.F32.PACK_AB R226, R6, R226 ;  /* 0x000000e206e2723e */ /* 0x000fc400000010ff */
[----:B------:R-:W-:Y:S01]  /*4810*/  F2FP.BF16.F32.PACK_AB R227, R7, R227 ;  /* 0x000000e307e3723e */ /* 0x000fe200000010ff */
[----:B------:R-:W-:Y:S04]  /*4820*/  STSM.16.MT88.4 [R162+0x30000], R196 ;  /* 0x030000c4a2007844 */ /* 0x000fe80000004200 */
[----:B------:R1:W-:Y:S01]  /*4830*/  STSM.16.MT88.4 [R162+0x30800], R192 ;  /* 0x030800c0a2007844 */ /* 0x0003e20000004200 */
[----:B------:R-:W-:-:S06]  /*4840*/  WARPGROUP.ARRIVE ;  /* 0x00000000000079c5 */ /* 0x000fcc0000000000 */
[----:B------:R-:W-:Y:S01]  /*4850*/  HGMMA.64x128x16.F32.BF16 R24, R224, gdesc[UR4].tnspB, R24, gsb0 ;  /* 0x41e00004e0187df0 */ /* 0x000fe20008001818 */
[----:B------:R-:W-:Y:S02]  /*4860*/  F2FP.BF16.F32.PACK_AB R152, R9, R216 ;  /* 0x000000d80998723e */ /* 0x000fe400000010ff */
[----:B------:R-:W-:Y:S02]  /*4870*/  F2FP.BF16.F32.PACK_AB R153, R10, R8 ;  /* 0x000000080a99723e */ /* 0x000fe400000010ff */
[----:B------:R-:W-:Y:S02]  /*4880*/  F2FP.BF16.F32.PACK_AB R154, R12, R11 ;  /* 0x0000000b0c9a723e */ /* 0x000fe400000010ff */
[----:B------:R-:W-:Y:S01]  /*4890*/  F2FP.BF16.F32.PACK_AB R155, R14, R13 ;  /* 0x0000000d0e9b723e */ /* 0x000fe200000010ff */
[----:B------:R-:W-:Y:S01]  /*48a0*/  UMOV UR6, UR4 ;  /* 0x0000000400067c82 */ /* 0x000fe20008000000 */
[----:B------:R-:W-:Y:S01]  /*48b0*/  UMOV UR7, 0x40000040 ;  /* 0x4000004000077882 */ /* 0x000fe20000000000 */
[----:B------:R-:W-:Y:S01]  /*48c0*/  UIADD3 UR4, UR12, 0x100, URZ ;  /* 0x000001000c047890 */ /* 0x000fe2000fffe03f */
[----:B------:R-:W-:-:S02]  /*48d0*/  WARPGROUP.DEPBAR.LE gsb0, 0x0 ;  /* 0x00008000000079c5 */ /* 0x000fc40000010000 */
[----:B------:R-:W-:-:S06]  /*48e0*/  WARPGROUP.ARRIVE ;  /* 0x00000000000079c5 */ /* 0x000fcc0000000000 */
[----:B------:R-:W-:Y:S01]  /*48f0*/  HGMMA.64x128x16.F32.BF16 R24, R152, gdesc[UR4].tnspB, R24, gsb0 ;  /* 0x41e0000498187df0 */ /* 0x000fe20008001818 */
[----:B------:R-:W-:Y:S01]  /*4900*/  UMOV UR6, UR4 ;  /* 0x0000000400067c82 */ /* 0x000fe20008000000 */
[----:B------:R-:W-:Y:S01]  /*4910*/  UMOV UR7, 0x40000040 ;  /* 0x4000004000077882 */ /* 0x000fe20000000000 */
[----:B------:R-:W-:Y:S01]  /*4920*/  F2FP.BF16.F32.PACK_AB R212, R212, R23 ;  /* 0x00000017d4d4723e */ /* 0x000fe200000010ff */
[----:B------:R-:W-:Y:S01]  /*4930*/  UIADD3 UR4, UR12, 0x180, URZ ;  /* 0x000001800c047890 */ /* 0x000fe2000fffe03f */
[----:B------:R-:W-:Y:S02]  /*4940*/  F2FP.BF16.F32.PACK_AB R213, R184, R4 ;  /* 0x00000004b8d5723e */ /* 0x000fe400000010ff */
[----:B------:R-:W-:Y:S02]  /*4950*/  F2FP.BF16.F32.PACK_AB R214, R186, R185 ;  /* 0x000000b9bad6723e */ /* 0x000fe400000010ff */
[----:B------:R-:W-:Y:S01]  /*4960*/  F2FP.BF16.F32.PACK_AB R215, R187, R188 ;  /* 0x000000bcbbd7723e */ /* 0x000fe200000010ff */
[----:B------:R-:W-:-:S02]  /*4970*/  WARPGROUP.DEPBAR.LE gsb0, 0x0 ;  /* 0x00008000000079c5 */ /* 0x000fc40000010000 */
[----:B------:R-:W-:Y:S02]  /*4980*/  F2FP.BF16.F32.PACK_AB R152, R17, R15 ;  /* 0x0000000f1198723e */ /* 0x000fe400000010ff */
[----:B------:R-:W-:Y:S02]  /*4990*/  F2FP.BF16.F32.PACK_AB R153, R18, R16 ;  /* 0x000000101299723e */ /* 0x000fe400000010ff */
[----:B------:R-:W-:Y:S02]  /*49a0*/  F2FP.BF16.F32.PACK_AB R154, R21, R19 ;  /* 0x00000013159a723e */ /* 0x000fe400000010ff */
[----:B------:R-:W-:-:S04]  /*49b0*/  F2FP.BF16.F32.PACK_AB R155, R22, R20 ;  /* 0x00000014169b723e */ /* 0x000fc800000010ff */
[----:B------:R-:W-:-:S06]  /*49c0*/  WARPGROUP.ARRIVE ;  /* 0x00000000000079c5 */ /* 0x000fcc0000000000 */
[----:B------:R-:W-:Y:S01]  /*49d0*/  HGMMA.64x128x16.F32.BF16 R24, R152, gdesc[UR4].tnspB, R24, gsb0 ;  /* 0x41e0000498187df0 */ /* 0x000fe20008001818 */
[----:B------:R-:W-:Y:S01]  /*49e0*/  UMOV UR6, UR4 ;  /* 0x0000000400067c82 */ /* 0x000fe20008000000 */
[----:B------:R-:W-:Y:S01]  /*49f0*/  UMOV UR7, 0x40000040 ;  /* 0x4000004000077882 */ /* 0x000fe20000000000 */
[----:B------:R-:W-:Y:S01]  /*4a00*/  UIADD3 UR12, UR12, 0x200, URZ ;  /* 0x000002000c0c7890 */ /* 0x000fe2000fffe03f */
[----:B------:R-:W-:-:S06]  /*4a10*/  UMOV UR11, 0x40000040 ;  /* 0x40000040000b7882 */ /* 0x000fcc0000000000 */
[----:B------:R-:W-:Y:S01]  /*4a20*/  UMOV UR10, UR12 ;  /* 0x0000000c000a7c82 */ /* 0x000fe20008000000 */
[----:B------:R-:W-:Y:S02]  /*4a30*/  WARPGROUP.DEPBAR.LE gsb0, 0x0 ;  /* 0x00008000000079c5 */ /* 0x000fe40000010000 */
[----:B------:R-:W-:-:S06]  /*4a40*/  WARPGROUP.ARRIVE ;  /* 0x00000000000079c5 */ /* 0x000fcc0000000000 */
[----:B------:R-:W-:Y:S01]  /*4a50*/  HGMMA.64x128x16.F32.BF16 R24, R212, gdesc[UR4].tnspB, R24, gsb0 ;  /* 0x41e00004d4187df0 */ /* 0x000fe20008001818 */
[----:B------:R-:W-:Y:S02]  /*4a60*/  F2FP.BF16.F32.PACK_AB R152, R169, R5 ;  /* 0x00000005a998723e */ /* 0x000fe400000010ff */
[----:B------:R-:W-:Y:S02]  /*4a70*/  F2FP.BF16.F32.PACK_AB R153, R160, R168 ;  /* 0x000000a8a099723e */ /* 0x000fe400000010ff */
[----:B------:R-:W-:Y:S02]  /*4a80*/  F2FP.BF16.F32.PACK_AB R154, R219, R161 ;  /* 0x000000a1db9a723e */ /* 0x000fe400000010ff */
[----:B------:R-:W-:Y:S01]  /*4a90*/  F2FP.BF16.F32.PACK_AB R155, R233, R232 ;  /* 0x000000e8e99b723e */ /* 0x000fe200000010ff */
[----:B------:R-:W3:Y:S01]  /*4aa0*/  S2R R165, SR_CgaCtaId ;  /* 0x0000000000a57919 */ /* 0x000ee20000008800 */
[----:B------:R-:W-:Y:S01]  /*4ab0*/  MOV R164, 0x400 ;  /* 0x0000040000a47802 */ /* 0x000fe20000000f00 */
[----:B--2---:R-:W-:Y:S01]  /*4ac0*/  IMAD R6, R163, 0x4000, R230 ;  /* 0x00004000a3067824 */ /* 0x004fe200078e02e6 */
[----:B------:R-:W-:-:S02]  /*4ad0*/  WARPGROUP.DEPBAR.LE gsb0, 0x0 ;  /* 0x00008000000079c5 */ /* 0x000fc40000010000 */
[----:B------:R-:W-:-:S06]  /*4ae0*/  WARPGROUP.ARRIVE ;  /* 0x00000000000079c5 */ /* 0x000fcc0000000000 */
[----:B------:R-:W-:Y:S01]  /*4af0*/  HGMMA.64x128x16.F32.BF16 R24, R152, gdesc[UR8].tnspB, R24, gsb0 ;  /* 0x41e0000898187df0 */ /* 0x000fe20008001818 */
[----:B---3--:R-:W-:-:S05]  /*4b00*/  LEA R164, R165, R164, 0x18 ;  /* 0x000000a4a5a47211 */ /* 0x008fca00078ec0ff */
        /* <DEDUP_REMOVED lines=22> */
[----:B------:R-:W-:Y:S01]  /*4c70*/  HGMMA.64x16x16.F32.BF16 R184, gdesc[UR8].tnspA, RZ, !UPT, gsb0 ;  /* 0x2020000008b879f0 */ /* 0x000fe2000c0018ff */
[----:B------:R-:W-:Y:S01]  /*4c80*/  UIADD3 UR5, UR4, 0x80, URZ ;  /* 0x0000008004057890 */ /* 0x000fe2000fffe03f */
[----:B------:R-:W-:-:S06]  /*4c90*/  UMOV UR11, 0x40000040 ;  /* 0x40000040000b7882 */ /* 0x000fcc0000000000 */
[----:B------:R-:W-:Y:S01]  /*4ca0*/  UMOV UR10, UR5 ;  /* 0x00000005000a7c82 */ /* 0x000fe20008000000 */
[----:B------:R-:W-:Y:S02]  /*4cb0*/  WARPGROUP.DEPBAR.LE gsb0, 0x0 ;  /* 0x00008000000079c5 */ /* 0x000fe40000010000 */
        /* <DEDUP_REMOVED lines=12> */
[----:B-1----:R-:W-:-:S06]  /*4d80*/  WARPGROUP.ARRIVE ;  /* 0x00000000000079c5 */ /* 0x002fcc0000000000 */
[----:B------:R-:W-:Y:S01]  /*4d90*/  HGMMA.64x16x16.F32.BF16 R160, gdesc[UR8].tnspA, RZ, !UPT, gsb0 ;  /* 0x2020000008a079f0 */ /* 0x000fe2000c0018ff */
[----:B------:R-:W-:Y:S01]  /*4da0*/  UIADD3 UR5, UR4, 0x200, URZ ;  /* 0x0000020004057890 */ /* 0x000fe2000fffe03f */
[----:B------:R-:W-:-:S06]  /*4db0*/  UMOV UR11, 0x40000040 ;  /* 0x40000040000b7882 */ /* 0x000fcc0000000000 */
[----:B------:R-:W-:Y:S01]  /*4dc0*/  UMOV UR10, UR5 ;  /* 0x00000005000a7c82 */ /* 0x000fe20008000000 */
[----:B------:R-:W-:Y:S02]  /*4dd0*/  WARPGROUP.DEPBAR.LE gsb0, 0x0 ;  /* 0x00008000000079c5 */ /* 0x000fe40000010000 */
[----:B------:R-:W-:-:S06]  /*4de0*/  WARPGROUP.ARRIVE ;  /* 0x00000000000079c5 */ /* 0x000fcc0000000000 */
[----:B------:R-:W-:Y:S01]  /*4df0*/  HGMMA.64x16x16.F32.BF16 R152, gdesc[UR8].tnspA, RZ, !UPT, gsb0 ;  /* 0x20200000089879f0 */ /* 0x000fe2000c0018ff */
[----:B------:R-:W-:Y:S02]  /*4e00*/  UIADD3 UR10, UR4, 0x2, URZ ;  /* 0x00000002040a7890 */ /* 0x000fe4000fffe03f */
[----:B------:R-:W-:Y:S01]  /*4e10*/  UIADD3 UR8, UR6, 0x80, URZ ;  /* 0x0000008006087890 */ /* 0x000fe2000fffe03f */
[----:B------:R-:W-:Y:S01]  /*4e20*/  UMOV UR11, 0x40000040 ;  /* 0x40000040000b7882 */ /* 0x000fe20000000000 */
[----:B------:R-:W-:Y:S01]  /*4e30*/  UMOV UR9, 0x40000040 ;  /* 0x4000004000097882 */ /* 0x000fe20000000000 */
[----:B------:R-:W-:Y:S02]  /*4e40*/  WARPGROUP.DEPBAR.LE gsb0, 0x0 ;  /* 0x00008000000079c5 */ /* 0x000fe40000010000 */
[----:B------:R-:W-:-:S06]  /*4e50*/  WARPGROUP.ARRIVE ;  /* 0x00000000000079c5 */ /* 0x000fcc0000000000 */
[----:B------:R-:W-:Y:S01]  /*4e60*/  HGMMA.64x16x16.F32.BF16 R184, gdesc[UR8].tnspA, R184, gsb0 ;  /* 0x2020000008b879f0 */ /* 0x000fe200080018b8 */
[----:B------:R-:W-:Y:S01]  /*4e70*/  UIADD3 UR5, UR4, 0x82, URZ ;  /* 0x0000008204057890 */ /* 0x000fe2000fffe03f */
[----:B------:R-:W-:-:S06]  /*4e80*/  UMOV UR11, 0x40000040 ;  /* 0x40000040000b7882 */ /* 0x000fcc0000000000 */
[----:B------:R-:W-:Y:S01]  /*4e90*/  UMOV UR10, UR5 ;  /* 0x00000005000a7c82 */ /* 0x000fe20008000000 */
        /* <DEDUP_REMOVED lines=206> */
[----:B------:R-:W-:Y:S03]  /*5b80*/  HGMMA.64x16x16.F32.BF16 R152, gdesc[UR8].tnspA, R152, gsb0 ;  /* 0x20200000089879f0 */ /* 0x000fe60008001898 */
[----:B------:R-:W-:Y:S02]  /*5b90*/  WARPGROUP.DEPBAR.LE gsb0, 0x0 ;  /* 0x00008000000079c5 */ /* 0x000fe40000010000 */
[----:B------:R-:W-:Y:S05]  /*5ba0*/  @!P0 BRA `(.L_x_3632) ;  /* 0x0000000000048947 */ /* 0x000fea0003800000 */
[----:B------:R-:W-:Y:S01]  /*5bb0*/  BPT.TRAP 0x1 ;  /* 0x000000040000795c */ /* 0x000fe20000300000 */
.L_x_3632:
        /* <DEDUP_REMOVED lines=14> */
[----:B--2---:R-:W-:Y:S01]  /*5ca0*/  VIADD R4, R5, 0x9 ;  /* 0x0000000905047836 */ /* 0x004fe20000000000 */
        /* <DEDUP_REMOVED lines=20> */
[----:B------:R1:W-:Y:S02]  /*5df0*/  BAR.SYNC.DEFER_BLOCKING R4, 0xa0 ;  /* 0x000280040000751d */ /* 0x0003e40000010000 */
[----:B-1----:R-:W-:-:S04]  /*5e00*/  VIADD R4, R5, 0xc ;  /* 0x0000000c05047836 */ /* 0x002fc80000000000 */
        /* <DEDUP_REMOVED lines=19> */
.L_x_3633:
[----:B-1----:R-:W2:Y:S01]  /*5f40*/  LDL R4, [R1+0x10] ;  /* 0x0000100001047983 */ /* 0x002ea20000100800 */
[----:B------:R-:W-:Y:S02]  /*5f50*/  VIADD R236, R236, 0x1 ;  /* 0x00000001ecec7836 */ /* 0x000fe40000000000 */
[----:B------:R-:W-:Y:S02]  /*5f60*/  VIADD R0, R0, 0x1 ;  /* 0x0000000100007836 */ /* 0x000fe40000000000 */
[----:B------:R-:W-:-:S03]  /*5f70*/  VIADD R3, R3, 0x38820 ;  /* 0x0003882003037836 */ /* 0x000fc60000000000 */
[C---:B------:R-:W-:Y:S02]  /*5f80*/  ISETP.NE.AND P0, PT, R0.reuse, 0x2, PT ;  /* 0x000000020000780c */ /* 0x040fe40003f05270 */
[----:B------:R-:W-:Y:S02]  /*5f90*/  PRMT R3, RZ, 0x654, R3 ;  /* 0x00000654ff037816 */ /* 0x000fe40000000003 */
[----:B------:R-:W-:Y:S02]  /*5fa0*/  SEL R0, R0, RZ, P0 ;  /* 0x000000ff00007207 */ /* 0x000fe40000000000 */
[----:B------:R3:W-:Y:S01]  /*5fb0*/  SYNCS.ARRIVE.TRANS64.RED.A1T0 RZ, [R3+URZ], RZ ;  /* 0x000000ff03ff79a7 */ /* 0x0007e2000810043f */
[----:B--2---:R-:W-:Y:S02]  /*5fc0*/  ISETP.GE.AND P1, PT, R236, R4, PT ;  /* 0x00000004ec00720c */ /* 0x004fe40003f26270 */
[----:B------:R-:W-:-:S04]  /*5fd0*/  SEL R4, RZ, 0x1, P0 ;  /* 0x00000001ff047807 */ /* 0x000fc80000000000 */
[----:B------:R-:W-:-:S07]  /*5fe0*/  LOP3.LUT R237, R237, R4, RZ, 0x3c, !PT ;  /* 0x00000004eded7212 */ /* 0x000fce00078e3cff */
[----:B---3--:R-:W-:Y:S05]  /*5ff0*/  @!P1 BRA `(.L_x_3634) ;  /* 0xffffffb400109947 */ /* 0x008fea000383ffff */
.L_x_3623:
[----:B------:R-:W2:Y:S01]  /*6000*/  S2R R18, SR_CgaCtaId ;  /* 0x0000000000127919 */ /* 0x000ea20000008800 */
[----:B------:R-:W-:Y:S01]  /*6010*/  MOV R17, 0x400 ;  /* 0x0000040000117802 */ /* 0x000fe20000000f00 */
        /* <DEDUP_REMOVED lines=29> */
[----:B--2---:R-:W-:Y:S01]  /*61f0*/  LEA R17, R18, R17, 0x18 ;  /* 0x0000001112117211 */ /* 0x004fe200078ec0ff */
[----:B------:R-:W-:Y:S01]  /*6200*/  FMUL.FTZ R116, R116, UR4 ;  /* 0x0000000474747c20 */ /* 0x000fe20008410000 */
[----:B------:R-:W-:Y:S01]  /*6210*/  FMUL.FTZ R117, R117, UR4 ;  /* 0x0000000475757c20 */ /* 0x000fe20008410000 */
[----:B------:R-:W-:Y:S01]  /*6220*/  FMUL.FTZ R118, R118, UR4 ;  /* 0x0000000476767c20 */ /* 0x000fe20008410000 */
[----:B------:R-:W-:Y:S01]  /*6230*/  LOP3.LUT P0, RZ, R17, 0x3ff, RZ, 0xc0, !PT ;  /* 0x000003ff11ff7812 */ /* 0x000fe2000780c0ff */
        /* <DEDUP_REMOVED lines=38> */
[----:B------:R2:W3:Y:S01]  /*64a0*/  LDC.64 R2, c[0x4][R0] ;  /* 0x0100000000027b82 */ /* 0x0004e20000000a00 */
        /* <DEDUP_REMOVED lines=8> */
[----:B-12---:R-:W-:-:S07]  /*6530*/  IMAD.MOV.U32 R13, RZ, RZ, RZ ;  /* 0x000000ffff0d7224 */ /* 0x006fce00078e00ff */
[----:B------:R-:W-:-:S07]  /*6540*/  LEPC R20, `(.L_x_3635) ;  /* 0x000000001014794e */ /* 0x000fce0000000000 */
[----:B---3--:R-:W-:Y:S05]  /*6550*/  CALL.ABS.NOINC R2 ;  /* 0x0000000002007343 */ /* 0x008fea0003c00000 */
.L_x_3635:
[----:B------:R-:W-:-:S05]  /*6560*/  VIADD R16, R17, 0x8000 ;  /* 0x0000800011107836 */ /* 0x000fca0000000000 */
[----:B------:R-:W-:-:S13]  /*6570*/  LOP3.LUT P0, RZ, R16, 0x3ff, RZ, 0xc0, !PT ;  /* 0x000003ff10ff7812 */ /* 0x000fda000780c0ff */
[----:B------:R-:W-:Y:S05]  /*6580*/  @!P0 BRA `(.L_x_3636) ;  /* 0x0000000000408947 */ /* 0x000fea0003800000 */
        /* <DEDUP_REMOVED lines=16> */
.L_x_3636:
        /* <DEDUP_REMOVED lines=18> */
.L_x_3637:
        /* <DEDUP_REMOVED lines=18> */
.L_x_3638:
[----:B------:R-:W2:Y:S01]  /*68d0*/  LDL.LU R16, [R1+0x1c] ;  /* 0x00001c0001107983 */ /* 0x000ea20000300800 */
[----:B------:R-:W-:Y:S02]  /*68e0*/  F2FP.BF16.F32.PACK_AB R24, R25, R24 ;  /* 0x000000181918723e */ /* 0x000fe400000010ff */
[----:B------:R-:W-:Y:S01]  /*68f0*/  F2FP.BF16.F32.PACK_AB R25, R27, R26 ;  /* 0x0000001a1b19723e */ /* 0x000fe200000010ff */
[----:B------:R-:W3:Y:S01]  /*6900*/  S2R R0, SR_TID.X ;  /* 0x0000000000007919 */ /* 0x000ee20000002100 */
        /* <DEDUP_REMOVED lines=16> */
[----:B---3--:R-:W-:Y:S01]  /*6a10*/  VIADD R9, R0, 0xffffff80 ;  /* 0xffffff8000097836 */ /* 0x008fe20000000000 */
[----:B------:R-:W-:-:S02]  /*6a20*/  F2FP.BF16.F32.PACK_AB R64, R65, R64 ;  /* 0x000000404140723e */ /* 0x000fc400000010ff */
[----:B------:R-:W-:Y:S02]  /*6a30*/  F2FP.BF16.F32.PACK_AB R58, R61, R60 ;  /* 0x0000003c3d3a723e */ /* 0x000fe400000010ff */
[----:B------:R-:W-:Y:S02]  /*6a40*/  SHF.R.S32.HI R2, RZ, 0x1f, R9 ;  /* 0x0000001fff027819 */ /* 0x000fe40000011409 */
[----:B------:R-:W-:Y:S02]  /*6a50*/  F2FP.BF16.F32.PACK_AB R59, R63, R62 ;  /* 0x0000003e3f3b723e */ /* 0x000fe400000010ff */
[CC--:B------:R-:W-:Y:S02]  /*6a60*/  LEA.HI R0, R2.reuse, R9.reuse, RZ, 0x4 ;  /* 0x0000000902007211 */ /* 0x0c0fe400078f20ff */
[----:B------:R-:W-:Y:S02]  /*6a70*/  LEA.HI R2, R2, R9, RZ, 0x5 ;  /* 0x0000000902027211 */ /* 0x000fe400078f28ff */
[----:B------:R-:W-:-:S02]  /*6a80*/  LOP3.LUT R0, R0, 0xfffffff0, RZ, 0xc0, !PT ;  /* 0xfffffff000007812 */ /* 0x000fc400078ec0ff */
[----:B------:R-:W-:Y:S01]  /*6a90*/  SHF.R.S32.HI R6, RZ, 0x5, R2 ;  /* 0x00000005ff067819 */ /* 0x000fe20000011402 */
[----:B------:R-:W-:Y:S01]  /*6aa0*/  IMAD.MOV.U32 R2, RZ, RZ, 0x40 ;  /* 0x00000040ff027424 */ /* 0x000fe200078e00ff */
[----:B------:R-:W-:Y:S01]  /*6ab0*/  F2FP.BF16.F32.PACK_AB R65, R67, R66 ;  /* 0x000000424341723e */ /* 0x000fe200000010ff */
[----:B------:R-:W-:Y:S01]  /*6ac0*/  IMAD.IADD R0, R9, 0x1, -R0 ;  /* 0x0000000109007824 */ /* 0x000fe200078e0a00 */
[----:B------:R-:W-:Y:S02]  /*6ad0*/  F2FP.BF16.F32.PACK_AB R72, R73, R72 ;  /* 0x000000484948723e */ /* 0x000fe400000010ff */
[----:B------:R-:W-:Y:S02]  /*6ae0*/  F2FP.BF16.F32.PACK_AB R66, R69, R68 ;  /* 0x000000444542723e */ /* 0x000fe400000010ff */
[----:B------:R-:W-:Y:S02]  /*6af0*/  SHF.R.S32.HI R3, RZ, 0x1f, R0 ;  /* 0x0000001fff037819 */ /* 0x000fe40000011400 */
[----:B------:R-:W-:-:S02]  /*6b00*/  F2FP.BF16.F32.PACK_AB R67, R71, R70 ;  /* 0x000000464743723e */ /* 0x000fc400000010ff */
[----:B------:R-:W-:Y:S02]  /*6b10*/  LEA.HI R3, R3, R0, RZ, 0x3 ;  /* 0x0000000003037211 */ /* 0x000fe400078f18ff */
[----:B------:R-:W-:Y:S02]  /*6b20*/  F2FP.BF16.F32.PACK_AB R73, R75, R74 ;  /* 0x0000004a4b49723e */ /* 0x000fe400000010ff */
[C---:B------:R-:W-:Y:S01]  /*6b30*/  LOP3.LUT R5, R3.reuse, 0xfffffff8, RZ, 0xc0, !PT ;  /* 0xfffffff803057812 */ /* 0x040fe200078ec0ff */
[----:B------:R-:W-:Y:S01]  /*6b40*/  IMAD.SHL.U32 R3, R3, 0x40, RZ ;  /* 0x0000004003037824 */ /* 0x000fe200078e00ff */
[----:B------:R-:W-:Y:S02]  /*6b50*/  F2FP.BF16.F32.PACK_AB R80, R81, R80 ;  /* 0x000000505150723e */ /* 0x000fe400000010ff */
[----:B------:R-:W-:Y:S01]  /*6b60*/  F2FP.BF16.F32.PACK_AB R74, R77, R76 ;  /* 0x0000004c4d4a723e */ /* 0x000fe200000010ff */
[----:B------:R-:W-:Y:S01]  /*6b70*/  IMAD.IADD R5, R0, 0x1, -R5 ;  /* 0x0000000100057824 */ /* 0x000fe200078e0a05 */
[----:B------:R-:W-:-:S02]  /*6b80*/  LOP3.LUT R3, R3, 0x7ffffe00, RZ, 0xc0, !PT ;  /* 0x7ffffe0003037812 */ /* 0x000fc400078ec0ff */
[----:B------:R-:W-:Y:S01]  /*6b90*/  F2FP.BF16.F32.PACK_AB R75, R79, R78 ;  /* 0x0000004e4f4b723e */ /* 0x000fe200000010ff */
[C---:B------:R-:W-:Y:S01]  /*6ba0*/  IMAD.SHL.U32 R0, R5.reuse, 0x40, RZ ;  /* 0x0000004005007824 */ /* 0x040fe200078e00ff */
[----:B------:R-:W-:Y:S01]  /*6bb0*/  R2P PR, R5, 0x6 ;  /* 0x0000000605007804 */ /* 0x000fe20000000000 */
[----:B------:R-:W-:Y:S01]  /*6bc0*/  IMAD R3, R6, 0x400, R3 ;  /* 0x0000040006037824 */ /* 0x000fe200078e0203 */
[----:B------:R-:W-:Y:S01]  /*6bd0*/  F2FP.BF16.F32.PACK_AB R81, R83, R82 ;  /* 0x000000525351723e */ /* 0x000fe200000010ff */
[----:B------:R-:W3:Y:S01]  /*6be0*/  SHFL.IDX PT, R5, R6, RZ, 0x1f ;  /* 0x00001fff06057589 */ /* 0x000ee200000e0000 */
[----:B------:R-:W-:Y:S02]  /*6bf0*/  LOP3.LUT R0, R0, 0x1c0, RZ, 0xc0, !PT ;  /* 0x000001c000007812 */ /* 0x000fe400078ec0ff */
[----:B------:R-:W-:Y:S02]  /*6c00*/  SEL R2, R2, 0xffffffc0, !P2 ;  /* 0xffffffc002027807 */ /* 0x000fe40005000000 */
        /* <DEDUP_REMOVED lines=33> */
[----:B------:R-:W-:Y:S01]  /*6e20*/  F2FP.BF16.F32.PACK_AB R147, R151, R150 ;  /* 0x000000969793723e */ /* 0x000fe200000010ff */
[----:B------:R-:W-:Y:S01]  /*6e30*/  BAR.SYNC.DEFER_BLOCKING 0x1, 0x100 ;  /* 0x0044000000007b1d */ /* 0x000fe20000010000 */
[----:B---3--:R-:W-:Y:S01]  /*6e40*/  ISETP.NE.AND P0, PT, R5, 0x7, PT ;  /* 0x000000070500780c */ /* 0x008fe20003f05270 */
[----:B--2---:R-:W-:-:S05]  /*6e50*/  IMAD.SHL.U32 R7, R16, 0x8, RZ ;  /* 0x0000000810077824 */ /* 0x004fca00078e00ff */
[----:B------:R-:W-:Y:S02]  /*6e60*/  LOP3.LUT R7, R0, 0x8, R7, 0xf8, !PT ;  /* 0x0000000800077812 */ /* 0x000fe400078ef807 */
[----:B------:R-:W-:-:S04]  /*6e70*/  SHF.R.U32.HI R0, RZ, 0x3, R0 ;  /* 0x00000003ff007819 */ /* 0x000fc80000011600 */
[----:B------:R-:W-:-:S05]  /*6e80*/  LOP3.LUT R0, R7, R0, RZ, 0x3c, !PT ;  /* 0x0000000007007212 */ /* 0x000fca00078e3cff */
[----:B------:R-:W-:Y:S02]  /*6e90*/  IMAD.IADD R0, R0, 0x1, R3 ;  /* 0x0000000100007824 */ /* 0x000fe400078e0203 */
[----:B------:R-:W-:Y:S02]  /*6ea0*/  IMAD.MOV.U32 R3, RZ, RZ, 0x20 ;  /* 0x00000020ff037424 */ /* 0x000fe400078e00ff */
[----:B------:R-:W-:-:S03]  /*6eb0*/  IMAD R0, R0, 0x2, R17 ;  /* 0x0000000200007824 */ /* 0x000fc600078e0211 */
[----:B------:R-:W-:Y:S02]  /*6ec0*/  SEL R3, R3, 0xffffffe0, !P1 ;  /* 0xffffffe003037807 */ /* 0x000fe40004800000 */
[--C-:B------:R-:W-:Y:S01]  /*6ed0*/  IADD3 R4, R2, 0x8000, R0.reuse ;  /* 0x0000800002047810 */ /* 0x100fe20007ffe000 */
[----:B------:R2:W-:Y:S01]  /*6ee0*/  STSM.16.M88.4 [R0+0x8000], R24 ;  /* 0x0080001800007844 */ /* 0x0005e20000000200 */
[----:B------:R-:W-:-:S05]  /*6ef0*/  IADD3 R3, R3, 0x8000, R0 ;  /* 0x0000800003037810 */ /* 0x000fca0007ffe000 */
[----:B------:R-:W-:Y:S01]  /*6f00*/  IMAD.IADD R2, R3, 0x1, R2 ;  /* 0x0000000103027824 */ /* 0x000fe200078e0202 */
[----:B------:R2:W-:Y:S04]  /*6f10*/  STSM.16.M88.4 [R3], R32 ;  /* 0x0000002003007844 */ /* 0x0005e80000000200 */
[----:B------:R2:W-:Y:S04]  /*6f20*/  STSM.16.M88.4 [R4], R40 ;  /* 0x0000002804007844 */ /* 0x0005e80000000200 */
[----:B------:R2:W-:Y:S04]  /*6f30*/  STSM.16.M88.4 [R2], R48 ;  /* 0x0000003002007844 */ /* 0x0005e80000000200 */
[----:B------:R2:W-:Y:S04]  /*6f40*/  STSM.16.M88.4 [R0+0xc000], R56 ;  /* 0x00c0003800007844 */ /* 0x0005e80000000200 */
[----:B------:R2:W-:Y:S04]  /*6f50*/  STSM.16.M88.4 [R3+0x4000], R64 ;  /* 0x0040004003007844 */ /* 0x0005e80000000200 */
[----:B------:R2:W-:Y:S04]  /*6f60*/  STSM.16.M88.4 [R4+0x4000], R72 ;  /* 0x0040004804007844 */ /* 0x0005e80000000200 */
[----:B------:R2:W-:Y:S04]  /*6f70*/  STSM.16.M88.4 [R2+0x4000], R80 ;  /* 0x0040005002007844 */ /* 0x0005e80000000200 */
[----:B------:R2:W-:Y:S04]  /*6f80*/  STSM.16.M88.4 [R0], R88 ;  /* 0x0000005800007844 */ /* 0x0005e80000000200 */
[----:B------:R2:W-:Y:S04]  /*6f90*/  STSM.16.M88.4 [R3+-0x8000], R96 ;  /* 0xff80006003007844 */ /* 0x0005e80000000200 */
[----:B------:R2:W-:Y:S04]  /*6fa0*/  STSM.16.M88.4 [R4+-0x8000], R104 ;  /* 0xff80006804007844 */ /* 0x0005e80000000200 */
[----:B------:R2:W-:Y:S04]  /*6fb0*/  STSM.16.M88.4 [R2+-0x8000], R112 ;  /* 0xff80007002007844 */ /* 0x0005e80000000200 */
[----:B------:R2:W-:Y:S04]  /*6fc0*/  STSM.16.M88.4 [R0+0x4000], R120 ;  /* 0x0040007800007844 */ /* 0x0005e80000000200 */
[----:B------:R2:W-:Y:S04]  /*6fd0*/  STSM.16.M88.4 [R3+-0x4000], R128 ;  /* 0xffc0008003007844 */ /* 0x0005e80000000200 */
[----:B------:R2:W-:Y:S04]  /*6fe0*/  STSM.16.M88.4 [R4+-0x4000], R136 ;  /* 0xffc0008804007844 */ /* 0x0005e80000000200 */
[----:B------:R2:W-:Y:S01]  /*6ff0*/  STSM.16.M88.4 [R2+-0x4000], R144 ;  /* 0xffc0009002007844 */ /* 0x0005e20000000200 */
[----:B------:R-:W-:Y:S01]  /*7000*/  @!PT LDS RZ, [RZ] ;  /* 0x00000000fffff984 */ /* 0x000fe20000000800 */
[----:B------:R-:W-:Y:S01]  /*7010*/  @!PT LDS RZ, [RZ] ;  /* 0x00000000fffff984 */ /* 0x000fe20000000800 */
[----:B------:R-:W-:Y:S01]  /*7020*/  @!PT LDS RZ, [RZ] ;  /* 0x00000000fffff984 */ /* 0x000fe20000000800 */
[----:B------:R-:W-:Y:S01]  /*7030*/  @!PT LDS RZ, [RZ] ;  /* 0x00000000fffff984 */ /* 0x000fe20000000800 */
[----:B------:R3:W-:Y:S06]  /*7040*/  MEMBAR.ALL.CTA ;  /* 0x0000000000007992 */ /* 0x0007ec0000008000 */
[----:B---3--:R-:W3:Y:S02]  /*7050*/  FENCE.VIEW.ASYNC.S ;  /* 0x00000000000073c6 */ /* 0x008ee40000000000 */
[----:B---3--:R-:W-:Y:S06]  /*7060*/  BAR.ARV 0x1, 0x120 ;  /* 0x0044800000007b1d */ /* 0x008fec0000002000 */
[----:B------:R-:W-:Y:S05]  /*7070*/  @P0 BRA `(.L_x_3639) ;  /* 0x0000000000840947 */ /* 0x000fea0003800000 */
[----:B------:R-:W-:Y:S01]  /*7080*/  BAR.SYNC.DEFER_BLOCKING 0x1, 0x120 ;  /* 0x0044800000007b1d */ /* 0x000fe20000010000 */
[----:B------:R-:W-:-:S05]  /*7090*/  ELECT P0, URZ, PT ;  /* 0x00000000003f782f */ /* 0x000fca0003800000 */
[----:B------:R-:W-:Y:S08]  /*70a0*/  BSSY B0, `(.L_x_3639) ;  /* 0x000001e000007945 */ /* 0x000ff00003800000 */
[----:B------:R-:W-:Y:S05]  /*70b0*/  @!P0 BRA `(.L_x_3640) ;  /* 0x0000000000708947 */ /* 0x000fea0003800000 */
[----:B------:R-:W3:Y:S01]  /*70c0*/  S2UR UR10, SR_CTAID.X ;  /* 0x00000000000a79c3 */ /* 0x000ee20000002500 */
        /* <DEDUP_REMOVED lines=14> */
[----:B---3--:R-:W-:-:S07]  /*71b0*/  USHF.L.U32 UR10, UR10, 0x7, URZ ;  /* 0x000000070a0a7899 */ /* 0x008fce000800063f */
        /* <DEDUP_REMOVED lines=8> */
[----:B---3--:R-:W-:Y:S02]  /*7240*/  UMOV UR8, UR13 ;  /* 0x0000000d00087c82 */ /* 0x008fe40008000000 */
[----:B------:R4:W-:Y:S01]  /*7250*/  UTMASTG.4D [UR8], [UR6] ;  /* 0x00000008060073b5 */ /* 0x0009e20008018000 */
[----:B------:R4:W-:Y:S02]  /*7260*/  UTMASTG.4D [UR16], [UR6] ;  /* 0x00000010060073b5 */ /* 0x0009e40008018000 */
[----:B----4-:R0:W-:Y:S02]  /*7270*/  UTMACMDFLUSH ;  /* 0x00000000000079b7 */ /* 0x0101e40000000000 */
.L_x_3640:
[----:B------:R-:W-:Y:S05]  /*7280*/  BSYNC B0 ;  /* 0x0000000000007941 */ /* 0x000fea0003800000 */
.L_x_3639:
[----:B------:R-:W-:-:S04]  /*7290*/  DEPBAR.LE SB0, 0x0 ;  /* 0x000080000000791a */ /* 0x000fc80000000000 */
[----:B------:R-:W-:Y:S05]  /*72a0*/  BRA `(.L_x_3615) ;  /* 0x0000002800207947 */ /* 0x000fea0003800000 */
.L_x_3613:
[----:B------:R-:W-:-:S08]  /*72b0*/  NOP ;  /* 0x0000000000007918 */ /* 0x000fd00000000000 */
[----:B---3--:R-:W1:-:S00]  /*72c0*/  USETMAXREG.DEALLOC.CTAPOOL 0x18 ;  /* 0x00000018000079c8 */ /* 0x008e4000080e0500 */
        /* <DEDUP_REMOVED lines=12> */
[----:B------:R-:W-:Y:S01]  /*7390*/  ULDC.64 UR10, c[0x0][0x2e0] ;  /* 0x0000b800000a7ab9 */ /* 0x000fe20000000a00 */
[----:B------:R-:W-:-:S05]  /*73a0*/  ELECT P0, URZ, PT ;  /* 0x00000000003f782f */ /* 0x000fca0003800000 */
[----:B------:R-:W2:Y:S01]  /*73b0*/  LDC R2, c[0x0][0x280] ;  /* 0x0000a000ff027b82 */ /* 0x000ea20000000800 */
[----:B-1----:R-:W-:-:S04]  /*73c0*/  USHF.R.S32.HI UR4, URZ, 0x1f, UR7 ;  /* 0x0000001f3f047899 */ /* 0x002fc80008011407 */
[----:B------:R-:W-:Y:S02]  /*73d0*/  UIMAD UR6, UR4, UR8, URZ ;  /* 0x00000008040672a4 */ /* 0x000fe4000f8e023f */
[----:B------:R-:W-:Y:S01]  /*73e0*/  UIMAD.WIDE.U32 UR4, UR7, UR8, URZ ;  /* 0x00000008070472a5 */ /* 0x000fe2000f8e003f */
[----:B--2---:R-:W-:Y:S01]  /*73f0*/  ISETP.GE.AND P1, PT, R2, 0x1, PT ;  /* 0x000000010200780c */ /* 0x004fe20003f26270 */
[----:B------:R-:W-:Y:S02]  /*7400*/  UIMAD UR7, UR7, UR9, UR6 ;  /* 0x00000009070772a4 */ /* 0x000fe4000f8e0206 */
[----:B------:R-:W-:Y:S02]  /*7410*/  USHF.R.S32.HI UR6, URZ, 0x1f, UR12 ;  /* 0x0000001f3f067899 */ /* 0x000fe4000801140c */
[----:B------:R-:W-:Y:S02]  /*7420*/  UIADD3 UR5, UR5, UR7, URZ ;  /* 0x0000000705057290 */ /* 0x000fe4000fffe03f */
[----:B------:R-:W-:-:S04]  /*7430*/  UIMAD UR6, UR6, UR10, URZ ;  /* 0x0000000a060672a4 */ /* 0x000fc8000f8e023f */
[----:B------:R-:W-:Y:S02]  /*7440*/  UIMAD UR8, UR12, UR11, UR6 ;  /* 0x0000000b0c0872a4 */ /* 0x000fe4000f8e0206 */
[----:B------:R-:W-:Y:S01]  /*7450*/  UIMAD.WIDE.U32 UR6, UR12, UR10, UR4 ;  /* 0x0000000a0c0672a5 */ /* 0x000fe2000f8e0004 */
[----:B------:R-:W-:Y:S11]  /*7460*/  @!P1 BRA `(.L_x_3615) ;  /* 0x0000002400b09947 */ /* 0x000ff60003800000 */
[C---:B------:R-:W-:Y:S01]  /*7470*/  VIADD R0, R2.reuse, 0x4f ;  /* 0x0000004f02007836 */ /* 0x040fe20000000000 */
[----:B------:R-:W-:Y:S01]  /*7480*/  ISETP.GE.AND P1, PT, R2, 0x51, PT ;  /* 0x000000510200780c */ /* 0x000fe20003f26270 */
[----:B------:R-:W-:Y:S02]  /*7490*/  UIADD3 UR8, UR7, UR8, URZ ;  /* 0x0000000807087290 */ /* 0x000fe4000fffe03f */
[----:B------:R-:W-:Y:S01]  /*74a0*/  IMAD.HI R0, R0, 0x66666667, RZ ;  /* 0x6666666700007827 */ /* 0x000fe200078e02ff */
[----:B------:R-:W-:-:S04]  /*74b0*/  UMOV UR4, URZ ;  /* 0x0000003f00047c82 */ /* 0x000fc80008000000 */
[----:B------:R-:W-:-:S04]  /*74c0*/  SHF.R.U32.HI R3, RZ, 0x1f, R0 ;  /* 0x0000001fff037819 */ /* 0x000fc80000011600 */
[----:B------:R-:W-:-:S04]  /*74d0*/  LEA.HI.SX32 R0, R0, R3, 0x1b ;  /* 0x0000000300007211 */ /* 0x000fc800078fdaff */
        /* <DEDUP_REMOVED lines=16> */
.L_x_3655:
[----:B------:R-:W-:Y:S01]  /*75e0*/  UIMAD UR10, UR4, 0x5000, URZ ;  /* 0x00005000040a78a4 */ /* 0x000fe2000f8e023f */
[----:B------:R-:W-:Y:S01]  /*75f0*/  BAR.SYNC.DEFER_BLOCKING 0xd, 0xa0 ;  /* 0x0342800000007b1d */ /* 0x000fe20000010000 */
[----:B------:R-:W-:Y:S02]  /*7600*/  UIMAD UR9, UR5, 0x2800, URZ ;  /* 0x00002800050978a4 */ /* 0x000fe4000f8e023f */
        /* <DEDUP_REMOVED lines=18> */
.L_x_3644:
[----:B------:R-:W-:Y:S05]  /*7730*/  BSYNC B0 ;  /* 0x0000000000007941 */ /* 0x000fea0003800000 */
.L_x_3643:
        /* <DEDUP_REMOVED lines=13> */
.L_x_3646:
[----:B------:R-:W-:Y:S05]  /*7810*/  BSYNC B0 ;  /* 0x0000000000007941 */ /* 0x000fea0003800000 */
.L_x_3645:
[----:B------:R-:W-:Y:S06]  /*7820*/  BAR.ARV 0xa, 0xa0 ;  /* 0x0282800000007b1d */ /* 0x000fec0000002000 */
[----:B------:R-:W-:Y:S04]  /*7830*/  BSSY B0, `(.L_x_3647) ;  /* 0x0000003000007945 */ /* 0x000fe80003800000 */
[----:B------:R-:W-:Y:S05]  /*7840*/  @!P0 BRA `(.L_x_3648) ;  /* 0x0000000000048947 */ /* 0x000fea0003800000 */
[----:B------:R-:W-:-:S04]  /*7850*/  DEPBAR.LE SB0, 0x0 ;  /* 0x000080000000791a */ /* 0x000fc80000000000 */
.L_x_3648:
[----:B------:R-:W-:Y:S05]  /*7860*/  BSYNC B0 ;  /* 0x0000000000007941 */ /* 0x000fea0003800000 */
.L_x_3647:
        /* <DEDUP_REMOVED lines=13> */
.L_x_3650:
[----:B------:R-:W-:Y:S05]  /*7940*/  BSYNC B0 ;  /* 0x0000000000007941 */ /* 0x000fea0003800000 */
.L_x_3649:
        /* <DEDUP_REMOVED lines=13> */
.L_x_3652:
[----:B------:R-:W-:Y:S05]  /*7a20*/  BSYNC B0 ;  /* 0x0000000000007941 */ /* 0x000fea0003800000 */
.L_x_3651:
[----:B------:R-:W-:Y:S01]  /*7a30*/  VIADD R0, R0, 0xfffffffe ;  /* 0xfffffffe00007836 */ /* 0x000fe20000000000 */
[----:B------:R-:W-:Y:S06]  /*7a40*/  BAR.ARV 0xa, 0xa0 ;  /* 0x0282800000007b1d */ /* 0x000fec0000002000 */
[----:B------:R-:W-:Y:S01]  /*7a50*/  BSSY B0, `(.L_x_3653) ;  /* 0x0000004000007945 */ /* 0x000fe20003800000 */
[----:B------:R-:W-:-:S03]  /*7a60*/  ISETP.NE.AND P1, PT, R0, RZ, PT ;  /* 0x000000ff0000720c */ /* 0x000fc60003f25270 */
[----:B------:R-:W-:Y:S10]  /*7a70*/  @!P0 BRA `(.L_x_3654) ;  /* 0x0000000000048947 */ /* 0x000ff40003800000 */
[----:B------:R-:W-:-:S04]  /*7a80*/  DEPBAR.LE SB0, 0x0 ;  /* 0x000080000000791a */ /* 0x000fc80000000000 */
.L_x_3654:
[----:B------:R-:W-:Y:S05]  /*7a90*/  BSYNC B0 ;  /* 0x0000000000007941 */ /* 0x000fea0003800000 */
.L_x_3653:
[----:B------:R-:W-:Y:S06]  /*7aa0*/  BAR.ARV 0xb, 0xa0 ;  /* 0x02c2800000007b1d */ /* 0x000fec0000002000 */
[----:B------:R-:W-:Y:S02]  /*7ab0*/  UIADD3 UR5, UR5, 0x2, URZ ;  /* 0x0000000205057890 */ /* 0x000fe4000fffe03f */
[----:B------:R-:W-:Y:S01]  /*7ac0*/  UIADD3 UR4, UR4, 0x1, URZ ;  /* 0x0000000104047890 */ /* 0x000fe2000fffe03f */
[----:B------:R-:W-:Y:S11]  /*7ad0*/  @P1 BRA `(.L_x_3655) ;  /* 0xfffffff800c01947 */ /* 0x000ff6000383ffff */
[----:B------:R-:W-:-:S12]  /*7ae0*/  UIADD3 UR4, UR9, 0x5000, URZ ;  /* 0x0000500009047890 */ /* 0x000fd8000fffe03f */
.L_x_3642:
        /* <DEDUP_REMOVED lines=19> */
.L_x_3657:
[----:B------:R-:W-:Y:S05]  /*7c20*/  BSYNC B0 ;  /* 0x0000000000007941 */ /* 0x000fea0003800000 */
.L_x_3656:
        /* <DEDUP_REMOVED lines=19> */
.L_x_3659:
[----:B------:R-:W-:Y:S05]  /*7d60*/  BSYNC B0 ;  /* 0x0000000000007941 */ /* 0x000fea0003800000 */
.L_x_3658:
[----:B------:R-:W-:Y:S06]  /*7d70*/  BAR.ARV 0xa, 0xa0 ;  /* 0x0282800000007b1d */ /* 0x000fec0000002000 */
[----:B------:R-:W-:Y:S04]  /*7d80*/  BSSY B0, `(.L_x_3660) ;  /* 0x0000003000007945 */ /* 0x000fe80003800000 */
[----:B------:R-:W-:Y:S05]  /*7d90*/  @!P0 BRA `(.L_x_3661) ;  /* 0x0000000000048947 */ /* 0x000fea0003800000 */
[----:B------:R-:W-:-:S04]  /*7da0*/  DEPBAR.LE SB0, 0x0 ;  /* 0x000080000000791a */ /* 0x000fc80000000000 */
.L_x_3661:
[----:B------:R-:W-:Y:S05]  /*7db0*/  BSYNC B0 ;  /* 0x0000000000007941 */ /* 0x000fea0003800000 */
.L_x_3660:
[----:B------:R-:W-:Y:S06]  /*7dc0*/  BAR.ARV 0xb, 0xa0 ;  /* 0x02c2800000007b1d */ /* 0x000fec0000002000 */
[----:B------:R-:W-:Y:S05]  /*7dd0*/  BRA `(.L_x_3615) ;  /* 0x0000001c00547947 */ /* 0x000fea0003800000 */
.L_x_3641:
        /* <DEDUP_REMOVED lines=55> */
.L_x_3692:
        /* <DEDUP_REMOVED lines=10> */
.L_x_3665:
[----:B-1----:R-:W1:Y:S01]  /*81f0*/  LDC.64 R2, c[0x0][0x198] ;  /* 0x00006600ff027b82 */ /* 0x002e620000000a00 */
[----:B------:R-:W-:Y:S01]  /*8200*/  R2UR UR11, R0 ;  /* 0x00000000000b72ca */ /* 0x000fe200000e0000 */
[----:B------:R-:W-:Y:S01]  /*8210*/  UMOV UR19, URZ ;  /* 0x0000003f00137c82 */ /* 0x000fe20008000000 */
[----:B------:R-:W-:Y:S01]  /*8220*/  R2UR UR8, R20 ;  /* 0x00000000140872ca */ /* 0x000fe200000e0000 */
[----:B------:R-:W-:Y:S01]  /*8230*/  UMOV UR22, 0x0 ;  /* 0x0000000000167882 */ /* 0x000fe20000000000 */
[----:B------:R-:W-:Y:S01]  /*8240*/  UMOV UR23, 0x14f00000 ;  /* 0x14f0000000177882 */ /* 0x000fe20000000000 */
[----:B------:R-:W-:Y:S01]  /*8250*/  UMOV UR18, URZ ;  /* 0x0000003f00127c82 */ /* 0x000fe20008000000 */
[----:B------:R-:W-:Y:S01]  /*8260*/  IMAD.MOV.U32 R5, RZ, RZ, 0x10000 ;  /* 0x00010000ff057424 */ /* 0x000fe200078e00ff */
[----:B------:R-:W-:Y:S01]  /*8270*/  UMOV UR26, 0x40 ;  /* 0x00000040001a7882 */ /* 0x000fe20000000000 */
        /* <DEDUP_REMOVED lines=12> */
[----:B-1----:R-:W-:Y:S02]  /*8340*/  IMAD.MOV.U32 R17, RZ, RZ, R2 ;  /* 0x000000ffff117224 */ /* 0x002fe400078e0002 */
[----:B------:R-:W-:Y:S01]  /*8350*/  UMOV UR25, UR17 ;  /* 0x0000001100197c82 */ /* 0x000fe20008000000 */
[----:B------:R-:W-:Y:S01]  /*8360*/  IMAD.MOV.U32 R16, RZ, RZ, R3 ;  /* 0x000000ffff107224 */ /* 0x000fe200078e0003 */
[----:B------:R-:W-:Y:S01]  /*8370*/  UMOV UR33, UR17 ;  /* 0x0000001100217c82 */ /* 0x000fe20008000000 */
[----:B------:R-:W-:Y:S01]  /*8380*/  UIADD3 UR9, UR8, 0x38800, URZ ;  /* 0x0003880008097890 */ /* 0x000fe2000fffe03f */
[----:B------:R-:W-:Y:S01]  /*8390*/  IADD3 R0, P1, R17, 0x2f0, RZ ;  /* 0x000002f011007810 */ /* 0x000fe20007f3e0ff */
[----:B------:R-:W-:Y:S01]  /*83a0*/  UIADD3 UR40, UR8, 0x4000, URZ ;  /* 0x0000400008287890 */ /* 0x000fe2000fffe03f */
[----:B------:R-:W-:-:S02]  /*83b0*/  UMOV UR42, 0x40 ;  /* 0x00000040002a7882 */ /* 0x000fc40000000000 */
        /* <DEDUP_REMOVED lines=16> */
[----:B------:R-:W-:-:S02]  /*84c0*/  UMOV UR34, UR18 ;  /* 0x0000001200227c82 */ /* 0x000fc40008000000 */
[----:B------:R-:W-:Y:S02]  /*84d0*/  R2UR UR15, R3 ;  /* 0x00000000030f72ca */ /* 0x000fe400000e0000 */
[----:B------:R-:W-:Y:S01]  /*84e0*/  R2UR UR39, R0 ;  /* 0x00000000002772ca */ /* 0x000fe200000e0000 */
[----:B------:R-:W-:-:S10]  /*84f0*/  IMAD.MOV.U32 R0, RZ, RZ, RZ ;  /* 0x000000ffff007224 */ /* 0x000fd400078e00ff */
[----:B------:R-:W-:Y:S01]  /*8500*/  UTMALDG.4D [UR16], [UR14], desc[UR22] ;  /* 0x000016100e0075b4 */ /* 0x000fe20008019000 */
[----:B------:R-:W-:Y:S01]  /*8510*/  UTMALDG.4D [UR24], [UR14], desc[UR22] ;  /* 0x000016180e0075b4 */ /* 0x000fe20008019000 */
[----:B------:R1:W-:Y:S01]  /*8520*/  UBLKCP.S.G [UR32], [UR4], UR10 ;  /* 0x00000020040073ba */ /* 0x0003e2000800020a */
[----:B------:R2:W-:Y:S01]  /*8530*/  SYNCS.ARRIVE.TRANS64 RZ, [R20+URZ+0x38800], R5 ;  /* 0x0388000514ff79a7 */ /* 0x0005e2000800003f */
[----:B-1----:R-:W-:Y:S01]  /*8540*/  UIADD3 UR32, UR8, 0x8000, URZ ;  /* 0x0000800008207890 */ /* 0x002fe2000fffe03f */
[----:B--2---:R-:W1:Y:S01]  /*8550*/  LDC R5, c[0x0][0x280] ;  /* 0x0000a000ff057b82 */ /* 0x004e620000000800 */
        /* <DEDUP_REMOVED lines=9> */
[----:B-1----:R-:W-:Y:S01]  /*85f0*/  ISETP.GE.AND P1, PT, R5, 0x51, PT ;  /* 0x000000510500780c */ /* 0x002fe20003f26270 */
[----:B------:R2:W-:-:S12]  /*8600*/  UTMALDG.4D [UR24], [UR38], desc[UR30] ;  /* 0x00001e18260075b4 */ /* 0x0005d80008019000 */
[----:B--2---:R-:W-:Y:S05]  /*8610*/  @!P1 BRA `(.L_x_3666) ;  /* 0x0000000c00d49947 */ /* 0x004fea0003800000 */
[----:B------:R-:W1:Y:S01]  /*8620*/  S2R R8, SR_TID.X ;  /* 0x0000000000087919 */ /* 0x000e620000002100 */
[C---:B------:R-:W-:Y:S01]  /*8630*/  VIADD R4, R5.reuse, 0x4f ;  /* 0x0000004f05047836 */ /* 0x040fe20000000000 */
[----:B------:R-:W-:Y:S01]  /*8640*/  ISETP.GE.AND P1, PT, R5, 0xa1, PT ;  /* 0x000000a10500780c */ /* 0x000fe20003f26270 */
[----:B------:R-:W-:Y:S02]  /*8650*/  IMAD.MOV.U32 R9, RZ, RZ, 0x1 ;  /* 0x00000001ff097424 */ /* 0x000fe400078e00ff */
[----:B------:R-:W-:-:S04]  /*8660*/  IMAD.HI R4, R4, 0x66666667, RZ ;  /* 0x6666666704047827 */ /* 0x000fc800078e02ff */
[----:B------:R-:W-:Y:S01]  /*8670*/  IMAD.MOV.U32 R18, RZ, RZ, 0x1 ;  /* 0x00000001ff127424 */ /* 0x000fe200078e00ff */
[----:B------:R-:W-:Y:S01]  /*8680*/  SHF.R.U32.HI R5, RZ, 0x1f, R4 ;  /* 0x0000001fff057819 */ /* 0x000fe20000011604 */
[----:B------:R-:W-:Y:S02]  /*8690*/  IMAD.MOV.U32 R13, RZ, RZ, RZ ;  /* 0x000000ffff0d7224 */ /* 0x000fe400078e00ff */
[----:B------:R-:W-:Y:S01]  /*86a0*/  IMAD.MOV.U32 R11, RZ, RZ, RZ ;  /* 0x000000ffff0b7224 */ /* 0x000fe200078e00ff */
[----:B------:R-:W-:-:S04]  /*86b0*/  LEA.HI.SX32 R4, R4, R5, 0x1b ;  /* 0x0000000504047211 */ /* 0x000fc800078fdaff */
[----:B------:R-:W-:-:S04]  /*86c0*/  VIADDMNMX R9, R4, -R9, 0x1, !PT ;  /* 0x0000000104097446 */ /* 0x000fc80007800909 */
[----:B------:R-:W-:Y:S02]  /*86d0*/  LOP3.LUT R10, R9, 0x1, RZ, 0xc0, !PT ;  /* 0x00000001090a7812 */ /* 0x000fe400078ec0ff */
[----:B-1----:R-:W-:Y:S01]  /*86e0*/  LOP3.LUT R12, R8, 0x1f, RZ, 0xc0, !PT ;  /* 0x0000001f080c7812 */ /* 0x002fe200078ec0ff */
[----:B------:R-:W-:Y:S06]  /*86f0*/  @!P1 BRA `(.L_x_3667) ;  /* 0x00000008006c9947 */ /* 0x000fec0003800000 */
[----:B------:R-:W-:Y:S02]  /*8700*/  IMAD.IADD R9, R9, 0x1, -R10 ;  /* 0x0000000109097824 */ /* 0x000fe400078e0a0a */
[----:B------:R-:W-:Y:S02]  /*8710*/  IMAD.MOV.U32 R18, RZ, RZ, 0x1 ;  /* 0x00000001ff127424 */ /* 0x000fe400078e00ff */
[----:B------:R-:W-:-:S07]  /*8720*/  IMAD.MOV.U32 R11, RZ, RZ, RZ ;  /* 0x000000ffff0b7224 */ /* 0x000fce00078e00ff */
.L_x_3676:
[----:B------:R-:W-:-:S04]  /*8730*/  SHF.L.U32 R21, R18, 0x1f, RZ ;  /* 0x0000001f12157819 */ /* 0x000fc800000006ff */
[----:B-1----:R-:W1:Y:S02]  /*8740*/  SYNCS.PHASECHK.TRANS64.TRYWAIT P1, [R20+URZ+0x38840], R21 ;  /* 0x03884015140075a7 */ /* 0x002e64000802017f */
[----:B-12---:R-:W-:Y:S05]  /*8750*/  @!P1 BRA `(.L_x_3668) ;  /* 0x0000001400749947 */ /* 0x006fea0003800000 */
.L_x_3693:
[----:B------:R-:W-:Y:S05]  /*8760*/  @P0 BRA `(.L_x_3669) ;  /* 0x0000000000140947 */ /* 0x000fea0003800000 */
[----:B------:R-:W-:Y:S01]  /*8770*/  ISETP.NE.AND P1, PT, R12, RZ, PT ;  /* 0x000000ff0c00720c */ /* 0x000fe20003f25270 */
[----:B------:R-:W-:-:S04]  /*8780*/  IMAD.MOV.U32 R3, RZ, RZ, 0x5140 ;  /* 0x00005140ff037424 */ /* 0x000fc800078e00ff */
[----:B------:R2:W-:Y:S08]  /*8790*/  SYNCS.ARRIVE.TRANS64 RZ, [R20+URZ+0x38830], R3 ;  /* 0x0388300314ff79a7 */ /* 0x0005f0000800003f */
[----:B------:R-:W-:Y:S05]  /*87a0*/  @!P1 BRA `(.L_x_3669) ;  /* 0x0000000000049947 */ /* 0x000fea0003800000 */
[----:B------:R-:W-:Y:S01]  /*87b0*/  BPT.TRAP 0x1 ;  /* 0x000000040000795c */ /* 0x000fe20000300000 */
.L_x_3669:
[----:B------:R-:W3:Y:S01]  /*87c0*/  LDC.64 R14, c[0x0][0x728] ;  /* 0x0001ca00ff0e7b82 */ /* 0x000ee20000000a00 */
[----:B------:R-:W-:Y:S01]  /*87d0*/  IMAD R8, R11, 0x50, RZ ;  /* 0x000000500b087824 */ /* 0x000fe200078e02ff */
[----:B------:R-:W-:Y:S01]  /*87e0*/  R2UR UR10, R20 ;  /* 0x00000000140a72ca */ /* 0x000fe200000e0000 */
[----:B------:R-:W-:Y:S01]  /*87f0*/  UMOV UR8, 0x0 ;  /* 0x0000000000087882 */ /* 0x000fe20000000000 */
[----:B------:R-:W-:Y:S01]  /*8800*/  UMOV UR9, 0x14f00000 ;  /* 0x14f0000000097882 */ /* 0x000fe20000000000 */
[----:B------:R-:W-:Y:S01]  /*8810*/  UMOV UR18, URZ ;  /* 0x0000003f00127c82 */ /* 0x000fe20008000000 */
[C---:B------:R-:W-:Y:S01]  /*8820*/  IADD3 R0, P1, R8.reuse, R6, RZ ;  /* 0x0000000608007210 */ /* 0x040fe20007f3e0ff */
[----:B------:R-:W-:Y:S01]  /*8830*/  UMOV UR26, 0x40 ;  /* 0x00000040001a7882 */ /* 0x000fe20000000000 */
[----:B------:R-:W4:Y:S01]  /*8840*/  LDC.64 R4, c[0x0][0x198] ;  /* 0x00006600ff047b82 */ /* 0x000f220000000a00 */
        /* <DEDUP_REMOVED lines=14> */
[----:B----4-:R-:W-:Y:S02]  /*8930*/  IMAD.MOV.U32 R17, RZ, RZ, R4 ;  /* 0x000000ffff117224 */ /* 0x010fe400078e0004 */
        /* <DEDUP_REMOVED lines=10> */
[----:B------:R-:W4:Y:S02]  /*89e0*/  SYNCS.PHASECHK.TRANS64.TRYWAIT P1, [R20+URZ+0x38828], R21 ;  /* 0x03882815140075a7 */ /* 0x000f24000802017f */
[----:B---34-:R-:W-:Y:S05]  /*89f0*/  @!P1 BRA `(.L_x_3670) ;  /* 0x0000001000e09947 */ /* 0x018fea0003800000 */
.L_x_3694:
[----:B------:R-:W-:Y:S05]  /*8a00*/  @P0 BRA `(.L_x_3671) ;  /* 0x0000000000140947 */ /* 0x000fea0003800000 */
[----:B------:R-:W-:Y:S01]  /*8a10*/  ISETP.NE.AND P1, PT, R12, RZ, PT ;  /* 0x000000ff0c00720c */ /* 0x000fe20003f25270 */
[----:B------:R-:W-:-:S04]  /*8a20*/  IMAD.MOV.U32 R0, RZ, RZ, 0x5140 ;  /* 0x00005140ff007424 */ /* 0x000fc800078e00ff */
[----:B------:R4:W-:Y:S08]  /*8a30*/  SYNCS.ARRIVE.TRANS64 RZ, [R20+URZ+0x38818], R0 ;  /* 0x0388180014ff79a7 */ /* 0x0009f0000800003f */
[----:B------:R-:W-:Y:S05]  /*8a40*/  @!P1 BRA `(.L_x_3671) ;  /* 0x0000000000049947 */ /* 0x000fea0003800000 */
[----:B------:R-:W-:Y:S01]  /*8a50*/  BPT.TRAP 0x1 ;  /* 0x000000040000795c */ /* 0x000fe20000300000 */
.L_x_3671:
[----:B----4-:R-:W-:Y:S01]  /*8a60*/  VIADD R0, R8, 0x50 ;  /* 0x0000005008007836 */ /* 0x010fe20000000000 */
[----:B------:R-:W-:Y:S01]  /*8a70*/  IADD3 R2, P1, R17, 0xf0, RZ ;  /* 0x000000f011027810 */ /* 0x000fe20007f3e0ff */
[----:B------:R-:W-:Y:S01]  /*8a80*/  UMOV UR8, 0x0 ;  /* 0x0000000000087882 */ /* 0x000fe20000000000 */
[----:B------:R-:W-:Y:S01]  /*8a90*/  R2UR UR16, R20 ;  /* 0x00000000141072ca */ /* 0x000fe200000e0000 */
[----:B------:R-:W-:Y:S01]  /*8aa0*/  UMOV UR9, 0x14f00000 ;  /* 0x14f0000000097882 */ /* 0x000fe20000000000 */
[----:B------:R-:W-:Y:S01]  /*8ab0*/  R2UR UR27, R0 ;  /* 0x00000000001b72ca */ /* 0x000fe200000e0000 */
[----:B--2---:R-:W-:Y:S01]  /*8ac0*/  IMAD.X R3, RZ, RZ, R16, P1 ;  /* 0x000000ffff037224 */ /* 0x004fe200008e0610 */
        /* <DEDUP_REMOVED lines=19> */
[----:B--2-4-:R-:W-:Y:S05]  /*8c00*/  @!P1 BRA `(.L_x_3672) ;  /* 0x0000001000709947 */ /* 0x014fea0003800000 */
.L_x_3695:
        /* <DEDUP_REMOVED lines=9> */
.L_x_3673:
        /* <DEDUP_REMOVED lines=31> */
.L_x_3697:
[----:B------:R-:W-:Y:S05]  /*8e90*/  @P0 BRA `(.L_x_3675) ;  /* 0x0000000000140947 */ /* 0x000fea0003800000 */
[----:B------:R-:W-:Y:S01]  /*8ea0*/  ISETP.NE.AND P1, PT, R12, RZ, PT ;  /* 0x000000ff0c00720c */ /* 0x000fe20003f25270 */
[----:B-1----:R-:W-:-:S04]  /*8eb0*/  IMAD.MOV.U32 R5, RZ, RZ, 0x5140 ;  /* 0x00005140ff057424 */ /* 0x002fc800078e00ff */
[----:B------:R2:W-:Y:S08]  /*8ec0*/  SYNCS.ARRIVE.TRANS64 RZ, [R20+URZ+0x38810], R5 ;  /* 0x0388100514ff79a7 */ /* 0x0005f0000800003f */
[----:B------:R-:W-:Y:S05]  /*8ed0*/  @!P1 BRA `(.L_x_3675) ;  /* 0x0000000000049947 */ /* 0x000fea0003800000 */
[----:B------:R-:W-:Y:S01]  /*8ee0*/  BPT.TRAP 0x1 ;  /* 0x000000040000795c */ /* 0x000fe20000300000 */
.L_x_3675:
        /* <DEDUP_REMOVED lines=13> */
[----:B------:R-:W-:Y:S01]  /*8fc0*/  UIADD3 UR27, UR27, 0xa0, URZ ;  /* 0x000000a01b1b7890 */ /* 0x000fe2000fffe03f */
[----:B------:R-:W-:Y:S01]  /*8fd0*/  VIADD R11, R11, 0x2 ;  /* 0x000000020b0b7836 */ /* 0x000fe20000000000 */
[----:B------:R-:W-:-:S02]  /*8fe0*/  UIADD3 UR24, UR16, 0x1a000, URZ ;  /* 0x0001a00010187890 */ /* 0x000fc4000fffe03f */
[----:B------:R-:W-:Y:S02]  /*8ff0*/  UIADD3 UR25, UR16, 0x38810, URZ ;  /* 0x0003881010197890 */ /* 0x000fe4000fffe03f */
[----:B------:R-:W-:Y:S02]  /*9000*/  UIADD3 UR14, UR16, 0x2e000, URZ ;  /* 0x0002e000100e7890 */ /* 0x000fe4000fffe03f */
        /* <DEDUP_REMOVED lines=8> */
[----:B---3--:R-:W-:Y:S05]  /*9090*/  @P1 BRA `(.L_x_3676) ;  /* 0xfffffff400a41947 */ /* 0x008fea000383ffff */
[----:B------:R-:W-:-:S07]  /*90a0*/  IMAD.U32 R0, RZ, RZ, UR27 ;  /* 0x0000001bff007e24 */ /* 0x000fce000f8e00ff */
.L_x_3667:
[----:B------:R-:W-:-:S13]  /*90b0*/  ISETP.NE.AND P1, PT, R10, RZ, PT ;  /* 0x000000ff0a00720c */ /* 0x000fda0003f25270 */
[----:B------:R-:W-:Y:S05]  /*90c0*/  @!P1 BRA `(.L_x_3666) ;  /* 0x0000000400289947 */ /* 0x000fea0003800000 */
[----:B------:R-:W-:-:S04]  /*90d0*/  SHF.L.U32 R9, R18, 0x1f, RZ ;  /* 0x0000001f12097819 */ /* 0x000fc800000006ff */
[----:B------:R-:W3:Y:S02]  /*90e0*/  SYNCS.PHASECHK.TRANS64.TRYWAIT P1, [R20+URZ+0x38840], R9 ;  /* 0x03884009140075a7 */ /* 0x000ee4000802017f */
[----:B---3--:R-:W-:Y:S05]  /*90f0*/  @!P1 BRA `(.L_x_3677) ;  /* 0x0000000c00609947 */ /* 0x008fea0003800000 */
.L_x_3698:
[----:B------:R-:W-:Y:S05]  /*9100*/  @P0 BRA `(.L_x_3678) ;  /* 0x0000000000140947 */ /* 0x000fea0003800000 */
[----:B------:R-:W-:Y:S01]  /*9110*/  ISETP.NE.AND P1, PT, R12, RZ, PT ;  /* 0x000000ff0c00720c */ /* 0x000fe20003f25270 */
[----:B-12---:R-:W-:-:S04]  /*9120*/  IMAD.MOV.U32 R5, RZ, RZ, 0x5140 ;  /* 0x00005140ff057424 */ /* 0x006fc800078e00ff */
[----:B------:R4:W-:Y:S08]  /*9130*/  SYNCS.ARRIVE.TRANS64 RZ, [R20+URZ+0x38830], R5 ;  /* 0x0388300514ff79a7 */ /* 0x0009f0000800003f */
[----:B------:R-:W-:Y:S05]  /*9140*/  @!P1 BRA `(.L_x_3678) ;  /* 0x0000000000049947 */ /* 0x000fea0003800000 */
[----:B------:R-:W-:Y:S01]  /*9150*/  BPT.TRAP 0x1 ;  /* 0x000000040000795c */ /* 0x000fe20000300000 */
.L_x_3678:
[----:B-12-4-:R-:W1:Y:S01]  /*9160*/  LDC.64 R4, c[0x0][0x728] ;  /* 0x0001ca00ff047b82 */ /* 0x016e620000000a00 */
[----:B------:R-:W-:Y:S01]  /*9170*/  IMAD R11, R11, 0x50, RZ ;  /* 0x000000500b0b7824 */ /* 0x000fe200078e02ff */
        /* <DEDUP_REMOVED lines=31> */
.L_x_3699:
[----:B------:R-:W-:Y:S05]  /*9370*/  @P0 BRA `(.L_x_3680) ;  /* 0x0000000000140947 */ /* 0x000fea0003800000 */
[----:B------:R-:W-:Y:S01]  /*9380*/  ISETP.NE.AND P0, PT, R12, RZ, PT ;  /* 0x000000ff0c00720c */ /* 0x000fe20003f05270 */
[----:B------:R-:W-:-:S04]  /*9390*/  IMAD.MOV.U32 R5, RZ, RZ, 0x5140 ;  /* 0x00005140ff057424 */ /* 0x000fc800078e00ff */
[----:B------:R2:W-:Y:S08]  /*93a0*/  SYNCS.ARRIVE.TRANS64 RZ, [R20+URZ+0x38818], R5 ;  /* 0x0388180514ff79a7 */ /* 0x0005f0000800003f */
[----:B------:R-:W-:Y:S05]  /*93b0*/  @!P0 BRA `(.L_x_3680) ;  /* 0x0000000000048947 */ /* 0x000fea0003800000 */
[----:B------:R-:W-:Y:S01]  /*93c0*/  BPT.TRAP 0x1 ;  /* 0x000000040000795c */ /* 0x000fe20000300000 */
.L_x_3680:
        /* <DEDUP_REMOVED lines=26> */
.L_x_3666:
[----:B------:R-:W-:Y:S01]  /*9570*/  IMAD R4, R13, 0x8, R20 ;  /* 0x000000080d047824 */ /* 0x000fe200078e0214 */
[----:B------:R-:W-:Y:S01]  /*9580*/  SHF.L.U32 R3, R18, 0x1f, RZ ;  /* 0x0000001f12037819 */ /* 0x000fe200000006ff */
[----:B------:R-:W4:Y:S03]  /*9590*/  S2R R2, SR_TID.X ;  /* 0x0000000000027919 */ /* 0x000f260000002100 */
[----:B------:R-:W5:Y:S01]  /*95a0*/  SYNCS.PHASECHK.TRANS64.TRYWAIT P0, [R4+URZ+0x38840], R3 ;  /* 0x03884003040075a7 */ /* 0x000f62000800017f */
[----:B----4-:R-:W-:-:S04]  /*95b0*/  LOP3.LUT R2, R2, 0x7f, RZ, 0xc0, !PT ;  /* 0x0000007f02027812 */ /* 0x010fc800078ec0ff */
[----:B------:R-:W-:Y:S01]  /*95c0*/  ISETP.NE.AND P1, PT, R2, RZ, PT ;  /* 0x000000ff0200720c */ /* 0x000fe20003f25270 */
[----:B-----5:R-:W-:-:S12]  /*95d0*/  @!P0 BRA `(.L_x_3681) ;  /* 0x0000000800508947 */ /* 0x020fd80003800000 */
.L_x_3700:
[----:B------:R-:W-:Y:S05]  /*95e0*/  @P1 BRA `(.L_x_3682) ;  /* 0x0000000000181947 */ /* 0x000fea0003800000 */
[----:B------:R-:W5:Y:S01]  /*95f0*/  S2R R2, SR_TID.X ;  /* 0x0000000000027919 */ /* 0x000f620000002100 */
[----:B----4-:R-:W-:-:S04]  /*9600*/  IMAD.MOV.U32 R3, RZ, RZ, 0x5140 ;  /* 0x00005140ff037424 */ /* 0x010fc800078e00ff */
[----:B------:R4:W-:Y:S01]  /*9610*/  SYNCS.ARRIVE.TRANS64 RZ, [R4+URZ+0x38830], R3 ;  /* 0x0388300304ff79a7 */ /* 0x0009e2000800003f */
[----:B-----5:R-:W-:-:S13]  /*9620*/  LOP3.LUT P0, RZ, R2, 0x1f, RZ, 0xc0, !PT ;  /* 0x0000001f02ff7812 */ /* 0x020fda000780c0ff */
[----:B----4-:R-:W-:Y:S05]  /*9630*/  @!P0 BRA `(.L_x_3682) ;  /* 0x0000000000048947 */ /* 0x010fea0003800000 */
[----:B------:R-:W-:Y:S01]  /*9640*/  BPT.TRAP 0x1 ;  /* 0x000000040000795c */ /* 0x000fe20000300000 */
.L_x_3682:
[----:B----4-:R-:W4:Y:S01]  /*9650*/  LDC.64 R2, c[0x0][0x728] ;  /* 0x0001ca00ff027b82 */ /* 0x010f220000000a00 */
[----:B------:R-:W-:Y:S01]  /*9660*/  IADD3 R6, P0, R0, R6, RZ ;  /* 0x0000000600067210 */ /* 0x000fe20007f1e0ff */
[----:B------:R-:W-:Y:S01]  /*9670*/  UMOV UR8, 0x0 ;  /* 0x0000000000087882 */ /* 0x000fe20000000000 */
[----:B------:R-:W-:Y:S01]  /*9680*/  R2UR UR25, R4 ;  /* 0x00000000041972ca */ /* 0x000fe200000e0000 */
[C-C-:B------:R-:W-:Y:S01]  /*9690*/  IMAD R4, R13.reuse, 0x5000, R20.reuse ;  /* 0x000050000d047824 */ /* 0x140fe200078e0214 */
[C---:B------:R-:W-:Y:S01]  /*96a0*/  LEA.HI.X.SX32 R19, R0.reuse, R19, 0x1, P0 ;  /* 0x0000001300137211 */ /* 0x040fe200000f0eff */
[C---:B-123--:R-:W-:Y:S01]  /*96b0*/  IMAD R20, R13.reuse, 0x200, R20 ;  /* 0x000002000d147824 */ /* 0x04efe200078e0214 */
        /* <DEDUP_REMOVED lines=9> */
[----:B------:R-:W-:Y:S01]  /*9750*/  UIADD3 UR25, UR25, 0x38830, URZ ;  /* 0x0003883019197890 */ /* 0x000fe2000fffe03f */
[----:B------:R-:W-:-:S03]  /*9760*/  VIADD R0, R13, 0x1 ;  /* 0x000000010d007836 */ /* 0x000fc60000000000 */
[----:B------:R-:W-:Y:S02]  /*9770*/  UMOV UR19, UR27 ;  /* 0x0000001b00137c82 */ /* 0x000fe40008000000 */
[----:B------:R-:W-:Y:S01]  /*9780*/  UIADD3 UR24, UR16, 0x24000, URZ ;  /* 0x0002400010187890 */ /* 0x000fe2000fffe03f */
[C---:B----4-:R-:W-:Y:S01]  /*9790*/  LEA R2, P0, R6.reuse, R2, 0x2 ;  /* 0x0000000206027211 */ /* 0x050fe200078010ff */
        /* <DEDUP_REMOVED lines=9> */
[----:B------:R-:W-:Y:S02]  /*9830*/  R2UR UR15, R3 ;  /* 0x00000000030f72ca */ /* 0x000fe400000e0000 */
[----:B------:R-:W-:Y:S02]  /*9840*/  ISETP.NE.AND P0, PT, R0, 0x2, PT ;  /* 0x000000020000780c */ /* 0x000fe40003f05270 */
[----:B------:R-:W-:Y:S02]  /*9850*/  R2UR UR7, R16 ;  /* 0x00000000100772ca */ /* 0x000fe400000e0000 */
[----:B------:R-:W-:Y:S02]  /*9860*/  SEL R3, RZ, 0x1, P0 ;  /* 0x00000001ff037807 */ /* 0x000fe40000000000 */
[----:B------:R-:W-:-:S02]  /*9870*/  SEL R0, R0, RZ, P0 ;  /* 0x000000ff00007207 */ /* 0x000fc40000000000 */
[----:B------:R-:W-:-:S07]  /*9880*/  LOP3.LUT R18, R18, R3, RZ, 0x3c, !PT ;  /* 0x0000000312127212 */ /* 0x000fce00078e3cff */
[----:B------:R1:W-:Y:S01]  /*9890*/  UTMALDG.4D [UR24], [UR6], desc[UR8] ;  /* 0x00000818060075b4 */ /* 0x0003e20008019000 */
[----:B------:R1:W-:Y:S01]  /*98a0*/  UTMALDG.4D [UR16], [UR6], desc[UR8] ;  /* 0x00000810060075b4 */ /* 0x0003e20008019000 */
[----:B------:R1:W-:Y:S02]  /*98b0*/  UBLKCP.S.G [UR10], [UR14], UR13 ;  /* 0x0000000a0e0073ba */ /* 0x0003e4000800020d */
[----:B-1----:R-:W-:Y:S01]  /*98c0*/  NOP ;  /* 0x0000000000007918 */ /* 0x002fe20000000000 */
.L_x_3663:
[----:B------:R-:W-:Y:S05]  /*98d0*/  BSYNC B0 ;  /* 0x0000000000007941 */ /* 0x000fea0003800000 */
.L_x_3662:
[----:B------:R-:W-:-:S03]  /*98e0*/  UMOV UR6, 0xffffffff ;  /* 0xffffffff00067882 */ /* 0x000fc60000000000 */
[----:B------:R-:W-:Y:S05]  /*98f0*/  BRA.DIV UR6, `(.L_x_3683) ;  /* 0x00000006069c7947 */ /* 0x000fea000b800000 */
[----:B------:R-:W-:-:S13]  /*9900*/  ELECT P0, URZ, PT ;  /* 0x00000000003f782f */ /* 0x000fda0003800000 */
.L_x_3703:
[----:B------:R-:W-:Y:S05]  /*9910*/  @!P0 BRA `(.L_x_3615) ;  /* 0x0000000000848947 */ /* 0x000fea0003800000 */
[----:B------:R-:W2:Y:S02]  /*9920*/  LDL.LU R2, [R1] ;  /* 0x0000000001027983 */ /* 0x000ea40000300800 */
[----:B--2---:R-:W-:-:S04]  /*9930*/  LOP3.LUT R2, R2, 0x2, RZ, 0xfc, !PT ;  /* 0x0000000202027812 */ /* 0x004fc800078efcff */
[----:B------:R-:W-:-:S13]  /*9940*/  ISETP.NE.AND P0, PT, R2, 0x3, PT ;  /* 0x000000030200780c */ /* 0x000fda0003f05270 */
[----:B------:R-:W-:Y:S05]  /*9950*/  @!P0 BRA `(.L_x_3684) ;  /* 0x0000000000048947 */ /* 0x000fea0003800000 */
[----:B------:R-:W-:Y:S01]  /*9960*/  BPT.TRAP 0x1 ;  /* 0x000000040000795c */ /* 0x000fe20000300000 */
.L_x_3684:
        /* <DEDUP_REMOVED lines=15> */
.L_x_3704:
[----:B------:R-:W2:Y:S02]  /*9a60*/  SYNCS.PHASECHK.TRANS64.TRYWAIT P1, [R3+URZ], R2 ;  /* 0x00000002030075a7 */ /* 0x000ea4000802017f */
[----:B--2---:R-:W-:Y:S05]  /*9a70*/  @!P1 BRA `(.L_x_3686) ;  /* 0x0000000400749947 */ /* 0x004fea0003800000 */
.L_x_3705:
[----:B------:R-:W-:Y:S05]  /*9a80*/  @!P0 BRA `(.L_x_3687) ;  /* 0x0000000000048947 */ /* 0x000fea0003800000 */
[----:B------:R-:W-:Y:S01]  /*9a90*/  BPT.TRAP 0x1 ;  /* 0x000000040000795c */ /* 0x000fe20000300000 */
.L_x_3687:
[----:B--2---:R-:W-:-:S04]  /*9aa0*/  VIADD R3, R8, 0x38840 ;  /* 0x0003884008037836 */ /* 0x004fc80000000000 */
[----:B------:R-:W-:-:S04]  /*9ab0*/  IMAD R5, R0, 0x8, R3 ;  /* 0x0000000800057824 */ /* 0x000fc800078e0203 */
[----:B------:R-:W2:Y:S02]  /*9ac0*/  SYNCS.PHASECHK.TRANS64.TRYWAIT P0, [R5+URZ], R4 ;  /* 0x00000004050075a7 */ /* 0x000ea4000800017f */
[----:B--2---:R-:W-:Y:S05]  /*9ad0*/  @!P0 BRA `(.L_x_3688) ;  /* 0x0000000400708947 */ /* 0x004fea0003800000 */
.L_x_3706:
[----:B------:R-:W-:-:S07]  /*9ae0*/  IMAD R3, R6, 0x8, R3 ;  /* 0x0000000806037824 */ /* 0x000fce00078e0203 */
.L_x_3689:
[----:B---3--:R3:W4:Y:S02]  /*9af0*/  SYNCS.PHASECHK.TRANS64.TRYWAIT P0, [R3+URZ], R2 ;  /* 0x00000002030075a7 */ /* 0x008724000800017f */
[----:B----4-:R-:W-:Y:S05]  /*9b00*/  @!P0 NANOSLEEP.SYNCS 0x989680 ;  /* 0x009896800000895d */ /* 0x010fea0003900000 */
[----:B------:R-:W4:Y:S02]  /*9b10*/  @!P0 SYNCS.PHASECHK.TRANS64 P0, [R3+URZ], R2 ;  /* 0x00000002030085a7 */ /* 0x000f24000800007f */
[----:B----4-:R-:W-:Y:S05]  /*9b20*/  @!P0 BRA `(.L_x_3689) ;  /* 0xfffffffc00f08947 */ /* 0x010fea000383ffff */
.L_x_3615:
[----:B------:R-:W-:Y:S05]  /*9b30*/  BSYNC B6 ;  /* 0x0000000000067941 */ /* 0x000fea0003800000 */
.L_x_3612:
[----:B------:R-:W-:Y:S05]  /*9b40*/  EXIT ;  /* 0x000000000000794d */ /* 0x000fea0003800000 */
.L_x_3620:
[----:B------:R-:W-:Y:S02]  /*9b50*/  IMAD.MOV.U32 R12, RZ, RZ, RZ ;  /* 0x000000ffff0c7224 */ /* 0x000fe400078e00ff */
[----:B------:R-:W-:Y:S02]  /*9b60*/  IMAD.MOV.U32 R11, RZ, RZ, 0x1f ;  /* 0x0000001fff0b7424 */ /* 0x000fe400078e00ff */
[----:B------:R-:W-:-:S07]  /*9b70*/  IMAD.MOV.U32 R15, RZ, RZ, -0x1 ;  /* 0xffffffffff0f7424 */ /* 0x000fce00078e00ff */
[----:B------:R-:W-:Y:S05]  /*9b80*/  WARPSYNC.COLLECTIVE R15, `(.L_x_3690) ;  /* 0x000000000f087348 */ /* 0x000fea0003c00000 */
[----:B------:R1:W2:Y:S02]  /*9b90*/  SHFL.IDX P6, R14, R13, R12, R11 ;  /* 0x0000000c0d0e7389 */ /* 0x0002a400000c000b */
[----:B-12---:R-:W-:Y:S01]  /*9ba0*/  ENDCOLLECTIVE ;  /* 0x000000000000791b */ /* 0x006fe20003800000 */
.L_x_3690:
[----:B------:R-:W-:Y:S05]  /*9bb0*/  BRA `(.L_x_3691) ;  /* 0xffffff7000007947 */ /* 0x000fea000383ffff */
.L_x_3622:
        /* <DEDUP_REMOVED lines=8> */
.L_x_3627:
[----:B---3--:R3:W4:Y:S02]  /*9c40*/  SYNCS.PHASECHK.TRANS64.TRYWAIT P1, [R3+URZ+0x38810], R152 ;  /* 0x03881098030075a7 */ /* 0x008724000802017f */
[----:B----4-:R-:W-:Y:S05]  /*9c50*/  @!P1 NANOSLEEP.SYNCS 0x989680 ;  /* 0x009896800000995d */ /* 0x010fea0003900000 */
[----:B------:R-:W4:Y:S02]  /*9c60*/  @!P1 SYNCS.PHASECHK.TRANS64 P1, [R3+URZ+0x38810], R152 ;  /* 0x03881098030095a7 */ /* 0x000f24000802007f */
[----:B----4-:R-:W-:Y:S05]  /*9c70*/  @!P1 BRA `(.L_x_3627) ;  /* 0xfffffffc00f09947 */ /* 0x010fea000383ffff */
[----:B------:R-:W-:Y:S05]  /*9c80*/  BRA `(.L_x_3626) ;  /* 0xffffff78002c7947 */ /* 0x000fea000383ffff */
.L_x_3631:
[----:B------:R1:W1:Y:S02]  /*9c90*/  SYNCS.PHASECHK.TRANS64.TRYWAIT P1, [R3+URZ+0x38830], R152 ;  /* 0x03883098030075a7 */ /* 0x000264000802017f */
[----:B-1----:R-:W-:Y:S05]  /*9ca0*/  @!P1 NANOSLEEP.SYNCS 0x989680 ;  /* 0x009896800000995d */ /* 0x002fea0003900000 */
[----:B------:R-:W1:Y:S02]  /*9cb0*/  @!P1 SYNCS.PHASECHK.TRANS64 P1, [R3+URZ+0x38830], R152 ;  /* 0x03883098030095a7 */ /* 0x000e64000802007f */
[----:B-1----:R-:W-:Y:S05]  /*9cc0*/  @!P1 BRA `(.L_x_3631) ;  /* 0xfffffffc00f09947 */ /* 0x002fea000383ffff */
[----:B------:R-:W-:Y:S05]  /*9cd0*/  BRA `(.L_x_3630) ;  /* 0xffffff8800b87947 */ /* 0x000fea000383ffff */
.L_x_3664:
[----:B-1----:R1:W2:Y:S02]  /*9ce0*/  SYNCS.PHASECHK.TRANS64.TRYWAIT P1, [R20+URZ+0x38820], R3 ;  /* 0x03882003140075a7 */ /* 0x0022a4000802017f */
[----:B--2---:R-:W-:Y:S05]  /*9cf0*/  @!P1 NANOSLEEP.SYNCS 0x989680 ;  /* 0x009896800000995d */ /* 0x004fea0003900000 */
[----:B------:R-:W2:Y:S02]  /*9d00*/  @!P1 SYNCS.PHASECHK.TRANS64 P1, [R20+URZ+0x38820], R3 ;  /* 0x03882003140095a7 */ /* 0x000ea4000802007f */
[----:B--2---:R-:W-:Y:S05]  /*9d10*/  @!P1 BRA `(.L_x_3664) ;  /* 0xfffffffc00f09947 */ /* 0x004fea000383ffff */
[----:B------:R-:W-:Y:S05]  /*9d20*/  BRA `(.L_x_3692) ;  /* 0xffffffe400087947 */ /* 0x000fea000383ffff */
.L_x_3668:
[----:B-1----:R1:W2:Y:S02]  /*9d30*/  SYNCS.PHASECHK.TRANS64.TRYWAIT P1, [R20+URZ+0x38840], R21 ;  /* 0x03884015140075a7 */ /* 0x0022a4000802017f */
[----:B--2---:R-:W-:Y:S05]  /*9d40*/  @!P1 NANOSLEEP.SYNCS 0x989680 ;  /* 0x009896800000995d */ /* 0x004fea0003900000 */
[----:B------:R-:W2:Y:S02]  /*9d50*/  @!P1 SYNCS.PHASECHK.TRANS64 P1, [R20+URZ+0x38840], R21 ;  /* 0x03884015140095a7 */ /* 0x000ea4000802007f */
[----:B--2---:R-:W-:Y:S05]  /*9d60*/  @!P1 BRA `(.L_x_3668) ;  /* 0xfffffffc00f09947 */ /* 0x004fea000383ffff */
[----:B------:R-:W-:Y:S05]  /*9d70*/  BRA `(.L_x_3693) ;  /* 0xffffffe800787947 */ /* 0x000fea000383ffff */
.L_x_3670:
[----:B---3--:R3:W4:Y:S02]  /*9d80*/  SYNCS.PHASECHK.TRANS64.TRYWAIT P1, [R20+URZ+0x38828], R21 ;  /* 0x03882815140075a7 */ /* 0x008724000802017f */
[----:B----4-:R-:W-:Y:S05]  /*9d90*/  @!P1 NANOSLEEP.SYNCS 0x989680 ;  /* 0x009896800000995d */ /* 0x010fea0003900000 */
[----:B------:R-:W4:Y:S02]  /*9da0*/  @!P1 SYNCS.PHASECHK.TRANS64 P1, [R20+URZ+0x38828], R21 ;  /* 0x03882815140095a7 */ /* 0x000f24000802007f */
[----:B----4-:R-:W-:Y:S05]  /*9db0*/  @!P1 BRA `(.L_x_3670) ;  /* 0xfffffffc00f09947 */ /* 0x010fea000383ffff */
[----:B------:R-:W-:Y:S05]  /*9dc0*/  BRA `(.L_x_3694) ;  /* 0xffffffec000c7947 */ /* 0x000fea000383ffff */
.L_x_3672:
[----:B--2---:R2:W4:Y:S02]  /*9dd0*/  SYNCS.PHASECHK.TRANS64.TRYWAIT P1, [R20+URZ+0x38848], R21 ;  /* 0x03884815140075a7 */ /* 0x004524000802017f */
[----:B----4-:R-:W-:Y:S05]  /*9de0*/  @!P1 NANOSLEEP.SYNCS 0x989680 ;  /* 0x009896800000995d */ /* 0x010fea0003900000 */
[----:B------:R-:W4:Y:S02]  /*9df0*/  @!P1 SYNCS.PHASECHK.TRANS64 P1, [R20+URZ+0x38848], R21 ;  /* 0x03884815140095a7 */ /* 0x000f24000802007f */
[----:B----4-:R-:W-:Y:S05]  /*9e00*/  @!P1 BRA `(.L_x_3672) ;  /* 0xfffffffc00f09947 */ /* 0x010fea000383ffff */
[----:B------:R-:W-:Y:S05]  /*9e10*/  BRA `(.L_x_3695) ;  /* 0xffffffec007c7947 */ /* 0x000fea000383ffff */
.L_x_3674:
[----:B------:R-:W-:-:S07]  /*9e20*/  SHF.L.U32 R5, R18, 0x1f, RZ ;  /* 0x0000001f12057819 */ /* 0x000fce00000006ff */
.L_x_3696:
[----:B-1----:R1:W2:Y:S02]  /*9e30*/  SYNCS.PHASECHK.TRANS64.TRYWAIT P1, [R20+URZ+0x38820], R5 ;  /* 0x03882005140075a7 */ /* 0x0022a4000802017f */
[----:B--2---:R-:W-:Y:S05]  /*9e40*/  @!P1 NANOSLEEP.SYNCS 0x989680 ;  /* 0x009896800000995d */ /* 0x004fea0003900000 */
[----:B------:R-:W2:Y:S02]  /*9e50*/  @!P1 SYNCS.PHASECHK.TRANS64 P1, [R20+URZ+0x38820], R5 ;  /* 0x03882005140095a7 */ /* 0x000ea4000802007f */
[----:B--2---:R-:W-:Y:S05]  /*9e60*/  @!P1 BRA `(.L_x_3696) ;  /* 0xfffffffc00f09947 */ /* 0x004fea000383ffff */
[----:B------:R-:W-:Y:S05]  /*9e70*/  BRA `(.L_x_3697) ;  /* 0xfffffff000047947 */ /* 0x000fea000383ffff */
.L_x_3677:
[----:B---3--:R3:W4:Y:S02]  /*9e80*/  SYNCS.PHASECHK.TRANS64.TRYWAIT P1, [R20+URZ+0x38840], R9 ;  /* 0x03884009140075a7 */ /* 0x008724000802017f */
[----:B----4-:R-:W-:Y:S05]  /*9e90*/  @!P1 NANOSLEEP.SYNCS 0x989680 ;  /* 0x009896800000995d */ /* 0x010fea0003900000 */
[----:B------:R-:W4:Y:S02]  /*9ea0*/  @!P1 SYNCS.PHASECHK.TRANS64 P1, [R20+URZ+0x38840], R9 ;  /* 0x03884009140095a7 */ /* 0x000f24000802007f */
[----:B----4-:R-:W-:Y:S05]  /*9eb0*/  @!P1 BRA `(.L_x_3677) ;  /* 0xfffffffc00f09947 */ /* 0x010fea000383ffff */
[----:B------:R-:W-:Y:S05]  /*9ec0*/  BRA `(.L_x_3698) ;  /* 0xfffffff0008c7947 */ /* 0x000fea000383ffff */
.L_x_3679:
[----:B-1----:R1:W2:Y:S02]  /*9ed0*/  SYNCS.PHASECHK.TRANS64.TRYWAIT P1, [R20+URZ+0x38828], R9 ;  /* 0x03882809140075a7 */ /* 0x0022a4000802017f */
[----:B--2---:R-:W-:Y:S05]  /*9ee0*/  @!P1 NANOSLEEP.SYNCS 0x989680 ;  /* 0x009896800000995d */ /* 0x004fea0003900000 */
[----:B------:R-:W2:Y:S02]  /*9ef0*/  @!P1 SYNCS.PHASECHK.TRANS64 P1, [R20+URZ+0x38828], R9 ;  /* 0x03882809140095a7 */ /* 0x000ea4000802007f */
[----:B--2---:R-:W-:Y:S05]  /*9f00*/  @!P1 BRA `(.L_x_3679) ;  /* 0xfffffffc00f09947 */ /* 0x004fea000383ffff */
[----:B------:R-:W-:Y:S05]  /*9f10*/  BRA `(.L_x_3699) ;  /* 0xfffffff400147947 */ /* 0x000fea000383ffff */
.L_x_3681:
[----:B----4-:R4:W1:Y:S02]  /*9f20*/  SYNCS.PHASECHK.TRANS64.TRYWAIT P0, [R4+URZ+0x38840], R3 ;  /* 0x03884003040075a7 */ /* 0x010864000800017f */
[----:B-1----:R-:W-:Y:S05]  /*9f30*/  @!P0 NANOSLEEP.SYNCS 0x989680 ;  /* 0x009896800000895d */ /* 0x002fea0003900000 */
[----:B------:R-:W1:Y:S02]  /*9f40*/  @!P0 SYNCS.PHASECHK.TRANS64 P0, [R4+URZ+0x38840], R3 ;  /* 0x03884003040085a7 */ /* 0x000e64000800007f */
[----:B-1----:R-:W-:Y:S05]  /*9f50*/  @!P0 BRA `(.L_x_3681) ;  /* 0xfffffffc00f08947 */ /* 0x002fea000383ffff */
[----:B------:R-:W-:Y:S05]  /*9f60*/  BRA `(.L_x_3700) ;  /* 0xfffffff4009c7947 */ /* 0x000fea000383ffff */
.L_x_3683:
[----:B------:R-:W-:Y:S01]  /*9f70*/  BSSY B0, `(.L_x_3701) ;  /* 0x0000006000007945 */ /* 0x000fe20003800000 */
[----:B------:R-:W-:-:S07]  /*9f80*/  IMAD.MOV.U32 R15, RZ, RZ, -0x1 ;  /* 0xffffffffff0f7424 */ /* 0x000fce00078e00ff */
[----:B------:R-:W-:Y:S05]  /*9f90*/  WARPSYNC.COLLECTIVE R15, `(.L_x_3702) ;  /* 0x000000000f0c7348 */ /* 0x000fea0003c00000 */
[----:B------:R-:W-:Y:S02]  /*9fa0*/  ELECT P6, UR62, PT ;  /* 0x00000000003e782f */ /* 0x000fe400038c0000 */
[----:B------:R-:W-:Y:S01]  /*9fb0*/  MOV R14, UR62 ;  /* 0x0000003e000e7c02 */ /* 0x000fe20008000f00 */
[----:B------:R-:W-:Y:S10]  /*9fc0*/  ENDCOLLECTIVE ;  /* 0x000000000000791b */ /* 0x000ff40003800000 */
.L_x_3702:
[----:B------:R-:W-:Y:S05]  /*9fd0*/  BSYNC B0 ;  /* 0x0000000000007941 */ /* 0x000fea0003800000 */
.L_x_3701:
[----:B------:R-:W-:Y:S01]  /*9fe0*/  PLOP3.LUT P0, PT, P6, PT, PT, 0x80, 0x0 ;  /* 0x000000000000781c */ /* 0x000fe2000370f070 */
[----:B------:R-:W-:-:S12]  /*9ff0*/  BRA `(.L_x_3703) ;  /* 0xfffffff800447947 */ /* 0x000fd8000383ffff */
.L_x_3685:
[----:B-1----:R1:W2:Y:S02]  /*a000*/  SYNCS.PHASECHK.TRANS64.TRYWAIT P1, [R7+URZ], R4 ;  /* 0x00000004070075a7 */ /* 0x0022a4000802017f */
[----:B--2---:R-:W-:Y:S05]  /*a010*/  @!P1 NANOSLEEP.SYNCS 0x989680 ;  /* 0x009896800000995d */ /* 0x004fea0003900000 */
[----:B------:R-:W2:Y:S02]  /*a020*/  @!P1 SYNCS.PHASECHK.TRANS64 P1, [R7+URZ], R4 ;  /* 0x00000004070095a7 */ /* 0x000ea4000802007f */
[----:B--2---:R-:W-:Y:S05]  /*a030*/  @!P1 BRA `(.L_x_3685) ;  /* 0xfffffffc00f09947 */ /* 0x004fea000383ffff */
[----:B------:R-:W-:Y:S05]  /*a040*/  BRA `(.L_x_3704) ;  /* 0xfffffff800847947 */ /* 0x000fea000383ffff */
.L_x_3686:
[----:B--2---:R2:W3:Y:S02]  /*a050*/  SYNCS.PHASECHK.TRANS64.TRYWAIT P1, [R3+URZ], R2 ;  /* 0x00000002030075a7 */ /* 0x0044e4000802017f */
[----:B---3--:R-:W-:Y:S05]  /*a060*/  @!P1 NANOSLEEP.SYNCS 0x989680 ;  /* 0x009896800000995d */ /* 0x008fea0003900000 */
[----:B------:R-:W3:Y:S02]  /*a070*/  @!P1 SYNCS.PHASECHK.TRANS64 P1, [R3+URZ], R2 ;  /* 0x00000002030095a7 */ /* 0x000ee4000802007f */
[----:B---3--:R-:W-:Y:S05]  /*a080*/  @!P1 BRA `(.L_x_3686) ;  /* 0xfffffffc00f09947 */ /* 0x008fea000383ffff */
[----:B------:R-:W-:Y:S05]  /*a090*/  BRA `(.L_x_3705) ;  /* 0xfffffff800787947 */ /* 0x000fea000383ffff */
.L_x_3688:
[----:B--2---:R2:W3:Y:S02]  /*a0a0*/  SYNCS.PHASECHK.TRANS64.TRYWAIT P0, [R5+URZ], R4 ;  /* 0x00000004050075a7 */ /* 0x0044e4000800017f */
[----:B---3--:R-:W-:Y:S05]  /*a0b0*/  @!P0 NANOSLEEP.SYNCS 0x989680 ;  /* 0x009896800000895d */ /* 0x008fea0003900000 */
[----:B------:R-:W3:Y:S02]  /*a0c0*/  @!P0 SYNCS.PHASECHK.TRANS64 P0, [R5+URZ], R4 ;  /* 0x00000004050085a7 */ /* 0x000ee4000800007f */
[----:B---3--:R-:W-:Y:S05]  /*a0d0*/  @!P0 BRA `(.L_x_3688) ;  /* 0xfffffffc00f08947 */ /* 0x008fea000383ffff */
[----:B------:R-:W-:Y:S05]  /*a0e0*/  BRA `(.L_x_3706) ;  /* 0xfffffff8007c7947 */ /* 0x000fea000383ffff */
.L_x_3707:
        /* <DEDUP_REMOVED lines=9> */
.L_x_7314:


//--------------------- .text._ZN7cutlass13device_kernelIN5flash11enable_sm90INS1_16FlashAttnBwdSm90INS1_25CollectiveMainloopBwdSm90ILi2ELi2ELi2EN4cute5tupleIJNS5_1CILi1EEES8_S8_EEENS6_IJNS7_ILi80EEENS7_ILi128EEESB_EEENS_10bfloat16_tEfNS_4arch4Sm90ELb0ELb0ELb0ELb0ELb1ELb1ELb0ELb1ELi2ELi1ELi2ELi1ELb0EEENS1_21CollectiveEpilogueBwdISC_SD_SF_Li256ELb0ELb0ELi1EEENS1_19SingleTileSchedulerILb0ELb0ELb0ELi128EEEEEEEEEvNT_6ParamsE --------------------------
	.section	.text._ZN7cutlass13device_kernelIN5flash11enable_sm90INS1_16FlashAttnBwdSm90INS1_25CollectiveMainloopBwdSm90ILi2ELi2ELi2EN4cute5tupleIJNS5_1CILi1EEES8_S8_EEENS6_IJNS7_ILi80EEENS7_ILi128EEESB_EEENS_10bfloat16_tEfNS_4arch4Sm90ELb0ELb0ELb0ELb0ELb1ELb1ELb0ELb1ELi2ELi1ELi2ELi1ELb0EEENS1_21CollectiveEpilogueBwdISC_SD_SF_Li256ELb0ELb0ELi1EEENS1_19SingleTileSchedulerILb0ELb0ELb0ELi128EEEEEEEEEvNT_6ParamsE,"ax",@progbits
	.align	128
.text._ZN7cutlass13device_kernelIN5flash11enable_sm90INS1_16FlashAttnBwdSm90INS1_25CollectiveMainloopBwdSm90ILi2ELi2ELi2EN4cute5tupleIJNS5_1CILi1EEES8_S8_EEENS6_IJNS7_ILi80EEENS7_ILi128EEESB_EEENS_10bfloat16_tEfNS_4arch4Sm90ELb0ELb0ELb0ELb0ELb1ELb1ELb0ELb1ELi2ELi1ELi2ELi1ELb0EEENS1_21CollectiveEpilogueBwdISC_SD_SF_Li256ELb0ELb0ELi1EEENS1_19SingleTileSchedulerILb0ELb0ELb0ELi128EEEEEEEEEvNT_6ParamsE:
        .type           _ZN7cutlass13device_kernelIN5flash11enable_sm90INS1_16FlashAttnBwdSm90INS1_25CollectiveMainloopBwdSm90ILi2ELi2ELi2EN4cute5tupleIJNS5_1CILi1EEES8_S8_EEENS6_IJNS7_ILi80EEENS7_ILi128EEESB_EEENS_10bfloat16_tEfNS_4arch4Sm90ELb0ELb0ELb0ELb0ELb1ELb1ELb0ELb1ELi2ELi1ELi2ELi1ELb0EEENS1_21CollectiveEpilogueBwdISC_SD_SF_Li256ELb0ELb0ELi1EEENS1_19SingleTileSchedulerILb0ELb0ELb0ELi128EEEEEEEEEvNT_6ParamsE,@function
        .size           _ZN7cutlass13device_kernelIN5flash11enable_sm90INS1_16FlashAttnBwdSm90INS1_25CollectiveMainloopBwdSm90ILi2ELi2ELi2EN4cute5tupleIJNS5_1CILi1EEES8_S8_EEENS6_IJNS7_ILi80EEENS7_ILi128EEESB_EEENS_10bfloat16_tEfNS_4arch4Sm90ELb0ELb0ELb0ELb0ELb1ELb1ELb0ELb1ELi2ELi1ELi2ELi1ELb0EEENS1_21CollectiveEpilogueBwdISC_SD_SF_Li256ELb0ELb0ELi1EEENS1_19SingleTileSchedulerILb0ELb0ELb0ELi128EEEEEEEEEvNT_6ParamsE,(.L_x_7315 - _ZN7cutlass13device_kernelIN5flash11enable_sm90INS1_16FlashAttnBwdSm90INS1_25CollectiveMainloopBwdSm90ILi2ELi2ELi2EN4cute5tupleIJNS5_1CILi1EEES8_S8_EEENS6_IJNS7_ILi80EEENS7_ILi128EEESB_EEENS_10bfloat16_tEfNS_4arch4Sm90ELb0ELb0ELb0ELb0ELb1ELb1ELb0ELb1ELi2ELi1ELi2ELi1ELb0EEENS1_21CollectiveEpilogueBwdISC_SD_SF_Li256ELb0ELb0ELi1EEENS1_19SingleTileSchedulerILb0ELb0ELb0ELi128EEEEEEEEEvNT_6ParamsE)
        .other          _ZN7cutlass13device_kernelIN5flash11enable_sm90INS1_16FlashAttnBwdSm90INS1_25CollectiveMainloopBwdSm90ILi2ELi2ELi2EN4cute5tupleIJNS5_1CILi1EEES8_S8_EEENS6_IJNS7_ILi80EEENS7_ILi128EEESB_EEENS_10bfloat16_tEfNS_4arch4Sm90ELb0ELb0ELb0ELb0ELb1ELb1ELb0ELb1ELi2ELi1ELi2ELi1ELb0EEENS1_21CollectiveEpilogueBwdISC_SD_SF_Li256ELb0ELb0ELi1EEENS1_19SingleTileSchedulerILb0ELb0ELb0ELi128EEEEEEEEEvNT_6ParamsE,@"STO_CUDA_ENTRY STV_DEFAULT"
_ZN7cutlass13device_kernelIN5flash11enable_sm90INS1_16FlashAttnBwdSm90INS1_25CollectiveMainloopBwdSm90ILi2ELi2ELi2EN4cute5tupleIJNS5_1CILi1EEES8_S8_EEENS6_IJNS7_ILi80EEENS7_ILi128EEESB_EEENS_10bfloat16_tEfNS_4arch4Sm90ELb0ELb0ELb0ELb0ELb1ELb1ELb0ELb1ELi2ELi1ELi2ELi1ELb0EEENS1_21CollectiveEpilogueBwdISC_SD_SF_Li256ELb0ELb0ELi1EEENS1_19SingleTileSchedulerILb0ELb0ELb0ELi128EEEEEEEEEvNT_6ParamsE:
        /* <DEDUP_REMOVED lines=29> */
.L_x_3709:
[----:B------:R-:W-:Y:S05]  /*01d0*/  BSYNC B0 ;  /* 0x0000000000007941 */ /* 0x000fea0003800000 */
.L_x_3708:
        /* <DEDUP_REMOVED lines=34> */
.L_x_3710:
        /* <DEDUP_REMOVED lines=22> */
.L_x_3711:
        /* <DEDUP_REMOVED lines=8> */
.L_x_3714:
        /* <DEDUP_REMOVED lines=33> */
.L_x_3717:
        /* <DEDUP_REMOVED lines=15> */
.L_x_3716:
        /* <DEDUP_REMOVED lines=23> */
.L_x_3719:
        /* <DEDUP_REMOVED lines=15> */
.L_x_3718:
        /* <DEDUP_REMOVED lines=8> */
.L_x_3807:
        /* <DEDUP_REMOVED lines=15> */
.L_x_3721:
        /* <DEDUP_REMOVED lines=121> */
.L_x_3734:
[----:B------:R-:W2:Y:S01]  /*1440*/  LDL R3, [R1] ;  /* 0x0000000001037983 */ /* 0x000ea20000100800 */
[----:B------:R-:W-:Y:S05]  /*1450*/  YIELD ;  /* 0x0000000000007946 */ /* 0x000fea0003800000 */
[----:B--2---:R-:W-:-:S13]  /*1460*/  ISETP.NE.AND P0, PT, R3, 0x3, PT ;  /* 0x000000030300780c */ /* 0x004fda0003f05270 */
[----:B------:R-:W-:Y:S05]  /*1470*/  @!P0 BRA `(.L_x_3724) ;  /* 0x0000000000048947 */ /* 0x000fea0003800000 */
[----:B------:R-:W-:Y:S01]  /*1480*/  BPT.TRAP 0x1 ;  /* 0x000000040000795c */ /* 0x000fe20000300000 */
.L_x_3724:
        /* <DEDUP_REMOVED lines=8> */
.L_x_3725:
[----:B---3--:R-:W-:Y:S05]  /*1510*/  @P1 BRA `(.L_x_3726) ;  /* 0x0000000000081947 */ /* 0x008fea0003800000 */
[----:B------:R-:W3:Y:S02]  /*1520*/  SYNCS.PHASECHK.TRANS64.TRYWAIT P1, [R3+URZ+0x38810], R152 ;  /* 0x03881098030075a7 */ /* 0x000ee4000802017f */
[----:B---3--:R-:W-:Y:S05]  /*1530*/  @!P1 BRA `(.L_x_3727) ;  /* 0x0000008c00c89947 */ /* 0x008fea0003800000 */
.L_x_3726:
        /* <DEDUP_REMOVED lines=286> */
.L_x_3728:
[----:B------:R1:W1:Y:S01]  /*2720*/  SYNCS.PHASECHK.TRANS64.TRYWAIT P1, [R3+URZ+0x38830], R152 ;  /* 0x03883098030075a7 */ /* 0x000262000802017f */
[----:B------:R-:W-:Y:S05]  /*2730*/  @!P0 BRA `(.L_x_3729) ;  /* 0x0000000000048947 */ /* 0x000fea0003800000 */
[----:B------:R-:W-:Y:S01]  /*2740*/  BPT.TRAP 0x1 ;  /* 0x000000040000795c */ /* 0x000fe20000300000 */
.L_x_3729:
[----:B------:R-:W-:-:S05]  /*2750*/  VIADD R4, R153, 0x24000 ;  /* 0x0002400099047836 */ /* 0x000fca0000000000 */
[----:B------:R-:W-:-:S04]  /*2760*/  SHF.R.U32.HI R4, RZ, 0x4, R4 ;  /* 0x00000004ff047819 */ /* 0x000fc80000011604 */
[----:B------:R-:W-:-:S04]  /*2770*/  LOP3.LUT R4, R4, 0x3fff, RZ, 0xc0, !PT ;  /* 0x00003fff04047812 */ /* 0x000fc800078ec0ff */
[----:B------:R-:W-:Y:S01]  /*2780*/  LOP3.LUT R153, R4, 0x10000, RZ, 0xfc, !PT ;  /* 0x0001000004997812 */ /* 0x000fe200078efcff */
[----:B-1----:R-:W-:Y:S06]  /*2790*/  @P1 BRA `(.L_x_3730) ;  /* 0x0000000000081947 */ /* 0x002fec0003800000 */
[----:B------:R-:W1:Y:S02]  /*27a0*/  SYNCS.PHASECHK.TRANS64.TRYWAIT P1, [R3+URZ+0x38830], R152 ;  /* 0x03883098030075a7 */ /* 0x000e64000802017f */
[----:B-1----:R-:W-:Y:S05]  /*27b0*/  @!P1 BRA `(.L_x_3731) ;  /* 0x0000007c003c9947 */ /* 0x002fea0003800000 */
.L_x_3730:
        /* <DEDUP_REMOVED lines=832> */
.L_x_3732:
        /* <DEDUP_REMOVED lines=56> */
.L_x_3733:
        /* <DEDUP_REMOVED lines=12> */
.L_x_3723:
        /* <DEDUP_REMOVED lines=86> */
.L_x_3735:
        /* <DEDUP_REMOVED lines=19> */
.L_x_3736:
        /* <DEDUP_REMOVED lines=18> */
.L_x_3737:
        /* <DEDUP_REMOVED lines=18> */
.L_x_3738:
        /* <DEDUP_REMOVED lines=155> */
.L_x_3740:
[----:B------:R-:W-:Y:S05]  /*7280*/  BSYNC B0 ;  /* 0x0000000000007941 */ /* 0x000fea0003800000 */
.L_x_3739:
[----:B------:R-:W-:-:S04]  /*7290*/  DEPBAR.LE SB0, 0x0 ;  /* 0x000080000000791a */ /* 0x000fc80000000000 */
[----:B------:R-:W-:Y:S05]  /*72a0*/  BRA `(.L_x_3715) ;  /* 0x0000003000287947 */ /* 0x000fea0003800000 */
.L_x_3713:
        /* <DEDUP_REMOVED lines=37> */
[----:B------:R-:W-:Y:S01]  /*7500*/  IMAD.HI R0, R0, 0x66666667, RZ ;  /* 0x6666666700007827 */ /* 0x000fe200078e02ff */
[----:B------:R-:W-:Y:S02]  /*7510*/  UIMAD UR13, UR13, UR4, URZ ;  /* 0x000000040d0d72a4 */ /* 0x000fe4000f8e023f */
[----:B------:R-:W-:Y:S02]  /*7520*/  UIADD3 UR12, UR7, UR12, URZ ;  /* 0x0000000c070c7290 */ /* 0x000fe4000fffe03f */
[----:B------:R-:W-:Y:S01]  /*7530*/  SHF.R.U32.HI R3, RZ, 0x1f, R0 ;  /* 0x0000001fff037819 */ /* 0x000fe20000011600 */
[----:B------:R-:W-:Y:S01]  /*7540*/  UMOV UR4, URZ ;  /* 0x0000003f00047c82 */ /* 0x000fe20008000000 */
[----:B------:R-:W-:-:S02]  /*7550*/  ULDC.64 UR26, c[0x0][0x208] ;  /* 0x00008200001a7ab9 */ /* 0x000fc40000000a00 */
[----:B------:R-:W-:-:S04]  /*7560*/  LEA.HI.SX32 R2, R0, R3, 0x1b ;  /* 0x0000000300027211 */ /* 0x000fc800078fdaff */
        /* <DEDUP_REMOVED lines=16> */
.L_x_3767:
[----:B------:R-:W-:Y:S01]  /*7670*/  UIMAD UR22, UR13, UR4, URZ ;  /* 0x000000040d1672a4 */ /* 0x000fe2000f8e023f */
[----:B------:R-:W-:Y:S01]  /*7680*/  ISETP.NE.AND P1, PT, R0, RZ, PT ;  /* 0x000000ff0000720c */ /* 0x000fe20003f25270 */
[----:B------:R-:W-:Y:S01]  /*7690*/  ULDC.64 UR8, c[0x0][0x768] ;  /* 0x0001da0000087ab9 */ /* 0x000fe20000000a00 */
[----:B------:R-:W-:Y:S01]  /*76a0*/  UIMAD UR14, UR5, 0x5000, URZ ;  /* 0x00005000050e78a4 */ /* 0x000fe2000f8e023f */
        /* <DEDUP_REMOVED lines=13> */
.L_x_3745:
[----:B------:R-:W2:Y:S04]  /*7780*/  LDG.E.STRONG.GPU R6, desc[UR26][R2.64] ;  /* 0x0000001a02067981 */ /* 0x000ea8000c1ef900 */
[----:B--2---:R-:W-:Y:S01]  /*7790*/  CCTL.IVALL ;  /* 0x00000000ff00798f */ /* 0x004fe20002000000 */
[----:B------:R-:W-:Y:S05]  /*77a0*/  YIELD ;  /* 0x0000000000007946 */ /* 0x000fea0003800000 */
[----:B------:R-:W-:-:S13]  /*77b0*/  ISETP.NE.AND P3, PT, R6, UR28, PT ;  /* 0x0000001c06007c0c */ /* 0x000fda000bf65270 */
[----:B------:R-:W-:Y:S05]  /*77c0*/  @P3 BRA `(.L_x_3745) ;  /* 0xfffffffc00ec3947 */ /* 0x000fea000383ffff */
.L_x_3744:
[----:B------:R-:W-:Y:S05]  /*77d0*/  BSYNC B0 ;  /* 0x0000000000007941 */ /* 0x000fea0003800000 */
.L_x_3743:
[----:B------:R-:W-:-:S03]  /*77e0*/  UMOV UR23, 0xffffffff ;  /* 0xffffffff00177882 */ /* 0x000fc60000000000 */
[----:B------:R-:W-:Y:S05]  /*77f0*/  BRA.DIV UR23, `(.L_x_3746) ;  /* 0x0000002e17407947 */ /* 0x000fea000b800000 */
[----:B------:R-:W-:Y:S01]  /*7800*/  NOP ;  /* 0x0000000000007918 */ /* 0x000fe20000000000 */
.L_x_3810:
[----:B------:R-:W-:Y:S05]  /*7810*/  WARPSYNC.ALL ;  /* 0x0000000000007948 */ /* 0x000fea0003800000 */
[----:B------:R-:W-:Y:S06]  /*7820*/  BAR.SYNC.DEFER_BLOCKING 0xd, 0xa0 ;  /* 0x0342800000007b1d */ /* 0x000fec0000010000 */
[----:B------:R-:W-:Y:S04]  /*7830*/  BSSY B0, `(.L_x_3747) ;  /* 0x0000011000007945 */ /* 0x000fe80003800000 */
[----:B------:R-:W-:Y:S05]  /*7840*/  @!P0 BRA `(.L_x_3748) ;  /* 0x00000000003c8947 */ /* 0x000fea0003800000 */
[----:B------:R-:W1:Y:S01]  /*7850*/  S2UR UR34, SR_CgaCtaId ;  /* 0x00000000002279c3 */ /* 0x000e620000008800 */
[----:B------:R-:W-:Y:S01]  /*7860*/  UIMAD UR23, UR4, 0x2800, URZ ;  /* 0x00002800041778a4 */ /* 0x000fe2000f8e023f */
        /* <DEDUP_REMOVED lines=13> */
.L_x_3748:
[----:B------:R-:W-:Y:S05]  /*7940*/  BSYNC B0 ;  /* 0x0000000000007941 */ /* 0x000fea0003800000 */
.L_x_3747:
        /* <DEDUP_REMOVED lines=13> */
.L_x_3750:
[----:B------:R-:W-:Y:S05]  /*7a20*/  BSYNC B0 ;  /* 0x0000000000007941 */ /* 0x000fea0003800000 */
.L_x_3749:
[----:B------:R-:W-:Y:S06]  /*7a30*/  BAR.ARV 0xa, 0xa0 ;  /* 0x0282800000007b1d */ /* 0x000fec0000002000 */
[----:B------:R-:W-:Y:S04]  /*7a40*/  BSSY B0, `(.L_x_3751) ;  /* 0x0000003000007945 */ /* 0x000fe80003800000 */
[----:B------:R-:W-:Y:S05]  /*7a50*/  @!P0 BRA `(.L_x_3752) ;  /* 0x0000000000048947 */ /* 0x000fea0003800000 */
[----:B------:R-:W-:-:S04]  /*7a60*/  DEPBAR.LE SB0, 0x0 ;  /* 0x000080000000791a */ /* 0x000fc80000000000 */
.L_x_3752:
[----:B------:R-:W-:Y:S05]  /*7a70*/  BSYNC B0 ;  /* 0x0000000000007941 */ /* 0x000fea0003800000 */
.L_x_3751:
        /* <DEDUP_REMOVED lines=19> */
.L_x_3754:
[----:B------:R-:W-:Y:S05]  /*7bb0*/  BSYNC B0 ;  /* 0x0000000000007941 */ /* 0x000fea0003800000 */
.L_x_3753:
        /* <DEDUP_REMOVED lines=9> */
.L_x_3757:
[----:B------:R-:W2:Y:S04]  /*7c50*/  LDG.E.STRONG.GPU R6, desc[UR26][R2.64] ;  /* 0x0000001a02067981 */ /* 0x000ea8000c1ef900 */
[----:B--2---:R-:W-:Y:S01]  /*7c60*/  CCTL.IVALL ;  /* 0x00000000ff00798f */ /* 0x004fe20002000000 */
[----:B------:R-:W-:Y:S05]  /*7c70*/  YIELD ;  /* 0x0000000000007946 */ /* 0x000fea0003800000 */
[----:B------:R-:W-:-:S13]  /*7c80*/  ISETP.NE.AND P3, PT, R6, UR28, PT ;  /* 0x0000001c06007c0c */ /* 0x000fda000bf65270 */
[----:B------:R-:W-:Y:S05]  /*7c90*/  @P3 BRA `(.L_x_3757) ;  /* 0xfffffffc00ec3947 */ /* 0x000fea000383ffff */
.L_x_3756:
[----:B------:R-:W-:Y:S05]  /*7ca0*/  BSYNC B0 ;  /* 0x0000000000007941 */ /* 0x000fea0003800000 */
.L_x_3755:
[----:B------:R-:W-:-:S03]  /*7cb0*/  UMOV UR8, 0xffffffff ;  /* 0xffffffff00087882 */ /* 0x000fc60000000000 */
[----:B------:R-:W-:Y:S05]  /*7cc0*/  BRA.DIV UR8, `(.L_x_3758) ;  /* 0x0000002a08287947 */ /* 0x000fea000b800000 */
[----:B------:R-:W-:Y:S01]  /*7cd0*/  NOP ;  /* 0x0000000000007918 */ /* 0x000fe20000000000 */
.L_x_3813:
        /* <DEDUP_REMOVED lines=13> */
.L_x_3760:
[----:B------:R-:W-:Y:S05]  /*7db0*/  BSYNC B0 ;  /* 0x0000000000007941 */ /* 0x000fea0003800000 */
.L_x_3759:
        /* <DEDUP_REMOVED lines=13> */
.L_x_3762:
[----:B------:R-:W-:Y:S05]  /*7e90*/  BSYNC B0 ;  /* 0x0000000000007941 */ /* 0x000fea0003800000 */
.L_x_3761:
[----:B------:R-:W-:Y:S06]  /*7ea0*/  BAR.ARV 0xa, 0xa0 ;  /* 0x0282800000007b1d */ /* 0x000fec0000002000 */
[----:B------:R-:W-:Y:S04]  /*7eb0*/  BSSY B0, `(.L_x_3763) ;  /* 0x0000003000007945 */ /* 0x000fe80003800000 */
[----:B------:R-:W-:Y:S05]  /*7ec0*/  @!P0 BRA `(.L_x_3764) ;  /* 0x0000000000048947 */ /* 0x000fea0003800000 */
[----:B------:R-:W-:-:S04]  /*7ed0*/  DEPBAR.LE SB0, 0x0 ;  /* 0x000080000000791a */ /* 0x000fc80000000000 */
.L_x_3764:
[----:B------:R-:W-:Y:S05]  /*7ee0*/  BSYNC B0 ;  /* 0x0000000000007941 */ /* 0x000fea0003800000 */
.L_x_3763:
        /* <DEDUP_REMOVED lines=19> */
.L_x_3766:
[----:B------:R-:W-:Y:S05]  /*8020*/  BSYNC B0 ;  /* 0x0000000000007941 */ /* 0x000fea0003800000 */
.L_x_3765:
[----:B------:R-:W-:Y:S02]  /*8030*/  UIADD3 UR4, UR4, 0x2, URZ ;  /* 0x0000000204047890 */ /* 0x000fe4000fffe03f */
[----:B------:R-:W-:Y:S01]  /*8040*/  UIADD3 UR5, UR5, 0x1, URZ ;  /* 0x0000000105057890 */ /* 0x000fe2000fffe03f */
[----:B------:R-:W-:Y:S11]  /*8050*/  @P2 BRA `(.L_x_3767) ;  /* 0xfffffff400842947 */ /* 0x000ff6000383ffff */
.L_x_3742:
        /* <DEDUP_REMOVED lines=13> */
.L_x_3770:
[----:B------:R-:W2:Y:S04]  /*8130*/  LDG.E.STRONG.GPU R0, desc[UR26][R2.64] ;  /* 0x0000001a02007981 */ /* 0x000ea8000c1ef900 */
[----:B--2---:R-:W-:Y:S01]  /*8140*/  CCTL.IVALL ;  /* 0x00000000ff00798f */ /* 0x004fe20002000000 */
[----:B------:R-:W-:Y:S05]  /*8150*/  YIELD ;  /* 0x0000000000007946 */ /* 0x000fea0003800000 */
[----:B------:R-:W-:-:S13]  /*8160*/  ISETP.NE.AND P2, PT, R0, UR28, PT ;  /* 0x0000001c00007c0c */ /* 0x000fda000bf45270 */
[----:B------:R-:W-:Y:S05]  /*8170*/  @P2 BRA `(.L_x_3770) ;  /* 0xfffffffc00ec2947 */ /* 0x000fea000383ffff */
.L_x_3769:
[----:B------:R-:W-:Y:S05]  /*8180*/  BSYNC B0 ;  /* 0x0000000000007941 */ /* 0x000fea0003800000 */
.L_x_3768:
[----:B------:R-:W-:-:S03]  /*8190*/  UMOV UR5, 0xffffffff ;  /* 0xffffffff00057882 */ /* 0x000fc60000000000 */
[----:B------:R-:W-:Y:S05]  /*81a0*/  BRA.DIV UR5, `(.L_x_3771) ;  /* 0x00000026050c7947 */ /* 0x000fea000b800000 */
[----:B------:R-:W-:Y:S01]  /*81b0*/  NOP ;  /* 0x0000000000007918 */ /* 0x000fe20000000000 */
.L_x_3816:
[----:B------:R-:W-:Y:S01]  /*81c0*/  IMAD.U32 R6, RZ, RZ, UR4 ;  /* 0x00000004ff067e24 */ /* 0x000fe2000f8e00ff */
[----:B------:R-:W-:Y:S05]  /*81d0*/  WARPSYNC.ALL ;  /* 0x0000000000007948 */ /* 0x000fea0003800000 */
[----:B------:R-:W-:Y:S01]  /*81e0*/  BAR.SYNC.DEFER_BLOCKING 0xd, 0xa0 ;  /* 0x0342800000007b1d */ /* 0x000fe20000010000 */
[----:B------:R-:W-:-:S05]  /*81f0*/  IMAD R6, R6, 0x2800, RZ ;  /* 0x0000280006067824 */ /* 0x000fca00078e02ff */
        /* <DEDUP_REMOVED lines=18> */
.L_x_3773:
[----:B------:R-:W-:Y:S05]  /*8320*/  BSYNC B0 ;  /* 0x0000000000007941 */ /* 0x000fea0003800000 */
.L_x_3772:
        /* <DEDUP_REMOVED lines=20> */
.L_x_3775:
[----:B------:R-:W-:Y:S05]  /*8470*/  BSYNC B0 ;  /* 0x0000000000007941 */ /* 0x000fea0003800000 */
.L_x_3774:
[----:B------:R-:W-:Y:S06]  /*8480*/  BAR.ARV 0xa, 0xa0 ;  /* 0x0282800000007b1d */ /* 0x000fec0000002000 */
[----:B------:R-:W-:Y:S04]  /*8490*/  BSSY B0, `(.L_x_3776) ;  /* 0x0000003000007945 */ /* 0x000fe80003800000 */
[----:B------:R-:W-:Y:S05]  /*84a0*/  @!P0 BRA `(.L_x_3777) ;  /* 0x0000000000048947 */ /* 0x000fea0003800000 */
[----:B------:R-:W-:-:S04]  /*84b0*/  DEPBAR.LE SB0, 0x0 ;  /* 0x000080000000791a */ /* 0x000fc80000000000 */
.L_x_3777:
[----:B------:R-:W-:Y:S05]  /*84c0*/  BSYNC B0 ;  /* 0x0000000000007941 */ /* 0x000fea0003800000 */
.L_x_3776:
        /* <DEDUP_REMOVED lines=19> */
.L_x_3741:
        /* <DEDUP_REMOVED lines=55> */
.L_x_3817:
        /* <DEDUP_REMOVED lines=10> */
.L_x_3781:
        /* <DEDUP_REMOVED lines=84> */
.L_x_3792:
[----:B------:R-:W-:-:S04]  /*8f50*/  SHF.L.U32 R21, R18, 0x1f, RZ ;  /* 0x0000001f12157819 */ /* 0x000fc800000006ff */
[----:B-1----:R-:W1:Y:S02]  /*8f60*/  SYNCS.PHASECHK.TRANS64.TRYWAIT P1, [R20+URZ+0x38840], R21 ;  /* 0x03884015140075a7 */ /* 0x002e64000802017f */
[----:B-12---:R-:W-:Y:S05]  /*8f70*/  @!P1 BRA `(.L_x_3784) ;  /* 0x0000001400c89947 */ /* 0x006fea0003800000 */
.L_x_3818:
[----:B------:R-:W-:Y:S05]  /*8f80*/  @P0 BRA `(.L_x_3785) ;  /* 0x0000000000140947 */ /* 0x000fea0003800000 */
[----:B------:R-:W-:Y:S01]  /*8f90*/  ISETP.NE.AND P1, PT, R12, RZ, PT ;  /* 0x000000ff0c00720c */ /* 0x000fe20003f25270 */
[----:B------:R-:W-:-:S04]  /*8fa0*/  IMAD.MOV.U32 R3, RZ, RZ, 0x5140 ;  /* 0x00005140ff037424 */ /* 0x000fc800078e00ff */
[----:B------:R2:W-:Y:S08]  /*8fb0*/  SYNCS.ARRIVE.TRANS64 RZ, [R20+URZ+0x38830], R3 ;  /* 0x0388300314ff79a7 */ /* 0x0005f0000800003f */
[----:B------:R-:W-:Y:S05]  /*8fc0*/  @!P1 BRA `(.L_x_3785) ;  /* 0x0000000000049947 */ /* 0x000fea0003800000 */
[----:B------:R-:W-:Y:S01]  /*8fd0*/  BPT.TRAP 0x1 ;  /* 0x000000040000795c */ /* 0x000fe20000300000 */
.L_x_3785:
        /* <DEDUP_REMOVED lines=36> */
.L_x_3819:
[----:B------:R-:W-:Y:S05]  /*9220*/  @P0 BRA `(.L_x_3787) ;  /* 0x0000000000140947 */ /* 0x000fea0003800000 */
[----:B------:R-:W-:Y:S01]  /*9230*/  ISETP.NE.AND P1, PT, R12, RZ, PT ;  /* 0x000000ff0c00720c */ /* 0x000fe20003f25270 */
[----:B------:R-:W-:-:S04]  /*9240*/  IMAD.MOV.U32 R0, RZ, RZ, 0x5140 ;  /* 0x00005140ff007424 */ /* 0x000fc800078e00ff */
[----:B------:R4:W-:Y:S08]  /*9250*/  SYNCS.ARRIVE.TRANS64 RZ, [R20+URZ+0x38818], R0 ;  /* 0x0388180014ff79a7 */ /* 0x0009f0000800003f */
[----:B------:R-:W-:Y:S05]  /*9260*/  @!P1 BRA `(.L_x_3787) ;  /* 0x0000000000049947 */ /* 0x000fea0003800000 */
[----:B------:R-:W-:Y:S01]  /*9270*/  BPT.TRAP 0x1 ;  /* 0x000000040000795c */ /* 0x000fe20000300000 */
.L_x_3787:
        /* <DEDUP_REMOVED lines=27> */
.L_x_3820:
        /* <DEDUP_REMOVED lines=9> */
.L_x_3789:
        /* <DEDUP_REMOVED lines=31> */
.L_x_3822:
[----:B------:R-:W-:Y:S05]  /*96b0*/  @P0 BRA `(.L_x_3791) ;  /* 0x0000000000140947 */ /* 0x000fea0003800000 */
[----:B------:R-:W-:Y:S01]  /*96c0*/  ISETP.NE.AND P1, PT, R12, RZ, PT ;  /* 0x000000ff0c00720c */ /* 0x000fe20003f25270 */
[----:B-1----:R-:W-:-:S04]  /*96d0*/  IMAD.MOV.U32 R5, RZ, RZ, 0x5140 ;  /* 0x00005140ff057424 */ /* 0x002fc800078e00ff */
[----:B------:R2:W-:Y:S08]  /*96e0*/  SYNCS.ARRIVE.TRANS64 RZ, [R20+URZ+0x38810], R5 ;  /* 0x0388100514ff79a7 */ /* 0x0005f0000800003f */
[----:B------:R-:W-:Y:S05]  /*96f0*/  @!P1 BRA `(.L_x_3791) ;  /* 0x0000000000049947 */ /* 0x000fea0003800000 */
[----:B------:R-:W-:Y:S01]  /*9700*/  BPT.TRAP 0x1 ;  /* 0x000000040000795c */ /* 0x000fe20000300000 */
.L_x_3791:
        /* <DEDUP_REMOVED lines=28> */
.L_x_3783:
[----:B------:R-:W-:-:S13]  /*98d0*/  ISETP.NE.AND P1, PT, R10, RZ, PT ;  /* 0x000000ff0a00720c */ /* 0x000fda0003f25270 */
[----:B------:R-:W-:Y:S05]  /*98e0*/  @!P1 BRA `(.L_x_3782) ;  /* 0x0000000400289947 */ /* 0x000fea0003800000 */
[----:B------:R-:W-:-:S04]  /*98f0*/  SHF.L.U32 R9, R18, 0x1f, RZ ;  /* 0x0000001f12097819 */ /* 0x000fc800000006ff */
[----:B------:R-:W3:Y:S02]  /*9900*/  SYNCS.PHASECHK.TRANS64.TRYWAIT P1, [R20+URZ+0x38840], R9 ;  /* 0x03884009140075a7 */ /* 0x000ee4000802017f */
[----:B---3--:R-:W-:Y:S05]  /*9910*/  @!P1 BRA `(.L_x_3793) ;  /* 0x0000000c00b49947 */ /* 0x008fea0003800000 */
.L_x_3823:
[----:B------:R-:W-:Y:S05]  /*9920*/  @P0 BRA `(.L_x_3794) ;  /* 0x0000000000140947 */ /* 0x000fea0003800000 */
[----:B------:R-:W-:Y:S01]  /*9930*/  ISETP.NE.AND P1, PT, R12, RZ, PT ;  /* 0x000000ff0c00720c */ /* 0x000fe20003f25270 */
[----:B-12---:R-:W-:-:S04]  /*9940*/  IMAD.MOV.U32 R5, RZ, RZ, 0x5140 ;  /* 0x00005140ff057424 */ /* 0x006fc800078e00ff */
[----:B------:R4:W-:Y:S08]  /*9950*/  SYNCS.ARRIVE.TRANS64 RZ, [R20+URZ+0x38830], R5 ;  /* 0x0388300514ff79a7 */ /* 0x0009f0000800003f */
[----:B------:R-:W-:Y:S05]  /*9960*/  @!P1 BRA `(.L_x_3794) ;  /* 0x0000000000049947 */ /* 0x000fea0003800000 */
[----:B------:R-:W-:Y:S01]  /*9970*/  BPT.TRAP 0x1 ;  /* 0x000000040000795c */ /* 0x000fe20000300000 */
.L_x_3794:
        /* <DEDUP_REMOVED lines=33> */
.L_x_3824:
[----:B------:R-:W-:Y:S05]  /*9b90*/  @P0 BRA `(.L_x_3796) ;  /* 0x0000000000140947 */ /* 0x000fea0003800000 */
[----:B------:R-:W-:Y:S01]  /*9ba0*/  ISETP.NE.AND P0, PT, R12, RZ, PT ;  /* 0x000000ff0c00720c */ /* 0x000fe20003f05270 */
[----:B------:R-:W-:-:S04]  /*9bb0*/  IMAD.MOV.U32 R5, RZ, RZ, 0x5140 ;  /* 0x00005140ff057424 */ /* 0x000fc800078e00ff */
[----:B------:R2:W-:Y:S08]  /*9bc0*/  SYNCS.ARRIVE.TRANS64 RZ, [R20+URZ+0x38818], R5 ;  /* 0x0388180514ff79a7 */ /* 0x0005f0000800003f */
[----:B------:R-:W-:Y:S05]  /*9bd0*/  @!P0 BRA `(.L_x_3796) ;  /* 0x0000000000048947 */ /* 0x000fea0003800000 */
[----:B------:R-:W-:Y:S01]  /*9be0*/  BPT.TRAP 0x1 ;  /* 0x000000040000795c */ /* 0x000fe20000300000 */
.L_x_3796:
        /* <DEDUP_REMOVED lines=26> */
.L_x_3782:
[----:B------:R-:W-:Y:S01]  /*9d90*/  IMAD R4, R13, 0x8, R20 ;  /* 0x000000080d047824 */ /* 0x000fe200078e0214 */
[----:B------:R-:W-:Y:S01]  /*9da0*/  SHF.L.U32 R3, R18, 0x1f, RZ ;  /* 0x0000001f12037819 */ /* 0x000fe200000006ff */
[----:B------:R-:W4:Y:S03]  /*9db0*/  S2R R2, SR_TID.X ;  /* 0x0000000000027919 */ /* 0x000f260000002100 */
[----:B------:R-:W5:Y:S01]  /*9dc0*/  SYNCS.PHASECHK.TRANS64.TRYWAIT P0, [R4+URZ+0x38840], R3 ;  /* 0x03884003040075a7 */ /* 0x000f62000800017f */
[----:B----4-:R-:W-:-:S04]  /*9dd0*/  LOP3.LUT R2, R2, 0x7f, RZ, 0xc0, !PT ;  /* 0x0000007f02027812 */ /* 0x010fc800078ec0ff */
[----:B------:R-:W-:Y:S01]  /*9de0*/  ISETP.NE.AND P1, PT, R2, RZ, PT ;  /* 0x000000ff0200720c */ /* 0x000fe20003f25270 */
[----:B-----5:R-:W-:-:S12]  /*9df0*/  @!P0 BRA `(.L_x_3797) ;  /* 0x0000000800a48947 */ /* 0x020fd80003800000 */
.L_x_3825:
[----:B------:R-:W-:Y:S05]  /*9e00*/  @P1 BRA `(.L_x_3798) ;  /* 0x0000000000181947 */ /* 0x000fea0003800000 */
[----:B------:R-:W5:Y:S01]  /*9e10*/  S2R R2, SR_TID.X ;  /* 0x0000000000027919 */ /* 0x000f620000002100 */
[----:B----4-:R-:W-:-:S04]  /*9e20*/  IMAD.MOV.U32 R3, RZ, RZ, 0x5140 ;  /* 0x00005140ff037424 */ /* 0x010fc800078e00ff */
[----:B------:R4:W-:Y:S01]  /*9e30*/  SYNCS.ARRIVE.TRANS64 RZ, [R4+URZ+0x38830], R3 ;  /* 0x0388300304ff79a7 */ /* 0x0009e2000800003f */
[----:B-----5:R-:W-:-:S13]  /*9e40*/  LOP3.LUT P0, RZ, R2, 0x1f, RZ, 0xc0, !PT ;  /* 0x0000001f02ff7812 */ /* 0x020fda000780c0ff */
[----:B----4-:R-:W-:Y:S05]  /*9e50*/  @!P0 BRA `(.L_x_3798) ;  /* 0x0000000000048947 */ /* 0x010fea0003800000 */
[----:B------:R-:W-:Y:S01]  /*9e60*/  BPT.TRAP 0x1 ;  /* 0x000000040000795c */ /* 0x000fe20000300000 */
.L_x_3798:
        /* <DEDUP_REMOVED lines=40> */
.L_x_3779:
[----:B------:R-:W-:Y:S05]  /*a0f0*/  BSYNC B0 ;  /* 0x0000000000007941 */ /* 0x000fea0003800000 */
.L_x_3778:
[----:B------:R-:W-:-:S03]  /*a100*/  UMOV UR6, 0xffffffff ;  /* 0xffffffff00067882 */ /* 0x000fc60000000000 */
[----:B------:R-:W-:Y:S05]  /*a110*/  BRA.DIV UR6, `(.L_x_3799) ;  /* 0x0000000606f07947 */ /* 0x000fea000b800000 */
[----:B------:R-:W-:-:S13]  /*a120*/  ELECT P0, URZ, PT ;  /* 0x00000000003f782f */ /* 0x000fda0003800000 */
.L_x_3828:
[----:B------:R-:W-:Y:S05]  /*a130*/  @!P0 BRA `(.L_x_3715) ;  /* 0x0000000000848947 */ /* 0x000fea0003800000 */
[----:B------:R-:W2:Y:S02]  /*a140*/  LDL.LU R2, [R1] ;  /* 0x0000000001027983 */ /* 0x000ea40000300800 */
[----:B--2---:R-:W-:-:S04]  /*a150*/  LOP3.LUT R2, R2, 0x2, RZ, 0xfc, !PT ;  /* 0x0000000202027812 */ /* 0x004fc800078efcff */
[----:B------:R-:W-:-:S13]  /*a160*/  ISETP.NE.AND P0, PT, R2, 0x3, PT ;  /* 0x000000030200780c */ /* 0x000fda0003f05270 */
[----:B------:R-:W-:Y:S05]  /*a170*/  @!P0 BRA `(.L_x_3800) ;  /* 0x0000000000048947 */ /* 0x000fea0003800000 */
[----:B------:R-:W-:Y:S01]  /*a180*/  BPT.TRAP 0x1 ;  /* 0x000000040000795c */ /* 0x000fe20000300000 */
.L_x_3800:
        /* <DEDUP_REMOVED lines=15> */
.L_x_3829:
[----:B------:R-:W2:Y:S02]  /*a280*/  SYNCS.PHASECHK.TRANS64.TRYWAIT P1, [R3+URZ], R2 ;  /* 0x00000002030075a7 */ /* 0x000ea4000802017f */
[----:B--2---:R-:W-:Y:S05]  /*a290*/  @!P1 BRA `(.L_x_3802) ;  /* 0x0000000400c89947 */ /* 0x004fea0003800000 */
.L_x_3830:
[----:B------:R-:W-:Y:S05]  /*a2a0*/  @!P0 BRA `(.L_x_3803) ;  /* 0x0000000000048947 */ /* 0x000fea0003800000 */
[----:B------:R-:W-:Y:S01]  /*a2b0*/  BPT.TRAP 0x1 ;  /* 0x000000040000795c */ /* 0x000fe20000300000 */
.L_x_3803:
[----:B--2---:R-:W-:-:S04]  /*a2c0*/  VIADD R3, R8, 0x38840 ;  /* 0x0003884008037836 */ /* 0x004fc80000000000 */
[----:B------:R-:W-:-:S04]  /*a2d0*/  IMAD R5, R0, 0x8, R3 ;  /* 0x0000000800057824 */ /* 0x000fc800078e0203 */
[----:B------:R-:W2:Y:S02]  /*a2e0*/  SYNCS.PHASECHK.TRANS64.TRYWAIT P0, [R5+URZ], R4 ;  /* 0x00000004050075a7 */ /* 0x000ea4000800017f */
[----:B--2---:R-:W-:Y:S05]  /*a2f0*/  @!P0 BRA `(.L_x_3804) ;  /* 0x0000000400c48947 */ /* 0x004fea0003800000 */
.L_x_3831:
[----:B------:R-:W-:-:S07]  /*a300*/  IMAD R3, R6, 0x8, R3 ;  /* 0x0000000806037824 */ /* 0x000fce00078e0203 */
.L_x_3805:
[----:B---3--:R3:W4:Y:S02]  /*a310*/  SYNCS.PHASECHK.TRANS64.TRYWAIT P0, [R3+URZ], R2 ;  /* 0x00000002030075a7 */ /* 0x008724000800017f */
[----:B----4-:R-:W-:Y:S05]  /*a320*/  @!P0 NANOSLEEP.SYNCS 0x989680 ;  /* 0x009896800000895d */ /* 0x010fea0003900000 */
[----:B------:R-:W4:Y:S02]  /*a330*/  @!P0 SYNCS.PHASECHK.TRANS64 P0, [R3+URZ], R2 ;  /* 0x00000002030085a7 */ /* 0x000f24000800007f */
[----:B----4-:R-:W-:Y:S05]  /*a340*/  @!P0 BRA `(.L_x_3805) ;  /* 0xfffffffc00f08947 */ /* 0x010fea000383ffff */
.L_x_3715:
[----:B------:R-:W-:Y:S05]  /*a350*/  BSYNC B6 ;  /* 0x0000000000067941 */ /* 0x000fea0003800000 */
.L_x_3712:
[----:B------:R-:W-:Y:S05]  /*a360*/  EXIT ;  /* 0x000000000000794d */ /* 0x000fea0003800000 */
.L_x_3720:
[----:B------:R-:W-:Y:S02]  /*a370*/  IMAD.MOV.U32 R12, RZ, RZ, RZ ;  /* 0x000000ffff0c7224 */ /* 0x000fe400078e00ff */
[----:B------:R-:W-:Y:S02]  /*a380*/  IMAD.MOV.U32 R11, RZ, RZ, 0x1f ;  /* 0x0000001fff0b7424 */ /* 0x000fe400078e00ff */
[----:B------:R-:W-:-:S07]  /*a390*/  IMAD.MOV.U32 R15, RZ, RZ, -0x1 ;  /* 0xffffffffff0f7424 */ /* 0x000fce00078e00ff */
[----:B------:R-:W-:Y:S05]  /*a3a0*/  WARPSYNC.COLLECTIVE R15, `(.L_x_3806) ;  /* 0x000000000f087348 */ /* 0x000fea0003c00000 */
[----:B------:R1:W2:Y:S02]  /*a3b0*/  SHFL.IDX P6, R14, R13, R12, R11 ;  /* 0x0000000c0d0e7389 */ /* 0x0002a400000c000b */
[----:B-12---:R-:W-:Y:S01]  /*a3c0*/  ENDCOLLECTIVE ;  /* 0x000000000000791b */ /* 0x006fe20003800000 */
.L_x_3806:
[----:B------:R-:W-:Y:S05]  /*a3d0*/  BRA `(.L_x_3807) ;  /* 0xffffff6400f87947 */ /* 0x000fea000383ffff */
.L_x_3722:
        /* <DEDUP_REMOVED lines=8> */
.L_x_3727:
[----:B---3--:R3:W4:Y:S02]  /*a460*/  SYNCS.PHASECHK.TRANS64.TRYWAIT P1, [R3+URZ+0x38810], R152 ;  /* 0x03881098030075a7 */ /* 0x008724000802017f */
[----:B----4-:R-:W-:Y:S05]  /*a470*/  @!P1 NANOSLEEP.SYNCS 0x989680 ;  /* 0x009896800000995d */ /* 0x010fea0003900000 */
[----:B------:R-:W4:Y:S02]  /*a480*/  @!P1 SYNCS.PHASECHK.TRANS64 P1, [R3+URZ+0x38810], R152 ;  /* 0x03881098030095a7 */ /* 0x000f24000802007f */
[----:B----4-:R-:W-:Y:S05]  /*a490*/  @!P1 BRA `(.L_x_3727) ;  /* 0xfffffffc00f09947 */ /* 0x010fea000383ffff */
[----:B------:R-:W-:Y:S05]  /*a4a0*/  BRA `(.L_x_3726) ;  /* 0xffffff7000247947 */ /* 0x000fea000383ffff */
.L_x_3731:
[----:B------:R1:W1:Y:S02]  /*a4b0*/  SYNCS.PHASECHK.TRANS64.TRYWAIT P1, [R3+URZ+0x38830], R152 ;  /* 0x03883098030075a7 */ /* 0x000264000802017f */
[----:B-1----:R-:W-:Y:S05]  /*a4c0*/  @!P1 NANOSLEEP.SYNCS 0x989680 ;  /* 0x009896800000995d */ /* 0x002fea0003900000 */
[----:B------:R-:W1:Y:S02]  /*a4d0*/  @!P1 SYNCS.PHASECHK.TRANS64 P1, [R3+URZ+0x38830], R152 ;  /* 0x03883098030095a7 */ /* 0x000e64000802007f */
[----:B-1----:R-:W-:Y:S05]  /*a4e0*/  @!P1 BRA `(.L_x_3731) ;  /* 0xfffffffc00f09947 */ /* 0x002fea000383ffff */
[----:B------:R-:W-:Y:S05]  /*a4f0*/  BRA `(.L_x_3730) ;  /* 0xffffff8000b07947 */ /* 0x000fea000383ffff */
.L_x_3746:
[----:B------:R-:W-:Y:S01]  /*a500*/  BSSY B0, `(.L_x_3808) ;  /* 0x0000005000007945 */ /* 0x000fe20003800000 */
[----:B------:R-:W-:-:S07]  /*a510*/  IMAD.MOV.U32 R15, RZ, RZ, -0x1 ;  /* 0xffffffffff0f7424 */ /* 0x000fce00078e00ff */
[----:B------:R-:W-:Y:S05]  /*a520*/  WARPSYNC.COLLECTIVE R15, `(.L_x_3809) ;  /* 0x000000000f087348 */ /* 0x000fea0003c00000 */
[----:B------:R-:W-:Y:S01]  /*a530*/  NOP ;  /* 0x0000000000007918 */ /* 0x000fe20000000000 */
[----:B------:R-:W-:Y:S01]  /*a540*/  ENDCOLLECTIVE ;  /* 0x000000000000791b */ /* 0x000fe20003800000 */
.L_x_3809:
[----:B------:R-:W-:Y:S05]  /*a550*/  BSYNC B0 ;  /* 0x0000000000007941 */ /* 0x000fea0003800000 */
.L_x_3808:
[----:B------:R-:W-:Y:S05]  /*a560*/  BRA `(.L_x_3810) ;  /* 0xffffffd000a87947 */ /* 0x000fea000383ffff */
.L_x_3758:
[----:B------:R-:W-:Y:S01]  /*a570*/  BSSY B0, `(.L_x_3811) ;  /* 0x0000005000007945 */ /* 0x000fe20003800000 */
[----:B------:R-:W-:-:S07]  /*a580*/  IMAD.MOV.U32 R15, RZ, RZ, -0x1 ;  /* 0xffffffffff0f7424 */ /* 0x000fce00078e00ff */
[----:B------:R-:W-:Y:S05]  /*a590*/  WARPSYNC.COLLECTIVE R15, `(.L_x_3812) ;  /* 0x000000000f087348 */ /* 0x000fea0003c00000 */
[----:B------:R-:W-:Y:S01]  /*a5a0*/  NOP ;  /* 0x0000000000007918 */ /* 0x000fe20000000000 */
[----:B------:R-:W-:Y:S01]  /*a5b0*/  ENDCOLLECTIVE ;  /* 0x000000000000791b */ /* 0x000fe20003800000 */
.L_x_3812:
[----:B------:R-:W-:Y:S05]  /*a5c0*/  BSYNC B0 ;  /* 0x0000000000007941 */ /* 0x000fea0003800000 */
.L_x_3811:
[----:B------:R-:W-:Y:S05]  /*a5d0*/  BRA `(.L_x_3813) ;  /* 0xffffffd400c07947 */ /* 0x000fea000383ffff */
.L_x_3771:
[----:B------:R-:W-:Y:S01]  /*a5e0*/  BSSY B0, `(.L_x_3814) ;  /* 0x0000005000007945 */ /* 0x000fe20003800000 */
[----:B------:R-:W-:-:S07]  /*a5f0*/  IMAD.MOV.U32 R15, RZ, RZ, -0x1 ;  /* 0xffffffffff0f7424 */ /* 0x000fce00078e00ff */
[----:B------:R-:W-:Y:S05]  /*a600*/  WARPSYNC.COLLECTIVE R15, `(.L_x_3815) ;  /* 0x000000000f087348 */ /* 0x000fea0003c00000 */
[----:B------:R-:W-:Y:S01]  /*a610*/  NOP ;  /* 0x0000000000007918 */ /* 0x000fe20000000000 */
[----:B------:R-:W-:Y:S01]  /*a620*/  ENDCOLLECTIVE ;  /* 0x000000000000791b */ /* 0x000fe20003800000 */
.L_x_3815:
[----:B------:R-:W-:Y:S05]  /*a630*/  BSYNC B0 ;  /* 0x0000000000007941 */ /* 0x000fea0003800000 */
.L_x_3814:
[----:B------:R-:W-:Y:S05]  /*a640*/  BRA `(.L_x_3816) ;  /* 0xffffffd800dc7947 */ /* 0x000fea000383ffff */
.L_x_3780:
[----:B-1----:R1:W2:Y:S02]  /*a650*/  SYNCS.PHASECHK.TRANS64.TRYWAIT P1, [R20+URZ+0x38820], R3 ;  /* 0x03882003140075a7 */ /* 0x0022a4000802017f */
[----:B--2---:R-:W-:Y:S05]  /*a660*/  @!P1 NANOSLEEP.SYNCS 0x989680 ;  /* 0x009896800000995d */ /* 0x004fea0003900000 */
[----:B------:R-:W2:Y:S02]  /*a670*/  @!P1 SYNCS.PHASECHK.TRANS64 P1, [R20+URZ+0x38820], R3 ;  /* 0x03882003140095a7 */ /* 0x000ea4000802007f */
[----:B--2---:R-:W-:Y:S05]  /*a680*/  @!P1 BRA `(.L_x_3780) ;  /* 0xfffffffc00f09947 */ /* 0x004fea000383ffff */
[----:B------:R-:W-:Y:S05]  /*a690*/  BRA `(.L_x_3817) ;  /* 0xffffffe000b47947 */ /* 0x000fea000383ffff */
.L_x_3784:
[----:B-1----:R1:W2:Y:S02]  /*a6a0*/  SYNCS.PHASECHK.TRANS64.TRYWAIT P1, [R20+URZ+0x38840], R21 ;  /* 0x03884015140075a7 */ /* 0x0022a4000802017f */
[----:B--2---:R-:W-:Y:S05]  /*a6b0*/  @!P1 NANOSLEEP.SYNCS 0x989680 ;  /* 0x009896800000995d */ /* 0x004fea0003900000 */
[----:B------:R-:W2:Y:S02]  /*a6c0*/  @!P1 SYNCS.PHASECHK.TRANS64 P1, [R20+URZ+0x38840], R21 ;  /* 0x03884015140095a7 */ /* 0x000ea4000802007f */
[----:B--2---:R-:W-:Y:S05]  /*a6d0*/  @!P1 BRA `(.L_x_3784) ;  /* 0xfffffffc00f09947 */ /* 0x004fea000383ffff */
[----:B------:R-:W-:Y:S05]  /*a6e0*/  BRA `(.L_x_3818) ;  /* 0xffffffe800247947 */ /* 0x000fea000383ffff */
.L_x_3786:
[----:B---3--:R3:W4:Y:S02]  /*a6f0*/  SYNCS.PHASECHK.TRANS64.TRYWAIT P1, [R20+URZ+0x38828], R21 ;  /* 0x03882815140075a7 */ /* 0x008724000802017f */
[----:B----4-:R-:W-:Y:S05]  /*a700*/  @!P1 NANOSLEEP.SYNCS 0x989680 ;  /* 0x009896800000995d */ /* 0x010fea0003900000 */
[----:B------:R-:W4:Y:S02]  /*a710*/  @!P1 SYNCS.PHASECHK.TRANS64 P1, [R20+URZ+0x38828], R21 ;  /* 0x03882815140095a7 */ /* 0x000f24000802007f */
[----:B----4-:R-:W-:Y:S05]  /*a720*/  @!P1 BRA `(.L_x_3786) ;  /* 0xfffffffc00f09947 */ /* 0x010fea000383ffff */
[----:B------:R-:W-:Y:S05]  /*a730*/  BRA `(.L_x_3819) ;  /* 0xffffffe800b87947 */ /* 0x000fea000383ffff */
.L_x_3788:
[----:B--2---:R2:W4:Y:S02]  /*a740*/  SYNCS.PHASECHK.TRANS64.TRYWAIT P1, [R20+URZ+0x38848], R21 ;  /* 0x03884815140075a7 */ /* 0x004524000802017f */
[----:B----4-:R-:W-:Y:S05]  /*a750*/  @!P1 NANOSLEEP.SYNCS 0x989680 ;  /* 0x009896800000995d */ /* 0x010fea0003900000 */
[----:B------:R-:W4:Y:S02]  /*a760*/  @!P1 SYNCS.PHASECHK.TRANS64 P1, [R20+URZ+0x38848], R21 ;  /* 0x03884815140095a7 */ /* 0x000f24000802007f */
[----:B----4-:R-:W-:Y:S05]  /*a770*/  @!P1 BRA `(.L_x_3788) ;  /* 0xfffffffc00f09947 */ /* 0x010fea000383ffff */
[----:B------:R-:W-:Y:S05]  /*a780*/  BRA `(.L_x_3820) ;  /* 0xffffffec00287947 */ /* 0x000fea000383ffff */
.L_x_3790:
[----:B------:R-:W-:-:S07]  /*a790*/  SHF.L.U32 R5, R18, 0x1f, RZ ;  /* 0x0000001f12057819 */ /* 0x000fce00000006ff */
.L_x_3821:
[----:B-1----:R1:W2:Y:S02]  /*a7a0*/  SYNCS.PHASECHK.TRANS64.TRYWAIT P1, [R20+URZ+0x38820], R5 ;  /* 0x03882005140075a7 */ /* 0x0022a4000802017f */
[----:B--2---:R-:W-:Y:S05]  /*a7b0*/  @!P1 NANOSLEEP.SYNCS 0x989680 ;  /* 0x009896800000995d */ /* 0x004fea0003900000 */
[----:B------:R-:W2:Y:S02]  /*a7c0*/  @!P1 SYNCS.PHASECHK.TRANS64 P1, [R20+URZ+0x38820], R5 ;  /* 0x03882005140095a7 */ /* 0x000ea4000802007f */
[----:B--2---:R-:W-:Y:S05]  /*a7d0*/  @!P1 BRA `(.L_x_3821) ;  /* 0xfffffffc00f09947 */ /* 0x004fea000383ffff */
[----:B------:R-:W-:Y:S05]  /*a7e0*/  BRA `(.L_x_3822) ;  /* 0xffffffec00b07947 */ /* 0x000fea000383ffff */
.L_x_3793:
[----:B---3--:R3:W4:Y:S02]  /*a7f0*/  SYNCS.PHASECHK.TRANS64.TRYWAIT P1, [R20+URZ+0x38840], R9 ;  /* 0x03884009140075a7 */ /* 0x008724000802017f */
[----:B----4-:R-:W-:Y:S05]  /*a800*/  @!P1 NANOSLEEP.SYNCS 0x989680 ;  /* 0x009896800000995d */ /* 0x010fea0003900000 */
[----:B------:R-:W4:Y:S02]  /*a810*/  @!P1 SYNCS.PHASECHK.TRANS64 P1, [R20+URZ+0x38840], R9 ;  /* 0x03884009140095a7 */ /* 0x000f24000802007f */
[----:B----4-:R-:W-:Y:S05]  /*a820*/  @!P1 BRA `(.L_x_3793) ;  /* 0xfffffffc00f09947 */ /* 0x010fea000383ffff */
[----:B------:R-:W-:Y:S05]  /*a830*/  BRA `(.L_x_3823) ;  /* 0xfffffff000387947 */ /* 0x000fea000383ffff */
.L_x_3795:
[----:B-1----:R1:W2:Y:S02]  /*a840*/  SYNCS.PHASECHK.TRANS64.TRYWAIT P1, [R20+URZ+0x38828], R9 ;  /* 0x03882809140075a7 */ /* 0x0022a4000802017f */
[----:B--2---:R-:W-:Y:S05]  /*a850*/  @!P1 NANOSLEEP.SYNCS 0x989680 ;  /* 0x009896800000995d */ /* 0x004fea0003900000 */
[----:B------:R-:W2:Y:S02]  /*a860*/  @!P1 SYNCS.PHASECHK.TRANS64 P1, [R20+URZ+0x38828], R9 ;  /* 0x03882809140095a7 */ /* 0x000ea4000802007f */
[----:B--2---:R-:W-:Y:S05]  /*a870*/  @!P1 BRA `(.L_x_3795) ;  /* 0xfffffffc00f09947 */ /* 0x004fea000383ffff */
[----:B------:R-:W-:Y:S05]  /*a880*/  BRA `(.L_x_3824) ;  /* 0xfffffff000c07947 */ /* 0x000fea000383ffff */
.L_x_3797:
[----:B----4-:R4:W1:Y:S02]  /*a890*/  SYNCS.PHASECHK.TRANS64.TRYWAIT P0, [R4+URZ+0x38840], R3 ;  /* 0x03884003040075a7 */ /* 0x010864000800017f */
[----:B-1----:R-:W-:Y:S05]  /*a8a0*/  @!P0 NANOSLEEP.SYNCS 0x989680 ;  /* 0x009896800000895d */ /* 0x002fea0003900000 */
[----:B------:R-:W1:Y:S02]  /*a8b0*/  @!P0 SYNCS.PHASECHK.TRANS64 P0, [R4+URZ+0x38840], R3 ;  /* 0x03884003040085a7 */ /* 0x000e64000800007f */
[----:B-1----:R-:W-:Y:S05]  /*a8c0*/  @!P0 BRA `(.L_x_3797) ;  /* 0xfffffffc00f08947 */ /* 0x002fea000383ffff */
[----:B------:R-:W-:Y:S05]  /*a8d0*/  BRA `(.L_x_3825) ;  /* 0xfffffff400487947 */ /* 0x000fea000383ffff */
.L_x_3799:
[----:B------:R-:W-:Y:S01]  /*a8e0*/  BSSY B0, `(.L_x_3826) ;  /* 0x0000006000007945 */ /* 0x000fe20003800000 */
[----:B------:R-:W-:-:S07]  /*a8f0*/  IMAD.MOV.U32 R15, RZ, RZ, -0x1 ;  /* 0xffffffffff0f7424 */ /* 0x000fce00078e00ff */
[----:B------:R-:W-:Y:S05]  /*a900*/  WARPSYNC.COLLECTIVE R15, `(.L_x_3827) ;  /* 0x000000000f0c7348 */ /* 0x000fea0003c00000 */
[----:B------:R-:W-:Y:S02]  /*a910*/  ELECT P6, UR62, PT ;  /* 0x00000000003e782f */ /* 0x000fe400038c0000 */
[----:B------:R-:W-:Y:S01]  /*a920*/  MOV R14, UR62 ;  /* 0x0000003e000e7c02 */ /* 0x000fe20008000f00 */
[----:B------:R-:W-:Y:S10]  /*a930*/  ENDCOLLECTIVE ;  /* 0x000000000000791b */ /* 0x000ff40003800000 */
.L_x_3827:
[----:B------:R-:W-:Y:S05]  /*a940*/  BSYNC B0 ;  /* 0x0000000000007941 */ /* 0x000fea0003800000 */
.L_x_3826:
[----:B------:R-:W-:Y:S01]  /*a950*/  PLOP3.LUT P0, PT, P6, PT, PT, 0x80, 0x0 ;  /* 0x000000000000781c */ /* 0x000fe2000370f070 */
[----:B------:R-:W-:-:S12]  /*a960*/  BRA `(.L_x_3828) ;  /* 0xfffffff400f07947 */ /* 0x000fd8000383ffff */
.L_x_3801:
[----:B-1----:R1:W2:Y:S02]  /*a970*/  SYNCS.PHASECHK.TRANS64.TRYWAIT P1, [R7+URZ], R4 ;  /* 0x00000004070075a7 */ /* 0x0022a4000802017f */
[----:B--2---:R-:W-:Y:S05]  /*a980*/  @!P1 NANOSLEEP.SYNCS 0x989680 ;  /* 0x009896800000995d */ /* 0x004fea0003900000 */
[----:B------:R-:W2:Y:S02]  /*a990*/  @!P1 SYNCS.PHASECHK.TRANS64 P1, [R7+URZ], R4 ;  /* 0x00000004070095a7 */ /* 0x000ea4000802007f */
[----:B--2---:R-:W-:Y:S05]  /*a9a0*/  @!P1 BRA `(.L_x_3801) ;  /* 0xfffffffc00f09947 */ /* 0x004fea000383ffff */
[----:B------:R-:W-:Y:S05]  /*a9b0*/  BRA `(.L_x_3829) ;  /* 0xfffffff800307947 */ /* 0x000fea000383ffff */
.L_x_3802:
[----:B--2---:R2:W3:Y:S02]  /*a9c0*/  SYNCS.PHASECHK.TRANS64.TRYWAIT P1, [R3+URZ], R2 ;  /* 0x00000002030075a7 */ /* 0x0044e4000802017f */
[----:B---3--:R-:W-:Y:S05]  /*a9d0*/  @!P1 NANOSLEEP.SYNCS 0x989680 ;  /* 0x009896800000995d */ /* 0x008fea0003900000 */
[----:B------:R-:W3:Y:S02]  /*a9e0*/  @!P1 SYNCS.PHASECHK.TRANS64 P1, [R3+URZ], R2 ;  /* 0x00000002030095a7 */ /* 0x000ee4000802007f */
[----:B---3--:R-:W-:Y:S05]  /*a9f0*/  @!P1 BRA `(.L_x_3802) ;  /* 0xfffffffc00f09947 */ /* 0x008fea000383ffff */
[----:B------:R-:W-:Y:S05]  /*aa00*/  BRA `(.L_x_3830) ;  /* 0xfffffff800247947 */ /* 0x000fea000383ffff */
.L_x_3804:
[----:B--2---:R2:W3:Y:S02]  /*aa10*/  SYNCS.PHASECHK.TRANS64.TRYWAIT P0, [R5+URZ], R4 ;  /* 0x00000004050075a7 */ /* 0x0044e4000800017f */
[----:B---3--:R-:W-:Y:S05]  /*aa20*/  @!P0 NANOSLEEP.SYNCS 0x989680 ;  /* 0x009896800000895d */ /* 0x008fea0003900000 */
[----:B------:R-:W3:Y:S02]  /*aa30*/  @!P0 SYNCS.PHASECHK.TRANS64 P0, [R5+URZ], R4 ;  /* 0x00000004050085a7 */ /* 0x000ee4000800007f */
[----:B---3--:R-:W-:Y:S05]  /*aa40*/  @!P0 BRA `(.L_x_3804) ;  /* 0xfffffffc00f08947 */ /* 0x008fea000383ffff */
[----:B------:R-:W-:Y:S05]  /*aa50*/  BRA `(.L_x_3831) ;  /* 0xfffffff800287947 */ /* 0x000fea000383ffff */
.L_x_3832:
        /* <DEDUP_REMOVED lines=10> */
.L_x_7315:


//--------------------- .text._ZN7cutlass13device_kernelIN5flash11enable_sm90INS1_16FlashAttnBwdSm90INS1_25CollectiveMainloopBwdSm90ILi2ELi2ELi2EN4cute5tupleIJNS5_1CILi1EEES8_S8_EEENS6_IJNS7_ILi80EEENS7_ILi128EEESB_EEENS_10bfloat16_tEfNS_4arch4Sm90ELb0ELb0ELb0ELb0ELb0ELb1ELb0ELb1ELi2ELi1ELi2ELi1ELb0EEENS1_24CollectiveEpilogueBwdGQAISC_fSF_Li256ELb0ELb0EEENS1_19SingleTileSchedulerILb0ELb0ELb0ELi128EEEEEEEEEvNT_6ParamsE --------------------------
	.section	.text._ZN7cutlass13device_kernelIN5flash11enable_sm90INS1_16FlashAttnBwdSm90INS1_25CollectiveMainloopBwdSm90ILi2ELi2ELi2EN4cute5tupleIJNS5_1CILi1EEES8_S8_EEENS6_IJNS7_ILi80EEENS7_ILi128EEESB_EEENS_10bfloat16_tEfNS_4arch4Sm90ELb0ELb0ELb0ELb0ELb0ELb1ELb0ELb1ELi2ELi1ELi2ELi1ELb0EEENS1_24CollectiveEpilogueBwdGQAISC_fSF_Li256ELb0ELb0EEENS1_19SingleTileSchedulerILb0ELb0ELb0ELi128EEEEEEEEEvNT_6ParamsE,"ax",@progbits
	.align	128
.text._ZN7cutlass13device_kernelIN5flash11enable_sm90INS1_16FlashAttnBwdSm90INS1_25CollectiveMainloopBwdSm90ILi2ELi2ELi2EN4cute5tupleIJNS5_1CILi1EEES8_S8_EEENS6_IJNS7_ILi80EEENS7_ILi128EEESB_EEENS_10bfloat16_tEfNS_4arch4Sm90ELb0ELb0ELb0ELb0ELb0ELb1ELb0ELb1ELi2ELi1ELi2ELi1ELb0EEENS1_24CollectiveEpilogueBwdGQAISC_fSF_Li256ELb0ELb0EEENS1_19SingleTileSchedulerILb0ELb0ELb0ELi128EEEEEEEEEvNT_6ParamsE:
        .type           _ZN7cutlass13device_kernelIN5flash11enable_sm90INS1_16FlashAttnBwdSm90INS1_25CollectiveMainloopBwdSm90ILi2ELi2ELi2EN4cute5tupleIJNS5_1CILi1EEES8_S8_EEENS6_IJNS7_ILi80EEENS7_ILi128EEESB_EEENS_10bfloat16_tEfNS_4arch4Sm90ELb0ELb0ELb0ELb0ELb0ELb1ELb0ELb1ELi2ELi1ELi2ELi1ELb0EEENS1_24CollectiveEpilogueBwdGQAISC_fSF_Li256ELb0ELb0EEENS1_19SingleTileSchedulerILb0ELb0ELb0ELi128EEEEEEEEEvNT_6ParamsE,@function
        .size           _ZN7cutlass13device_kernelIN5flash11enable_sm90INS1_16FlashAttnBwdSm90INS1_25CollectiveMainloopBwdSm90ILi2ELi2ELi2EN4cute5tupleIJNS5_1CILi1EEES8_S8_EEENS6_IJNS7_ILi80EEENS7_ILi128EEESB_EEENS_10bfloat16_tEfNS_4arch4Sm90ELb0ELb0ELb0ELb0ELb0ELb1ELb0ELb1ELi2ELi1ELi2ELi1ELb0EEENS1_24CollectiveEpilogueBwdGQAISC_fSF_Li256ELb0ELb0EEENS1_19SingleTileSchedulerILb0ELb0ELb0ELi128EEEEEEEEEvNT_6ParamsE,(.L_x_7316 - _ZN7cutlass13device_kernelIN5flash11enable_sm90INS1_16FlashAttnBwdSm90INS1_25CollectiveMainloopBwdSm90ILi2ELi2ELi2EN4cute5tupleIJNS5_1CILi1EEES8_S8_EEENS6_IJNS7_ILi80EEENS7_ILi128EEESB_EEENS_10bfloat16_tEfNS_4arch4Sm90ELb0ELb0ELb0ELb0ELb0ELb1ELb0ELb1ELi2ELi1ELi2ELi1ELb0EEENS1_24CollectiveEpilogueBwdGQAISC_fSF_Li256ELb0ELb0EEENS1_19SingleTileSchedulerILb0ELb0ELb0ELi128EEEEEEEEEvNT_6ParamsE)
        .other          _ZN7cutlass13device_kernelIN5flash11enable_sm90INS1_16FlashAttnBwdSm90INS1_25CollectiveMainloopBwdSm90ILi2ELi2ELi2EN4cute5tupleIJNS5_1CILi1EEES8_S8_EEENS6_IJNS7_ILi80EEENS7_ILi128EEESB_EEENS_10bfloat16_tEfNS_4arch4Sm90ELb0ELb0ELb0ELb0ELb0ELb1ELb0ELb1ELi2ELi1ELi2ELi1ELb0EEENS1_24CollectiveEpilogueBwdGQAISC_fSF_Li256ELb0ELb0EEENS1_19SingleTileSchedulerILb0ELb0ELb0ELi128EEEEEEEEEvNT_6ParamsE,@"STO_CUDA_ENTRY STV_DEFAULT"
_ZN7cutlass13device_kernelIN5flash11enable_sm90INS1_16FlashAttnBwdSm90INS1_25CollectiveMainloopBwdSm90ILi2ELi2ELi2EN4cute5tupleIJNS5_1CILi1EEES8_S8_EEENS6_IJNS7_ILi80EEENS7_ILi128EEESB_EEENS_10bfloat16_tEfNS_4arch4Sm90ELb0ELb0ELb0ELb0ELb0ELb1ELb0ELb1ELi2ELi1ELi2ELi1ELb0EEENS1_24CollectiveEpilogueBwdGQAISC_fSF_Li256ELb0ELb0EEENS1_19SingleTileSchedulerILb0ELb0ELb0ELi128EEEEEEEEEvNT_6ParamsE:
        /* <DEDUP_REMOVED lines=23> */
.L_x_3834:
[----:B------:R-:W-:Y:S05]  /*0170*/  BSYNC B0 ;  /* 0x0000000000007941 */ /* 0x000fea0003800000 */
.L_x_3833:
        /* <DEDUP_REMOVED lines=34> */
.L_x_3835:
        /* <DEDUP_REMOVED lines=22> */
.L_x_3836:
        /* <DEDUP_REMOVED lines=8> */
.L_x_3839:
        /* <DEDUP_REMOVED lines=33> */
.L_x_3842:
        /* <DEDUP_REMOVED lines=15> */
.L_x_3841:
        /* <DEDUP_REMOVED lines=23> */
.L_x_3844:
        /* <DEDUP_REMOVED lines=15> */
.L_x_3843:
        /* <DEDUP_REMOVED lines=8> */
.L_x_3914:
[CC--:B------:R-:W-:Y:S01]  /*0b60*/  LEA.HI R5, R3.reuse, R0.reuse, RZ, 0x5 ;  /* 0x0000000003057211 */ /* 0x0c0fe200078f28ff */
[----:B------:R-:W-:Y:S01]  /*0b70*/  IMAD.SHL.U32 R4, R0, 0x40, RZ ;  /* 0x0000004000047824 */ /* 0x000fe200078e00ff */
[----:B------:R-:W-:Y:S02]  /*0b80*/  SHF.L.U32 R10, RZ, 0x1f, RZ ;  /* 0x0000001fff0a7819 */ /* 0x000fe400000006ff */
[----:B------:R-:W-:Y:S02]  /*0b90*/  SHF.R.S32.HI R5, RZ, 0x5, R5 ;  /* 0x00000005ff057819 */ /* 0x000fe40000011405 */
[----:B------:R-:W-:Y:S01]  /*0ba0*/  LEA.HI R6, R3, R0, RZ, 0x4 ;  /* 0x0000000003067211 */ /* 0x000fe200078f20ff */
[----:B------:R-:W3:Y:S01]  /*0bb0*/  SYNCS.PHASECHK.TRANS64.TRYWAIT P0, [R16+URZ+0x38800], R10 ;  /* 0x0388000a100075a7 */ /* 0x000ee2000800017f */
[----:B------:R-:W-:Y:S01]  /*0bc0*/  LOP3.LUT R4, R4, 0x1c0, RZ, 0xc0, !PT ;  /* 0x000001c004047812 */ /* 0x000fe200078ec0ff */
[----:B------:R-:W-:Y:S01]  /*0bd0*/  IMAD.SHL.U32 R5, R5, 0x10, RZ ;  /* 0x0000001005057824 */ /* 0x000fe200078e00ff */
[----:B------:R-:W-:-:S04]  /*0be0*/  SHF.R.S32.HI R9, RZ, 0x4, R6 ;  /* 0x00000004ff097819 */ /* 0x000fc80000011406 */
[----:B------:R-:W-:Y:S02]  /*0bf0*/  LEA.HI R7, R6, R9, RZ, 0x1 ;  /* 0x0000000906077211 */ /* 0x000fe400078f08ff */
[----:B------:R-:W-:Y:S02]  /*0c00*/  LEA.HI R6, R3, R0, RZ, 0x3 ;  /* 0x0000000003067211 */ /* 0x000fe400078f18ff */
[----:B------:R-:W-:Y:S02]  /*0c10*/  LOP3.LUT R5, R4, 0x30, R5, 0xf8, !PT ;  /* 0x0000003004057812 */ /* 0x000fe400078ef805 */
[----:B--2---:R-:W-:Y:S02]  /*0c20*/  LEA.HI R3, R14, R14, RZ, 0x1 ;  /* 0x0000000e0e037211 */ /* 0x004fe400078f08ff */
[----:B------:R-:W-:Y:S02]  /*0c30*/  LOP3.LUT R8, R7, 0x7ffffe, RZ, 0xc0, !PT ;  /* 0x007ffffe07087812 */ /* 0x000fe400078ec0ff */
[----:B------:R-:W-:-:S02]  /*0c40*/  LOP3.LUT R7, R5, 0x8, R6, 0xf8, !PT ;  /* 0x0000000805077812 */ /* 0x000fc400078ef806 */
[----:B------:R-:W-:Y:S01]  /*0c50*/  LOP3.LUT R5, R2, 0xffffff80, RZ, 0xc0, !PT ;  /* 0xffffff8002057812 */ /* 0x000fe200078ec0ff */
[----:B------:R-:W-:Y:S01]  /*0c60*/  IMAD.IADD R8, R9, 0x1, -R8 ;  /* 0x0000000109087824 */ /* 0x000fe200078e0a08 */
[----:B------:R-:W-:Y:S02]  /*0c70*/  LOP3.LUT R3, R3, 0xfffffffe, RZ, 0xc0, !PT ;  /* 0xfffffffe03037812 */ /* 0x000fe400078ec0ff */
[----:B------:R-:W-:Y:S01]  /*0c80*/  SHF.R.U32.HI R4, RZ, 0x3, R4 ;  /* 0x00000003ff047819 */ /* 0x000fe20000011604 */
[----:B------:R-:W-:Y:S02]  /*0c90*/  IMAD.IADD R5, R0, 0x1, -R5 ;  /* 0x0000000100057824 */ /* 0x000fe400078e0a05 */
[----:B------:R-:W-:Y:S01]  /*0ca0*/  IMAD.IADD R0, R14, 0x1, -R3 ;  /* 0x000000010e007824 */ /* 0x000fe200078e0a03 */
[----:B------:R-:W-:Y:S01]  /*0cb0*/  LOP3.LUT R4, R7, R4, RZ, 0x3c, !PT ;  /* 0x0000000407047212 */ /* 0x000fe200078e3cff */
[----:B------:R-:W-:-:S03]  /*0cc0*/  IMAD R3, R17, 0xa, R8 ;  /* 0x0000000a11037824 */ /* 0x000fc600078e0208 */
[----:B------:R2:W-:Y:S01]  /*0cd0*/  STL [R1+0x4], R0 ;  /* 0x0000040001007387 */ /* 0x0005e20000100800 */
[----:B---3--:R-:W-:Y:S05]  /*0ce0*/  @P0 BRA `(.L_x_3846) ;  /* 0x0000000000080947 */ /* 0x008fea0003800000 */
[----:B------:R-:W3:Y:S02]  /*0cf0*/  SYNCS.PHASECHK.TRANS64.TRYWAIT P0, [R16+URZ+0x38800], R10 ;  /* 0x0388000a100075a7 */ /* 0x000ee4000800017f */
[----:B---3--:R-:W-:Y:S05]  /*0d00*/  @!P0 BRA `(.L_x_3847) ;  /* 0x0000008c00488947 */ /* 0x008fea0003800000 */
.L_x_3846:
[----:B--2---:R-:W-:Y:S01]  /*0d10*/  IMAD.U32 R0, R3, 0x200, R4 ;  /* 0x0000020003007824 */ /* 0x004fe200078e0004 */
[----:B------:R-:W2:Y:S01]  /*0d20*/  LDC R6, c[0x0][0x280] ;  /* 0x0000a000ff067b82 */ /* 0x000ea20000000800 */
[----:B------:R-:W-:Y:S01]  /*0d30*/  IMAD.SHL.U32 R7, R5, 0x4, RZ ;  /* 0x0000000405077824 */ /* 0x000fe200078e00ff */
[----:B------:R-:W-:Y:S02]  /*0d40*/  CS2R R24, SRZ ;  /* 0x0000000000187805 */ /* 0x000fe4000001ff00 */
[----:B------:R-:W-:Y:S01]  /*0d50*/  CS2R R88, SRZ ;  /* 0x0000000000587805 */ /* 0x000fe2000001ff00 */
[----:B------:R3:W-:Y:S01]  /*0d60*/  STL [R1+0x18], R0 ;  /* 0x0000180001007387 */ /* 0x0007e20000100800 */
        /* <DEDUP_REMOVED lines=9> */
[----:B---3--:R-:W-:Y:S02]  /*0e00*/  SHF.R.S32.HI R0, RZ, 0x1f, R5 ;  /* 0x0000001fff007819 */ /* 0x008fe40000011405 */
[----:B------:R-:W-:Y:S02]  /*0e10*/  CS2R R108, SRZ ;  /* 0x00000000006c7805 */ /* 0x000fe4000001ff00 */
[----:B------:R-:W-:Y:S02]  /*0e20*/  CS2R R110, SRZ ;  /* 0x00000000006e7805 */ /* 0x000fe4000001ff00 */
[----:B------:R-:W-:Y:S02]  /*0e30*/  CS2R R112, SRZ ;  /* 0x0000000000707805 */ /* 0x000fe4000001ff00 */
[----:B------:R-:W-:Y:S02]  /*0e40*/  LEA.HI R2, R0, R5, RZ, 0x2 ;  /* 0x0000000500027211 */ /* 0x000fe400078f10ff */
[----:B------:R-:W-:-:S02]  /*0e50*/  CS2R R114, SRZ ;  /* 0x0000000000727805 */ /* 0x000fc4000001ff00 */
[----:B------:R-:W-:Y:S02]  /*0e60*/  CS2R R116, SRZ ;  /* 0x0000000000747805 */ /* 0x000fe4000001ff00 */
[----:B------:R-:W-:Y:S02]  /*0e70*/  CS2R R118, SRZ ;  /* 0x0000000000767805 */ /* 0x000fe4000001ff00 */
[----:B------:R-:W-:Y:S02]  /*0e80*/  LOP3.LUT R4, R2, 0x7ffffffc, RZ, 0xc0, !PT ;  /* 0x7ffffffc02047812 */ /* 0x000fe400078ec0ff */
[----:B------:R-:W-:Y:S02]  /*0e90*/  CS2R R120, SRZ ;  /* 0x0000000000787805 */ /* 0x000fe4000001ff00 */
[----:B--2---:R-:W-:Y:S02]  /*0ea0*/  ISETP.GE.AND P0, PT, R6, 0x1, PT ;  /* 0x000000010600780c */ /* 0x004fe40003f06270 */
[----:B------:R-:W-:-:S02]  /*0eb0*/  CS2R R122, SRZ ;  /* 0x00000000007a7805 */ /* 0x000fc4000001ff00 */
[----:B------:R-:W-:Y:S01]  /*0ec0*/  CS2R R124, SRZ ;  /* 0x00000000007c7805 */ /* 0x000fe2000001ff00 */
[----:B------:R-:W-:Y:S01]  /*0ed0*/  IMAD.IADD R3, R5, 0x1, -R4 ;  /* 0x0000000105037824 */ /* 0x000fe200078e0a04 */
[----:B------:R-:W-:Y:S02]  /*0ee0*/  CS2R R126, SRZ ;  /* 0x00000000007e7805 */ /* 0x000fe4000001ff00 */
[----:B------:R-:W-:Y:S02]  /*0ef0*/  CS2R R128, SRZ ;  /* 0x0000000000807805 */ /* 0x000fe4000001ff00 */
[----:B------:R-:W-:Y:S02]  /*0f00*/  CS2R R130, SRZ ;  /* 0x0000000000827805 */ /* 0x000fe4000001ff00 */
[----:B------:R-:W-:Y:S01]  /*0f10*/  CS2R R132, SRZ ;  /* 0x0000000000847805 */ /* 0x000fe2000001ff00 */
[----:B------:R2:W-:Y:S01]  /*0f20*/  STL [R1+0x1c], R3 ;  /* 0x00001c0301007387 */ /* 0x0005e20000100800 */
[----:B------:R-:W-:-:S02]  /*0f30*/  CS2R R134, SRZ ;  /* 0x0000000000867805 */ /* 0x000fc4000001ff00 */
[----:B------:R-:W-:Y:S02]  /*0f40*/  CS2R R136, SRZ ;  /* 0x0000000000887805 */ /* 0x000fe4000001ff00 */
[----:B------:R-:W-:Y:S01]  /*0f50*/  CS2R R138, SRZ ;  /* 0x00000000008a7805 */ /* 0x000fe2000001ff00 */
[----:B------:R2:W-:Y:S01]  /*0f60*/  STL [R1+0x10], R7 ;  /* 0x0000100701007387 */ /* 0x0005e20000100800 */
        /* <DEDUP_REMOVED lines=37> */
[----:B--2---:R-:W-:Y:S06]  /*11c0*/  @!P0 BRA `(.L_x_3848) ;  /* 0x00000050008c8947 */ /* 0x004fec0003800000 */
[----:B------:R-:W2:Y:S01]  /*11d0*/  LDL.LU R8, [R1] ;  /* 0x0000000001087983 */ /* 0x000ea20000300800 */
[----:B------:R-:W3:Y:S01]  /*11e0*/  LDC R7, c[0x0][0x290] ;  /* 0x0000a400ff077b82 */ /* 0x000ee20000000800 */
[----:B------:R-:W-:Y:S01]  /*11f0*/  LEA.HI R5, R0, R5, RZ, 0x5 ;  /* 0x0000000500057211 */ /* 0x000fe200078f28ff */
[----:B------:R-:W-:Y:S01]  /*1200*/  VIADD R6, R6, 0x4f ;  /* 0x0000004f06067836 */ /* 0x000fe20000000000 */
[----:B------:R-:W4:Y:S01]  /*1210*/  S2R R9, SR_TID.X ;  /* 0x0000000000097919 */ /* 0x000f220000002100 */
[--C-:B------:R-:W-:Y:S02]  /*1220*/  SHF.R.S32.HI R0, RZ, 0x2, R2.reuse ;  /* 0x00000002ff007819 */ /* 0x100fe40000011402 */
[----:B------:R-:W-:Y:S02]  /*1230*/  CS2R R236, SRZ ;  /* 0x0000000000ec7805 */ /* 0x000fe4000001ff00 */
[----:B------:R-:W-:Y:S01]  /*1240*/  SHF.R.S32.HI R3, RZ, 0x1f, R2 ;  /* 0x0000001fff037819 */ /* 0x000fe20000011402 */
[----:B------:R-:W3:Y:S01]  /*1250*/  S2R R4, SR_CTAID.X ;  /* 0x0000000000047919 */ /* 0x000ee20000002500 */
[----:B------:R-:W-:Y:S01]  /*1260*/  SHF.R.S32.HI R5, RZ, 0x5, R5 ;  /* 0x00000005ff057819 */ /* 0x000fe20000011405 */
[----:B------:R-:W-:Y:S01]  /*1270*/  IMAD.HI R6, R6, 0x66666667, RZ ;  /* 0x6666666706067827 */ /* 0x000fe200078e02ff */
[----:B------:R-:W-:-:S02]  /*1280*/  LEA.HI R3, R3, R0, RZ, 0x3 ;  /* 0x0000000003037211 */ /* 0x000fc400078f18ff */
[----:B------:R-:W-:Y:S02]  /*1290*/  CS2R R150, SRZ ;  /* 0x0000000000967805 */ /* 0x000fe4000001ff00 */
[----:B------:R-:W-:Y:S02]  /*12a0*/  CS2R R148, SRZ ;  /* 0x0000000000947805 */ /* 0x000fe4000001ff00 */
[----:B------:R-:W-:Y:S02]  /*12b0*/  CS2R R146, SRZ ;  /* 0x0000000000927805 */ /* 0x000fe4000001ff00 */
[----:B------:R-:W-:Y:S02]  /*12c0*/  LOP3.LUT R3, R3, 0xfffffff8, RZ, 0xc0, !PT ;  /* 0xfffffff803037812 */ /* 0x000fe400078ec0ff */
        /* <DEDUP_REMOVED lines=20> */
[C---:B----4-:R-:W-:Y:S01]  /*1410*/  VIADD R10, R9.reuse, 0xffffff80 ;  /* 0xffffff80090a7836 */ /* 0x050fe20000000000 */
[----:B------:R-:W-:Y:S01]  /*1420*/  CS2R R104, SRZ ;  /* 0x0000000000687805 */ /* 0x000fe2000001ff00 */
[----:B------:R-:W-:Y:S01]  /*1430*/  VIADD R9, R9, 0xffffff80 ;  /* 0xffffff8009097836 */ /* 0x000fe20000000000 */
[----:B------:R-:W-:Y:S01]  /*1440*/  CS2R R102, SRZ ;  /* 0x0000000000667805 */ /* 0x000fe2000001ff00 */
[----:B---3--:R-:W-:Y:S01]  /*1450*/  IMAD R4, R4, -0x80, R7 ;  /* 0xffffff8004047824 */ /* 0x008fe200078e0207 */
[----:B------:R-:W-:-:S02]  /*1460*/  CS2R R100, SRZ ;  /* 0x0000000000647805 */ /* 0x000fc4000001ff00 */
[----:B------:R-:W-:Y:S02]  /*1470*/  CS2R R98, SRZ ;  /* 0x0000000000627805 */ /* 0x000fe4000001ff00 */
[----:B------:R-:W-:Y:S01]  /*1480*/  SHF.R.S32.HI R9, RZ, 0x1f, R9 ;  /* 0x0000001fff097819 */ /* 0x000fe20000011409 */
[----:B------:R-:W-:Y:S01]  /*1490*/  IMAD R4, R5, -0x10, R4 ;  /* 0xfffffff005047824 */ /* 0x000fe200078e0204 */
[----:B------:R-:W-:Y:S02]  /*14a0*/  SHF.R.U32.HI R5, RZ, 0x1f, R6 ;  /* 0x0000001fff057819 */ /* 0x000fe40000011606 */
[----:B------:R-:W-:Y:S02]  /*14b0*/  CS2R R96, SRZ ;  /* 0x0000000000607805 */ /* 0x000fe4000001ff00 */
[----:B------:R-:W-:Y:S02]  /*14c0*/  LEA.HI R9, R9, R10, RZ, 0x7 ;  /* 0x0000000a09097211 */ /* 0x000fe400078f38ff */
[----:B------:R-:W-:-:S02]  /*14d0*/  CS2R R94, SRZ ;  /* 0x00000000005e7805 */ /* 0x000fc4000001ff00 */
[----:B------:R-:W-:Y:S02]  /*14e0*/  IADD3 R3, R4, R3, -R0 ;  /* 0x0000000304037210 */ /* 0x000fe40007ffe800 */
[----:B------:R-:W-:Y:S02]  /*14f0*/  CS2R R92, SRZ ;  /* 0x00000000005c7805 */ /* 0x000fe4000001ff00 */
[----:B------:R-:W-:Y:S02]  /*1500*/  SHF.R.S32.HI R9, RZ, 0x7, R9 ;  /* 0x00000007ff097819 */ /* 0x000fe40000011409 */
[----:B------:R-:W-:Y:S02]  /*1510*/  CS2R R90, SRZ ;  /* 0x00000000005a7805 */ /* 0x000fe4000001ff00 */
[----:B------:R-:W-:Y:S02]  /*1520*/  LEA.HI.SX32 R5, R6, R5, 0x1b ;  /* 0x0000000506057211 */ /* 0x000fe400078fdaff */
[----:B------:R-:W-:-:S02]  /*1530*/  CS2R R88, SRZ ;  /* 0x0000000000587805 */ /* 0x000fc4000001ff00 */
[----:B------:R-:W-:Y:S02]  /*1540*/  LEA.HI R2, R9, R9, RZ, 0x1 ;  /* 0x0000000909027211 */ /* 0x000fe400078f08ff */
[----:B------:R-:W-:Y:S02]  /*1550*/  CS2R R86, SRZ ;  /* 0x0000000000567805 */ /* 0x000fe4000001ff00 */
[----:B------:R-:W-:Y:S01]  /*1560*/  CS2R R84, SRZ ;  /* 0x0000000000547805 */ /* 0x000fe2000001ff00 */
[----:B------:R-:W-:Y:S01]  /*1570*/  STL [R1+0x14], R5 ;  /* 0x0000140501007387 */ /* 0x000fe20000100800 */
[----:B------:R-:W-:Y:S02]  /*1580*/  LOP3.LUT R2, R2, 0xfffffffe, RZ, 0xc0, !PT ;  /* 0xfffffffe02027812 */ /* 0x000fe400078ec0ff */
[----:B------:R-:W-:Y:S02]  /*1590*/  CS2R R82, SRZ ;  /* 0x0000000000527805 */ /* 0x000fe4000001ff00 */
[----:B------:R-:W-:-:S02]  /*15a0*/  CS2R R80, SRZ ;  /* 0x0000000000507805 */ /* 0x000fc4000001ff00 */
[----:B------:R-:W-:Y:S02]  /*15b0*/  CS2R R78, SRZ ;  /* 0x00000000004e7805 */ /* 0x000fe4000001ff00 */
[----:B------:R-:W-:Y:S01]  /*15c0*/  CS2R R76, SRZ ;  /* 0x00000000004c7805 */ /* 0x000fe2000001ff00 */
[----:B------:R-:W-:Y:S01]  /*15d0*/  IMAD.IADD R2, R9, 0x1, -R2 ;  /* 0x0000000109027824 */ /* 0x000fe200078e0a02 */
[----:B------:R-:W-:Y:S02]  /*15e0*/  CS2R R74, SRZ ;  /* 0x00000000004a7805 */ /* 0x000fe4000001ff00 */
[----:B------:R-:W-:Y:S02]  /*15f0*/  CS2R R72, SRZ ;  /* 0x0000000000487805 */ /* 0x000fe4000001ff00 */
[----:B------:R-:W-:Y:S01]  /*1600*/  CS2R R70, SRZ ;  /* 0x0000000000467805 */ /* 0x000fe2000001ff00 */
[----:B------:R-:W-:Y:S01]  /*1610*/  IMAD R0, R2, -0x40, R3 ;  /* 0xffffffc002007824 */ /* 0x000fe200078e0203 */
        /* <DEDUP_REMOVED lines=23> */
[----:B--2---:R-:W-:-:S05]  /*1790*/  LOP3.LUT R4, R8, 0x1, RZ, 0xfc, !PT ;  /* 0x0000000108047812 */ /* 0x004fca00078efcff */
[----:B------:R-:W-:Y:S04]  /*17a0*/  STL [R1], R4 ;  /* 0x0000000401007387 */ /* 0x000fe80000100800 */
[----:B------:R2:W-:Y:S02]  /*17b0*/  STL [R1+0x8], R0 ;  /* 0x0000080001007387 */ /* 0x0005e40000100800 */
[----:B--2---:R-:W-:-:S07]  /*17c0*/  IMAD.MOV.U32 R0, RZ, RZ, RZ ;  /* 0x000000ffff007224 */ /* 0x004fce00078e00ff */
.L_x_3859:
[----:B------:R-:W2:Y:S02]  /*17d0*/  LDL R2, [R1] ;  /* 0x0000000001027983 */ /* 0x000ea40000100800 */
[----:B--2---:R-:W-:-:S13]  /*17e0*/  ISETP.NE.AND P0, PT, R2, 0x3, PT ;  /* 0x000000030200780c */ /* 0x004fda0003f05270 */
[----:B------:R-:W-:Y:S05]  /*17f0*/  @!P0 BRA `(.L_x_3849) ;  /* 0x0000000000048947 */ /* 0x000fea0003800000 */
[----:B------:R-:W-:Y:S01]  /*1800*/  BPT.TRAP 0x1 ;  /* 0x000000040000795c */ /* 0x000fe20000300000 */
.L_x_3849:
        /* <DEDUP_REMOVED lines=8> */
.L_x_3850:
[----:B---3--:R-:W-:Y:S05]  /*1890*/  @P1 BRA `(.L_x_3851) ;  /* 0x0000000000081947 */ /* 0x008fea0003800000 */
[----:B------:R-:W3:Y:S02]  /*18a0*/  SYNCS.PHASECHK.TRANS64.TRYWAIT P1, [R2+URZ+0x38810], R153 ;  /* 0x03881099020075a7 */ /* 0x000ee4000802017f */
[----:B---3--:R-:W-:Y:S05]  /*18b0*/  @!P1 BRA `(.L_x_3852) ;  /* 0x00000080007c9947 */ /* 0x008fea0003800000 */
.L_x_3851:
        /* <DEDUP_REMOVED lines=8> */
[----:B------:R-:W-:-:S04]  /*1940*/  LOP3.LUT R235, R3, 0x3fff, RZ, 0xc0, !PT ;  /* 0x00003fff03eb7812 */ /* 0x000fc800078ec0ff */
[----:B------:R-:W-:-:S05]  /*1950*/  LOP3.LUT R3, R235, 0x10000, RZ, 0xfc, !PT ;  /* 0x00010000eb037812 */ /* 0x000fca00078efcff */
[----:B------:R-:W-:-:S05]  /*1960*/  IMAD R3, R0, 0x500, R3 ;  /* 0x0000050000037824 */ /* 0x000fca00078e0203 */
[----:B------:R-:W-:Y:S01]  /*1970*/  R2UR UR6, R3 ;  /* 0x00000000030672ca */ /* 0x000fe200000e0000 */
[----:B------:R-:W-:Y:S01]  /*1980*/  WARPGROUP.ARRIVE ;  /* 0x00000000000079c5 */ /* 0x000fe20000000000 */
[----:B------:R-:W-:Y:S01]  /*1990*/  UMOV UR9, 0x40000040 ;  /* 0x4000004000097882 */ /* 0x000fe20000000000 */
[----:B------:R-:W-:-:S10]  /*19a0*/  UMOV UR11, 0x40000040 ;  /* 0x40000040000b7882 */ /* 0x000fd40000000000 */
[----:B------:R-:W-:Y:S01]  /*19b0*/  UMOV UR10, UR6 ;  /* 0x00000006000a7c82 */ /* 0x000fe20008000000 */
[----:B------:R-:W-:Y:S01]  /*19c0*/  UIADD3 UR14, UR6, 0x80, URZ ;  /* 0x00000080060e7890 */ /* 0x000fe2000fffe03f */
[----:B------:R-:W-:Y:S01]  /*19d0*/  UMOV UR13, UR9 ;  /* 0x00000009000d7c82 */ /* 0x000fe20008000000 */
[----:B------:R-:W-:Y:S01]  /*19e0*/  UMOV UR15, 0x40000040 ;  /* 0x40000040000f7882 */ /* 0x000fe20000000000 */
[----:B------:R-:W-:Y:S01]  /*19f0*/  UIADD3 UR7, UR6, 0x180, URZ ;  /* 0x0000018006077890 */ /* 0x000fe2000fffe03f */
[----:B----4-:R-:W-:-:S05]  /*1a00*/  IMAD R4, R4, 0x2000, R22 ;  /* 0x0000200004047824 */ /* 0x010fca00078e0216 */
[----:B------:R-:W-:-:S13]  /*1a10*/  R2UR UR4, R4 ;  /* 0x00000000040472ca */ /* 0x000fda00000e0000 */
[----:B------:R-:W-:-:S04]  /*1a20*/  USHF.R.U32.HI UR5, URZ, 0x4, UR4 ;  /* 0x000000043f057899 */ /* 0x000fc80008011604 */
[----:B------:R-:W-:-:S04]  /*1a30*/  ULOP3.LUT UR5, UR5, 0x3fff, URZ, 0xc0, !UPT ;  /* 0x00003fff05057892 */ /* 0x000fc8000f8ec03f */
[----:B------:R-:W-:-:S09]  /*1a40*/  ULOP3.LUT UR8, UR5, 0x10000, URZ, 0xfc, !UPT ;  /* 0x0001000005087892 */ /* 0x000fd2000f8efc3f */
[----:B------:R-:W-:Y:S01]  /*1a50*/  HGMMA.64x16x16.F32.BF16 R224, gdesc[UR8], RZ, !UPT, gsb0 ;  /* 0x0020000008e079f0 */ /* 0x000fe2000c0018ff */
[----:B------:R-:W-:Y:S02]  /*1a60*/  UMOV UR12, UR8 ;  /* 0x00000008000c7c82 */ /* 0x000fe40008000000 */
        /* <DEDUP_REMOVED lines=11> */
[----:B------:R-:W-:Y:S01]  /*1b20*/  UMOV UR12, UR8 ;  /* 0x00000008000c7c82 */ /* 0x000fe20008000000 */
[----:B------:R-:W-:Y:S01]  /*1b30*/  UMOV UR13, UR9 ;  /* 0x00000009000d7c82 */ /* 0x000fe20008000000 */
[----:B------:R-:W-:Y:S01]  /*1b40*/  UMOV UR14, UR7 ;  /* 0x00000007000e7c82 */ /* 0x000fe20008000000 */
[----:B------:R-:W-:Y:S01]  /*1b50*/  UMOV UR15, 0x40000040 ;  /* 0x40000040000f7882 */ /* 0x000fe20000000000 */
        /* <DEDUP_REMOVED lines=235> */
[----:B------:R1:W2:Y:S04]  /*2a10*/  LDS.64 R20, [R23+0x2e060] ;  /* 0x02e0600017147984 */ /* 0x0002a80000000a00 */
[----:B------:R2:W2:Y:S04]  /*2a20*/  LDS.64 R18, [R23+0x2e080] ;  /* 0x02e0800017127984 */ /* 0x0004a80000000a00 */
[----:B-1----:R1:W1:Y:S04]  /*2a30*/  LDS.64 R16, [R23+0x2e0a0] ;  /* 0x02e0a00017107984 */ /* 0x0022680000000a00 */
[----:B------:R1:W1:Y:S04]  /*2a40*/  LDS.64 R14, [R23+0x2e0c0] ;  /* 0x02e0c000170e7984 */ /* 0x0002680000000a00 */
[----:B------:R1:W1:Y:S04]  /*2a50*/  LDS.64 R12, [R23+0x2e0e0] ;  /* 0x02e0e000170c7984 */ /* 0x0002680000000a00 */
[----:B------:R1:W1:Y:S04]  /*2a60*/  LDS.64 R10, [R23+0x2e100] ;  /* 0x02e10000170a7984 */ /* 0x0002680000000a00 */
[----:B------:R1:W1:Y:S01]  /*2a70*/  LDS.64 R8, [R23+0x2e120] ;  /* 0x02e1200017087984 */ /* 0x0002620000000a00 */
[----:B------:R-:W-:Y:S05]  /*2a80*/  @!P0 BRA `(.L_x_3853) ;  /* 0x0000000000048947 */ /* 0x000fea0003800000 */
[----:B------:R-:W-:Y:S01]  /*2a90*/  BPT.TRAP 0x1 ;  /* 0x000000040000795c */ /* 0x000fe20000300000 */
.L_x_3853:
[----:B------:R1:W1:Y:S01]  /*2aa0*/  SYNCS.PHASECHK.TRANS64.TRYWAIT P1, [R2+URZ+0x38830], R153 ;  /* 0x03883099020075a7 */ /* 0x000262000802017f */
[----:B------:R-:W-:Y:S05]  /*2ab0*/  @!P0 BRA `(.L_x_3854) ;  /* 0x0000000000048947 */ /* 0x000fea0003800000 */
[----:B------:R-:W-:Y:S01]  /*2ac0*/  BPT.TRAP 0x1 ;  /* 0x000000040000795c */ /* 0x000fe20000300000 */
.L_x_3854:
[----:B------:R-:W-:-:S05]  /*2ad0*/  VIADD R3, R22, 0x24000 ;  /* 0x0002400016037836 */ /* 0x000fca0000000000 */
[----:B------:R-:W-:-:S04]  /*2ae0*/  SHF.R.U32.HI R3, RZ, 0x4, R3 ;  /* 0x00000004ff037819 */ /* 0x000fc80000011603 */
[----:B------:R-:W-:-:S04]  /*2af0*/  LOP3.LUT R22, R3, 0x3fff, RZ, 0xc0, !PT ;  /* 0x00003fff03167812 */ /* 0x000fc800078ec0ff */
[----:B------:R-:W-:Y:S01]  /*2b00*/  LOP3.LUT R3, R22, 0x10000, RZ, 0xfc, !PT ;  /* 0x0001000016037812 */ /* 0x000fe200078efcff */
[----:B-1----:R-:W-:Y:S06]  /*2b10*/  @P1 BRA `(.L_x_3855) ;  /* 0x0000000000081947 */ /* 0x002fec0003800000 */
[----:B------:R-:W1:Y:S02]  /*2b20*/  SYNCS.PHASECHK.TRANS64.TRYWAIT P1, [R2+URZ+0x38830], R153 ;  /* 0x03883099020075a7 */ /* 0x000e64000802017f */
[----:B-1----:R-:W-:Y:S05]  /*2b30*/  @!P1 BRA `(.L_x_3856) ;  /* 0x0000006c00f09947 */ /* 0x002fea0003800000 */
.L_x_3855:
        /* <DEDUP_REMOVED lines=58> */
[----:B------:R-:W-:Y:S02]  /*2ee0*/  FSEL R220, R220, -INF , P2 ;  /* 0xff800000dcdc7808 */ /* 0x000fe40001000000 */
[----:B------:R-:W-:Y:S02]  /*2ef0*/  FSEL R208, R208, -INF , P2 ;  /* 0xff800000d0d07808 */ /* 0x000fe40001000000 */
[----:B------:R-:W-:Y:S01]  /*2f00*/  FSEL R210, R210, -INF , P1 ;  /* 0xff800000d2d27808 */ /* 0x000fe20000800000 */
[----:B------:R-:W-:Y:S01]  /*2f10*/  HGMMA.64x16x16.F32.BF16 R184, gdesc[UR8], R184, gsb0 ;  /* 0x0020000008b879f0 */ /* 0x000fe200080018b8 */
[----:B------:R-:W-:Y:S01]  /*2f20*/  UIADD3 UR10, UR4, 0x82, URZ ;  /* 0x00000082040a7890 */ /* 0x000fe2000fffe03f */
[----:B------:R-:W-:Y:S01]  /*2f30*/  FSEL R209, R209, -INF , P2 ;  /* 0xff800000d1d17808 */ /* 0x000fe20001000000 */
[----:B------:R-:W-:Y:S01]  /*2f40*/  UMOV UR11, 0x40000040 ;  /* 0x40000040000b7882 */ /* 0x000fe20000000000 */
[----:B------:R-:W-:-:S02]  /*2f50*/  FSEL R211, R211, -INF , P1 ;  /* 0xff800000d3d37808 */ /* 0x000fc40000800000 */
[----:B------:R-:W-:Y:S02]  /*2f60*/  FSEL R230, R230, -INF , P1 ;  /* 0xff800000e6e67808 */ /* 0x000fe40000800000 */
[----:B------:R-:W-:Y:S01]  /*2f70*/  FSEL R3, R228, -INF , P2 ;  /* 0xff800000e4037808 */ /* 0x000fe20001000000 */
        /* <DEDUP_REMOVED lines=61> */
[----:B------:R-:W-:-:S02]  /*3350*/  WARPGROUP.DEPBAR.LE gsb0, 0x0 ;  /* 0x00008000000079c5 */ /* 0x000fc40000010000 */
[----:B------:R-:W-:Y:S01]  /*3360*/  WARPGROUP.ARRIVE ;  /* 0x00000000000079c5 */ /* 0x000fe20000000000 */
[----:B------:R-:W-:Y:S01]  /*3370*/  FSEL R6, R216, -INF , P2 ;  /* 0xff800000d8067808 */ /* 0x000fe20001000000 */
[--C-:B------:R-:W-:Y:S01]  /*3380*/  FFMA.FTZ R225, R225, UR5, -R7.reuse ;  /* 0x00000005e1e17c23 */ /* 0x100fe20008010807 */
[----:B------:R-:W-:Y:S01]  /*3390*/  FFMA.FTZ R227, R227, UR5, -R7 ;  /* 0x00000005e3e37c23 */ /* 0x000fe20008010807 */
[----:B--2---:R-:W-:Y:S01]  /*33a0*/  FFMA.FTZ R3, R3, UR5, -R232 ;  /* 0x0000000503037c23 */ /* 0x004fe200080108e8 */
[----:B------:R-:W-:Y:S01]  /*33b0*/  FSEL R229, R229, -INF , P2 ;  /* 0xff800000e5e57808 */ /* 0x000fe20001000000 */
[----:B------:R-:W-:Y:S01]  /*33c0*/  HGMMA.64x16x16.F32.BF16 R184, gdesc[UR8], R184, gsb0 ;  /* 0x0020000008b879f0 */ /* 0x000fe200080018b8 */
[----:B------:R-:W-:Y:S01]  /*33d0*/  UIADD3 UR10, UR4, 0x86, URZ ;  /* 0x00000086040a7890 */ /* 0x000fe2000fffe03f */
[----:B------:R-:W-:Y:S01]  /*33e0*/  FSEL R216, R218, -INF , P1 ;  /* 0xff800000dad87808 */ /* 0x000fe20000800000 */
[----:B------:R-:W-:Y:S01]  /*33f0*/  UMOV UR11, 0x40000040 ;  /* 0x40000040000b7882 */ /* 0x000fe20000000000 */
[----:B------:R-:W-:Y:S01]  /*3400*/  FSEL R7, R217, -INF , P2 ;  /* 0xff800000d9077808 */ /* 0x000fe20001000000 */
[----:B------:R-:W-:Y:S01]  /*3410*/  FFMA.FTZ R6, R6, UR5, -R4 ;  /* 0x0000000506067c23 */ /* 0x000fe20008010804 */
[----:B------:R1:W-:Y:S01]  /*3420*/  MUFU.EX2 R228, R227 ;  /* 0x000000e300e47308 */ /* 0x0003e20000000800 */
[----:B------:R-:W-:-:S07]  /*3430*/  FSEL R231, R231, -INF , P1 ;  /* 0xff800000e7e77808 */ /* 0x000fce0000800000 */
[----:B------:R-:W-:Y:S08]  /*3440*/  MUFU.EX2 R234, R226 ;  /* 0x000000e200ea7308 */ /* 0x000ff00000000800 */
[----:B------:R-:W-:Y:S08]  /*3450*/  MUFU.EX2 R224, R224 ;  /* 0x000000e000e07308 */ /* 0x000ff00000000800 */
[----:B------:R-:W-:Y:S01]  /*3460*/  MUFU.EX2 R225, R225 ;  /* 0x000000e100e17308 */ /* 0x000fe20000000800 */
[----:B------:R-:W-:-:S02]  /*3470*/  WARPGROUP.DEPBAR.LE gsb0, 0x0 ;  /* 0x00008000000079c5 */ /* 0x000fc40000010000 */
[----:B------:R-:W-:Y:S01]  /*3480*/  WARPGROUP.ARRIVE ;  /* 0x00000000000079c5 */ /* 0x000fe20000000000 */
[----:B------:R-:W-:Y:S01]  /*3490*/  FSEL R218, R219, -INF , P1 ;  /* 0xff800000dbda7808 */ /* 0x000fe20000800000 */
[----:B------:R-:W-:Y:S01]  /*34a0*/  FFMA.FTZ R216, R216, UR5, -R4 ;  /* 0x00000005d8d87c23 */ /* 0x000fe20008010804 */
[----:B------:R-:W-:Y:S01]  /*34b0*/  FSEL R217, R222, -INF , P1 ;  /* 0xff800000ded97808 */ /* 0x000fe20000800000 */
[--C-:B------:R-:W-:Y:S01]  /*34c0*/  FFMA.FTZ R7, R7, UR5, -R5.reuse ;  /* 0x0000000507077c23 */ /* 0x100fe20008010805 */
[----:B-1----:R-:W-:Y:S01]  /*34d0*/  FFMA.FTZ R227, R230, UR5, -R232 ;  /* 0x00000005e6e37c23 */ /* 0x002fe200080108e8 */
[----:B------:R-:W-:Y:S01]  /*34e0*/  HGMMA.64x16x16.F32.BF16 R176, gdesc[UR8], R176, gsb0 ;  /* 0x0020000008b079f0 */ /* 0x000fe200080018b0 */
[----:B------:R-:W-:Y:S01]  /*34f0*/  UMOV UR10, UR7 ;  /* 0x00000007000a7c82 */ /* 0x000fe20008000000 */
[----:B------:R-:W-:Y:S01]  /*3500*/  UMOV UR11, 0x40000040 ;  /* 0x40000040000b7882 */ /* 0x000fe20000000000 */
[----:B------:R-:W-:Y:S01]  /*3510*/  UIADD3 UR7, UR4, 0x280, URZ ;  /* 0x0000028004077890 */ /* 0x000fe2000fffe03f */
[----:B------:R-:W-:Y:S01]  /*3520*/  FFMA.FTZ R218, R218, UR5, -R5 ;  /* 0x00000005dada7c23 */ /* 0x000fe20008010805 */
[----:B------:R-:W-:Y:S01]  /*3530*/  FFMA.FTZ R217, R217, UR5, -R20 ;  /* 0x00000005d9d97c23 */ /* 0x000fe20008010814 */
[----:B------:R-:W-:Y:S01]  /*3540*/  FSEL R219, R221, -INF , P2 ;  /* 0xff800000dddb7808 */ /* 0x000fe20001000000 */
[----:B------:R-:W2:Y:S01]  /*3550*/  LDL R230, [R1+0x18] ;  /* 0x0000180001e67983 */ /* 0x000ea20000100800 */
[----:B------:R-:W-:-:S03]  /*3560*/  FSEL R222, R215, -INF , P1 ;  /* 0xff800000d7de7808 */ /* 0x000fc60000800000 */
[----:B------:R-:W3:Y:S01]  /*3570*/  LDL R232, [R1+0xc] ;  /* 0x00000c0001e87983 */ /* 0x000ee20000100800 */
        /* <DEDUP_REMOVED lines=114> */
[----:B------:R-:W-:Y:S01]  /*3ca0*/  MUFU.EX2 R5, R6 ;  /* 0x0000000600057308 */ /* 0x000fe20000000800 */
[----:B------:R-:W-:Y:S02]  /*3cb0*/  WARPGROUP.DEPBAR.LE gsb0, 0x0 ;  /* 0x00008000000079c5 */ /* 0x000fe40000010000 */
[----:B------:R-:W-:-:S06]  /*3cc0*/  WARPGROUP.ARRIVE ;  /* 0x00000000000079c5 */ /* 0x000fcc0000000000 */
[----:B------:R-:W-:Y:S01]  /*3cd0*/  HGMMA.64x16x16.F32.BF16 R184, gdesc[UR8], R184, gsb0 ;  /* 0x0020000008b879f0 */ /* 0x000fe200080018b8 */
[----:B------:R1:W-:Y:S02]  /*3ce0*/  MUFU.EX2 R6, R216 ;  /* 0x000000d800067308 */ /* 0x0003e40000000800 */
[----:B-1----:R-:W-:-:S06]  /*3cf0*/  FFMA.FTZ R216, R220, UR5, -R20 ;  /* 0x00000005dcd87c23 */ /* 0x002fcc0008010814 */
[----:B------:R1:W-:Y:S01]  /*3d00*/  MUFU.EX2 R20, R218 ;  /* 0x000000da00147308 */ /* 0x0003e20000000800 */
[----:B------:R-:W-:Y:S01]  /*3d10*/  FSEL R220, R223, -INF , P1 ;  /* 0xff800000dfdc7808 */ /* 0x000fe20000800000 */
[--C-:B-1----:R-:W-:Y:S01]  /*3d20*/  FFMA.FTZ R218, R208, UR5, -R18.reuse ;  /* 0x00000005d0da7c23 */ /* 0x102fe20008010812 */
[----:B------:R-:W-:-:S05]  /*3d30*/  FFMA.FTZ R208, R210, UR5, -R18 ;  /* 0x00000005d2d07c23 */ /* 0x000fca0008010812 */
[----:B------:R1:W-:Y:S01]  /*3d40*/  MUFU.EX2 R18, R216 ;  /* 0x000000d800127308 */ /* 0x0003e20000000800 */
[----:B------:R-:W-:Y:S01]  /*3d50*/  FSEL R210, R212, -INF , P2 ;  /* 0xff800000d4d27808 */ /* 0x000fe20001000000 */
[----:B------:R-:W-:Y:S01]  /*3d60*/  FFMA.FTZ R219, R219, UR5, -R21 ;  /* 0x00000005dbdb7c23 */ /* 0x000fe20008010815 */
[----:B------:R-:W-:Y:S01]  /*3d70*/  FSEL R215, R202, -INF , P1 ;  /* 0xff800000cad77808 */ /* 0x000fe20000800000 */
[--C-:B-1----:R-:W-:Y:S01]  /*3d80*/  FFMA.FTZ R216, R209, UR5, -R19.reuse ;  /* 0x00000005d1d87c23 */ /* 0x102fe20008010813 */
[----:B------:R-:W-:Y:S01]  /*3d90*/  FFMA.FTZ R209, R211, UR5, -R19 ;  /* 0x00000005d3d17c23 */ /* 0x000fe20008010813 */
[----:B------:R-:W-:Y:S02]  /*3da0*/  FSEL R211, R214, -INF , P1 ;  /* 0xff800000d6d37808 */ /* 0x000fe40000800000 */
[----:B------:R-:W-:Y:S01]  /*3db0*/  FSEL R214, R213, -INF , P2 ;  /* 0xff800000d5d67808 */ /* 0x000fe20001000000 */
[----:B------:R-:W-:Y:S01]  /*3dc0*/  FFMA.FTZ R220, R220, UR5, -R21 ;  /* 0x00000005dcdc7c23 */ /* 0x000fe20008010815 */
[----:B------:R-:W-:Y:S01]  /*3dd0*/  FSEL R213, R200, -INF , P2 ;  /* 0xff800000c8d57808 */ /* 0x000fe20001000000 */
[--C-:B------:R-:W-:Y:S01]  /*3de0*/  FFMA.FTZ R210, R210, UR5, -R16.reuse ;  /* 0x00000005d2d27c23 */ /* 0x100fe20008010810 */
[----:B------:R-:W-:Y:S01]  /*3df0*/  FFMA.FTZ R211, R211, UR5, -R16 ;  /* 0x00000005d3d37c23 */ /* 0x000fe20008010810 */
[----:B------:R-:W-:Y:S01]  /*3e00*/  FSEL R200, R201, -INF , P2 ;  /* 0xff800000c9c87808 */ /* 0x000fe20001000000 */
[----:B------:R1:W-:Y:S01]  /*3e10*/  MUFU.EX2 R21, R217 ;  /* 0x000000d900157308 */ /* 0x0003e20000000800 */
[----:B------:R-:W-:-:S02]  /*3e20*/  FSEL R202, R203, -INF , P1 ;  /* 0xff800000cbca7808 */ /* 0x000fc40000800000 */
[----:B------:R-:W-:-:S05]  /*3e30*/  FSEL R201, R204, -INF , P2 ;  /* 0xff800000ccc97808 */ /* 0x000fca0001000000 */
[----:B------:R4:W-:Y:S01]  /*3e40*/  MUFU.EX2 R16, R218 ;  /* 0x000000da00107308 */ /* 0x0009e20000000800 */
[--C-:B-1----:R-:W-:Y:S01]  /*3e50*/  FFMA.FTZ R217, R222, UR5, -R17.reuse ;  /* 0x00000005ded97c23 */ /* 0x102fe20008010811 */
[----:B----4-:R-:W-:-:S06]  /*3e60*/  FFMA.FTZ R218, R214, UR5, -R17 ;  /* 0x00000005d6da7c23 */ /* 0x010fcc0008010811 */
[----:B------:R1:W-:Y:S01]  /*3e70*/  MUFU.EX2 R19, R219 ;  /* 0x000000db00137308 */ /* 0x0003e20000000800 */
[----:B------:R-:W-:Y:S01]  /*3e80*/  FFMA.FTZ R214, R215, UR5, -R14 ;  /* 0x00000005d7d67c23 */ /* 0x000fe2000801080e */
[----:B------:R-:W-:Y:S01]  /*3e90*/  FFMA.FTZ R215, R200, UR5, -R15 ;  /* 0x00000005c8d77c23 */ /* 0x000fe2000801080f */
[----:B------:R-:W-:-:S05]  /*3ea0*/  FSEL R200, R205, -INF , P2 ;  /* 0xff800000cdc87808 */ /* 0x000fca0001000000 */
[----:B------:R4:W-:Y:S01]  /*3eb0*/  MUFU.EX2 R17, R208 ;  /* 0x000000d000117308 */ /* 0x0009e20000000800 */
[----:B-1----:R-:W-:Y:S01]  /*3ec0*/  FSEL R219, R206, -INF , P1 ;  /* 0xff800000cedb7808 */ /* 0x002fe20000800000 */
[----:B------:R-:W-:-:S06]  /*3ed0*/  UIADD3 UR10, UR4, 0x306, URZ ;  /* 0x00000306040a7890 */ /* 0x000fcc000fffe03f */
[----:B------:R1:W-:Y:S01]  /*3ee0*/  MUFU.EX2 R212, R220 ;  /* 0x000000dc00d47308 */ /* 0x0003e20000000800 */
[----:B----4-:R-:W-:Y:S01]  /*3ef0*/  FFMA.FTZ R208, R213, UR5, -R14 ;  /* 0x00000005d5d07c23 */ /* 0x010fe2000801080e */
[----:B------:R-:W-:-:S06]  /*3f00*/  FFMA.FTZ R219, R219, UR5, -R12 ;  /* 0x00000005dbdb7c23 */ /* 0x000fcc000801080c */
[----:B------:R4:W-:Y:S01]  /*3f10*/  MUFU.EX2 R14, R216 ;  /* 0x000000d8000e7308 */ /* 0x0009e20000000800 */
[----:B-1----:R-:W-:Y:S01]  /*3f20*/  FFMA.FTZ R220, R201, UR5, -R12 ;  /* 0x00000005c9dc7c23 */ /* 0x002fe2000801080c */
[----:B------:R-:W-:Y:S01]  /*3f30*/  FSEL R201, R194, -INF , P1 ;  /* 0xff800000c2c97808 */ /* 0x000fe20000800000 */
[----:B------:R-:W-:Y:S02]  /*3f40*/  WARPGROUP.DEPBAR.LE gsb0, 0x0 ;  /* 0x00008000000079c5 */ /* 0x000fe40000010000 */
[----:B----4-:R-:W-:Y:S01]  /*3f50*/  FFMA.FTZ R216, R202, UR5, -R15 ;  /* 0x00000005cad87c23 */ /* 0x010fe2000801080f */
[----:B------:R-:W-:Y:S02]  /*3f60*/  FSEL R202, R207, -INF , P1 ;  /* 0xff800000cfca7808 */ /* 0x000fe40000800000 */
[----:B------:R1:W-:Y:S01]  /*3f70*/  MUFU.EX2 R15, R209 ;  /* 0x000000d1000f7308 */ /* 0x0003e20000000800 */
[----:B------:R-:W-:-:S07]  /*3f80*/  UMOV UR11, 0x40000040 ;  /* 0x40000040000b7882 */ /* 0x000fce0000000000 */
[----:B------:R4:W-:Y:S01]  /*3f90*/  MUFU.EX2 R213, R210 ;  /* 0x000000d200d57308 */ /* 0x0009e20000000800 */
[--C-:B-1----:R-:W-:Y:S02]  /*3fa0*/  FFMA.FTZ R209, R202, UR5, -R13.reuse ;  /* 0x00000005cad17c23 */ /* 0x102fe4000801080d */
[----:B------:R-:W1:Y:S05]  /*3fb0*/  LDS.64 R202, [R23+0x2e380] ;  /* 0x02e3800017ca7984 */ /* 0x000e6a0000000a00 */
[----:B------:R5:W-:Y:S01]  /*3fc0*/  MUFU.EX2 R12, R211 ;  /* 0x000000d3000c7308 */ /* 0x000be20000000800 */
[----:B----4-:R-:W-:Y:S01]  /*3fd0*/  FFMA.FTZ R210, R200, UR5, -R13 ;  /* 0x00000005c8d27c23 */ /* 0x010fe2000801080d */
[----:B-----5:R-:W-:-:S02]  /*3fe0*/  FFMA.FTZ R211, R201, UR5, -R10 ;  /* 0x00000005c9d37c23 */ /* 0x020fc4000801080a */
[----:B------:R-:W4:Y:S01]  /*3ff0*/  LDS.64 R200, [R23+0x2e3a0] ;  /* 0x02e3a00017c87984 */ /* 0x000f220000000a00 */
[----:B------:R-:W-:-:S06]  /*4000*/  WARPGROUP.ARRIVE ;  /* 0x00000000000079c5 */ /* 0x000fcc0000000000 */
[----:B------:R-:W-:Y:S01]  /*4010*/  HGMMA.64x16x16.F32.BF16 R176, gdesc[UR8], R176, gsb0 ;  /* 0x0020000008b079f0 */ /* 0x000fe200080018b0 */
[----:B------:R-:W-:Y:S02]  /*4020*/  FSEL R13, R192, -INF , P2 ;  /* 0xff800000c00d7808 */ /* 0x000fe40001000000 */
[----:B------:R-:W-:Y:S02]  /*4030*/  FSEL R204, R193, -INF , P2 ;  /* 0xff800000c1cc7808 */ /* 0x000fe40001000000 */
[----:B------:R-:W-:Y:S02]  /*4040*/  FSEL R192, R195, -INF , P1 ;  /* 0xff800000c3c07808 */ /* 0x000fe40000800000 */
[----:B------:R-:W-:Y:S01]  /*4050*/  FSEL R193, R196, -INF , P2 ;  /* 0xff800000c4c17808 */ /* 0x000fe20001000000 */
[--C-:B------:R-:W-:Y:S02]  /*4060*/  FFMA.FTZ R204, R204, UR5, -R11.reuse ;  /* 0x00000005cccc7c23 */ /* 0x100fe4000801080b */
[----:B------:R-:W-:-:S02]  /*4070*/  FFMA.FTZ R205, R192, UR5, -R11 ;  /* 0x00000005c0cd7c23 */ /* 0x000fc4000801080b */
[----:B------:R5:W-:Y:S01]  /*4080*/  MUFU.EX2 R11, R208 ;  /* 0x000000d0000b7308 */ /* 0x000be20000000800 */
[----:B------:R-:W-:Y:S02]  /*4090*/  FSEL R207, R198, -INF , P1 ;  /* 0xff800000c6cf7808 */ /* 0x000fe40000800000 */
[----:B------:R-:W-:Y:S01]  /*40a0*/  FSEL R206, R197, -INF , P2 ;  /* 0xff800000c5ce7808 */ /* 0x000fe20001000000 */
[----:B-----5:R-:W-:Y:S01]  /*40b0*/  FFMA.FTZ R208, R193, UR5, -R8 ;  /* 0x00000005c1d07c23 */ /* 0x020fe20008010808 */
[----:B------:R-:W-:Y:S02]  /*40c0*/  LOP3.LUT R193, R22, 0x2800000, RZ, 0xfc, !PT ;  /* 0x0280000016c17812 */ /* 0x000fe400078efcff */
[----:B------:R-:W-:Y:S01]  /*40d0*/  FSEL R22, R199, -INF , P1 ;  /* 0xff800000c7167808 */ /* 0x000fe20000800000 */
[----:B------:R5:W2:Y:S01]  /*40e0*/  MUFU.EX2 R226, R3 ;  /* 0x0000000300e27308 */ /* 0x000aa20000000800 */
[----:B------:R-:W-:Y:S01]  /*40f0*/  FFMA.FTZ R222, R13, UR5, -R10 ;  /* 0x000000050dde7c23 */ /* 0x000fe2000801080a */
[----:B------:R-:W-:Y:S01]  /*4100*/  FFMA.FTZ R207, R207, UR5, -R8 ;  /* 0x00000005cfcf7c23 */ /* 0x000fe20008010808 */
[--C-:B------:R-:W-:Y:S01]  /*4110*/  FFMA.FTZ R206, R206, UR5, -R9.reuse ;  /* 0x00000005cece7c23 */ /* 0x100fe20008010809 */
[----:B------:R-:W-:Y:S01]  /*4120*/  FFMA.FTZ R223, R22, UR5, -R9 ;  /* 0x0000000516df7c23 */ /* 0x000fe20008010809 */
[--C-:B-----5:R-:W-:Y:S01]  /*4130*/  FFMA.FTZ R3, R229, UR5, -R233.reuse ;  /* 0x00000005e5037c23 */ /* 0x120fe200080108e9 */
[----:B------:R-:W-:Y:S01]  /*4140*/  FFMA.FTZ R233, R231, UR5, -R233 ;  /* 0x00000005e7e97c23 */ /* 0x000fe200080108e9 */
[----:B------:R-:W-:Y:S01]  /*4150*/  UIADD3 UR5, UR4, 0x386, URZ ;  /* 0x0000038604057890 */ /* 0x000fe2000fffe03f */
[----:B------:R-:W-:-:S06]  /*4160*/  UMOV UR11, 0x40000040 ;  /* 0x40000040000b7882 */ /* 0x000fcc0000000000 */
[----:B------:R-:W-:Y:S01]  /*4170*/  UMOV UR10, UR5 ;  /* 0x00000005000a7c82 */ /* 0x000fe20008000000 */
[----:B------:R-:W-:Y:S02]  /*4180*/  WARPGROUP.DEPBAR.LE gsb0, 0x0 ;  /* 0x00008000000079c5 */ /* 0x000fe40000010000 */
[----:B------:R-:W-:-:S06]  /*4190*/  WARPGROUP.ARRIVE ;  /* 0x00000000000079c5 */ /* 0x000fcc0000000000 */
[----:B------:R-:W-:Y:S01]  /*41a0*/  HGMMA.64x16x16.F32.BF16 R168, gdesc[UR8], R168, gsb0 ;  /* 0x0020000008a879f0 */ /* 0x000fe200080018a8 */
[----:B------:R1:W-:Y:S01]  /*41b0*/  MUFU.EX2 R8, R214 ;  /* 0x000000d600087308 */ /* 0x0003e20000000800 */
[----:B------:R-:W-:-:S07]  /*41c0*/  UIADD3 UR6, UR4, 0x406, URZ ;  /* 0x0000040604067890 */ /* 0x000fce000fffe03f */
[----:B------:R4:W-:Y:S01]  /*41d0*/  MUFU.EX2 R22, R216 ;  /* 0x000000d800167308 */ /* 0x0009e20000000800 */
[----:B-1----:R-:W-:-:S07]  /*41e0*/  FADD.FTZ R214, R184, -R202 ;  /* 0x800000cab8d67221 */ /* 0x002fce0000010000 */
[----:B------:R1:W-:Y:S01]  /*41f0*/  MUFU.EX2 R184, R220 ;  /* 0x000000dc00b87308 */ /* 0x0003e20000000800 */
[----:B----4-:R-:W-:Y:S01]  /*4200*/  FADD.FTZ R216, R188, -R200 ;  /* 0x800000c8bcd87221 */ /* 0x010fe20000010000 */
[----:B------:R-:W-:Y:S01]  /*4210*/  UMOV UR10, UR6 ;  /* 0x00000006000a7c82 */ /* 0x000fe20008000000 */
[----:B------:R-:W-:Y:S01]  /*4220*/  UMOV UR11, 0x40000040 ;  /* 0x40000040000b7882 */ /* 0x000fe20000000000 */
[----:B-1----:R-:W-:Y:S01]  /*4230*/  FADD.FTZ R220, R189, -R201 ;  /* 0x800000c9bddc7221 */ /* 0x002fe20000010000 */
[----:B------:R-:W-:Y:S02]  /*4240*/  WARPGROUP.DEPBAR.LE gsb0, 0x0 ;  /* 0x00008000000079c5 */ /* 0x000fe40000010000 */
[----:B------:R-:W1:Y:S01]  /*4250*/  LDS.64 R188, [R23+0x2e3c0] ;  /* 0x02e3c00017bc7984 */ /* 0x000e620000000a00 */
[----:B------:R-:W-:-:S06]  /*4260*/  WARPGROUP.ARRIVE ;  /* 0x00000000000079c5 */ /* 0x000fcc0000000000 */
[----:B------:R-:W-:Y:S01]  /*4270*/  HGMMA.64x16x16.F32.BF16 R160, gdesc[UR8], R160, gsb0 ;  /* 0x0020000008a079f0 */ /* 0x000fe200080018a0 */
[----:B------:R-:W-:Y:S01]  /*4280*/  UIADD3 UR4, UR4, 0x486, URZ ;  /* 0x0000048604047890 */ /* 0x000fe2000fffe03f */
[----:B------:R-:W-:Y:S01]  /*4290*/  FADD.FTZ R221, R190, -R200 ;  /* 0x800000c8bedd7221 */ /* 0x000fe20000010000 */
[----:B------:R-:W-:Y:S01]  /*42a0*/  FADD.FTZ R229, R191, -R201 ;  /* 0x800000c9bfe57221 */ /* 0x000fe20000010000 */
[----:B------:R-:W-:Y:S01]  /*42b0*/  UMOV UR7, 0x40000040 ;  /* 0x4000004000077882 */ /* 0x000fe20000000000 */
[----:B------:R-:W-:-:S03]  /*42c0*/  UMOV UR5, UR9 ;  /* 0x0000000900057c82 */ /* 0x000fc60008000000 */
[----:B------:R-:W-:Y:S01]  /*42d0*/  UMOV UR6, UR4 ;  /* 0x0000000400067c82 */ /* 0x000fe20008000000 */
[----:B------:R-:W-:Y:S01]  /*42e0*/  UMOV UR4, UR8 ;  /* 0x0000000800047c82 */ /* 0x000fe20008000000 */
[----:B------:R-:W-:Y:S02]  /*42f0*/  WARPGROUP.DEPBAR.LE gsb0, 0x0 ;  /* 0x00008000000079c5 */ /* 0x000fe40000010000 */
[----:B------:R-:W-:Y:S04]  /*4300*/  LDS.64 R200, [R23+0x2e3e0] ;  /* 0x02e3e00017c87984 */ /* 0x000fe80000000a00 */
[----:B------:R-:W4:Y:S01]  /*4310*/  LDS.64 R190, [R23+0x2e400] ;  /* 0x02e4000017be7984 */ /* 0x000f220000000a00 */
[----:B------:R-:W-:-:S06]  /*4320*/  WARPGROUP.ARRIVE ;  /* 0x00000000000079c5 */ /* 0x000fcc0000000000 */
[----:B------:R-:W-:Y:S01]  /*4330*/  HGMMA.64x16x16.F32.BF16 R152, gdesc[UR4], R152, gsb0 ;  /* 0x00200000049879f0 */ /* 0x000fe20008001898 */
[----:B------:R-:W-:Y:S01]  /*4340*/  IMAD R193, R0, 0x500, R193 ;  /* 0x0000050000c17824 */ /* 0x000fe200078e02c1 */
[----:B------:R5:W-:Y:S04]  /*4350*/  MUFU.EX2 R10, R218 ;  /* 0x000000da000a7308 */ /* 0x000be80000000800 */
[----:B------:R-:W-:-:S04]  /*4360*/  R2UR UR12, R193 ;  /* 0x00000000c10c72ca */ /* 0x000fc800000e0000 */
[----:B------:R3:W-:Y:S01]  /*4370*/  MUFU.EX2 R13, R217 ;  /* 0x000000d9000d7308 */ /* 0x0007e20000000800 */
[----:B-----5:R-:W-:-:S07]  /*4380*/  FADD.FTZ R218, R187, -R203 ;  /* 0x800000cbbbda7221 */ /* 0x020fce0000010000 */
[----:B------:R5:W-:Y:S01]  /*4390*/  MUFU.EX2 R9, R215 ;  /* 0x000000d700097308 */ /* 0x000be20000000800 */
[----:B---3--:R-:W-:Y:S01]  /*43a0*/  FADD.FTZ R217, R185, -R203 ;  /* 0x800000cbb9d97221 */ /* 0x008fe20000010000 */
[----:B-----5:R-:W-:Y:S01]  /*43b0*/  FADD.FTZ R215, R186, -R202 ;  /* 0x800000cabad77221 */ /* 0x020fe20000010000 */
[----:B------:R-:W-:Y:S02]  /*43c0*/  WARPGROUP.DEPBAR.LE gsb0, 0x0 ;  /* 0x00008000000079c5 */ /* 0x000fe40000010000 */
[----:B------:R-:W3:Y:S04]  /*43d0*/  LDS.64 R192, [R23+0x2e420] ;  /* 0x02e4200017c07984 */ /* 0x000ee80000000a00 */
[----:B------:R-:W5:Y:S04]  /*43e0*/  LDS.64 R202, [R23+0x2e4a0] ;  /* 0x02e4a00017ca7984 */ /* 0x000f680000000a00 */
[----:B------:R-:W5:Y:S04]  /*43f0*/  LDS.64 R196, [R23+0x2e440] ;  /* 0x02e4400017c47984 */ /* 0x000f680000000a00 */
[----:B------:R-:W5:Y:S04]  /*4400*/  LDS.64 R194, [R23+0x2e460] ;  /* 0x02e4600017c27984 */ /* 0x000f680000000a00 */
[----:B------:R5:W5:Y:S01]  /*4410*/  LDS.64 R198, [R23+0x2e480] ;  /* 0x02e4800017c67984 */ /* 0x000b620000000a00 */
[----:B------:R-:W5:Y:S01]  /*4420*/  MUFU.EX2 R3, R3 ;  /* 0x0000000300037308 */ /* 0x000f620000000800 */
[--C-:B-1----:R-:W-:Y:S01]  /*4430*/  FADD.FTZ R176, R176, -R188.reuse ;  /* 0x800000bcb0b07221 */ /* 0x102fe20000010000 */
[----:B------:R-:W-:Y:S01]  /*4440*/  FADD.FTZ R178, R178, -R188 ;  /* 0x800000bcb2b27221 */ /* 0x000fe20000010000 */
[--C-:B----4-:R-:W-:Y:S01]  /*4450*/  FADD.FTZ R188, R168, -R190.reuse ;  /* 0x800000bea8bc7221 */ /* 0x110fe20000010000 */
[----:B------:R-:W-:-:S04]  /*4460*/  FADD.FTZ R170, R170, -R190 ;  /* 0x800000beaaaa7221 */ /* 0x000fc80000010000 */
[----:B------:R-:W1:Y:S01]  /*4470*/  MUFU.EX2 R7, R7 ;  /* 0x0000000700077308 */ /* 0x000e620000000800 */
[--C-:B------:R-:W-:Y:S01]  /*4480*/  FADD.FTZ R177, R177, -R189.reuse ;  /* 0x800000bdb1b17221 */ /* 0x100fe20000010000 */
[----:B------:R-:W-:Y:S01]  /*4490*/  FADD.FTZ R179, R179, -R189 ;  /* 0x800000bdb3b37221 */ /* 0x000fe20000010000 */
[----:B------:R-:W-:-:S05]  /*44a0*/  FADD.FTZ R189, R169, -R191 ;  /* 0x800000bfa9bd7221 */ /* 0x000fca0000010000 */
[----:B------:R2:W-:Y:S01]  /*44b0*/  MUFU.EX2 R185, R210 ;  /* 0x000000d200b97308 */ /* 0x0005e20000000800 */
[----:B------:R-:W-:Y:S01]  /*44c0*/  FADD.FTZ R171, R171, -R191 ;  /* 0x800000bfabab7221 */ /* 0x000fe20000010000 */
[--C-:B---3--:R-:W-:Y:S01]  /*44d0*/  FADD.FTZ R190, R173, -R193.reuse ;  /* 0x800000c1adbe7221 */ /* 0x108fe20000010000 */
[----:B------:R-:W-:-:S05]  /*44e0*/  FADD.FTZ R175, R175, -R193 ;  /* 0x800000c1afaf7221 */ /* 0x000fca0000010000 */
[----:B------:R-:W3:Y:S01]  /*44f0*/  MUFU.EX2 R227, R227 ;  /* 0x000000e300e37308 */ /* 0x000ee20000000800 */
[----:B--2---:R-:W-:Y:S01]  /*4500*/  FMUL.FTZ R210, R226, R216 ;  /* 0x000000d8e2d27220 */ /* 0x004fe20000410000 */
[----:B-----5:R-:W-:Y:S01]  /*4510*/  FADD.FTZ R193, R157, -R203 ;  /* 0x800000cb9dc17221 */ /* 0x020fe20000010000 */
[----:B------:R-:W-:Y:S01]  /*4520*/  FMUL.FTZ R157, R3, R220 ;  /* 0x000000dc039d7220 */ /* 0x000fe20000410000 */
[----:B------:R-:W-:-:S04]  /*4530*/  FADD.FTZ R172, R172, -R192 ;  /* 0x800000c0acac7221 */ /* 0x000fc80000010000 */
[----:B------:R-:W2:Y:S01]  /*4540*/  MUFU.EX2 R4, R233 ;  /* 0x000000e900047308 */ /* 0x000ea20000000800 */
[----:B------:R-:W-:Y:S01]  /*4550*/  FADD.FTZ R174, R174, -R192 ;  /* 0x800000c0aeae7221 */ /* 0x000fe20000010000 */
[----:B------:R-:W-:Y:S01]  /*4560*/  FADD.FTZ R173, R160, -R196 ;  /* 0x800000c4a0ad7221 */ /* 0x000fe20000010000 */
[----:B------:R-:W-:Y:S01]  /*4570*/  FADD.FTZ R191, R161, -R197 ;  /* 0x800000c5a1bf7221 */ /* 0x000fe20000010000 */
[----:B------:R-:W-:Y:S01]  /*4580*/  FADD.FTZ R192, R156, -R202 ;  /* 0x800000ca9cc07221 */ /* 0x000fe20000010000 */
[----:B------:R-:W-:-:S03]  /*4590*/  F2FP.BF16.F32.PACK_AB R210, R157, R210 ;  /* 0x000000d29dd2723e */ /* 0x000fc600000010ff */
[----:B------:R-:W4:Y:S01]  /*45a0*/  MUFU.EX2 R187, R219 ;  /* 0x000000db00bb7308 */ /* 0x000f220000000800 */
[----:B------:R-:W-:Y:S01]  /*45b0*/  FADD.FTZ R162, R162, -R196 ;  /* 0x800000c4a2a27221 */ /* 0x000fe20000010000 */
[----:B------:R-:W-:-:S06]  /*45c0*/  FADD.FTZ R163, R163, -R197 ;  /* 0x800000c5a3a37221 */ /* 0x000fcc0000010000 */
[----:B------:R-:W5:Y:S08]  /*45d0*/  MUFU.EX2 R186, R209 ;  /* 0x000000d100ba7308 */ /* 0x000f700000000800 */
[----:B------:R-:W5:Y:S08]  /*45e0*/  MUFU.EX2 R23, R222 ;  /* 0x000000de00177308 */ /* 0x000f700000000800 */
[----:B------:R3:W5:Y:S08]  /*45f0*/  MUFU.EX2 R168, R211 ;  /* 0x000000d300a87308 */ /* 0x0007700000000800 */
[----:B------:R4:W5:Y:S08]  /*4600*/  MUFU.EX2 R169, R204 ;  /* 0x000000cc00a97308 */ /* 0x0009700000000800 */
[----:B------:R-:W5:Y:S08]  /*4610*/  MUFU.EX2 R160, R205 ;  /* 0x000000cd00a07308 */ /* 0x000f700000000800 */
[----:B------:R-:W5:Y:S08]  /*4620*/  MUFU.EX2 R161, R208 ;  /* 0x000000d000a17308 */ /* 0x000f700000000800 */
[----:B------:R-:W5:Y:S08]  /*4630*/  MUFU.EX2 R156, R207 ;  /* 0x000000cf009c7308 */ /* 0x000f700000000800 */
[----:B------:R-:W5:Y:S08]  /*4640*/  MUFU.EX2 R157, R206 ;  /* 0x000000ce009d7308 */ /* 0x000f700000000800 */
[----:B------:R-:W5:Y:S01]  /*4650*/  MUFU.EX2 R223, R223 ;  /* 0x000000df00df7308 */ /* 0x000f620000000800 */
[----:B------:R-:W-:Y:S01]  /*4660*/  FMUL.FTZ R162, R8, R162 ;  /* 0x000000a208a27220 */ /* 0x000fe20000410000 */
[----:B------:R-:W-:Y:S01]  /*4670*/  FMUL.FTZ R163, R22, R163 ;  /* 0x000000a316a37220 */ /* 0x000fe20000410000 */
[----:B------:R-:W-:Y:S01]  /*4680*/  FMUL.FTZ R176, R5, R176 ;  /* 0x000000b005b07220 */ /* 0x000fe20000410000 */
[----:B-1----:R-:W-:Y:S01]  /*4690*/  FMUL.FTZ R177, R7, R177 ;  /* 0x000000b107b17220 */ /* 0x002fe20000410000 */
[--C-:B------:R-:W-:Y:S01]  /*46a0*/  FADD.FTZ R180, R180, -R200.reuse ;  /* 0x800000c8b4b47221 */ /* 0x100fe20000010000 */
[----:B------:R-:W-:Y:S01]  /*46b0*/  FADD.FTZ R182, R182, -R200 ;  /* 0x800000c8b6b67221 */ /* 0x000fe20000010000 */
[--C-:B------:R-:W-:Y:S01]  /*46c0*/  FADD.FTZ R181, R181, -R201.reuse ;  /* 0x800000c9b5b57221 */ /* 0x100fe20000010000 */
[----:B------:R-:W-:Y:S01]  /*46d0*/  FADD.FTZ R183, R183, -R201 ;  /* 0x800000c9b7b77221 */ /* 0x000fe20000010000 */
[--C-:B------:R-:W-:Y:S01]  /*46e0*/  FADD.FTZ R164, R164, -R194.reuse ;  /* 0x800000c2a4a47221 */ /* 0x100fe20000010000 */
[----:B------:R-:W-:Y:S01]  /*46f0*/  FADD.FTZ R166, R166, -R194 ;  /* 0x800000c2a6a67221 */ /* 0x000fe20000010000 */
[----:B---3--:R-:W-:Y:S01]  /*4700*/  FMUL.FTZ R211, R227, R221 ;  /* 0x000000dde3d37220 */ /* 0x008fe20000410000 */
[----:B--2---:R-:W-:Y:S01]  /*4710*/  FMUL.FTZ R194, R4, R229 ;  /* 0x000000e504c27220 */ /* 0x004fe20000410000 */
        /* <DEDUP_REMOVED lines=8> */
[----:B------:R-:W-:Y:S01]  /*47a0*/  FADD.FTZ R158, R158, -R202 ;  /* 0x800000ca9e9e7221 */ /* 0x000fe20000010000 */
[----:B------:R-:W-:Y:S01]  /*47b0*/  FADD.FTZ R159, R159, -R203 ;  /* 0x800000cb9f9f7221 */ /* 0x000fe20000010000 */
[----:B------:R-:W-:Y:S01]  /*47c0*/  FMUL.FTZ R209, R234, R215 ;  /* 0x000000d7ead17220 */ /* 0x000fe20000410000 */
[----:B------:R-:W-:Y:S01]  /*47d0*/  FMUL.FTZ R218, R228, R218 ;  /* 0x000000dae4da7220 */ /* 0x000fe20000410000 */
[----:B------:R-:W-:Y:S01]  /*47e0*/  F2FP.BF16.F32.PACK_AB R197, R163, R162 ;  /* 0x000000a2a3c5723e */ /* 0x000fe200000010ff */
[----:B------:R-:W-:Y:S01]  /*47f0*/  FMUL.FTZ R178, R6, R178 ;  /* 0x000000b206b27220 */ /* 0x000fe20000410000 */
[----:B------:R-:W-:Y:S01]  /*4800*/  FMUL.FTZ R179, R20, R179 ;  /* 0x000000b314b37220 */ /* 0x000fe20000410000 */
[----:B----4-:R-:W-:Y:S01]  /*4810*/  F2FP.BF16.F32.PACK_AB R204, R177, R176 ;  /* 0x000000b0b1cc723e */ /* 0x010fe200000010ff */
[----:B------:R-:W-:Y:S01]  /*4820*/  FMUL.FTZ R180, R18, R180 ;  /* 0x000000b412b47220 */ /* 0x000fe20000410000 */
[----:B------:R-:W-:Y:S01]  /*4830*/  FMUL.FTZ R182, R21, R182 ;  /* 0x000000b615b67220 */ /* 0x000fe20000410000 */
[----:B------:R-:W-:Y:S01]  /*4840*/  FMUL.FTZ R181, R19, R181 ;  /* 0x000000b513b57220 */ /* 0x000fe20000410000 */
[----:B------:R-:W-:Y:S01]  /*4850*/  FMUL.FTZ R183, R212, R183 ;  /* 0x000000b7d4b77220 */ /* 0x000fe20000410000 */
[----:B------:R-:W-:-:S02]  /*4860*/  IMAD R162, R0, 0x2800, R230 ;  /* 0x0000280000a27824 */ /* 0x000fc400078e02e6 */
        /* <DEDUP_REMOVED lines=14> */
[----:B-----5:R-:W-:Y:S01]  /*4950*/  FMUL.FTZ R167, R186, R167 ;  /* 0x000000a7baa77220 */ /* 0x020fe20000410000 */
        /* <DEDUP_REMOVED lines=21> */
[----:B------:R-:W-:Y:S01]  /*4ab0*/  STSM.16.MT88.4 [R162+0x2e800], R208 ;  /* 0x02e800d0a2007844 */ /* 0x000fe20000004200 */
[----:B------:R-:W-:Y:S02]  /*4ac0*/  F2FP.BF16.F32.PACK_AB R192, R153, R152 ;  /* 0x0000009899c0723e */ /* 0x000fe400000010ff */
[----:B------:R-:W-:-:S02]  /*4ad0*/  F2FP.BF16.F32.PACK_AB R193, R155, R154 ;  /* 0x0000009a9bc1723e */ /* 0x000fc400000010ff */
[----:B------:R-:W-:Y:S02]  /*4ae0*/  F2FP.BF16.F32.PACK_AB R194, R163, R194 ;  /* 0x000000c2a3c2723e */ /* 0x000fe400000010ff */
[----:B------:R-:W-:Y:S01]  /*4af0*/  F2FP.BF16.F32.PACK_AB R195, R159, R158 ;  /* 0x0000009e9fc3723e */ /* 0x000fe200000010ff */
[----:B------:R-:W-:Y:S01]  /*4b00*/  STSM.16.MT88.4 [R162+0x2f000], R204 ;  /* 0x02f000cca2007844 */ /* 0x000fe20000004200 */
[----:B------:R-:W-:Y:S02]  /*4b10*/  F2FP.BF16.F32.PACK_AB R224, R225, R224 ;  /* 0x000000e0e1e0723e */ /* 0x000fe400000010ff */
[----:B------:R-:W-:Y:S01]  /*4b20*/  F2FP.BF16.F32.PACK_AB R225, R228, R234 ;  /* 0x000000eae4e1723e */ /* 0x000fe200000010ff */
[----:B------:R-:W-:Y:S01]  /*4b30*/  STSM.16.MT88.4 [R162+0x2f800], R200 ;  /* 0x02f800c8a2007844 */ /* 0x000fe20000004200 */
[----:B------:R-:W-:Y:S02]  /*4b40*/  F2FP.BF16.F32.PACK_AB R226, R3, R226 ;  /* 0x000000e203e2723e */ /* 0x000fe400000010ff */
[----:B------:R-:W-:Y:S01]  /*4b50*/  F2FP.BF16.F32.PACK_AB R227, R4, R227 ;  /* 0x000000e304e3723e */ /* 0x000fe200000010ff */
[----:B------:R-:W-:Y:S04]  /*4b60*/  STSM.16.MT88.4 [R162+0x30000], R196 ;  /* 0x030000c4a2007844 */ /* 0x000fe80000004200 */
[----:B------:R1:W-:Y:S01]  /*4b70*/  STSM.16.MT88.4 [R162+0x30800], R192 ;  /* 0x030800c0a2007844 */ /* 0x0003e20000004200 */
[----:B------:R-:W-:Y:S01]  /*4b80*/  WARPGROUP.ARRIVE ;  /* 0x00000000000079c5 */ /* 0x000fe20000000000 */
[----:B------:R-:W-:Y:S01]  /*4b90*/  UMOV UR6, UR12 ;  /* 0x0000000c00067c82 */ /* 0x000fe20008000000 */
[----:B------:R-:W-:Y:S01]  /*4ba0*/  UMOV UR7, 0x40000040 ;  /* 0x4000004000077882 */ /* 0x000fe20000000000 */
[----:B------:R-:W-:Y:S01]  /*4bb0*/  UIADD3 UR4, UR12, 0x80, URZ ;  /* 0x000000800c047890 */ /* 0x000fe2000fffe03f */
[----:B------:R-:W2:Y:S08]  /*4bc0*/  LDL R164, [R1+0x4] ;  /* 0x0000040001a47983 */ /* 0x000eb00000100800 */
[----:B------:R-:W-:Y:S01]  /*4bd0*/  HGMMA.64x128x16.F32.BF16 R24, R224, gdesc[UR4].tnspB, R24, gsb0 ;  /* 0x41e00004e0187df0 */ /* 0x000fe20008001818 */
[----:B------:R-:W-:-:S02]  /*4be0*/  F2FP.BF16.F32.PACK_AB R152, R7, R5 ;  /* 0x000000050798723e */ /* 0x000fc400000010ff */
[----:B------:R-:W-:Y:S02]  /*4bf0*/  F2FP.BF16.F32.PACK_AB R153, R20, R6 ;  /* 0x000000061499723e */ /* 0x000fe400000010ff */
[----:B------:R-:W-:Y:S02]  /*4c00*/  F2FP.BF16.F32.PACK_AB R154, R19, R18 ;  /* 0x00000012139a723e */ /* 0x000fe400000010ff */
[----:B------:R-:W-:Y:S01]  /*4c10*/  F2FP.BF16.F32.PACK_AB R155, R212, R21 ;  /* 0x00000015d49b723e */ /* 0x000fe200000010ff */
        /* <DEDUP_REMOVED lines=22> */
[----:B------:R-:W-:Y:S02]  /*4d80*/  F2FP.BF16.F32.PACK_AB R152, R9, R11 ;  /* 0x0000000b0998723e */ /* 0x000fe400000010ff */
[----:B------:R-:W-:Y:S02]  /*4d90*/  F2FP.BF16.F32.PACK_AB R153, R22, R8 ;  /* 0x000000081699723e */ /* 0x000fe400000010ff */
[----:B------:R-:W-:Y:S02]  /*4da0*/  F2FP.BF16.F32.PACK_AB R154, R185, R184 ;  /* 0x000000b8b99a723e */ /* 0x000fe400000010ff */
[----:B------:R-:W-:-:S04]  /*4db0*/  F2FP.BF16.F32.PACK_AB R155, R186, R187 ;  /* 0x000000bbba9b723e */ /* 0x000fc800000010ff */
[----:B------:R-:W-:-:S06]  /*4dc0*/  WARPGROUP.ARRIVE ;  /* 0x00000000000079c5 */ /* 0x000fcc0000000000 */
[----:B------:R-:W-:Y:S03]  /*4dd0*/  HGMMA.64x128x16.F32.BF16 R24, R152, gdesc[UR4].tnspB, R24, gsb0 ;  /* 0x41e0000498187df0 */ /* 0x000fe60008001818 */
[----:B------:R-:W3:Y:S01]  /*4de0*/  S2R R166, SR_CgaCtaId ;  /* 0x0000000000a67919 */ /* 0x000ee20000008800 */
[----:B------:R-:W-:Y:S01]  /*4df0*/  MOV R165, 0x400 ;  /* 0x0000040000a57802 */ /* 0x000fe20000000f00 */
[----:B--2---:R-:W-:Y:S01]  /*4e00*/  IMAD R4, R164, 0x4000, R232 ;  /* 0x00004000a4047824 */ /* 0x004fe200078e02e8 */
[----:B------:R-:W-:Y:S02]  /*4e10*/  WARPGROUP.DEPBAR.LE gsb0, 0x0 ;  /* 0x00008000000079c5 */ /* 0x000fe40000010000 */
[----:B------:R-:W-:Y:S02]  /*4e20*/  F2FP.BF16.F32.PACK_AB R152, R169, R23 ;  /* 0x00000017a998723e */ /* 0x000fe400000010ff */
[----:B------:R-:W-:-:S02]  /*4e30*/  F2FP.BF16.F32.PACK_AB R153, R160, R168 ;  /* 0x000000a8a099723e */ /* 0x000fc400000010ff */
[----:B------:R-:W-:Y:S02]  /*4e40*/  F2FP.BF16.F32.PACK_AB R154, R157, R161 ;  /* 0x000000a19d9a723e */ /* 0x000fe400000010ff */
[----:B------:R-:W-:-:S04]  /*4e50*/  F2FP.BF16.F32.PACK_AB R155, R223, R156 ;  /* 0x0000009cdf9b723e */ /* 0x000fc800000010ff */
        /* <DEDUP_REMOVED lines=270> */
.L_x_3857:
[----:B------:R-:W-:Y:S01]  /*5f40*/  LOP3.LUT R235, R235, 0x2800000, RZ, 0xfc, !PT ;  /* 0x02800000ebeb7812 */ /* 0x000fe200078efcff */
[----:B------:R-:W-:Y:S01]  /*5f50*/  VIADD R3, R2, 0x38840 ;  /* 0x0003884002037836 */ /* 0x000fe20000000000 */
[----:B------:R-:W2:Y:S01]  /*5f60*/  LDL R7, [R1+0x10] ;  /* 0x0000100001077983 */ /* 0x000ea20000100800 */
[----:B------:R-:W-:Y:S02]  /*5f70*/  UMOV UR7, 0x40000040 ;  /* 0x4000004000077882 */ /* 0x000fe40000000000 */
[----:B------:R-:W-:Y:S01]  /*5f80*/  IMAD R235, R0, 0x500, R235 ;  /* 0x0000050000eb7824 */ /* 0x000fe200078e02eb */
[----:B------:R-:W-:Y:S01]  /*5f90*/  PRMT R3, RZ, 0x654, R3 ;  /* 0x00000654ff037816 */ /* 0x000fe20000000003 */
[----:B------:R-:W1:Y:S03]  /*5fa0*/  S2R R5, SR_TID.X ;  /* 0x0000000000057919 */ /* 0x000e660000002100 */
[----:B------:R-:W-:Y:S01]  /*5fb0*/  R2UR UR4, R235 ;  /* 0x00000000eb0472ca */ /* 0x000fe200000e0000 */
[----:B------:R2:W-:Y:S01]  /*5fc0*/  SYNCS.ARRIVE.TRANS64.RED.A1T0 RZ, [R3+URZ], RZ ;  /* 0x000000ff03ff79a7 */ /* 0x0005e2000810043f */
[----:B------:R-:W-:-:S11]  /*5fd0*/  WARPGROUP.ARRIVE ;  /* 0x00000000000079c5 */ /* 0x000fd60000000000 */
[----:B------:R-:W-:Y:S02]  /*5fe0*/  UMOV UR6, UR4 ;  /* 0x0000000400067c82 */ /* 0x000fe40008000000 */
[----:B------:R-:W-:Y:S01]  /*5ff0*/  HGMMA.64x128x16.F32.BF16 R88, R208, gdesc[UR4].tnspB, R88, gsb0 ;  /* 0x41e00004d0587df0 */ /* 0x000fe20008001858 */
[----:B------:R-:W-:Y:S01]  /*6000*/  UIADD3 UR6, UR4, 0x80, URZ ;  /* 0x0000008004067890 */ /* 0x000fe2000fffe03f */
[----:B------:R-:W-:Y:S01]  /*6010*/  UMOV UR7, 0x40000040 ;  /* 0x4000004000077882 */ /* 0x000fe20000000000 */
[C---:B-1----:R-:W-:Y:S02]  /*6020*/  VIADD R4, R5.reuse, 0xffffff80 ;  /* 0xffffff8005047836 */ /* 0x042fe40000000000 */
[----:B------:R-:W-:Y:S01]  /*6030*/  VIADD R6, R5, 0xffffff80 ;  /* 0xffffff8005067836 */ /* 0x000fe20000000000 */
[----:B------:R-:W-:Y:S02]  /*6040*/  SHF.R.U32.HI R5, RZ, 0x7, R5 ;  /* 0x00000007ff057819 */ /* 0x000fe40000011605 */
[----:B------:R-:W-:-:S04]  /*6050*/  SHF.R.S32.HI R4, RZ, 0x1f, R4 ;  /* 0x0000001fff047819 */ /* 0x000fc80000011404 */
[----:B------:R-:W-:-:S04]  /*6060*/  LEA.HI R4, R4, R6, RZ, 0x7 ;  /* 0x0000000604047211 */ /* 0x000fc800078f38ff */
[----:B------:R-:W-:Y:S01]  /*6070*/  SHF.R.S32.HI R4, RZ, 0x7, R4 ;  /* 0x00000007ff047819 */ /* 0x000fe20000011404 */
[----:B------:R-:W-:Y:S02]  /*6080*/  WARPGROUP.DEPBAR.LE gsb0, 0x0 ;  /* 0x00008000000079c5 */ /* 0x000fe40000010000 */
[----:B------:R-:W-:-:S06]  /*6090*/  WARPGROUP.ARRIVE ;  /* 0x00000000000079c5 */ /* 0x000fcc0000000000 */
[----:B------:R-:W-:Y:S01]  /*60a0*/  HGMMA.64x128x16.F32.BF16 R88, R204, gdesc[UR4].tnspB, R88, gsb0 ;  /* 0x41e00004cc587df0 */ /* 0x000fe20008001858 */
[----:B------:R-:W-:Y:S01]  /*60b0*/  UIADD3 UR6, UR4, 0x100, URZ ;  /* 0x0000010004067890 */ /* 0x000fe2000fffe03f */
[----:B------:R-:W-:Y:S01]  /*60c0*/  UMOV UR7, 0x40000040 ;  /* 0x4000004000077882 */ /* 0x000fe20000000000 */
[----:B--2---:R-:W-:Y:S02]  /*60d0*/  IMAD R3, R4, 0x1400, R7 ;  /* 0x0000140004037824 */ /* 0x004fe400078e0207 */
[----:B------:R-:W-:Y:S02]  /*60e0*/  VIADD R4, R5, 0x9 ;  /* 0x0000000905047836 */ /* 0x000fe40000000000 */
[----:B------:R-:W-:Y:S01]  /*60f0*/  IMAD R3, R3, 0x4, R232 ;  /* 0x0000000403037824 */ /* 0x000fe200078e02e8 */
        /* <DEDUP_REMOVED lines=36> */
.L_x_3858:
[----:B-1----:R-:W2:Y:S01]  /*6340*/  LDL R3, [R1+0x14] ;  /* 0x0000140001037983 */ /* 0x002ea20000100800 */
[----:B------:R-:W-:Y:S02]  /*6350*/  VIADD R236, R236, 0x1 ;  /* 0x00000001ecec7836 */ /* 0x000fe40000000000 */
[----:B------:R-:W-:Y:S02]  /*6360*/  VIADD R2, R2, 0x38820 ;  /* 0x0003882002027836 */ /* 0x000fe40000000000 */
[----:B------:R-:W-:-:S03]  /*6370*/  VIADD R0, R0, 0x1 ;  /* 0x0000000100007836 */ /* 0x000fc60000000000 */
[----:B------:R-:W-:Y:S02]  /*6380*/  PRMT R2, RZ, 0x654, R2 ;  /* 0x00000654ff027816 */ /* 0x000fe40000000002 */
[C---:B------:R-:W-:Y:S02]  /*6390*/  ISETP.NE.AND P0, PT, R0.reuse, 0x2, PT ;  /* 0x000000020000780c */ /* 0x040fe40003f05270 */
[----:B------:R1:W-:Y:S02]  /*63a0*/  SYNCS.ARRIVE.TRANS64.RED.A1T0 RZ, [R2+URZ], RZ ;  /* 0x000000ff02ff79a7 */ /* 0x0003e4000810043f */
[----:B------:R-:W-:Y:S02]  /*63b0*/  SEL R0, R0, RZ, P0 ;  /* 0x000000ff00007207 */ /* 0x000fe40000000000 */
[----:B-1----:R-:W-:-:S04]  /*63c0*/  SEL R2, RZ, 0x1, P0 ;  /* 0x00000001ff027807 */ /* 0x002fc80000000000 */
[----:B------:R-:W-:Y:S02]  /*63d0*/  LOP3.LUT R237, R237, R2, RZ, 0x3c, !PT ;  /* 0x00000002eded7212 */ /* 0x000fe400078e3cff */
[----:B--2---:R-:W-:-:S13]  /*63e0*/  ISETP.GE.AND P1, PT, R236, R3, PT ;  /* 0x00000003ec00720c */ /* 0x004fda0003f26270 */
[----:B------:R-:W-:Y:S05]  /*63f0*/  @!P1 BRA `(.L_x_3859) ;  /* 0xffffffb000f49947 */ /* 0x000fea000383ffff */
.L_x_3848:
[----:B------:R-:W2:Y:S01]  /*6400*/  LDL.LU R7, [R1+0x10] ;  /* 0x0000100001077983 */ /* 0x000ea20000300800 */
[----:B------:R-:W3:Y:S01]  /*6410*/  S2UR UR8, SR_CTAID.Y ;  /* 0x00000000000879c3 */ /* 0x000ee20000002600 */
[----:B------:R-:W-:Y:S01]  /*6420*/  ULDC UR5, c[0x0][0x850] ;  /* 0x0002140000057ab9 */ /* 0x000fe20000000800 */
[----:B------:R-:W-:Y:S01]  /*6430*/  ULDC.64 UR10, c[0x0][0x818] ;  /* 0x00020600000a7ab9 */ /* 0x000fe20000000a00 */
[----:B------:R-:W-:Y:S01]  /*6440*/  UISETP.NE.AND UP0, UPT, UR5, 0x1, UPT ;  /* 0x000000010500788c */ /* 0x000fe2000bf05270 */
[----:B------:R-:W4:Y:S01]  /*6450*/  S2R R0, SR_TID.X ;  /* 0x0000000000007919 */ /* 0x000f220000002100 */
[----:B------:R-:W-:Y:S01]  /*6460*/  ULDC.64 UR12, c[0x0][0x840] ;  /* 0x00021000000c7ab9 */ /* 0x000fe20000000a00 */
[----:B------:R-:W-:Y:S02]  /*6470*/  MOV R14, 0x400 ;  /* 0x00000400000e7802 */ /* 0x000fe40000000f00 */
[----:B------:R-:W5:Y:S01]  /*6480*/  S2UR UR4, SR_CTAID.X ;  /* 0x00000000000479c3 */ /* 0x000f620000002500 */
[----:B------:R-:W1:Y:S05]  /*6490*/  S2R R15, SR_CgaCtaId ;  /* 0x00000000000f7919 */ /* 0x000e6a0000008800 */
[----:B------:R-:W-:Y:S01]  /*64a0*/  @UP0 ULDC UR6, c[0x0][0x854] ;  /* 0x0002150000060ab9 */ /* 0x000fe20000000800 */
[----:B------:R-:W-:Y:S01]  /*64b0*/  @UP0 ULDC UR9, c[0x0][0x858] ;  /* 0x0002160000090ab9 */ /* 0x000fe20000000800 */
[----:B------:R-:W1:Y:S01]  /*64c0*/  S2UR UR16, SR_CTAID.Z ;  /* 0x00000000001079c3 */ /* 0x000e620000002700 */
[----:B---3--:R-:W-:-:S07]  /*64d0*/  UIMAD.WIDE.U32 UR6, UR8, UR6, URZ ;  /* 0x00000006080672a5 */ /* 0x008fce000f8e003f */
[----:B------:R-:W3:Y:S01]  /*64e0*/  LDC.64 R12, c[0x0][0x848] ;  /* 0x00021200ff0c7b82 */ /* 0x000ee20000000a00 */
[----:B------:R-:W-:Y:S02]  /*64f0*/  @UP0 USHF.R.U32.HI UR8, URZ, UR9, UR7 ;  /* 0x000000093f080299 */ /* 0x000fe40008011607 */
[----:B-----5:R-:W-:-:S05]  /*6500*/  USHF.L.U32 UR4, UR4, 0xe, URZ ;  /* 0x0000000e04047899 */ /* 0x020fca000800063f */
[----:B------:R-:W5:Y:S01]  /*6510*/  LDC.64 R10, c[0x0][0x820] ;  /* 0x00020800ff0a7b82 */ /* 0x000f620000000a00 */
[----:B------:R-:W-:Y:S02]  /*6520*/  USHF.R.S32.HI UR6, URZ, 0x1f, UR8 ;  /* 0x0000001f3f067899 */ /* 0x000fe40008011408 */
[----:B------:R-:W-:Y:S01]  /*6530*/  USHF.R.S32.HI UR5, URZ, 0x1f, UR4 ;  /* 0x0000001f3f057899 */ /* 0x000fe20008011404 */
[C---:B----4-:R-:W-:Y:S01]  /*6540*/  VIADD R6, R0.reuse, 0xffffff80 ;  /* 0xffffff8000067836 */ /* 0x050fe20000000000 */
[----:B------:R-:W-:Y:S01]  /*6550*/  UIMAD UR7, UR6, UR10, URZ ;  /* 0x0000000a060772a4 */ /* 0x000fe2000f8e023f */
[----:B------:R-:W-:Y:S01]  /*6560*/  VIADD R0, R0, 0xffffff80 ;  /* 0xffffff8000007836 */ /* 0x000fe20000000000 */
[----:B------:R-:W-:Y:S01]  /*6570*/  UIMAD UR6, UR6, UR12, URZ ;  /* 0x0000000c060672a4 */ /* 0x000fe2000f8e023f */
[----:B-1----:R-:W-:Y:S01]  /*6580*/  LEA R14, R15, R14, 0x18 ;  /* 0x0000000e0f0e7211 */ /* 0x002fe200078ec0ff */
[----:B------:R-:W-:Y:S02]  /*6590*/  UIMAD.WIDE.U32 UR14, UR8, UR10, UR4 ;  /* 0x0000000a080e72a5 */ /* 0x000fe4000f8e0004 */
[----:B------:R-:W-:Y:S01]  /*65a0*/  UIMAD.WIDE.U32 UR4, UR8, UR12, UR4 ;  /* 0x0000000c080472a5 */ /* 0x000fe2000f8e0004 */
[----:B------:R-:W-:Y:S01]  /*65b0*/  SHF.R.S32.HI R0, RZ, 0x1f, R0 ;  /* 0x0000001fff007819 */ /* 0x000fe20000011400 */
[----:B------:R-:W-:-:S02]  /*65c0*/  UIMAD UR6, UR8, UR13, UR6 ;  /* 0x0000000d080672a4 */ /* 0x000fc4000f8e0206 */
[----:B------:R-:W-:Y:S01]  /*65d0*/  UIMAD UR7, UR8, UR11, UR7 ;  /* 0x0000000b080772a4 */ /* 0x000fe2000f8e0207 */
[----:B------:R-:W-:Y:S01]  /*65e0*/  LEA.HI R0, R0, R6, RZ, 0x7 ;  /* 0x0000000600007211 */ /* 0x000fe200078f38ff */
[----:B------:R-:W-:Y:S02]  /*65f0*/  UIADD3 UR6, UR5, UR6, URZ ;  /* 0x0000000605067290 */ /* 0x000fe4000fffe03f */
[----:B------:R-:W-:Y:S01]  /*6600*/  IMAD.U32 R5, RZ, RZ, UR5 ;  /* 0x00000005ff057e24 */ /* 0x000fe2000f8e00ff */
[----:B------:R-:W-:Y:S01]  /*6610*/  USHF.R.S32.HI UR8, URZ, 0x1f, UR16 ;  /* 0x0000001f3f087899 */ /* 0x000fe20008011410 */
[----:B------:R-:W-:Y:S01]  /*6620*/  IMAD.U32 R4, RZ, RZ, UR4 ;  /* 0x00000004ff047e24 */ /* 0x000fe2000f8e00ff */
[----:B------:R-:W-:Y:S01]  /*6630*/  UIADD3 UR7, UR15, UR7, URZ ;  /* 0x000000070f077290 */ /* 0x000fe2000fffe03f */
[----:B------:R-:W-:Y:S01]  /*6640*/  SHF.R.S32.HI R0, RZ, 0x7, R0 ;  /* 0x00000007ff007819 */ /* 0x000fe20000011400 */
[----:B------:R-:W-:Y:S01]  /*6650*/  IMAD.U32 R5, RZ, RZ, UR6 ;  /* 0x00000006ff057e24 */ /* 0x000fe2000f8e00ff */
[----:B------:R-:W-:Y:S01]  /*6660*/  ULDC UR4, c[0x0][0x740] ;  /* 0x0001d00000047ab9 */ /* 0x000fe20000000800 */
[----:B---3--:R-:W-:-:S02]  /*6670*/  IMAD R8, R12, UR8, RZ ;  /* 0x000000080c087c24 */ /* 0x008fc4000f8e02ff */
[----:B------:R-:W-:Y:S01]  /*6680*/  FMUL.FTZ R88, R88, UR4 ;  /* 0x0000000458587c20 */ /* 0x000fe20008410000 */
[----:B------:R-:W-:-:S04]  /*6690*/  IMAD.WIDE.U32 R4, R12, UR16, R4 ;  /* 0x000000100c047c25 */ /* 0x000fc8000f8e0004 */
[----:B------:R-:W-:Y:S01]  /*66a0*/  FMUL.FTZ R89, R89, UR4 ;  /* 0x0000000459597c20 */ /* 0x000fe20008410000 */
[----:B------:R-:W1:Y:S01]  /*66b0*/  S2R R12, SR_TID.X ;  /* 0x00000000000c7919 */ /* 0x000e620000002100 */
[----:B------:R-:W-:Y:S01]  /*66c0*/  FMUL.FTZ R90, R90, UR4 ;  /* 0x000000045a5a7c20 */ /* 0x000fe20008410000 */
[----:B------:R-:W-:Y:S02]  /*66d0*/  IMAD.U32 R3, RZ, RZ, UR15 ;  /* 0x0000000fff037e24 */ /* 0x000fe4000f8e00ff */
[----:B------:R-:W-:Y:S01]  /*66e0*/  FMUL.FTZ R91, R91, UR4 ;  /* 0x000000045b5b7c20 */ /* 0x000fe20008410000 */
[----:B------:R-:W-:Y:S02]  /*66f0*/  IMAD.U32 R2, RZ, RZ, UR14 ;  /* 0x0000000eff027e24 */ /* 0x000fe4000f8e00ff */
[----:B------:R-:W-:Y:S01]  /*6700*/  FMUL.FTZ R92, R92, UR4 ;  /* 0x000000045c5c7c20 */ /* 0x000fe20008410000 */
[----:B------:R-:W-:Y:S02]  /*6710*/  IMAD.U32 R3, RZ, RZ, UR7 ;  /* 0x00000007ff037e24 */ /* 0x000fe4000f8e00ff */
[----:B------:R-:W-:Y:S01]  /*6720*/  FMUL.FTZ R93, R93, UR4 ;  /* 0x000000045d5d7c20 */ /* 0x000fe20008410000 */
[----:B-----5:R-:W-:-:S02]  /*6730*/  IMAD R6, R10, UR8, RZ ;  /* 0x000000080a067c24 */ /* 0x020fc4000f8e02ff */
[----:B------:R-:W-:Y:S01]  /*6740*/  FMUL.FTZ R94, R94, UR4 ;  /* 0x000000045e5e7c20 */ /* 0x000fe20008410000 */
[----:B------:R-:W-:-:S04]  /*6750*/  IMAD.WIDE.U32 R2, R10, UR16, R2 ;  /* 0x000000100a027c25 */ /* 0x000fc8000f8e0002 */
[----:B------:R-:W-:Y:S01]  /*6760*/  FMUL.FTZ R95, R95, UR4 ;  /* 0x000000045f5f7c20 */ /* 0x000fe20008410000 */
[----:B------:R-:W-:Y:S01]  /*6770*/  FMUL.FTZ R96, R96, UR4 ;  /* 0x0000000460607c20 */ /* 0x000fe20008410000 */
[----:B------:R-:W-:Y:S01]  /*6780*/  FMUL.FTZ R97, R97, UR4 ;  /* 0x0000000461617c20 */ /* 0x000fe20008410000 */
[----:B------:R-:W-:Y:S02]  /*6790*/  IMAD R9, R13, UR16, R8 ;  /* 0x000000100d097c24 */ /* 0x000fe4000f8e0208 */
        /* <DEDUP_REMOVED lines=54> */
[----:B--2---:R-:W-:-:S02]  /*6b00*/  IMAD R0, R0, 0x2000, R7 ;  /* 0x0000200000007824 */ /* 0x004fc400078e0207 */
[----:B------:R-:W-:Y:S01]  /*6b10*/  IMAD R7, R11, UR16, R6 ;  /* 0x000000100b077c24 */ /* 0x000fe2000f8e0206 */
[----:B------:R-:W-:Y:S05]  /*6b20*/  WARPSYNC.ALL ;  /* 0x0000000000007948 */ /* 0x000fea0003800000 */
[----:B------:R-:W-:Y:S02]  /*6b30*/  IMAD R0, R0, 0x4, R14 ;  /* 0x0000000400007824 */ /* 0x000fe400078e020e */
[----:B------:R-:W-:Y:S02]  /*6b40*/  IMAD.IADD R7, R3, 0x1, R7 ;  /* 0x0000000103077824 */ /* 0x000fe400078e0207 */
[----:B------:R-:W-:Y:S01]  /*6b50*/  IMAD.IADD R6, R5, 0x1, R9 ;  /* 0x0000000105067824 */ /* 0x000fe200078e0209 */
[----:B------:R-:W-:Y:S01]  /*6b60*/  BAR.SYNC.DEFER_BLOCKING 0x1, 0x100 ;  /* 0x0044000000007b1d */ /* 0x000fe20000010000 */
[----:B-1----:R-:W-:-:S07]  /*6b70*/  ISETP.NE.AND P1, PT, R12, 0x80, PT ;  /* 0x000000800c00780c */ /* 0x002fce0003f25270 */
        /* <DEDUP_REMOVED lines=38> */
.L_x_3862:
[----:B------:R-:W-:Y:S01]  /*6de0*/  @P0 ELECT P2, URZ, PT ;  /* 0x00000000003f082f */ /* 0x000fe20003840000 */
[----:B------:R1:W-:-:S12]  /*6df0*/  UBLKRED.G.S.ADD.F32.RN [UR4], [UR6], UR7, desc[UR8] ;  /* 0x00000804060073bb */ /* 0x0003d800080a1407 */
[----:B------:R-:W-:Y:S02]  /*6e00*/  @P2 PLOP3.LUT P0, PT, P2, PT, PT, 0x8, 0x0 ;  /* 0x000000000000281c */ /* 0x000fe4000170e170 */
[----:B------:R-:W-:-:S11]  /*6e10*/  PLOP3.LUT P2, PT, PT, PT, PT, 0x8, 0x0 ;  /* 0x000000000000781c */ /* 0x000fd60003f4e170 */
[----:B-1----:R-:W-:Y:S05]  /*6e20*/  @P0 BRA.U.ANY `(.L_x_3862) ;  /* 0xfffffffd00ec0947 */ /* 0x002fea000393ffff */
[----:B------:R0:W-:Y:S01]  /*6e30*/  UTMACMDFLUSH ;  /* 0x00000000000079b7 */ /* 0x0001e20000000000 */
[----:B------:R-:W-:-:S04]  /*6e40*/  DEPBAR.LE SB0, 0x0 ;  /* 0x000080000000791a */ /* 0x000fc80000000000 */
.L_x_3861:
[----:B------:R-:W-:Y:S05]  /*6e50*/  BSYNC B0 ;  /* 0x0000000000007941 */ /* 0x000fea0003800000 */
.L_x_3860:
        /* <DEDUP_REMOVED lines=25> */
[----:B------:R-:W1:Y:S01]  /*6ff0*/  S2R R3, SR_CgaCtaId ;  /* 0x0000000000037919 */ /* 0x000e620000008800 */
[----:B------:R-:W-:Y:S01]  /*7000*/  MOV R2, 0x400 ;  /* 0x0000040000027802 */ /* 0x000fe20000000f00 */
[----:B------:R-:W-:Y:S01]  /*7010*/  UMOV UR7, 0x1000 ;  /* 0x0000100000077882 */ /* 0x000fe20000000000 */
[----:B------:R-:W-:Y:S01]  /*7020*/  R2UR UR4, R8 ;  /* 0x00000000080472ca */ /* 0x000fe200000e0000 */
[----:B------:R-:W-:Y:S01]  /*7030*/  UMOV UR8, 0x0 ;  /* 0x0000000000087882 */ /* 0x000fe20000000000 */
[----:B------:R-:W-:Y:S01]  /*7040*/  R2UR UR5, R7 ;  /* 0x00000000070572ca */ /* 0x000fe200000e0000 */
[----:B------:R-:W-:Y:S01]  /*7050*/  UMOV UR9, 0x14f00000 ;  /* 0x14f0000000097882 */ /* 0x000fe20000000000 */
[----:B------:R-:W-:Y:S02]  /*7060*/  PLOP3.LUT P0, PT, PT, PT, PT, 0x80, 0x0 ;  /* 0x000000000000781c */ /* 0x000fe40003f0f070 */
[----:B-1----:R-:W-:-:S04]  /*7070*/  LEA R2, R3, R2, 0x18 ;  /* 0x0000000203027211 */ /* 0x002fc800078ec0ff */
[----:B------:R-:W-:-:S15]  /*7080*/  R2UR UR6, R2 ;  /* 0x00000000020672ca */ /* 0x000fde00000e0000 */
.L_x_3863:
        /* <DEDUP_REMOVED lines=8> */
.L_x_3838:
        /* <DEDUP_REMOVED lines=51> */
.L_x_3878:
        /* <DEDUP_REMOVED lines=21> */
.L_x_3867:
[----:B------:R-:W-:Y:S05]  /*7590*/  BSYNC B0 ;  /* 0x0000000000007941 */ /* 0x000fea0003800000 */
.L_x_3866:
        /* <DEDUP_REMOVED lines=13> */
.L_x_3869:
[----:B------:R-:W-:Y:S05]  /*7670*/  BSYNC B0 ;  /* 0x0000000000007941 */ /* 0x000fea0003800000 */
.L_x_3868:
[----:B------:R-:W-:Y:S06]  /*7680*/  BAR.ARV 0xa, 0xa0 ;  /* 0x0282800000007b1d */ /* 0x000fec0000002000 */
[----:B------:R-:W-:Y:S04]  /*7690*/  BSSY B0, `(.L_x_3870) ;  /* 0x0000003000007945 */ /* 0x000fe80003800000 */
[----:B------:R-:W-:Y:S05]  /*76a0*/  @!P0 BRA `(.L_x_3871) ;  /* 0x0000000000048947 */ /* 0x000fea0003800000 */
[----:B------:R-:W-:-:S04]  /*76b0*/  DEPBAR.LE SB0, 0x0 ;  /* 0x000080000000791a */ /* 0x000fc80000000000 */
.L_x_3871:
[----:B------:R-:W-:Y:S05]  /*76c0*/  BSYNC B0 ;  /* 0x0000000000007941 */ /* 0x000fea0003800000 */
.L_x_3870:
        /* <DEDUP_REMOVED lines=13> */
.L_x_3873:
[----:B------:R-:W-:Y:S05]  /*77a0*/  BSYNC B0 ;  /* 0x0000000000007941 */ /* 0x000fea0003800000 */
.L_x_3872:
        /* <DEDUP_REMOVED lines=13> */
.L_x_3875:
[----:B------:R-:W-:Y:S05]  /*7880*/  BSYNC B0 ;  /* 0x0000000000007941 */ /* 0x000fea0003800000 */
.L_x_3874:
[----:B------:R-:W-:Y:S01]  /*7890*/  VIADD R0, R0, 0xfffffffe ;  /* 0xfffffffe00007836 */ /* 0x000fe20000000000 */
[----:B------:R-:W-:Y:S06]  /*78a0*/  BAR.ARV 0xa, 0xa0 ;  /* 0x0282800000007b1d */ /* 0x000fec0000002000 */
[----:B------:R-:W-:Y:S01]  /*78b0*/  BSSY B0, `(.L_x_3876) ;  /* 0x0000004000007945 */ /* 0x000fe20003800000 */
[----:B------:R-:W-:-:S03]  /*78c0*/  ISETP.NE.AND P1, PT, R0, RZ, PT ;  /* 0x000000ff0000720c */ /* 0x000fc60003f25270 */
[----:B------:R-:W-:Y:S10]  /*78d0*/  @!P0 BRA `(.L_x_3877) ;  /* 0x0000000000048947 */ /* 0x000ff40003800000 */
[----:B------:R-:W-:-:S04]  /*78e0*/  DEPBAR.LE SB0, 0x0 ;  /* 0x000080000000791a */ /* 0x000fc80000000000 */
.L_x_3877:
[----:B------:R-:W-:Y:S05]  /*78f0*/  BSYNC B0 ;  /* 0x0000000000007941 */ /* 0x000fea0003800000 */
.L_x_3876:
[----:B------:R-:W-:Y:S06]  /*7900*/  BAR.ARV 0xb, 0xa0 ;  /* 0x02c2800000007b1d */ /* 0x000fec0000002000 */
[----:B------:R-:W-:Y:S02]  /*7910*/  UIADD3 UR5, UR5, 0x2, URZ ;  /* 0x0000000205057890 */ /* 0x000fe4000fffe03f */
[----:B------:R-:W-:Y:S01]  /*7920*/  UIADD3 UR4, UR4, 0x1, URZ ;  /* 0x0000000104047890 */ /* 0x000fe2000fffe03f */
[----:B------:R-:W-:Y:S11]  /*7930*/  @P1 BRA `(.L_x_3878) ;  /* 0xfffffff800c01947 */ /* 0x000ff6000383ffff */
[----:B------:R-:W-:-:S12]  /*7940*/  UIADD3 UR4, UR9, 0x5000, URZ ;  /* 0x0000500009047890 */ /* 0x000fd8000fffe03f */
.L_x_3865:
        /* <DEDUP_REMOVED lines=19> */
.L_x_3880:
[----:B------:R-:W-:Y:S05]  /*7a80*/  BSYNC B0 ;  /* 0x0000000000007941 */ /* 0x000fea0003800000 */
.L_x_3879:
        /* <DEDUP_REMOVED lines=19> */
.L_x_3882:
[----:B------:R-:W-:Y:S05]  /*7bc0*/  BSYNC B0 ;  /* 0x0000000000007941 */ /* 0x000fea0003800000 */
.L_x_3881:
[----:B------:R-:W-:Y:S06]  /*7bd0*/  BAR.ARV 0xa, 0xa0 ;  /* 0x0282800000007b1d */ /* 0x000fec0000002000 */
[----:B------:R-:W-:Y:S04]  /*7be0*/  BSSY B0, `(.L_x_3883) ;  /* 0x0000003000007945 */ /* 0x000fe80003800000 */
[----:B------:R-:W-:Y:S05]  /*7bf0*/  @!P0 BRA `(.L_x_3884) ;  /* 0x0000000000048947 */ /* 0x000fea0003800000 */
[----:B------:R-:W-:-:S04]  /*7c00*/  DEPBAR.LE SB0, 0x0 ;  /* 0x000080000000791a */ /* 0x000fc80000000000 */
.L_x_3884:
[----:B------:R-:W-:Y:S05]  /*7c10*/  BSYNC B0 ;  /* 0x0000000000007941 */ /* 0x000fea0003800000 */
.L_x_3883:
[----:B------:R-:W-:Y:S06]  /*7c20*/  BAR.ARV 0xb, 0xa0 ;  /* 0x02c2800000007b1d */ /* 0x000fec0000002000 */
[----:B------:R-:W-:Y:S05]  /*7c30*/  BRA `(.L_x_3840) ;  /* 0x0000001c00547947 */ /* 0x000fea0003800000 */
.L_x_3864:
        /* <DEDUP_REMOVED lines=55> */
.L_x_3915:
        /* <DEDUP_REMOVED lines=10> */
.L_x_3888:
        /* <DEDUP_REMOVED lines=84> */
.L_x_3899:
[----:B------:R-:W-:-:S04]  /*8590*/  SHF.L.U32 R21, R18, 0x1f, RZ ;  /* 0x0000001f12157819 */ /* 0x000fc800000006ff */
[----:B-1----:R-:W1:Y:S02]  /*85a0*/  SYNCS.PHASECHK.TRANS64.TRYWAIT P1, [R20+URZ+0x38840], R21 ;  /* 0x03884015140075a7 */ /* 0x002e64000802017f */
[----:B-12---:R-:W-:Y:S05]  /*85b0*/  @!P1 BRA `(.L_x_3891) ;  /* 0x0000001400789947 */ /* 0x006fea0003800000 */
.L_x_3916:
[----:B------:R-:W-:Y:S05]  /*85c0*/  @P0 BRA `(.L_x_3892) ;  /* 0x0000000000140947 */ /* 0x000fea0003800000 */
[----:B------:R-:W-:Y:S01]  /*85d0*/  ISETP.NE.AND P1, PT, R12, RZ, PT ;  /* 0x000000ff0c00720c */ /* 0x000fe20003f25270 */
[----:B------:R-:W-:-:S04]  /*85e0*/  IMAD.MOV.U32 R3, RZ, RZ, 0x5140 ;  /* 0x00005140ff037424 */ /* 0x000fc800078e00ff */
[----:B------:R2:W-:Y:S08]  /*85f0*/  SYNCS.ARRIVE.TRANS64 RZ, [R20+URZ+0x38830], R3 ;  /* 0x0388300314ff79a7 */ /* 0x0005f0000800003f */
[----:B------:R-:W-:Y:S05]  /*8600*/  @!P1 BRA `(.L_x_3892) ;  /* 0x0000000000049947 */ /* 0x000fea0003800000 */
[----:B------:R-:W-:Y:S01]  /*8610*/  BPT.TRAP 0x1 ;  /* 0x000000040000795c */ /* 0x000fe20000300000 */
.L_x_3892:
        /* <DEDUP_REMOVED lines=36> */
.L_x_3917:
[----:B------:R-:W-:Y:S05]  /*8860*/  @P0 BRA `(.L_x_3894) ;  /* 0x0000000000140947 */ /* 0x000fea0003800000 */
[----:B------:R-:W-:Y:S01]  /*8870*/  ISETP.NE.AND P1, PT, R12, RZ, PT ;  /* 0x000000ff0c00720c */ /* 0x000fe20003f25270 */
[----:B------:R-:W-:-:S04]  /*8880*/  IMAD.MOV.U32 R0, RZ, RZ, 0x5140 ;  /* 0x00005140ff007424 */ /* 0x000fc800078e00ff */
[----:B------:R4:W-:Y:S08]  /*8890*/  SYNCS.ARRIVE.TRANS64 RZ, [R20+URZ+0x38818], R0 ;  /* 0x0388180014ff79a7 */ /* 0x0009f0000800003f */
[----:B------:R-:W-:Y:S05]  /*88a0*/  @!P1 BRA `(.L_x_3894) ;  /* 0x0000000000049947 */ /* 0x000fea0003800000 */
[----:B------:R-:W-:Y:S01]  /*88b0*/  BPT.TRAP 0x1 ;  /* 0x000000040000795c */ /* 0x000fe20000300000 */
.L_x_3894:
        /* <DEDUP_REMOVED lines=27> */
.L_x_3918:
        /* <DEDUP_REMOVED lines=9> */
.L_x_3896:
        /* <DEDUP_REMOVED lines=31> */
.L_x_3920:
[----:B------:R-:W-:Y:S05]  /*8cf0*/  @P0 BRA `(.L_x_3898) ;  /* 0x0000000000140947 */ /* 0x000fea0003800000 */
[----:B------:R-:W-:Y:S01]  /*8d00*/  ISETP.NE.AND P1, PT, R12, RZ, PT ;  /* 0x000000ff0c00720c */ /* 0x000fe20003f25270 */
[----:B-1----:R-:W-:-:S04]  /*8d10*/  IMAD.MOV.U32 R5, RZ, RZ, 0x5140 ;  /* 0x00005140ff057424 */ /* 0x002fc800078e00ff */
[----:B------:R2:W-:Y:S08]  /*8d20*/  SYNCS.ARRIVE.TRANS64 RZ, [R20+URZ+0x38810], R5 ;  /* 0x0388100514ff79a7 */ /* 0x0005f0000800003f */
[----:B------:R-:W-:Y:S05]  /*8d30*/  @!P1 BRA `(.L_x_3898) ;  /* 0x0000000000049947 */ /* 0x000fea0003800000 */
[----:B------:R-:W-:Y:S01]  /*8d40*/  BPT.TRAP 0x1 ;  /* 0x000000040000795c */ /* 0x000fe20000300000 */
.L_x_3898:
        /* <DEDUP_REMOVED lines=28> */
.L_x_3890:
[----:B------:R-:W-:-:S13]  /*8f10*/  ISETP.NE.AND P1, PT, R10, RZ, PT ;  /* 0x000000ff0a00720c */ /* 0x000fda0003f25270 */
[----:B------:R-:W-:Y:S05]  /*8f20*/  @!P1 BRA `(.L_x_3889) ;  /* 0x0000000400289947 */ /* 0x000fea0003800000 */
[----:B------:R-:W-:-:S04]  /*8f30*/  SHF.L.U32 R9, R18, 0x1f, RZ ;  /* 0x0000001f12097819 */ /* 0x000fc800000006ff */
[----:B------:R-:W3:Y:S02]  /*8f40*/  SYNCS.PHASECHK.TRANS64.TRYWAIT P1, [R20+URZ+0x38840], R9 ;  /* 0x03884009140075a7 */ /* 0x000ee4000802017f */
[----:B---3--:R-:W-:Y:S05]  /*8f50*/  @!P1 BRA `(.L_x_3900) ;  /* 0x0000000c00649947 */ /* 0x008fea0003800000 */
.L_x_3921:
[----:B------:R-:W-:Y:S05]  /*8f60*/  @P0 BRA `(.L_x_3901) ;  /* 0x0000000000140947 */ /* 0x000fea0003800000 */
[----:B------:R-:W-:Y:S01]  /*8f70*/  ISETP.NE.AND P1, PT, R12, RZ, PT ;  /* 0x000000ff0c00720c */ /* 0x000fe20003f25270 */
[----:B-12---:R-:W-:-:S04]  /*8f80*/  IMAD.MOV.U32 R5, RZ, RZ, 0x5140 ;  /* 0x00005140ff057424 */ /* 0x006fc800078e00ff */
[----:B------:R4:W-:Y:S08]  /*8f90*/  SYNCS.ARRIVE.TRANS64 RZ, [R20+URZ+0x38830], R5 ;  /* 0x0388300514ff79a7 */ /* 0x0009f0000800003f */
[----:B------:R-:W-:Y:S05]  /*8fa0*/  @!P1 BRA `(.L_x_3901) ;  /* 0x0000000000049947 */ /* 0x000fea0003800000 */
[----:B------:R-:W-:Y:S01]  /*8fb0*/  BPT.TRAP 0x1 ;  /* 0x000000040000795c */ /* 0x000fe20000300000 */
.L_x_3901:
        /* <DEDUP_REMOVED lines=33> */
.L_x_3922:
[----:B------:R-:W-:Y:S05]  /*91d0*/  @P0 BRA `(.L_x_3903) ;  /* 0x0000000000140947 */ /* 0x000fea0003800000 */
[----:B------:R-:W-:Y:S01]  /*91e0*/  ISETP.NE.AND P0, PT, R12, RZ, PT ;  /* 0x000000ff0c00720c */ /* 0x000fe20003f05270 */
[----:B------:R-:W-:-:S04]  /*91f0*/  IMAD.MOV.U32 R5, RZ, RZ, 0x5140 ;  /* 0x00005140ff057424 */ /* 0x000fc800078e00ff */
[----:B------:R2:W-:Y:S08]  /*9200*/  SYNCS.ARRIVE.TRANS64 RZ, [R20+URZ+0x38818], R5 ;  /* 0x0388180514ff79a7 */ /* 0x0005f0000800003f */
[----:B------:R-:W-:Y:S05]  /*9210*/  @!P0 BRA `(.L_x_3903) ;  /* 0x0000000000048947 */ /* 0x000fea0003800000 */
[----:B------:R-:W-:Y:S01]  /*9220*/  BPT.TRAP 0x1 ;  /* 0x000000040000795c */ /* 0x000fe20000300000 */
.L_x_3903:
        /* <DEDUP_REMOVED lines=26> */
.L_x_3889:
[----:B------:R-:W-:Y:S01]  /*93d0*/  IMAD R4, R13, 0x8, R20 ;  /* 0x000000080d047824 */ /* 0x000fe200078e0214 */
[----:B------:R-:W-:Y:S01]  /*93e0*/  SHF.L.U32 R3, R18, 0x1f, RZ ;  /* 0x0000001f12037819 */ /* 0x000fe200000006ff */
[----:B------:R-:W4:Y:S03]  /*93f0*/  S2R R2, SR_TID.X ;  /* 0x0000000000027919 */ /* 0x000f260000002100 */
[----:B------:R-:W5:Y:S01]  /*9400*/  SYNCS.PHASECHK.TRANS64.TRYWAIT P0, [R4+URZ+0x38840], R3 ;  /* 0x03884003040075a7 */ /* 0x000f62000800017f */
[----:B----4-:R-:W-:-:S04]  /*9410*/  LOP3.LUT R2, R2, 0x7f, RZ, 0xc0, !PT ;  /* 0x0000007f02027812 */ /* 0x010fc800078ec0ff */
[----:B------:R-:W-:Y:S01]  /*9420*/  ISETP.NE.AND P1, PT, R2, RZ, PT ;  /* 0x000000ff0200720c */ /* 0x000fe20003f25270 */
[----:B-----5:R-:W-:-:S12]  /*9430*/  @!P0 BRA `(.L_x_3904) ;  /* 0x0000000800548947 */ /* 0x020fd80003800000 */
.L_x_3923:
[----:B------:R-:W-:Y:S05]  /*9440*/  @P1 BRA `(.L_x_3905) ;  /* 0x0000000000181947 */ /* 0x000fea0003800000 */
[----:B------:R-:W5:Y:S01]  /*9450*/  S2R R2, SR_TID.X ;  /* 0x0000000000027919 */ /* 0x000f620000002100 */
[----:B----4-:R-:W-:-:S04]  /*9460*/  IMAD.MOV.U32 R3, RZ, RZ, 0x5140 ;  /* 0x00005140ff037424 */ /* 0x010fc800078e00ff */
[----:B------:R4:W-:Y:S01]  /*9470*/  SYNCS.ARRIVE.TRANS64 RZ, [R4+URZ+0x38830], R3 ;  /* 0x0388300304ff79a7 */ /* 0x0009e2000800003f */
[----:B-----5:R-:W-:-:S13]  /*9480*/  LOP3.LUT P0, RZ, R2, 0x1f, RZ, 0xc0, !PT ;  /* 0x0000001f02ff7812 */ /* 0x020fda000780c0ff */
[----:B----4-:R-:W-:Y:S05]  /*9490*/  @!P0 BRA `(.L_x_3905) ;  /* 0x0000000000048947 */ /* 0x010fea0003800000 */
[----:B------:R-:W-:Y:S01]  /*94a0*/  BPT.TRAP 0x1 ;  /* 0x000000040000795c */ /* 0x000fe20000300000 */
.L_x_3905:
        /* <DEDUP_REMOVED lines=40> */
.L_x_3886:
[----:B------:R-:W-:Y:S05]  /*9730*/  BSYNC B0 ;  /* 0x0000000000007941 */ /* 0x000fea0003800000 */
.L_x_3885:
[----:B------:R-:W-:-:S03]  /*9740*/  UMOV UR6, 0xffffffff ;  /* 0xffffffff00067882 */ /* 0x000fc60000000000 */
[----:B------:R-:W-:Y:S05]  /*9750*/  BRA.DIV UR6, `(.L_x_3906) ;  /* 0x0000000606a07947 */ /* 0x000fea000b800000 */
[----:B------:R-:W-:-:S13]  /*9760*/  ELECT P0, URZ, PT ;  /* 0x00000000003f782f */ /* 0x000fda0003800000 */
.L_x_3926:
[----:B------:R-:W-:Y:S05]  /*9770*/  @!P0 BRA `(.L_x_3840) ;  /* 0x0000000000848947 */ /* 0x000fea0003800000 */
[----:B------:R-:W2:Y:S02]  /*9780*/  LDL.LU R2, [R1] ;  /* 0x0000000001027983 */ /* 0x000ea40000300800 */
[----:B--2---:R-:W-:-:S04]  /*9790*/  LOP3.LUT R2, R2, 0x2, RZ, 0xfc, !PT ;  /* 0x0000000202027812 */ /* 0x004fc800078efcff */
[----:B------:R-:W-:-:S13]  /*97a0*/  ISETP.NE.AND P0, PT, R2, 0x3, PT ;  /* 0x000000030200780c */ /* 0x000fda0003f05270 */
[----:B------:R-:W-:Y:S05]  /*97b0*/  @!P0 BRA `(.L_x_3907) ;  /* 0x0000000000048947 */ /* 0x000fea0003800000 */
[----:B------:R-:W-:Y:S01]  /*97c0*/  BPT.TRAP 0x1 ;  /* 0x000000040000795c */ /* 0x000fe20000300000 */
.L_x_3907:
        /* <DEDUP_REMOVED lines=15> */
.L_x_3927:
[----:B------:R-:W2:Y:S02]  /*98c0*/  SYNCS.PHASECHK.TRANS64.TRYWAIT P1, [R3+URZ], R2 ;  /* 0x00000002030075a7 */ /* 0x000ea4000802017f */
[----:B--2---:R-:W-:Y:S05]  /*98d0*/  @!P1 BRA `(.L_x_3909) ;  /* 0x0000000400789947 */ /* 0x004fea0003800000 */
.L_x_3928:
[----:B------:R-:W-:Y:S05]  /*98e0*/  @!P0 BRA `(.L_x_3910) ;  /* 0x0000000000048947 */ /* 0x000fea0003800000 */
[----:B------:R-:W-:Y:S01]  /*98f0*/  BPT.TRAP 0x1 ;  /* 0x000000040000795c */ /* 0x000fe20000300000 */
.L_x_3910:
[----:B--2---:R-:W-:-:S04]  /*9900*/  VIADD R3, R8, 0x38840 ;  /* 0x0003884008037836 */ /* 0x004fc80000000000 */
[----:B------:R-:W-:-:S04]  /*9910*/  IMAD R5, R0, 0x8, R3 ;  /* 0x0000000800057824 */ /* 0x000fc800078e0203 */
[----:B------:R-:W2:Y:S02]  /*9920*/  SYNCS.PHASECHK.TRANS64.TRYWAIT P0, [R5+URZ], R4 ;  /* 0x00000004050075a7 */ /* 0x000ea4000800017f */
[----:B--2---:R-:W-:Y:S05]  /*9930*/  @!P0 BRA `(.L_x_3911) ;  /* 0x0000000400748947 */ /* 0x004fea0003800000 */
.L_x_3929:
[----:B------:R-:W-:-:S07]  /*9940*/  IMAD R3, R6, 0x8, R3 ;  /* 0x0000000806037824 */ /* 0x000fce00078e0203 */
.L_x_3912:
[----:B---3--:R3:W4:Y:S02]  /*9950*/  SYNCS.PHASECHK.TRANS64.TRYWAIT P0, [R3+URZ], R2 ;  /* 0x00000002030075a7 */ /* 0x008724000800017f */
[----:B----4-:R-:W-:Y:S05]  /*9960*/  @!P0 NANOSLEEP.SYNCS 0x989680 ;  /* 0x009896800000895d */ /* 0x010fea0003900000 */
[----:B------:R-:W4:Y:S02]  /*9970*/  @!P0 SYNCS.PHASECHK.TRANS64 P0, [R3+URZ], R2 ;  /* 0x00000002030085a7 */ /* 0x000f24000800007f */
[----:B----4-:R-:W-:Y:S05]  /*9980*/  @!P0 BRA `(.L_x_3912) ;  /* 0xfffffffc00f08947 */ /* 0x010fea000383ffff */
.L_x_3840:
[----:B------:R-:W-:Y:S05]  /*9990*/  BSYNC B6 ;  /* 0x0000000000067941 */ /* 0x000fea0003800000 */
.L_x_3837:
[----:B------:R-:W-:Y:S05]  /*99a0*/  EXIT ;  /* 0x000000000000794d */ /* 0x000fea0003800000 */
.L_x_3845:
[----:B------:R-:W-:Y:S02]  /*99b0*/  IMAD.MOV.U32 R13, RZ, RZ, R17 ;  /* 0x000000ffff0d7224 */ /* 0x000fe400078e0011 */
[----:B------:R-:W-:Y:S02]  /*99c0*/  IMAD.MOV.U32 R12, RZ, RZ, RZ ;  /* 0x000000ffff0c7224 */ /* 0x000fe400078e00ff */
[----:B------:R-:W-:Y:S02]  /*99d0*/  IMAD.MOV.U32 R11, RZ, RZ, 0x1f ;  /* 0x0000001fff0b7424 */ /* 0x000fe400078e00ff */
[----:B------:R-:W-:-:S07]  /*99e0*/  IMAD.MOV.U32 R15, RZ, RZ, -0x1 ;  /* 0xffffffffff0f7424 */ /* 0x000fce00078e00ff */
[----:B------:R-:W-:Y:S05]  /*99f0*/  WARPSYNC.COLLECTIVE R15, `(.L_x_3913) ;  /* 0x000000000f087348 */ /* 0x000fea0003c00000 */
[----:B------:R1:W2:Y:S02]  /*9a00*/  SHFL.IDX P6, R14, R13, R12, R11 ;  /* 0x0000000c0d0e7389 */ /* 0x0002a400000c000b */
[----:B-12---:R-:W-:Y:S01]  /*9a10*/  ENDCOLLECTIVE ;  /* 0x000000000000791b */ /* 0x006fe20003800000 */
.L_x_3913:
[----:B------:R-:W-:Y:S05]  /*9a20*/  BRA `(.L_x_3914) ;  /* 0xffffff70004c7947 */ /* 0x000fea000383ffff */
.L_x_3847:
[----:B------:R-:W3:Y:S01]  /*9a30*/  S2R R2, SR_CgaCtaId ;  /* 0x0000000000027919 */ /* 0x000ee20000008800 */
[----:B--2---:R-:W-:-:S04]  /*9a40*/  MOV R0, 0x400 ;  /* 0x0000040000007802 */ /* 0x004fc80000000f00 */
[----:B---3--:R-:W-:-:S04]  /*9a50*/  LEA R0, R2, R0, 0x18 ;  /* 0x0000000002007211 */ /* 0x008fc800078ec0ff */
[----:B------:R2:W3:Y:S03]  /*9a60*/  SYNCS.PHASECHK.TRANS64.TRYWAIT P0, [R0+URZ+0x38800], R10 ;  /* 0x0388000a000075a7 */ /* 0x0004e6000800017f */
[----:B---3--:R-:W-:Y:S05]  /*9a70*/  @!P0 NANOSLEEP.SYNCS 0x989680 ;  /* 0x009896800000895d */ /* 0x008fea0003900000 */
[----:B------:R-:W3:Y:S02]  /*9a80*/  @!P0 SYNCS.PHASECHK.TRANS64 P0, [R0+URZ+0x38800], R10 ;  /* 0x0388000a000085a7 */ /* 0x000ee4000800007f */
[----:B---3--:R-:W-:Y:S05]  /*9a90*/  @!P0 BRA `(.L_x_3847) ;  /* 0xfffffffc00e48947 */ /* 0x008fea000383ffff */
[----:B------:R-:W-:Y:S05]  /*9aa0*/  BRA `(.L_x_3846) ;  /* 0xffffff7000987947 */ /* 0x000fea000383ffff */
.L_x_3852:
[----:B---3--:R3:W4:Y:S02]  /*9ab0*/  SYNCS.PHASECHK.TRANS64.TRYWAIT P1, [R2+URZ+0x38810], R153 ;  /* 0x03881099020075a7 */ /* 0x008724000802017f */
[----:B----4-:R-:W-:Y:S05]  /*9ac0*/  @!P1 NANOSLEEP.SYNCS 0x989680 ;  /* 0x009896800000995d */ /* 0x010fea0003900000 */
[----:B------:R-:W4:Y:S02]  /*9ad0*/  @!P1 SYNCS.PHASECHK.TRANS64 P1, [R2+URZ+0x38810], R153 ;  /* 0x03881099020095a7 */ /* 0x000f24000802007f */
[----:B----4-:R-:W-:Y:S05]  /*9ae0*/  @!P1 BRA `(.L_x_3852) ;  /* 0xfffffffc00f09947 */ /* 0x010fea000383ffff */
[----:B------:R-:W-:Y:S05]  /*9af0*/  BRA `(.L_x_3851) ;  /* 0xffffff7c00707947 */ /* 0x000fea000383ffff */
.L_x_3856:
[----:B------:R1:W1:Y:S02]  /*9b00*/  SYNCS.PHASECHK.TRANS64.TRYWAIT P1, [R2+URZ+0x38830], R153 ;  /* 0x03883099020075a7 */ /* 0x000264000802017f */
[----:B-1----:R-:W-:Y:S05]  /*9b10*/  @!P1 NANOSLEEP.SYNCS 0x989680 ;  /* 0x009896800000995d */ /* 0x002fea0003900000 */
[----:B------:R-:W1:Y:S02]  /*9b20*/  @!P1 SYNCS.PHASECHK.TRANS64 P1, [R2+URZ+0x38830], R153 ;  /* 0x03883099020095a7 */ /* 0x000e64000802007f */
[----:B-1----:R-:W-:Y:S05]  /*9b30*/  @!P1 BRA `(.L_x_3856) ;  /* 0xfffffffc00f09947 */ /* 0x002fea000383ffff */
[----:B------:R-:W-:Y:S05]  /*9b40*/  BRA `(.L_x_3855) ;  /* 0xffffff8c00fc7947 */ /* 0x000fea000383ffff */
.L_x_3887:
[----:B-1----:R1:W2:Y:S02]  /*9b50*/  SYNCS.PHASECHK.TRANS64.TRYWAIT P1, [R20+URZ+0x38820], R3 ;  /* 0x03882003140075a7 */ /* 0x0022a4000802017f */
[----:B--2---:R-:W-:Y:S05]  /*9b60*/  @!P1 NANOSLEEP.SYNCS 0x989680 ;  /* 0x009896800000995d */ /* 0x004fea0003900000 */
[----:B------:R-:W2:Y:S02]  /*9b70*/  @!P1 SYNCS.PHASECHK.TRANS64 P1, [R20+URZ+0x38820], R3 ;  /* 0x03882003140095a7 */ /* 0x000ea4000802007f */
[----:B--2---:R-:W-:Y:S05]  /*9b80*/  @!P1 BRA `(.L_x_3887) ;  /* 0xfffffffc00f09947 */ /* 0x004fea000383ffff */
[----:B------:R-:W-:Y:S05]  /*9b90*/  BRA `(.L_x_3915) ;  /* 0xffffffe400047947 */ /* 0x000fea000383ffff */
.L_x_3891:
[----:B-1----:R1:W2:Y:S02]  /*9ba0*/  SYNCS.PHASECHK.TRANS64.TRYWAIT P1, [R20+URZ+0x38840], R21 ;  /* 0x03884015140075a7 */ /* 0x0022a4000802017f */
[----:B--2---:R-:W-:Y:S05]  /*9bb0*/  @!P1 NANOSLEEP.SYNCS 0x989680 ;  /* 0x009896800000995d */ /* 0x004fea0003900000 */
[----:B------:R-:W2:Y:S02]  /*9bc0*/  @!P1 SYNCS.PHASECHK.TRANS64 P1, [R20+URZ+0x38840], R21 ;  /* 0x03884015140095a7 */ /* 0x000ea4000802007f */
[----:B--2---:R-:W-:Y:S05]  /*9bd0*/  @!P1 BRA `(.L_x_3891) ;  /* 0xfffffffc00f09947 */ /* 0x004fea000383ffff */
[----:B------:R-:W-:Y:S05]  /*9be0*/  BRA `(.L_x_3916) ;  /* 0xffffffe800747947 */ /* 0x000fea000383ffff */
.L_x_3893:
[----:B---3--:R3:W4:Y:S02]  /*9bf0*/  SYNCS.PHASECHK.TRANS64.TRYWAIT P1, [R20+URZ+0x38828], R21 ;  /* 0x03882815140075a7 */ /* 0x008724000802017f */
[----:B----4-:R-:W-:Y:S05]  /*9c00*/  @!P1 NANOSLEEP.SYNCS 0x989680 ;  /* 0x009896800000995d */ /* 0x010fea0003900000 */
[----:B------:R-:W4:Y:S02]  /*9c10*/  @!P1 SYNCS.PHASECHK.TRANS64 P1, [R20+URZ+0x38828], R21 ;  /* 0x03882815140095a7 */ /* 0x000f24000802007f */
[----:B----4-:R-:W-:Y:S05]  /*9c20*/  @!P1 BRA `(.L_x_3893) ;  /* 0xfffffffc00f09947 */ /* 0x010fea000383ffff */
[----:B------:R-:W-:Y:S05]  /*9c30*/  BRA `(.L_x_3917) ;  /* 0xffffffec00087947 */ /* 0x000fea000383ffff */
.L_x_3895:
[----:B--2---:R2:W4:Y:S02]  /*9c40*/  SYNCS.PHASECHK.TRANS64.TRYWAIT P1, [R20+URZ+0x38848], R21 ;  /* 0x03884815140075a7 */ /* 0x004524000802017f */
[----:B----4-:R-:W-:Y:S05]  /*9c50*/  @!P1 NANOSLEEP.SYNCS 0x989680 ;  /* 0x009896800000995d */ /* 0x010fea0003900000 */
[----:B------:R-:W4:Y:S02]  /*9c60*/  @!P1 SYNCS.PHASECHK.TRANS64 P1, [R20+URZ+0x38848], R21 ;  /* 0x03884815140095a7 */ /* 0x000f24000802007f */
[----:B----4-:R-:W-:Y:S05]  /*9c70*/  @!P1 BRA `(.L_x_3895) ;  /* 0xfffffffc00f09947 */ /* 0x010fea000383ffff */
[----:B------:R-:W-:Y:S05]  /*9c80*/  BRA `(.L_x_3918) ;  /* 0xffffffec00787947 */ /* 0x000fea000383ffff */
.L_x_3897:
[----:B------:R-:W-:-:S07]  /*9c90*/  SHF.L.U32 R5, R18, 0x1f, RZ ;  /* 0x0000001f12057819 */ /* 0x000fce00000006ff */
.L_x_3919:
[----:B-1----:R1:W2:Y:S02]  /*9ca0*/  SYNCS.PHASECHK.TRANS64.TRYWAIT P1, [R20+URZ+0x38820], R5 ;  /* 0x03882005140075a7 */ /* 0x0022a4000802017f */
[----:B--2---:R-:W-:Y:S05]  /*9cb0*/  @!P1 NANOSLEEP.SYNCS 0x989680 ;  /* 0x009896800000995d */ /* 0x004fea0003900000 */
[----:B------:R-:W2:Y:S02]  /*9cc0*/  @!P1 SYNCS.PHASECHK.TRANS64 P1, [R20+URZ+0x38820], R5 ;  /* 0x03882005140095a7 */ /* 0x000ea4000802007f */
[----:B--2---:R-:W-:Y:S05]  /*9cd0*/  @!P1 BRA `(.L_x_3919) ;  /* 0xfffffffc00f09947 */ /* 0x004fea000383ffff */
[----:B------:R-:W-:Y:S05]  /*9ce0*/  BRA `(.L_x_3920) ;  /* 0xfffffff000007947 */ /* 0x000fea000383ffff */
.L_x_3900:
[----:B---3--:R3:W4:Y:S02]  /*9cf0*/  SYNCS.PHASECHK.TRANS64.TRYWAIT P1, [R20+URZ+0x38840], R9 ;  /* 0x03884009140075a7 */ /* 0x008724000802017f */
[----:B----4-:R-:W-:Y:S05]  /*9d00*/  @!P1 NANOSLEEP.SYNCS 0x989680 ;  /* 0x009896800000995d */ /* 0x010fea0003900000 */
[----:B------:R-:W4:Y:S02]  /*9d10*/  @!P1 SYNCS.PHASECHK.TRANS64 P1, [R20+URZ+0x38840], R9 ;  /* 0x03884009140095a7 */ /* 0x000f24000802007f */
[----:B----4-:R-:W-:Y:S05]  /*9d20*/  @!P1 BRA `(.L_x_3900) ;  /* 0xfffffffc00f09947 */ /* 0x010fea000383ffff */
[----:B------:R-:W-:Y:S05]  /*9d30*/  BRA `(.L_x_3921) ;  /* 0xfffffff000887947 */ /* 0x000fea000383ffff */
.L_x_3902:
[----:B-1----:R1:W2:Y:S02]  /*9d40*/  SYNCS.PHASECHK.TRANS64.TRYWAIT P1, [R20+URZ+0x38828], R9 ;  /* 0x03882809140075a7 */ /* 0x0022a4000802017f */
[----:B--2---:R-:W-:Y:S05]  /*9d50*/  @!P1 NANOSLEEP.SYNCS 0x989680 ;  /* 0x009896800000995d */ /* 0x004fea0003900000 */
[----:B------:R-:W2:Y:S02]  /*9d60*/  @!P1 SYNCS.PHASECHK.TRANS64 P1, [R20+URZ+0x38828], R9 ;  /* 0x03882809140095a7 */ /* 0x000ea4000802007f */
[----:B--2---:R-:W-:Y:S05]  /*9d70*/  @!P1 BRA `(.L_x_3902) ;  /* 0xfffffffc00f09947 */ /* 0x004fea000383ffff */
[----:B------:R-:W-:Y:S05]  /*9d80*/  BRA `(.L_x_3922) ;  /* 0xfffffff400107947 */ /* 0x000fea000383ffff */
.L_x_3904:
[----:B----4-:R4:W1:Y:S02]  /*9d90*/  SYNCS.PHASECHK.TRANS64.TRYWAIT P0, [R4+URZ+0x38840], R3 ;  /* 0x03884003040075a7 */ /* 0x010864000800017f */
[----:B-1----:R-:W-:Y:S05]  /*9da0*/  @!P0 NANOSLEEP.SYNCS 0x989680 ;  /* 0x009896800000895d */ /* 0x002fea0003900000 */
[----:B------:R-:W1:Y:S02]  /*9db0*/  @!P0 SYNCS.PHASECHK.TRANS64 P0, [R4+URZ+0x38840], R3 ;  /* 0x03884003040085a7 */ /* 0x000e64000800007f */
[----:B-1----:R-:W-:Y:S05]  /*9dc0*/  @!P0 BRA `(.L_x_3904) ;  /* 0xfffffffc00f08947 */ /* 0x002fea000383ffff */
[----:B------:R-:W-:Y:S05]  /*9dd0*/  BRA `(.L_x_3923) ;  /* 0xfffffff400987947 */ /* 0x000fea000383ffff */
.L_x_3906:
[----:B------:R-:W-:Y:S01]  /*9de0*/  BSSY B0, `(.L_x_3924) ;  /* 0x0000006000007945 */ /* 0x000fe20003800000 */
[----:B------:R-:W-:-:S07]  /*9df0*/  IMAD.MOV.U32 R15, RZ, RZ, -0x1 ;  /* 0xffffffffff0f7424 */ /* 0x000fce00078e00ff */
[----:B------:R-:W-:Y:S05]  /*9e00*/  WARPSYNC.COLLECTIVE R15, `(.L_x_3925) ;  /* 0x000000000f0c7348 */ /* 0x000fea0003c00000 */
[----:B------:R-:W-:Y:S02]  /*9e10*/  ELECT P6, UR62, PT ;  /* 0x00000000003e782f */ /* 0x000fe400038c0000 */
[----:B------:R-:W-:Y:S01]  /*9e20*/  MOV R14, UR62 ;  /* 0x0000003e000e7c02 */ /* 0x000fe20008000f00 */
[----:B------:R-:W-:Y:S10]  /*9e30*/  ENDCOLLECTIVE ;  /* 0x000000000000791b */ /* 0x000ff40003800000 */
.L_x_3925:
[----:B------:R-:W-:Y:S05]  /*9e40*/  BSYNC B0 ;  /* 0x0000000000007941 */ /* 0x000fea0003800000 */
.L_x_3924:
[----:B------:R-:W-:Y:S01]  /*9e50*/  PLOP3.LUT P0, PT, P6, PT, PT, 0x80, 0x0 ;  /* 0x000000000000781c */ /* 0x000fe2000370f070 */
[----:B------:R-:W-:-:S12]  /*9e60*/  BRA `(.L_x_3926) ;  /* 0xfffffff800407947 */ /* 0x000fd8000383ffff */
.L_x_3908:
[----:B-1----:R1:W2:Y:S02]  /*9e70*/  SYNCS.PHASECHK.TRANS64.TRYWAIT P1, [R7+URZ], R4 ;  /* 0x00000004070075a7 */ /* 0x0022a4000802017f */
[----:B--2---:R-:W-:Y:S05]  /*9e80*/  @!P1 NANOSLEEP.SYNCS 0x989680 ;  /* 0x009896800000995d */ /* 0x004fea0003900000 */
[----:B------:R-:W2:Y:S02]  /*9e90*/  @!P1 SYNCS.PHASECHK.TRANS64 P1, [R7+URZ], R4 ;  /* 0x00000004070095a7 */ /* 0x000ea4000802007f */
[----:B--2---:R-:W-:Y:S05]  /*9ea0*/  @!P1 BRA `(.L_x_3908) ;  /* 0xfffffffc00f09947 */ /* 0x004fea000383ffff */
[----:B------:R-:W-:Y:S05]  /*9eb0*/  BRA `(.L_x_3927) ;  /* 0xfffffff800807947 */ /* 0x000fea000383ffff */
.L_x_3909:
[----:B--2---:R2:W3:Y:S02]  /*9ec0*/  SYNCS.PHASECHK.TRANS64.TRYWAIT P1, [R3+URZ], R2 ;  /* 0x00000002030075a7 */ /* 0x0044e4000802017f */
[----:B---3--:R-:W-:Y:S05]  /*9ed0*/  @!P1 NANOSLEEP.SYNCS 0x989680 ;  /* 0x009896800000995d */ /* 0x008fea0003900000 */
[----:B------:R-:W3:Y:S02]  /*9ee0*/  @!P1 SYNCS.PHASECHK.TRANS64 P1, [R3+URZ], R2 ;  /* 0x00000002030095a7 */ /* 0x000ee4000802007f */
[----:B---3--:R-:W-:Y:S05]  /*9ef0*/  @!P1 BRA `(.L_x_3909) ;  /* 0xfffffffc00f09947 */ /* 0x008fea000383ffff */
[----:B------:R-:W-:Y:S05]  /*9f00*/  BRA `(.L_x_3928) ;  /* 0xfffffff800747947 */ /* 0x000fea000383ffff */
.L_x_3911:
[----:B--2---:R2:W3:Y:S02]  /*9f10*/  SYNCS.PHASECHK.TRANS64.TRYWAIT P0, [R5+URZ], R4 ;  /* 0x00000004050075a7 */ /* 0x0044e4000800017f */
[----:B---3--:R-:W-:Y:S05]  /*9f20*/  @!P0 NANOSLEEP.SYNCS 0x989680 ;  /* 0x009896800000895d */ /* 0x008fea0003900000 */
[----:B------:R-:W3:Y:S02]  /*9f30*/  @!P0 SYNCS.PHASECHK.TRANS64 P0, [R5+URZ], R4 ;  /* 0x00000004050085a7 */ /* 0x000ee4000800007f */
[----:B---3--:R-:W-:Y:S05]  /*9f40*/  @!P0 BRA `(.L_x_3911) ;  /* 0xfffffffc00f08947 */ /* 0x008fea000383ffff */
[----:B------:R-:W-:Y:S05]  /*9f50*/  BRA `(.L_x_3929) ;  /* 0xfffffff800787947 */ /* 0x000fea000383ffff */
.L_x_3930:
        /* <DEDUP_REMOVED lines=10> */
.L_x_7316:


//--------------------- .text._ZN7cutlass13device_kernelIN5flash11enable_sm90INS1_16FlashAttnBwdSm90INS1_25CollectiveMainloopBwdSm90ILi2ELi2ELi2EN4cute5tupleIJNS5_1CILi1EEES8_S8_EEENS6_IJNS7_ILi80EEENS7_ILi128EEESB_EEENS_10bfloat16_tEfNS_4arch4Sm90ELb0ELb0ELb0ELb0ELb1ELb1ELb0ELb1ELi2ELi1ELi2ELi1ELb0EEENS1_24CollectiveEpilogueBwdGQAISC_fSF_Li256ELb0ELb1EEENS1_19SingleTileSchedulerILb0ELb0ELb0ELi128EEEEEEEEEvNT_6ParamsE --------------------------
	.section	.text._ZN7cutlass13device_kernelIN5flash11enable_sm90INS1_16FlashAttnBwdSm90INS1_25CollectiveMainloopBwdSm90ILi2ELi2ELi2EN4cute5tupleIJNS5_1CILi1EEES8_S8_EEENS6_IJNS7_ILi80EEENS7_ILi128EEESB_EEENS_10bfloat16_tEfNS_4arch4Sm90ELb0ELb0ELb0ELb0ELb1ELb1ELb0ELb1ELi2ELi1ELi2ELi1ELb0EEENS1_24CollectiveEpilogueBwdGQAISC_fSF_Li256ELb0ELb1EEENS1_19SingleTileSchedulerILb0ELb0ELb0ELi128EEEEEEEEEvNT_6ParamsE,"ax",@progbits
	.align	128
.text._ZN7cutlass13device_kernelIN5flash11enable_sm90INS1_16FlashAttnBwdSm90INS1_25CollectiveMainloopBwdSm90ILi2ELi2ELi2EN4cute5tupleIJNS5_1CILi1EEES8_S8_EEENS6_IJNS7_ILi80EEENS7_ILi128EEESB_EEENS_10bfloat16_tEfNS_4arch4Sm90ELb0ELb0ELb0ELb0ELb1ELb1ELb0ELb1ELi2ELi1ELi2ELi1ELb0EEENS1_24CollectiveEpilogueBwdGQAISC_fSF_Li256ELb0ELb1EEENS1_19SingleTileSchedulerILb0ELb0ELb0ELi128EEEEEEEEEvNT_6ParamsE:
        .type           _ZN7cutlass13device_kernelIN5flash11enable_sm90INS1_16FlashAttnBwdSm90INS1_25CollectiveMainloopBwdSm90ILi2ELi2ELi2EN4cute5tupleIJNS5_1CILi1EEES8_S8_EEENS6_IJNS7_ILi80EEENS7_ILi128EEESB_EEENS_10bfloat16_tEfNS_4arch4Sm90ELb0ELb0ELb0ELb0ELb1ELb1ELb0ELb1ELi2ELi1ELi2ELi1ELb0EEENS1_24CollectiveEpilogueBwdGQAISC_fSF_Li256ELb0ELb1EEENS1_19SingleTileSchedulerILb0ELb0ELb0ELi128EEEEEEEEEvNT_6ParamsE,@function
        .size           _ZN7cutlass13device_kernelIN5flash11enable_sm90INS1_16FlashAttnBwdSm90INS1_25CollectiveMainloopBwdSm90ILi2ELi2ELi2EN4cute5tupleIJNS5_1CILi1EEES8_S8_EEENS6_IJNS7_ILi80EEENS7_ILi128EEESB_EEENS_10bfloat16_tEfNS_4arch4Sm90ELb0ELb0ELb0ELb0ELb1ELb1ELb0ELb1ELi2ELi1ELi2ELi1ELb0EEENS1_24CollectiveEpilogueBwdGQAISC_fSF_Li256ELb0ELb1EEENS1_19SingleTileSchedulerILb0ELb0ELb0ELi128EEEEEEEEEvNT_6ParamsE,(.L_x_7317 - _ZN7cutlass13device_kernelIN5flash11enable_sm90INS1_16FlashAttnBwdSm90INS1_25CollectiveMainloopBwdSm90ILi2ELi2ELi2EN4cute5tupleIJNS5_1CILi1EEES8_S8_EEENS6_IJNS7_ILi80EEENS7_ILi128EEESB_EEENS_10bfloat16_tEfNS_4arch4Sm90ELb0ELb0ELb0ELb0ELb1ELb1ELb0ELb1ELi2ELi1ELi2ELi1ELb0EEENS1_24CollectiveEpilogueBwdGQAISC_fSF_Li256ELb0ELb1EEENS1_19SingleTileSchedulerILb0ELb0ELb0ELi128EEEEEEEEEvNT_6ParamsE)
        .other          _ZN7cutlass13device_kernelIN5flash11enable_sm90INS1_16FlashAttnBwdSm90INS1_25CollectiveMainloopBwdSm90ILi2ELi2ELi2EN4cute5tupleIJNS5_1CILi1EEES8_S8_EEENS6_IJNS7_ILi80EEENS7_ILi128EEESB_EEENS_10bfloat16_tEfNS_4arch4Sm90ELb0ELb0ELb0ELb0ELb1ELb1ELb0ELb1ELi2ELi1ELi2ELi1ELb0EEENS1_24CollectiveEpilogueBwdGQAISC_fSF_Li256ELb0ELb1EEENS1_19SingleTileSchedulerILb0ELb0ELb0ELi128EEEEEEEEEvNT_6ParamsE,@"STO_CUDA_ENTRY STV_DEFAULT"
_ZN7cutlass13device_kernelIN5flash11enable_sm90INS1_16FlashAttnBwdSm90INS1_25CollectiveMainloopBwdSm90ILi2ELi2ELi2EN4cute5tupleIJNS5_1CILi1EEES8_S8_EEENS6_IJNS7_ILi80EEENS7_ILi128EEESB_EEENS_10bfloat16_tEfNS_4arch4Sm90ELb0ELb0ELb0ELb0ELb1ELb1ELb0ELb1ELi2ELi1ELi2ELi1ELb0EEENS1_24CollectiveEpilogueBwdGQAISC_fSF_Li256ELb0ELb1EEENS1_19SingleTileSchedulerILb0ELb0ELb0ELi128EEEEEEEEEvNT_6ParamsE:
        /* <DEDUP_REMOVED lines=23> */
.L_x_3932:
[----:B------:R-:W-:Y:S05]  /*0170*/  BSYNC B0 ;  /* 0x0000000000007941 */ /* 0x000fea0003800000 */
.L_x_3931:
        /* <DEDUP_REMOVED lines=34> */
.L_x_3933:
        /* <DEDUP_REMOVED lines=22> */
.L_x_3934:
[----:B---3--:R-:W-:Y:S01]  /*0500*/  ISETP.NE.AND P0, PT, R2, RZ, PT ;  /* 0x000000ff0200720c */ /* 0x008fe20003f05270 */
[----:B------:R-:W-:Y:S01]  /*0510*/  IMAD.MOV.U32 R2, RZ, RZ, 0x1 ;  /* 0x00000001ff027424 */ /* 0x000fe200078e00ff */
[----:B------:R-:W-:Y:S01]  /*0520*/  NOP ;  /* 0x0000000000007918 */ /* 0x000fe20000000000 */
[----:B------:R-:W-:Y:S01]  /*0530*/  ULDC.64 UR38, c[0x0][0x208] ;  /* 0x0000820000267ab9 */ /* 0x000fe20000000a00 */
[----:B------:R-:W-:Y:S02]  /*0540*/  BSSY B6, `(.L_x_3935) ;  /* 0x0000a0d000067945 */ /* 0x000fe40003800000 */
[----:B------:R-:W-:-:S05]  /*0550*/  SEL R2, R2, 0x2, !P0 ;  /* 0x0000000202027807 */ /* 0x000fca0004000000 */
[----:B------:R3:W-:Y:S01]  /*0560*/  STL [R1+0x4], R2 ;  /* 0x0000040201007387 */ /* 0x0007e20000100800 */
[----:B-12-4-:R-:W-:Y:S06]  /*0570*/  BAR.SYNC.DEFER_BLOCKING 0x0 ;  /* 0x0000000000007b1d */ /* 0x016fec0000010000 */
[----:B------:R-:W-:Y:S05]  /*0580*/  @!P0 BRA `(.L_x_3936) ;  /* 0x0000006c00fc8947 */ /* 0x000fea0003800000 */
.L_x_3937:
        /* <DEDUP_REMOVED lines=33> */
.L_x_3940:
        /* <DEDUP_REMOVED lines=15> */
.L_x_3939:
        /* <DEDUP_REMOVED lines=23> */
.L_x_3942:
        /* <DEDUP_REMOVED lines=15> */
.L_x_3941:
        /* <DEDUP_REMOVED lines=8> */
.L_x_4040:
        /* <DEDUP_REMOVED lines=23> */
[----:B------:R2:W-:Y:S01]  /*0ce0*/  STL [R1], R0 ;  /* 0x0000000001007387 */ /* 0x0005e20000100800 */
[----:B---3--:R-:W-:Y:S05]  /*0cf0*/  @P0 BRA `(.L_x_3944) ;  /* 0x0000000000080947 */ /* 0x008fea0003800000 */
[----:B------:R-:W3:Y:S02]  /*0d00*/  SYNCS.PHASECHK.TRANS64.TRYWAIT P0, [R16+URZ+0x38800], R10 ;  /* 0x0388000a100075a7 */ /* 0x000ee4000800017f */
[----:B---3--:R-:W-:Y:S05]  /*0d10*/  @!P0 BRA `(.L_x_3945) ;  /* 0x0000009800648947 */ /* 0x008fea0003800000 */
.L_x_3944:
        /* <DEDUP_REMOVED lines=76> */
[----:B------:R-:W2:Y:S01]  /*11e0*/  LDL.LU R8, [R1+0x4] ;  /* 0x0000040001087983 */ /* 0x000ea20000300800 */
[----:B------:R-:W3:Y:S01]  /*11f0*/  LDC R7, c[0x0][0x290] ;  /* 0x0000a400ff077b82 */ /* 0x000ee20000000800 */
[----:B------:R-:W-:Y:S01]  /*1200*/  LEA.HI R5, R0, R5, RZ, 0x5 ;  /* 0x0000000500057211 */ /* 0x000fe200078f28ff */
[----:B------:R-:W-:Y:S01]  /*1210*/  VIADD R6, R6, 0x4f ;  /* 0x0000004f06067836 */ /* 0x000fe20000000000 */
[----:B------:R-:W4:Y:S01]  /*1220*/  S2R R9, SR_TID.X ;  /* 0x0000000000097919 */ /* 0x000f220000002100 */
[--C-:B------:R-:W-:Y:S01]  /*1230*/  SHF.R.S32.HI R0, RZ, 0x2, R2.reuse ;  /* 0x00000002ff007819 */ /* 0x100fe20000011402 */
[----:B------:R-:W-:Y:S01]  /*1240*/  IMAD.MOV.U32 R235, RZ, RZ, RZ ;  /* 0x000000ffffeb7224 */ /* 0x000fe200078e00ff */
[----:B------:R-:W-:Y:S01]  /*1250*/  SHF.R.S32.HI R3, RZ, 0x1f, R2 ;  /* 0x0000001fff037819 */ /* 0x000fe20000011402 */
[----:B------:R-:W3:Y:S01]  /*1260*/  S2R R4, SR_CTAID.X ;  /* 0x0000000000047919 */ /* 0x000ee20000002500 */
[----:B------:R-:W-:Y:S01]  /*1270*/  SHF.R.S32.HI R5, RZ, 0x5, R5 ;  /* 0x00000005ff057819 */ /* 0x000fe20000011405 */
[----:B------:R-:W-:Y:S01]  /*1280*/  IMAD.HI R6, R6, 0x66666667, RZ ;  /* 0x6666666706067827 */ /* 0x000fe200078e02ff */
[----:B------:R-:W-:-:S02]  /*1290*/  LEA.HI R3, R3, R0, RZ, 0x3 ;  /* 0x0000000003037211 */ /* 0x000fc400078f18ff */
[----:B------:R-:W-:Y:S02]  /*12a0*/  CS2R R150, SRZ ;  /* 0x0000000000967805 */ /* 0x000fe4000001ff00 */
[----:B------:R-:W-:Y:S01]  /*12b0*/  CS2R R148, SRZ ;  /* 0x0000000000947805 */ /* 0x000fe2000001ff00 */
[----:B------:R-:W-:Y:S01]  /*12c0*/  IMAD.MOV.U32 R236, RZ, RZ, RZ ;  /* 0x000000ffffec7224 */ /* 0x000fe200078e00ff */
[----:B------:R-:W-:Y:S02]  /*12d0*/  LOP3.LUT R3, R3, 0xfffffff8, RZ, 0xc0, !PT ;  /* 0xfffffff803037812 */ /* 0x000fe400078ec0ff */
        /* <DEDUP_REMOVED lines=67> */
[----:B---3--:R-:W-:Y:S01]  /*1710*/  IMAD.MOV.U32 R0, RZ, RZ, RZ ;  /* 0x000000ffff007224 */ /* 0x008fe200078e00ff */
        /* <DEDUP_REMOVED lines=11> */
[----:B--2---:R-:W-:-:S07]  /*17d0*/  LOP3.LUT R237, R8, 0x1, RZ, 0xfc, !PT ;  /* 0x0000000108ed7812 */ /* 0x004fce00078efcff */
.L_x_3957:
[----:B------:R-:W-:-:S13]  /*17e0*/  ISETP.NE.AND P0, PT, R237, 0x3, PT ;  /* 0x00000003ed00780c */ /* 0x000fda0003f05270 */
[----:B------:R-:W-:Y:S05]  /*17f0*/  @!P0 BRA `(.L_x_3947) ;  /* 0x0000000000048947 */ /* 0x000fea0003800000 */
[----:B------:R-:W-:Y:S01]  /*1800*/  BPT.TRAP 0x1 ;  /* 0x000000040000795c */ /* 0x000fe20000300000 */
.L_x_3947:
        /* <DEDUP_REMOVED lines=8> */
.L_x_3948:
[----:B---3--:R-:W-:Y:S05]  /*1890*/  @P1 BRA `(.L_x_3949) ;  /* 0x0000000000081947 */ /* 0x008fea0003800000 */
[----:B------:R-:W3:Y:S02]  /*18a0*/  SYNCS.PHASECHK.TRANS64.TRYWAIT P1, [R2+URZ+0x38810], R153 ;  /* 0x03881099020075a7 */ /* 0x000ee4000802017f */
[----:B---3--:R-:W-:Y:S05]  /*18b0*/  @!P1 BRA `(.L_x_3950) ;  /* 0x0000008c009c9947 */ /* 0x008fea0003800000 */
.L_x_3949:
[----:B------:R-:W-:Y:S05]  /*18c0*/  WARPSYNC.ALL ;  /* 0x0000000000007948 */ /* 0x000fea0003800000 */
[----:B------:R-:W4:Y:S01]  /*18d0*/  LDL R4, [R1] ;  /* 0x0000000001047983 */ /* 0x000f220000100800 */
        /* <DEDUP_REMOVED lines=284> */
.L_x_3951:
[----:B------:R1:W1:Y:S01]  /*2aa0*/  SYNCS.PHASECHK.TRANS64.TRYWAIT P1, [R2+URZ+0x38830], R153 ;  /* 0x03883099020075a7 */ /* 0x000262000802017f */
[----:B------:R-:W-:Y:S05]  /*2ab0*/  @!P0 BRA `(.L_x_3952) ;  /* 0x0000000000048947 */ /* 0x000fea0003800000 */
[----:B------:R-:W-:Y:S01]  /*2ac0*/  BPT.TRAP 0x1 ;  /* 0x000000040000795c */ /* 0x000fe20000300000 */
.L_x_3952:
[----:B------:R-:W-:-:S05]  /*2ad0*/  VIADD R3, R22, 0x24000 ;  /* 0x0002400016037836 */ /* 0x000fca0000000000 */
[----:B------:R-:W-:-:S04]  /*2ae0*/  SHF.R.U32.HI R3, RZ, 0x4, R3 ;  /* 0x00000004ff037819 */ /* 0x000fc80000011603 */
[----:B------:R-:W-:-:S04]  /*2af0*/  LOP3.LUT R22, R3, 0x3fff, RZ, 0xc0, !PT ;  /* 0x00003fff03167812 */ /* 0x000fc800078ec0ff */
[----:B------:R-:W-:Y:S01]  /*2b00*/  LOP3.LUT R3, R22, 0x10000, RZ, 0xfc, !PT ;  /* 0x0001000016037812 */ /* 0x000fe200078efcff */
[----:B-1----:R-:W-:Y:S06]  /*2b10*/  @P1 BRA `(.L_x_3953) ;  /* 0x0000000000081947 */ /* 0x002fec0003800000 */
[----:B------:R-:W1:Y:S02]  /*2b20*/  SYNCS.PHASECHK.TRANS64.TRYWAIT P1, [R2+URZ+0x38830], R153 ;  /* 0x03883099020075a7 */ /* 0x000e64000802017f */
[----:B-1----:R-:W-:Y:S05]  /*2b30*/  @!P1 BRA `(.L_x_3954) ;  /* 0x0000007c00109947 */ /* 0x002fea0003800000 */
.L_x_3953:
[----:B------:R-:W-:Y:S01]  /*2b40*/  UIADD3 UR4, UR4, 0x8000, URZ ;  /* 0x0000800004047890 */ /* 0x000fe2000fffe03f */
[----:B------:R-:W-:-:S03]  /*2b50*/  IMAD R3, R0, 0x500, R3 ;  /* 0x0000050000037824 */ /* 0x000fc600078e0203 */
[----:B------:R-:W-:-:S03]  /*2b60*/  USHF.R.U32.HI UR5, URZ, 0x4, UR4 ;  /* 0x000000043f057899 */ /* 0x000fc60008011604 */
[----:B------:R-:W-:Y:S01]  /*2b70*/  R2UR UR4, R3 ;  /* 0x00000000030472ca */ /* 0x000fe200000e0000 */
[----:B------:R-:W-:Y:S01]  /*2b80*/  ULOP3.LUT UR5, UR5, 0x3fff, URZ, 0xc0, !UPT ;  /* 0x00003fff05057892 */ /* 0x000fe2000f8ec03f */
[----:B------:R-:W-:Y:S01]  /*2b90*/  WARPGROUP.ARRIVE ;  /* 0x00000000000079c5 */ /* 0x000fe20000000000 */
[----:B------:R-:W-:Y:S01]  /*2ba0*/  UMOV UR11, 0x40000040 ;  /* 0x40000040000b7882 */ /* 0x000fe20000000000 */
[----:B------:R-:W-:Y:S01]  /*2bb0*/  UMOV UR9, 0x40000040 ;  /* 0x4000004000097882 */ /* 0x000fe20000000000 */
[----:B------:R-:W-:Y:S01]  /*2bc0*/  ULOP3.LUT UR6, UR5, 0x10000, URZ, 0xfc, !UPT ;  /* 0x0001000005067892 */ /* 0x000fe2000f8efc3f */
[----:B------:R-:W5:Y:S01]  /*2bd0*/  LDL R3, [R1+0x4] ;  /* 0x0000040001037983 */ /* 0x000f620000100800 */
[----:B------:R-:W-:Y:S01]  /*2be0*/  UMOV UR15, 0x40000040 ;  /* 0x40000040000f7882 */ /* 0x000fe20000000000 */
[----:B------:R-:W-:Y:S01]  /*2bf0*/  UMOV UR13, UR9 ;  /* 0x00000009000d7c82 */ /* 0x000fe20008000000 */
[----:B------:R-:W-:Y:S01]  /*2c00*/  UMOV UR19, 0x40000040 ;  /* 0x4000004000137882 */ /* 0x000fe20000000000 */
[----:B------:R-:W-:Y:S01]  /*2c10*/  UMOV UR17, UR9 ;  /* 0x0000000900117c82 */ /* 0x000fe20008000000 */
[----:B------:R-:W-:Y:S01]  /*2c20*/  UMOV UR23, 0x40000040 ;  /* 0x4000004000177882 */ /* 0x000fe20000000000 */
        /* <DEDUP_REMOVED lines=35> */
[----:B------:R-:W-:Y:S02]  /*2e60*/  WARPGROUP.DEPBAR.LE gsb0, 0x0 ;  /* 0x00008000000079c5 */ /* 0x000fe40000010000 */
[----:B------:R-:W-:Y:S01]  /*2e70*/  WARPGROUP.ARRIVE ;  /* 0x00000000000079c5 */ /* 0x000fe20000000000 */
[----:B------:R-:W-:Y:S01]  /*2e80*/  UIADD3 UR13, UR4, 0x206, URZ ;  /* 0x00000206040d7890 */ /* 0x000fe2000fffe03f */
[----:B------:R-:W-:Y:S02]  /*2e90*/  ISETP.GT.AND P1, PT, R3, 0x8, PT ;  /* 0x000000080300780c */ /* 0x000fe40003f24270 */
[----:B------:R-:W-:Y:S02]  /*2ea0*/  FSEL R228, R228, -INF , P2 ;  /* 0xff800000e4e47808 */ /* 0x000fe40001000000 */
[----:B------:R-:W-:Y:S01]  /*2eb0*/  HGMMA.64x16x16.F32.BF16 R184, gdesc[UR8], R184, gsb0 ;  /* 0x0020000008b879f0 */ /* 0x000fe200080018b8 */
[----:B------:R-:W-:Y:S01]  /*2ec0*/  UIADD3 UR10, UR4, 0x82, URZ ;  /* 0x00000082040a7890 */ /* 0x000fe2000fffe03f */
[----:B------:R-:W-:Y:S01]  /*2ed0*/  FSEL R3, R230, -INF , P1 ;  /* 0xff800000e6037808 */ /* 0x000fe20000800000 */
[----:B------:R-:W-:Y:S01]  /*2ee0*/  UMOV UR11, 0x40000040 ;  /* 0x40000040000b7882 */ /* 0x000fe20000000000 */
[----:B------:R-:W-:-:S02]  /*2ef0*/  FSEL R218, R218, -INF , P1 ;  /* 0xff800000dada7808 */ /* 0x000fc40000800000 */
[----:B------:R-:W-:Y:S02]  /*2f00*/  FSEL R225, R225, -INF , P2 ;  /* 0xff800000e1e17808 */ /* 0x000fe40001000000 */
[----:B------:R-:W-:Y:S02]  /*2f10*/  FSEL R227, R227, -INF , P1 ;  /* 0xff800000e3e37808 */ /* 0x000fe40000800000 */
[----:B------:R-:W-:Y:S02]  /*2f20*/  FSEL R229, R229, -INF , P2 ;  /* 0xff800000e5e57808 */ /* 0x000fe40001000000 */
[----:B------:R-:W-:Y:S02]  /*2f30*/  FSEL R217, R217, -INF , P2 ;  /* 0xff800000d9d97808 */ /* 0x000fe40001000000 */
[----:B------:R-:W-:Y:S02]  /*2f40*/  FSEL R231, R231, -INF , P1 ;  /* 0xff800000e7e77808 */ /* 0x000fe40000800000 */
[----:B------:R-:W-:-:S02]  /*2f50*/  FSEL R220, R220, -INF , P2 ;  /* 0xff800000dcdc7808 */ /* 0x000fc40001000000 */
[----:B------:R-:W-:Y:S02]  /*2f60*/  FSEL R222, R222, -INF , P1 ;  /* 0xff800000dede7808 */ /* 0x000fe40000800000 */
[----:B------:R-:W-:Y:S02]  /*2f70*/  FSEL R208, R208, -INF , P2 ;  /* 0xff800000d0d07808 */ /* 0x000fe40001000000 */
[----:B------:R-:W-:Y:S02]  /*2f80*/  FSEL R210, R210, -INF , P1 ;  /* 0xff800000d2d27808 */ /* 0x000fe40000800000 */
[----:B------:R-:W-:Y:S02]  /*2f90*/  FSEL R221, R221, -INF , P2 ;  /* 0xff800000dddd7808 */ /* 0x000fe40001000000 */
[----:B------:R-:W-:Y:S02]  /*2fa0*/  FSEL R223, R223, -INF , P1 ;  /* 0xff800000dfdf7808 */ /* 0x000fe40000800000 */
[----:B------:R-:W-:-:S02]  /*2fb0*/  FSEL R224, R224, -INF , P2 ;  /* 0xff800000e0e07808 */ /* 0x000fc40001000000 */
        /* <DEDUP_REMOVED lines=58> */
[----:B------:R-:W-:Y:S01]  /*3360*/  WARPGROUP.ARRIVE ;  /* 0x00000000000079c5 */ /* 0x000fe20000000000 */
[----:B------:R-:W-:Y:S01]  /*3370*/  UIADD3 UR12, UR4, 0x186, URZ ;  /* 0x00000186040c7890 */ /* 0x000fe2000fffe03f */
[----:B------:R-:W-:-:S04]  /*3380*/  ULDC UR5, c[0x0][0x744] ;  /* 0x0001d10000057ab9 */ /* 0x000fc80000000800 */
[----:B------:R-:W-:Y:S01]  /*3390*/  HGMMA.64x16x16.F32.BF16 R184, gdesc[UR8], R184, gsb0 ;  /* 0x0020000008b879f0 */ /* 0x000fe200080018b8 */
[----:B------:R-:W-:Y:S02]  /*33a0*/  UIADD3 UR10, UR4, 0x86, URZ ;  /* 0x00000086040a7890 */ /* 0x000fe4000fffe03f */
[----:B------:R-:W-:Y:S01]  /*33b0*/  UIADD3 UR7, UR4, 0x106, URZ ;  /* 0x0000010604077890 */ /* 0x000fe2000fffe03f */
[--C-:B--2---:R-:W-:Y:S01]  /*33c0*/  FFMA.FTZ R228, R228, UR5, -R6.reuse ;  /* 0x00000005e4e47c23 */ /* 0x104fe20008010806 */
[----:B------:R-:W-:Y:S01]  /*33d0*/  UMOV UR11, 0x40000040 ;  /* 0x40000040000b7882 */ /* 0x000fe20000000000 */
[----:B------:R-:W-:Y:S01]  /*33e0*/  FFMA.FTZ R3, R3, UR5, -R6 ;  /* 0x0000000503037c23 */ /* 0x000fe20008010806 */
[----:B------:R-:W-:Y:S01]  /*33f0*/  FFMA.FTZ R218, R218, UR5, -R4 ;  /* 0x00000005dada7c23 */ /* 0x000fe20008010804 */
[----:B----4-:R-:W-:Y:S01]  /*3400*/  FFMA.FTZ R225, R225, UR5, -R233 ;  /* 0x00000005e1e17c23 */ /* 0x010fe200080108e9 */
[----:B------:R-:W-:Y:S01]  /*3410*/  FFMA.FTZ R220, R220, UR5, -R20 ;  /* 0x00000005dcdc7c23 */ /* 0x000fe20008010814 */
[--C-:B------:R-:W-:Y:S01]  /*3420*/  FFMA.FTZ R224, R224, UR5, -R232.reuse ;  /* 0x00000005e0e07c23 */ /* 0x100fe200080108e8 */
[----:B------:R-:W-:Y:S01]  /*3430*/  FFMA.FTZ R226, R226, UR5, -R232 ;  /* 0x00000005e2e27c23 */ /* 0x000fe200080108e8 */
[----:B------:R-:W-:-:S02]  /*3440*/  WARPGROUP.DEPBAR.LE gsb0, 0x0 ;  /* 0x00008000000079c5 */ /* 0x000fc40000010000 */
[----:B------:R-:W-:Y:S01]  /*3450*/  WARPGROUP.ARRIVE ;  /* 0x00000000000079c5 */ /* 0x000fe20000000000 */
[----:B------:R-:W-:Y:S01]  /*3460*/  FSEL R6, R216, -INF , P2 ;  /* 0xff800000d8067808 */ /* 0x000fe20001000000 */
[----:B------:R-:W-:Y:S01]  /*3470*/  FFMA.FTZ R233, R227, UR5, -R233 ;  /* 0x00000005e3e97c23 */ /* 0x000fe200080108e9 */
[----:B------:R-:W2:Y:S01]  /*3480*/  LDL R232, [R1+0x8] ;  /* 0x0000080001e87983 */ /* 0x000ea20000100800 */
[--C-:B------:R-:W-:Y:S01]  /*3490*/  FFMA.FTZ R227, R229, UR5, -R7.reuse ;  /* 0x00000005e5e37c23 */ /* 0x100fe20008010807 */
[----:B------:R-:W-:Y:S01]  /*34a0*/  FFMA.FTZ R7, R231, UR5, -R7 ;  /* 0x00000005e7077c23 */ /* 0x000fe20008010807 */
[----:B------:R-:W-:Y:S01]  /*34b0*/  HGMMA.64x16x16.F32.BF16 R176, gdesc[UR8], R176, gsb0 ;  /* 0x0020000008b079f0 */ /* 0x000fe200080018b0 */
[----:B------:R-:W-:Y:S01]  /*34c0*/  UMOV UR10, UR7 ;  /* 0x00000007000a7c82 */ /* 0x000fe20008000000 */
[----:B------:R-:W-:Y:S01]  /*34d0*/  UMOV UR11, 0x40000040 ;  /* 0x40000040000b7882 */ /* 0x000fe20000000000 */
[----:B------:R-:W-:Y:S01]  /*34e0*/  UIADD3 UR7, UR4, 0x280, URZ ;  /* 0x0000028004077890 */ /* 0x000fe2000fffe03f */
[----:B------:R-:W-:Y:S01]  /*34f0*/  FFMA.FTZ R6, R6, UR5, -R4 ;  /* 0x0000000506067c23 */ /* 0x000fe20008010804 */
[----:B------:R-:W3:Y:S01]  /*3500*/  LDL R231, [R1+0x14] ;  /* 0x0000140001e77983 */ /* 0x000ee20000100800 */
        /* <DEDUP_REMOVED lines=120> */
[----:B------:R-:W-:Y:S01]  /*3c90*/  FSEL R4, R219, -INF , P1 ;  /* 0xff800000db047808 */ /* 0x000fe20000800000 */
[----:B------:R-:W-:-:S04]  /*3ca0*/  FFMA.FTZ R219, R217, UR5, -R5 ;  /* 0x00000005d9db7c23 */ /* 0x000fc80008010805 */
[----:B------:R-:W-:Y:S01]  /*3cb0*/  FFMA.FTZ R217, R4, UR5, -R5 ;  /* 0x0000000504d97c23 */ /* 0x000fe20008010805 */
[----:B------:R-:W-:Y:S02]  /*3cc0*/  WARPGROUP.DEPBAR.LE gsb0, 0x0 ;  /* 0x00008000000079c5 */ /* 0x000fe40000010000 */
[----:B------:R-:W-:-:S06]  /*3cd0*/  WARPGROUP.ARRIVE ;  /* 0x00000000000079c5 */ /* 0x000fcc0000000000 */
[----:B------:R-:W-:Y:S01]  /*3ce0*/  HGMMA.64x16x16.F32.BF16 R184, gdesc[UR8], R184, gsb0 ;  /* 0x0020000008b879f0 */ /* 0x000fe200080018b8 */
[----:B------:R-:W-:Y:S08]  /*3cf0*/  MUFU.EX2 R5, R6 ;  /* 0x0000000600057308 */ /* 0x000ff00000000800 */
[----:B------:R1:W-:Y:S02]  /*3d00*/  MUFU.EX2 R6, R218 ;  /* 0x000000da00067308 */ /* 0x0003e40000000800 */
[----:B-1----:R-:W-:-:S06]  /*3d10*/  FFMA.FTZ R218, R222, UR5, -R20 ;  /* 0x00000005deda7c23 */ /* 0x002fcc0008010814 */
[----:B------:R-:W-:Y:S08]  /*3d20*/  MUFU.EX2 R4, R7 ;  /* 0x0000000700047308 */ /* 0x000ff00000000800 */
[----:B------:R1:W-:Y:S08]  /*3d30*/  MUFU.EX2 R20, R217 ;  /* 0x000000d900147308 */ /* 0x0003f00000000800 */
[----:B------:R4:W-:Y:S01]  /*3d40*/  MUFU.EX2 R7, R219 ;  /* 0x000000db00077308 */ /* 0x0009e20000000800 */
[--C-:B-1----:R-:W-:Y:S01]  /*3d50*/  FFMA.FTZ R217, R208, UR5, -R18.reuse ;  /* 0x00000005d0d97c23 */ /* 0x102fe20008010812 */
[----:B------:R-:W-:Y:S01]  /*3d60*/  FFMA.FTZ R208, R210, UR5, -R18 ;  /* 0x00000005d2d07c23 */ /* 0x000fe20008010812 */
[----:B------:R-:W-:-:S02]  /*3d70*/  FSEL R210, R209, -INF , P2 ;  /* 0xff800000d1d27808 */ /* 0x000fc40001000000 */
[----:B------:R-:W-:Y:S02]  /*3d80*/  FSEL R209, R211, -INF , P1 ;  /* 0xff800000d3d17808 */ /* 0x000fe40000800000 */
[----:B------:R-:W-:Y:S01]  /*3d90*/  FSEL R211, R214, -INF , P1 ;  /* 0xff800000d6d37808 */ /* 0x000fe20000800000 */
[--C-:B----4-:R-:W-:Y:S01]  /*3da0*/  FFMA.FTZ R219, R221, UR5, -R21.reuse ;  /* 0x00000005dddb7c23 */ /* 0x110fe20008010815 */
[----:B------:R-:W-:Y:S01]  /*3db0*/  FFMA.FTZ R221, R223, UR5, -R21 ;  /* 0x00000005dfdd7c23 */ /* 0x000fe20008010815 */
[----:B------:R-:W-:Y:S01]  /*3dc0*/  FSEL R214, R213, -INF , P2 ;  /* 0xff800000d5d67808 */ /* 0x000fe20001000000 */
[----:B------:R1:W-:Y:S01]  /*3dd0*/  MUFU.EX2 R21, R218 ;  /* 0x000000da00157308 */ /* 0x0003e20000000800 */
[----:B------:R-:W-:Y:S01]  /*3de0*/  FSEL R213, R200, -INF , P2 ;  /* 0xff800000c8d57808 */ /* 0x000fe20001000000 */
[--C-:B------:R-:W-:Y:S01]  /*3df0*/  FFMA.FTZ R210, R210, UR5, -R19.reuse ;  /* 0x00000005d2d27c23 */ /* 0x100fe20008010813 */
[----:B------:R-:W-:Y:S01]  /*3e00*/  FSEL R200, R201, -INF , P2 ;  /* 0xff800000c9c87808 */ /* 0x000fe20001000000 */
[----:B------:R-:W-:Y:S01]  /*3e10*/  FFMA.FTZ R209, R209, UR5, -R19 ;  /* 0x00000005d1d17c23 */ /* 0x000fe20008010813 */
[----:B-1----:R-:W-:-:S03]  /*3e20*/  FSEL R218, R215, -INF , P1 ;  /* 0xff800000d7da7808 */ /* 0x002fc60000800000 */
[----:B------:R1:W-:Y:S01]  /*3e30*/  MUFU.EX2 R18, R220 ;  /* 0x000000dc00127308 */ /* 0x0003e20000000800 */
[----:B------:R-:W-:Y:S02]  /*3e40*/  FSEL R215, R202, -INF , P1 ;  /* 0xff800000cad77808 */ /* 0x000fe40000800000 */
[----:B------:R-:W-:-:S05]  /*3e50*/  FSEL R202, R203, -INF , P1 ;  /* 0xff800000cbca7808 */ /* 0x000fca0000800000 */
[----:B------:R4:W-:Y:S01]  /*3e60*/  MUFU.EX2 R19, R219 ;  /* 0x000000db00137308 */ /* 0x0009e20000000800 */
[----:B-1----:R-:W-:Y:S01]  /*3e70*/  FSEL R220, R212, -INF , P2 ;  /* 0xff800000d4dc7808 */ /* 0x002fe20001000000 */
[--C-:B------:R-:W-:Y:S01]  /*3e80*/  FFMA.FTZ R211, R211, UR5, -R16.reuse ;  /* 0x00000005d3d37c23 */ /* 0x100fe20008010810 */
[----:B------:R-:W-:Y:S01]  /*3e90*/  FSEL R201, R206, -INF , P1 ;  /* 0xff800000cec97808 */ /* 0x000fe20000800000 */
[--C-:B------:R-:W-:Y:S02]  /*3ea0*/  FFMA.FTZ R218, R218, UR5, -R17.reuse ;  /* 0x00000005dada7c23 */ /* 0x100fe40008010811 */
[----:B------:R-:W-:Y:S01]  /*3eb0*/  FFMA.FTZ R220, R220, UR5, -R16 ;  /* 0x00000005dcdc7c23 */ /* 0x000fe20008010810 */
[----:B----4-:R-:W-:Y:S01]  /*3ec0*/  FFMA.FTZ R219, R214, UR5, -R17 ;  /* 0x00000005d6db7c23 */ /* 0x010fe20008010811 */
[----:B------:R-:W-:Y:S01]  /*3ed0*/  FFMA.FTZ R214, R215, UR5, -R14 ;  /* 0x00000005d7d67c23 */ /* 0x000fe2000801080e */
[----:B------:R-:W-:Y:S01]  /*3ee0*/  FFMA.FTZ R215, R200, UR5, -R15 ;  /* 0x00000005c8d77c23 */ /* 0x000fe2000801080f */
[----:B------:R-:W-:Y:S01]  /*3ef0*/  FSEL R200, R207, -INF , P1 ;  /* 0xff800000cfc87808 */ /* 0x000fe20000800000 */
[----:B------:R1:W-:Y:S01]  /*3f00*/  MUFU.EX2 R16, R217 ;  /* 0x000000d900107308 */ /* 0x0003e20000000800 */
[----:B------:R-:W-:Y:S01]  /*3f10*/  UIADD3 UR10, UR4, 0x306, URZ ;  /* 0x00000306040a7890 */ /* 0x000fe2000fffe03f */
[----:B------:R-:W-:-:S06]  /*3f20*/  WARPGROUP.DEPBAR.LE gsb0, 0x0 ;  /* 0x00008000000079c5 */ /* 0x000fcc0000010000 */
[----:B------:R4:W-:Y:S01]  /*3f30*/  MUFU.EX2 R17, R208 ;  /* 0x000000d000117308 */ /* 0x0009e20000000800 */
[----:B-1----:R-:W-:Y:S02]  /*3f40*/  FFMA.FTZ R217, R202, UR5, -R15 ;  /* 0x00000005cad97c23 */ /* 0x002fe4000801080f */
[----:B------:R-:W1:Y:S05]  /*3f50*/  LDS.64 R202, [R23+0x2e380] ;  /* 0x02e3800017ca7984 */ /* 0x000e6a0000000a00 */
[----:B------:R5:W-:Y:S01]  /*3f60*/  MUFU.EX2 R15, R209 ;  /* 0x000000d1000f7308 */ /* 0x000be20000000800 */
[----:B----4-:R-:W-:-:S07]  /*3f70*/  FFMA.FTZ R208, R213, UR5, -R14 ;  /* 0x00000005d5d07c23 */ /* 0x010fce000801080e */
[----:B------:R4:W-:Y:S01]  /*3f80*/  MUFU.EX2 R213, R220 ;  /* 0x000000dc00d57308 */ /* 0x0009e20000000800 */
[----:B-----5:R-:W-:Y:S01]  /*3f90*/  FFMA.FTZ R209, R200, UR5, -R13 ;  /* 0x00000005c8d17c23 */ /* 0x020fe2000801080d */
[----:B------:R-:W-:Y:S01]  /*3fa0*/  UMOV UR11, 0x40000040 ;  /* 0x40000040000b7882 */ /* 0x000fe20000000000 */
[----:B----4-:R-:W-:Y:S02]  /*3fb0*/  FFMA.FTZ R220, R201, UR5, -R12 ;  /* 0x00000005c9dc7c23 */ /* 0x010fe4000801080c */
[----:B------:R-:W4:Y:S01]  /*3fc0*/  LDS.64 R200, [R23+0x2e3a0] ;  /* 0x02e3a00017c87984 */ /* 0x000f220000000a00 */
[----:B------:R-:W-:-:S06]  /*3fd0*/  WARPGROUP.ARRIVE ;  /* 0x00000000000079c5 */ /* 0x000fcc0000000000 */
[----:B------:R-:W-:Y:S01]  /*3fe0*/  HGMMA.64x16x16.F32.BF16 R176, gdesc[UR8], R176, gsb0 ;  /* 0x0020000008b079f0 */ /* 0x000fe200080018b0 */
[----:B------:R5:W-:Y:S01]  /*3ff0*/  MUFU.EX2 R212, R221 ;  /* 0x000000dd00d47308 */ /* 0x000be20000000800 */
[----:B------:R-:W-:Y:S02]  /*4000*/  FSEL R223, R192, -INF , P2 ;  /* 0xff800000c0df7808 */ /* 0x000fe40001000000 */
[----:B------:R-:W-:Y:S02]  /*4010*/  FSEL R192, R195, -INF , P1 ;  /* 0xff800000c3c07808 */ /* 0x000fe40000800000 */
[----:B-----5:R-:W-:Y:S02]  /*4020*/  FSEL R221, R204, -INF , P2 ;  /* 0xff800000ccdd7808 */ /* 0x020fe40001000000 */
[----:B------:R-:W-:Y:S01]  /*4030*/  FSEL R204, R193, -INF , P2 ;  /* 0xff800000c1cc7808 */ /* 0x000fe20001000000 */
[----:B------:R5:W-:Y:S01]  /*4040*/  MUFU.EX2 R14, R210 ;  /* 0x000000d2000e7308 */ /* 0x000be20000000800 */
[----:B------:R-:W-:-:S03]  /*4050*/  FSEL R193, R196, -INF , P2 ;  /* 0xff800000c4c17808 */ /* 0x000fc60001000000 */
[--C-:B------:R-:W-:Y:S01]  /*4060*/  FFMA.FTZ R204, R204, UR5, -R11.reuse ;  /* 0x00000005cccc7c23 */ /* 0x100fe2000801080b */
[----:B-----5:R-:W-:Y:S01]  /*4070*/  FSEL R210, R205, -INF , P2 ;  /* 0xff800000cdd27808 */ /* 0x020fe20001000000 */
[----:B------:R-:W-:Y:S02]  /*4080*/  FFMA.FTZ R205, R192, UR5, -R11 ;  /* 0x00000005c0cd7c23 */ /* 0x000fe4000801080b */
[----:B------:R5:W-:Y:S01]  /*4090*/  MUFU.EX2 R11, R208 ;  /* 0x000000d0000b7308 */ /* 0x000be20000000800 */
[----:B------:R-:W-:Y:S01]  /*40a0*/  FSEL R207, R198, -INF , P1 ;  /* 0xff800000c6cf7808 */ /* 0x000fe20000800000 */
[----:B------:R-:W-:Y:S01]  /*40b0*/  FFMA.FTZ R210, R210, UR5, -R13 ;  /* 0x00000005d2d27c23 */ /* 0x000fe2000801080d */
[----:B------:R-:W-:Y:S02]  /*40c0*/  FSEL R13, R194, -INF , P1 ;  /* 0xff800000c20d7808 */ /* 0x000fe40000800000 */
[----:B------:R-:W-:Y:S01]  /*40d0*/  FSEL R206, R197, -INF , P2 ;  /* 0xff800000c5ce7808 */ /* 0x000fe20001000000 */
[----:B-----5:R-:W-:Y:S01]  /*40e0*/  FFMA.FTZ R208, R193, UR5, -R8 ;  /* 0x00000005c1d07c23 */ /* 0x020fe20008010808 */
[----:B------:R-:W-:-:S02]  /*40f0*/  LOP3.LUT R193, R22, 0x2800000, RZ, 0xfc, !PT ;  /* 0x0280000016c17812 */ /* 0x000fc400078efcff */
[----:B------:R-:W-:Y:S01]  /*4100*/  FSEL R22, R199, -INF , P1 ;  /* 0xff800000c7167808 */ /* 0x000fe20000800000 */
[----:B------:R-:W-:Y:S01]  /*4110*/  FFMA.FTZ R221, R221, UR5, -R12 ;  /* 0x00000005dddd7c23 */ /* 0x000fe2000801080c */
[----:B------:R-:W-:Y:S01]  /*4120*/  FFMA.FTZ R223, R223, UR5, -R10 ;  /* 0x00000005dfdf7c23 */ /* 0x000fe2000801080a */
[----:B------:R5:W-:Y:S01]  /*4130*/  MUFU.EX2 R12, R211 ;  /* 0x000000d3000c7308 */ /* 0x000be20000000800 */
[----:B------:R-:W-:Y:S01]  /*4140*/  FFMA.FTZ R207, R207, UR5, -R8 ;  /* 0x00000005cfcf7c23 */ /* 0x000fe20008010808 */
[--C-:B------:R-:W-:Y:S01]  /*4150*/  FFMA.FTZ R206, R206, UR5, -R9.reuse ;  /* 0x00000005cece7c23 */ /* 0x100fe20008010809 */
[----:B------:R-:W-:Y:S01]  /*4160*/  FFMA.FTZ R229, R22, UR5, -R9 ;  /* 0x0000000516e57c23 */ /* 0x000fe20008010809 */
[----:B-----5:R-:W-:Y:S01]  /*4170*/  FFMA.FTZ R211, R13, UR5, -R10 ;  /* 0x000000050dd37c23 */ /* 0x020fe2000801080a */
[----:B------:R-:W-:Y:S01]  /*4180*/  UIADD3 UR5, UR4, 0x386, URZ ;  /* 0x0000038604057890 */ /* 0x000fe2000fffe03f */
[----:B------:R-:W-:Y:S02]  /*4190*/  WARPGROUP.DEPBAR.LE gsb0, 0x0 ;  /* 0x00008000000079c5 */ /* 0x000fe40000010000 */
[----:B------:R-:W-:Y:S01]  /*41a0*/  WARPGROUP.ARRIVE ;  /* 0x00000000000079c5 */ /* 0x000fe20000000000 */
[----:B------:R-:W-:-:S03]  /*41b0*/  UMOV UR11, 0x40000040 ;  /* 0x40000040000b7882 */ /* 0x000fc60000000000 */
[----:B------:R-:W-:Y:S02]  /*41c0*/  UMOV UR10, UR5 ;  /* 0x00000005000a7c82 */ /* 0x000fe40008000000 */
[----:B------:R-:W-:Y:S01]  /*41d0*/  HGMMA.64x16x16.F32.BF16 R168, gdesc[UR8], R168, gsb0 ;  /* 0x0020000008a879f0 */ /* 0x000fe200080018a8 */
[----:B------:R1:W5:Y:S01]  /*41e0*/  MUFU.EX2 R8, R214 ;  /* 0x000000d600087308 */ /* 0x0003620000000800 */
[----:B------:R-:W-:-:S07]  /*41f0*/  UIADD3 UR6, UR4, 0x406, URZ ;  /* 0x0000040604067890 */ /* 0x000fce000fffe03f */
[----:B------:R4:W2:Y:S01]  /*4200*/  MUFU.EX2 R22, R217 ;  /* 0x000000d900167308 */ /* 0x0008a20000000800 */
        /* <DEDUP_REMOVED lines=26> */
[----:B---3--:R-:W-:-:S07]  /*43b0*/  FADD.FTZ R219, R187, -R203 ;  /* 0x800000cbbbdb7221 */ /* 0x008fce0000010000 */
[----:B------:R3:W-:Y:S01]  /*43c0*/  MUFU.EX2 R9, R215 ;  /* 0x000000d700097308 */ /* 0x0007e20000000800 */
[----:B-----5:R-:W-:Y:S01]  /*43d0*/  FADD.FTZ R218, R185, -R203 ;  /* 0x800000cbb9da7221 */ /* 0x020fe20000010000 */
[----:B---3--:R-:W-:Y:S01]  /*43e0*/  FADD.FTZ R215, R186, -R202 ;  /* 0x800000cabad77221 */ /* 0x008fe20000010000 */
[----:B------:R-:W-:Y:S02]  /*43f0*/  WARPGROUP.DEPBAR.LE gsb0, 0x0 ;  /* 0x00008000000079c5 */ /* 0x000fe40000010000 */
[----:B------:R-:W3:Y:S04]  /*4400*/  LDS.64 R192, [R23+0x2e420] ;  /* 0x02e4200017c07984 */ /* 0x000ee80000000a00 */
[----:B------:R-:W5:Y:S04]  /*4410*/  LDS.64 R196, [R23+0x2e440] ;  /* 0x02e4400017c47984 */ /* 0x000f680000000a00 */
[----:B------:R-:W2:Y:S04]  /*4420*/  LDS.64 R202, [R23+0x2e4a0] ;  /* 0x02e4a00017ca7984 */ /* 0x000ea80000000a00 */
[----:B------:R-:W2:Y:S04]  /*4430*/  LDS.64 R194, [R23+0x2e460] ;  /* 0x02e4600017c27984 */ /* 0x000ea80000000a00 */
[----:B------:R2:W2:Y:S01]  /*4440*/  LDS.64 R198, [R23+0x2e480] ;  /* 0x02e4800017c67984 */ /* 0x0004a20000000a00 */
[----:B------:R-:W2:Y:S01]  /*4450*/  MUFU.EX2 R3, R3 ;  /* 0x0000000300037308 */ /* 0x000ea20000000800 */
[--C-:B-1----:R-:W-:Y:S01]  /*4460*/  FADD.FTZ R176, R176, -R188.reuse ;  /* 0x800000bcb0b07221 */ /* 0x102fe20000010000 */
[----:B------:R-:W-:Y:S01]  /*4470*/  FADD.FTZ R178, R178, -R188 ;  /* 0x800000bcb2b27221 */ /* 0x000fe20000010000 */
[--C-:B------:R-:W-:Y:S01]  /*4480*/  FADD.FTZ R177, R177, -R189.reuse ;  /* 0x800000bdb1b17221 */ /* 0x100fe20000010000 */
[----:B------:R-:W-:Y:S01]  /*4490*/  FADD.FTZ R179, R179, -R189 ;  /* 0x800000bdb3b37221 */ /* 0x000fe20000010000 */
[--C-:B----4-:R-:W-:Y:S01]  /*44a0*/  FADD.FTZ R188, R168, -R190.reuse ;  /* 0x800000bea8bc7221 */ /* 0x110fe20000010000 */
[----:B------:R-:W-:Y:S01]  /*44b0*/  FADD.FTZ R170, R170, -R190 ;  /* 0x800000beaaaa7221 */ /* 0x000fe20000010000 */
[--C-:B------:R-:W-:Y:S01]  /*44c0*/  FADD.FTZ R189, R169, -R191.reuse ;  /* 0x800000bfa9bd7221 */ /* 0x100fe20000010000 */
[----:B------:R-:W-:Y:S01]  /*44d0*/  FADD.FTZ R171, R171, -R191 ;  /* 0x800000bfabab7221 */ /* 0x000fe20000010000 */
[----:B------:R-:W1:Y:S08]  /*44e0*/  MUFU.EX2 R187, R220 ;  /* 0x000000dc00bb7308 */ /* 0x000e700000000800 */
[----:B------:R-:W4:Y:S01]  /*44f0*/  MUFU.EX2 R185, R210 ;  /* 0x000000d200b97308 */ /* 0x000f220000000800 */
[--C-:B---3--:R-:W-:Y:S01]  /*4500*/  FADD.FTZ R172, R172, -R192.reuse ;  /* 0x800000c0acac7221 */ /* 0x108fe20000010000 */
[----:B------:R-:W-:Y:S01]  /*4510*/  FADD.FTZ R174, R174, -R192 ;  /* 0x800000c0aeae7221 */ /* 0x000fe20000010000 */
[--C-:B------:R-:W-:Y:S01]  /*4520*/  FADD.FTZ R190, R173, -R193.reuse ;  /* 0x800000c1adbe7221 */ /* 0x100fe20000010000 */
[----:B------:R-:W-:-:S04]  /*4530*/  FADD.FTZ R175, R175, -R193 ;  /* 0x800000c1afaf7221 */ /* 0x000fc80000010000 */
[----:B------:R3:W4:Y:S01]  /*4540*/  MUFU.EX2 R186, R209 ;  /* 0x000000d100ba7308 */ /* 0x0007220000000800 */
[----:B-----5:R-:W-:Y:S01]  /*4550*/  FADD.FTZ R173, R160, -R196 ;  /* 0x800000c4a0ad7221 */ /* 0x020fe20000010000 */
[----:B------:R-:W-:Y:S01]  /*4560*/  FADD.FTZ R191, R161, -R197 ;  /* 0x800000c5a1bf7221 */ /* 0x000fe20000010000 */
[----:B--2---:R-:W-:Y:S01]  /*4570*/  FADD.FTZ R192, R156, -R202 ;  /* 0x800000ca9cc07221 */ /* 0x004fe20000010000 */
[----:B------:R-:W-:-:S04]  /*4580*/  FADD.FTZ R193, R157, -R203 ;  /* 0x800000cb9dc17221 */ /* 0x000fc80000010000 */
[----:B------:R-:W2:Y:S01]  /*4590*/  MUFU.EX2 R23, R223 ;  /* 0x000000df00177308 */ /* 0x000ea20000000800 */
[----:B------:R-:W-:Y:S01]  /*45a0*/  FADD.FTZ R162, R162, -R196 ;  /* 0x800000c4a2a27221 */ /* 0x000fe20000010000 */
[----:B------:R-:W-:-:S06]  /*45b0*/  FADD.FTZ R163, R163, -R197 ;  /* 0x800000c5a3a37221 */ /* 0x000fcc0000010000 */
[----:B------:R5:W2:Y:S08]  /*45c0*/  MUFU.EX2 R168, R211 ;  /* 0x000000d300a87308 */ /* 0x000ab00000000800 */
[----:B------:R1:W2:Y:S08]  /*45d0*/  MUFU.EX2 R169, R204 ;  /* 0x000000cc00a97308 */ /* 0x0002b00000000800 */
[----:B------:R-:W2:Y:S08]  /*45e0*/  MUFU.EX2 R160, R205 ;  /* 0x000000cd00a07308 */ /* 0x000eb00000000800 */
[----:B------:R-:W2:Y:S08]  /*45f0*/  MUFU.EX2 R161, R208 ;  /* 0x000000d000a17308 */ /* 0x000eb00000000800 */
[----:B------:R-:W2:Y:S08]  /*4600*/  MUFU.EX2 R156, R207 ;  /* 0x000000cf009c7308 */ /* 0x000eb00000000800 */
[----:B------:R-:W2:Y:S08]  /*4610*/  MUFU.EX2 R157, R206 ;  /* 0x000000ce009d7308 */ /* 0x000eb00000000800 */
[----:B------:R-:W2:Y:S01]  /*4620*/  MUFU.EX2 R229, R229 ;  /* 0x000000e500e57308 */ /* 0x000ea20000000800 */
[----:B------:R-:W-:Y:S01]  /*4630*/  FMUL.FTZ R162, R8, R162 ;  /* 0x000000a208a27220 */ /* 0x000fe20000410000 */
        /* <DEDUP_REMOVED lines=9> */
[----:B---3--:R-:W-:Y:S01]  /*46d0*/  FMUL.FTZ R209, R226, R215 ;  /* 0x000000d7e2d17220 */ /* 0x008fe20000410000 */
[----:B------:R-:W-:Y:S01]  /*46e0*/  FMUL.FTZ R194, R216, R219 ;  /* 0x000000dbd8c27220 */ /* 0x000fe20000410000 */
        /* <DEDUP_REMOVED lines=11> */
[----:B-----5:R-:W-:Y:S01]  /*47a0*/  FMUL.FTZ R211, R3, R222 ;  /* 0x000000de03d37220 */ /* 0x020fe20000410000 */
[----:B------:R-:W-:Y:S01]  /*47b0*/  FMUL.FTZ R221, R227, R221 ;  /* 0x000000dde3dd7220 */ /* 0x000fe20000410000 */
[----:B------:R-:W-:Y:S01]  /*47c0*/  FMUL.FTZ R230, R4, R230 ;  /* 0x000000e604e67220 */ /* 0x000fe20000410000 */
[----:B------:R-:W-:Y:S01]  /*47d0*/  F2FP.BF16.F32.PACK_AB R197, R163, R162 ;  /* 0x000000a2a3c5723e */ /* 0x000fe200000010ff */
[----:B------:R-:W-:Y:S01]  /*47e0*/  FMUL.FTZ R178, R6, R178 ;  /* 0x000000b206b27220 */ /* 0x000fe20000410000 */
[----:B------:R-:W-:Y:S01]  /*47f0*/  FMUL.FTZ R179, R20, R179 ;  /* 0x000000b314b37220 */ /* 0x000fe20000410000 */
[----:B-1----:R-:W-:Y:S01]  /*4800*/  F2FP.BF16.F32.PACK_AB R204, R177, R176 ;  /* 0x000000b0b1cc723e */ /* 0x002fe200000010ff */
        /* <DEDUP_REMOVED lines=18> */
[----:B----4-:R-:W-:Y:S01]  /*4930*/  FMUL.FTZ R165, R185, R165 ;  /* 0x000000a5b9a57220 */ /* 0x010fe20000410000 */
[----:B------:R-:W-:Y:S01]  /*4940*/  FMUL.FTZ R167, R186, R167 ;  /* 0x000000a7baa77220 */ /* 0x000fe20000410000 */
[----:B--2---:R-:W-:Y:S01]  /*4950*/  FMUL.FTZ R152, R23, R152 ;  /* 0x0000009817987220 */ /* 0x004fe20000410000 */
        /* <DEDUP_REMOVED lines=26> */
[----:B------:R-:W-:Y:S02]  /*4b00*/  F2FP.BF16.F32.PACK_AB R195, R159, R158 ;  /* 0x0000009e9fc3723e */ /* 0x000fe400000010ff */
[----:B------:R-:W-:Y:S01]  /*4b10*/  F2FP.BF16.F32.PACK_AB R225, R216, R226 ;  /* 0x000000e2d8e1723e */ /* 0x000fe200000010ff */
[----:B------:R-:W-:Y:S01]  /*4b20*/  STSM.16.MT88.4 [R162+0x2f000], R204 ;  /* 0x02f000cca2007844 */ /* 0x000fe20000004200 */
[----:B------:R-:W-:Y:S02]  /*4b30*/  F2FP.BF16.F32.PACK_AB R226, R227, R228 ;  /* 0x000000e4e3e2723e */ /* 0x000fe400000010ff */
[----:B------:R-:W-:Y:S01]  /*4b40*/  F2FP.BF16.F32.PACK_AB R227, R4, R3 ;  /* 0x0000000304e3723e */ /* 0x000fe200000010ff */
[----:B------:R-:W-:Y:S04]  /*4b50*/  STSM.16.MT88.4 [R162+0x2f800], R200 ;  /* 0x02f800c8a2007844 */ /* 0x000fe80000004200 */
[----:B------:R-:W-:Y:S04]  /*4b60*/  STSM.16.MT88.4 [R162+0x30000], R196 ;  /* 0x030000c4a2007844 */ /* 0x000fe80000004200 */
[----:B------:R1:W-:Y:S01]  /*4b70*/  STSM.16.MT88.4 [R162+0x30800], R192 ;  /* 0x030800c0a2007844 */ /* 0x0003e20000004200 */
[----:B------:R-:W-:Y:S01]  /*4b80*/  WARPGROUP.ARRIVE ;  /* 0x00000000000079c5 */ /* 0x000fe20000000000 */
[----:B------:R-:W-:Y:S01]  /*4b90*/  UMOV UR6, UR12 ;  /* 0x0000000c00067c82 */ /* 0x000fe20008000000 */
[----:B------:R-:W-:Y:S01]  /*4ba0*/  UMOV UR7, 0x40000040 ;  /* 0x4000004000077882 */ /* 0x000fe20000000000 */
[----:B------:R-:W-:Y:S01]  /*4bb0*/  UIADD3 UR4, UR12, 0x80, URZ ;  /* 0x000000800c047890 */ /* 0x000fe2000fffe03f */
[----:B------:R-:W2:Y:S08]  /*4bc0*/  LDL R164, [R1] ;  /* 0x0000000001a47983 */ /* 0x000eb00000100800 */
        /* <DEDUP_REMOVED lines=311> */
.L_x_3955:
[----:B------:R-:W-:Y:S01]  /*5f40*/  LOP3.LUT R3, R234, 0x2800000, RZ, 0xfc, !PT ;  /* 0x02800000ea037812 */ /* 0x000fe200078efcff */
[----:B------:R-:W2:Y:S01]  /*5f50*/  LDL R7, [R1+0xc] ;  /* 0x00000c0001077983 */ /* 0x000ea20000100800 */
[----:B------:R-:W-:-:S03]  /*5f60*/  UMOV UR7, 0x40000040 ;  /* 0x4000004000077882 */ /* 0x000fc60000000000 */
[----:B------:R-:W-:Y:S01]  /*5f70*/  IMAD R3, R0, 0x500, R3 ;  /* 0x0000050000037824 */ /* 0x000fe200078e0203 */
[----:B------:R-:W1:Y:S04]  /*5f80*/  S2R R5, SR_TID.X ;  /* 0x0000000000057919 */ /* 0x000e680000002100 */
        /* <DEDUP_REMOVED lines=59> */
.L_x_3956:
        /* <DEDUP_REMOVED lines=12> */
.L_x_3946:
[----:B------:R-:W2:Y:S01]  /*6400*/  LDL.LU R14, [R1+0xc] ;  /* 0x00000c00010e7983 */ /* 0x000ea20000300800 */
[----:B------:R-:W3:Y:S01]  /*6410*/  LDC R0, c[0x0][0x850] ;  /* 0x00021400ff007b82 */ /* 0x000ee20000000800 */
[----:B------:R-:W-:Y:S01]  /*6420*/  ULDC.64 UR4, c[0x0][0x818] ;  /* 0x0002060000047ab9 */ /* 0x000fe20000000a00 */
[----:B------:R-:W-:Y:S01]  /*6430*/  ULDC.64 UR6, c[0x0][0x840] ;  /* 0x0002100000067ab9 */ /* 0x000fe20000000a00 */
[----:B------:R-:W4:Y:S01]  /*6440*/  S2R R5, SR_CTAID.Y ;  /* 0x0000000000057919 */ /* 0x000f220000002600 */
[----:B------:R-:W5:Y:S01]  /*6450*/  S2R R10, SR_TID.X ;  /* 0x00000000000a7919 */ /* 0x000f620000002100 */
[----:B------:R-:W1:Y:S01]  /*6460*/  S2R R20, SR_CTAID.X ;  /* 0x0000000000147919 */ /* 0x000e620000002500 */
[----:B------:R-:W1:Y:S01]  /*6470*/  S2R R15, SR_CTAID.Z ;  /* 0x00000000000f7919 */ /* 0x000e620000002700 */
[----:B------:R-:W2:Y:S01]  /*6480*/  S2R R16, SR_TID.X ;  /* 0x0000000000107919 */ /* 0x000ea20000002100 */
[----:B---3--:R-:W-:Y:S01]  /*6490*/  ISETP.NE.AND P0, PT, R0, 0x1, PT ;  /* 0x000000010000780c */ /* 0x008fe20003f05270 */
[----:B----4-:R-:W-:-:S12]  /*64a0*/  IMAD.MOV.U32 R4, RZ, RZ, R5 ;  /* 0x000000ffff047224 */ /* 0x010fd800078e0005 */
[----:B------:R-:W3:Y:S01]  /*64b0*/  @P0 LDC R2, c[0x0][0x854] ;  /* 0x00021500ff020b82 */ /* 0x000ee20000000800 */
[C---:B-----5:R-:W-:Y:S02]  /*64c0*/  VIADD R12, R10.reuse, 0xffffff80 ;  /* 0xffffff800a0c7836 */ /* 0x060fe40000000000 */
[----:B------:R-:W-:Y:S02]  /*64d0*/  VIADD R10, R10, 0xffffff80 ;  /* 0xffffff800a0a7836 */ /* 0x000fe40000000000 */
[----:B-1----:R-:W-:-:S03]  /*64e0*/  IMAD.SHL.U32 R6, R20, 0x4000, RZ ;  /* 0x0000400014067824 */ /* 0x002fc600078e00ff */
[----:B------:R-:W1:Y:S01]  /*64f0*/  @P0 LDC R3, c[0x0][0x858] ;  /* 0x00021600ff030b82 */ /* 0x000e620000000800 */
[----:B------:R-:W-:Y:S02]  /*6500*/  SHF.R.S32.HI R10, RZ, 0x1f, R10 ;  /* 0x0000001fff0a7819 */ /* 0x000fe4000001140a */
[----:B------:R-:W-:Y:S02]  /*6510*/  SHF.R.S32.HI R7, RZ, 0x1f, R6 ;  /* 0x0000001fff077819 */ /* 0x000fe40000011406 */
[----:B------:R-:W-:Y:S02]  /*6520*/  LEA.HI R10, R10, R12, RZ, 0x7 ;  /* 0x0000000c0a0a7211 */ /* 0x000fe400078f38ff */
[----:B------:R-:W-:Y:S02]  /*6530*/  MOV R12, 0x400 ;  /* 0x00000400000c7802 */ /* 0x000fe40000000f00 */
[----:B------:R-:W-:Y:S01]  /*6540*/  SHF.R.S32.HI R10, RZ, 0x7, R10 ;  /* 0x00000007ff0a7819 */ /* 0x000fe2000001140a */
[----:B---3--:R-:W-:-:S05]  /*6550*/  @P0 IMAD.HI.U32 R2, R5, R2, RZ ;  /* 0x0000000205020227 */ /* 0x008fca00078e00ff */
[----:B-1----:R-:W-:-:S04]  /*6560*/  @P0 SHF.R.U32.HI R4, RZ, R3, R2 ;  /* 0x00000003ff040219 */ /* 0x002fc80000011602 */
[----:B------:R-:W-:Y:S01]  /*6570*/  SHF.R.S32.HI R8, RZ, 0x1f, R4 ;  /* 0x0000001fff087819 */ /* 0x000fe20000011404 */
[----:B------:R-:W-:-:S04]  /*6580*/  IMAD.WIDE.U32 R2, R4, UR4, R6 ;  /* 0x0000000404027c25 */ /* 0x000fc8000f8e0006 */
[C---:B------:R-:W-:Y:S02]  /*6590*/  IMAD R9, R8.reuse, UR4, RZ ;  /* 0x0000000408097c24 */ /* 0x040fe4000f8e02ff */
        /* <DEDUP_REMOVED lines=8> */
[----:B------:R-:W-:-:S04]  /*6620*/  IMAD.WIDE.U32 R2, R15, UR4, R2 ;  /* 0x000000040f027c25 */ /* 0x000fc8000f8e0002 */
[----:B------:R-:W-:-:S04]  /*6630*/  IMAD.WIDE.U32 R6, R15, UR6, R6 ;  /* 0x000000060f067c25 */ /* 0x000fc8000f8e0006 */
[----:B--2---:R-:W-:Y:S01]  /*6640*/  IMAD R9, R10, 0x2000, R14 ;  /* 0x000020000a097824 */ /* 0x004fe200078e020e */
[----:B------:R-:W-:Y:S01]  /*6650*/  SHF.R.S32.HI R10, RZ, 0x1f, R15 ;  /* 0x0000001fff0a7819 */ /* 0x000fe2000001140f */
[----:B------:R-:W1:Y:S04]  /*6660*/  S2R R14, SR_CgaCtaId ;  /* 0x00000000000e7919 */ /* 0x000e680000008800 */
[C---:B------:R-:W-:Y:S01]  /*6670*/  IMAD R11, R10.reuse, UR4, RZ ;  /* 0x000000040a0b7c24 */ /* 0x040fe2000f8e02ff */
[----:B------:R-:W-:Y:S01]  /*6680*/  ULDC UR4, c[0x0][0x740] ;  /* 0x0001d00000047ab9 */ /* 0x000fe20000000800 */
[----:B------:R-:W-:Y:S02]  /*6690*/  IMAD R10, R10, UR6, RZ ;  /* 0x000000060a0a7c24 */ /* 0x000fe4000f8e02ff */
[----:B------:R-:W-:Y:S01]  /*66a0*/  FMUL.FTZ R88, R88, UR4 ;  /* 0x0000000458587c20 */ /* 0x000fe20008410000 */
[----:B------:R-:W-:-:S02]  /*66b0*/  IMAD R11, R15, UR5, R11 ;  /* 0x000000050f0b7c24 */ /* 0x000fc4000f8e020b */
        /* <DEDUP_REMOVED lines=23> */
[----:B-1----:R-:W-:Y:S01]  /*6830*/  LEA R12, R14, R12, 0x18 ;  /* 0x0000000c0e0c7211 */ /* 0x002fe200078ec0ff */
        /* <DEDUP_REMOVED lines=85> */
.L_x_3960:
[----:B------:R-:W2:Y:S04]  /*6d90*/  LDG.E.STRONG.GPU R0, desc[UR38][R8.64] ;  /* 0x0000002608007981 */ /* 0x000ea8000c1ef900 */
[----:B--2---:R-:W-:Y:S01]  /*6da0*/  CCTL.IVALL ;  /* 0x00000000ff00798f */ /* 0x004fe20002000000 */
[----:B------:R-:W-:Y:S05]  /*6db0*/  YIELD ;  /* 0x0000000000007946 */ /* 0x000fea0003800000 */
[----:B------:R-:W-:-:S13]  /*6dc0*/  ISETP.NE.AND P3, PT, R0, R5, PT ;  /* 0x000000050000720c */ /* 0x000fda0003f65270 */
[----:B------:R-:W-:Y:S05]  /*6dd0*/  @P3 BRA `(.L_x_3960) ;  /* 0xfffffffc00ec3947 */ /* 0x000fea000383ffff */
.L_x_3959:
[----:B------:R-:W-:Y:S05]  /*6de0*/  BSYNC B0 ;  /* 0x0000000000007941 */ /* 0x000fea0003800000 */
.L_x_3958:
[----:B------:R-:W-:Y:S01]  /*6df0*/  UMOV UR4, 0xffffffff ;  /* 0xffffffff00047882 */ /* 0x000fe20000000000 */
[----:B------:R-:W-:Y:S02]  /*6e00*/  LEA.HI.X R14, R2, R17, R14, 0x2, P2 ;  /* 0x00000011020e7211 */ /* 0x000fe400010f140e */
[----:B------:R-:W-:Y:S01]  /*6e10*/  LEA.HI.X R12, R6, R19, R12, 0x2, P0 ;  /* 0x00000013060c7211 */ /* 0x000fe200000f140c */
[----:B------:R-:W-:Y:S06]  /*6e20*/  BRA.DIV UR4, `(.L_x_3961) ;  /* 0x0000003a04687947 */ /* 0x000fec000b800000 */
[----:B------:R-:W-:Y:S01]  /*6e30*/  NOP ;  /* 0x0000000000007918 */ /* 0x000fe20000000000 */
.L_x_4043:
        /* <DEDUP_REMOVED lines=20> */
.L_x_3964:
[----:B------:R-:W-:Y:S01]  /*6f80*/  @P0 ELECT P2, URZ, PT ;  /* 0x00000000003f082f */ /* 0x000fe20003840000 */
[----:B------:R1:W-:-:S12]  /*6f90*/  UBLKRED.G.S.ADD.F32.RN [UR4], [UR6], UR7, desc[UR8] ;  /* 0x00000804060073bb */ /* 0x0003d800080a1407 */
[----:B------:R-:W-:Y:S02]  /*6fa0*/  @P2 PLOP3.LUT P0, PT, P2, PT, PT, 0x8, 0x0 ;  /* 0x000000000000281c */ /* 0x000fe4000170e170 */
[----:B------:R-:W-:-:S11]  /*6fb0*/  PLOP3.LUT P2, PT, PT, PT, PT, 0x8, 0x0 ;  /* 0x000000000000781c */ /* 0x000fd60003f4e170 */
[----:B-1----:R-:W-:Y:S05]  /*6fc0*/  @P0 BRA.U.ANY `(.L_x_3964) ;  /* 0xfffffffd00ec0947 */ /* 0x002fea000393ffff */
[----:B------:R0:W-:Y:S01]  /*6fd0*/  UTMACMDFLUSH ;  /* 0x00000000000079b7 */ /* 0x0001e20000000000 */
[----:B------:R-:W-:-:S04]  /*6fe0*/  DEPBAR.LE SB0, 0x0 ;  /* 0x000080000000791a */ /* 0x000fc80000000000 */
.L_x_3963:
[----:B------:R-:W-:Y:S05]  /*6ff0*/  BSYNC B0 ;  /* 0x0000000000007941 */ /* 0x000fea0003800000 */
.L_x_3962:
        /* <DEDUP_REMOVED lines=14> */
.L_x_3966:
[----:B------:R-:W-:Y:S05]  /*70e0*/  BSYNC B0 ;  /* 0x0000000000007941 */ /* 0x000fea0003800000 */
.L_x_3965:
        /* <DEDUP_REMOVED lines=22> */
.L_x_3969:
[----:B------:R-:W2:Y:S04]  /*7250*/  LDG.E.STRONG.GPU R0, desc[UR38][R2.64] ;  /* 0x0000002602007981 */ /* 0x000ea8000c1ef900 */
[----:B--2---:R-:W-:Y:S01]  /*7260*/  CCTL.IVALL ;  /* 0x00000000ff00798f */ /* 0x004fe20002000000 */
[----:B------:R-:W-:Y:S05]  /*7270*/  YIELD ;  /* 0x0000000000007946 */ /* 0x000fea0003800000 */
[----:B------:R-:W-:-:S13]  /*7280*/  ISETP.NE.AND P0, PT, R0, R5, PT ;  /* 0x000000050000720c */ /* 0x000fda0003f05270 */
[----:B------:R-:W-:Y:S05]  /*7290*/  @P0 BRA `(.L_x_3969) ;  /* 0xfffffffc00ec0947 */ /* 0x000fea000383ffff */
.L_x_3968:
[----:B------:R-:W-:Y:S05]  /*72a0*/  BSYNC B0 ;  /* 0x0000000000007941 */ /* 0x000fea0003800000 */
.L_x_3967:
[----:B------:R-:W-:-:S03]  /*72b0*/  UMOV UR4, 0xffffffff ;  /* 0xffffffff00047882 */ /* 0x000fc60000000000 */
[----:B------:R-:W-:Y:S05]  /*72c0*/  BRA.DIV UR4, `(.L_x_3970) ;  /* 0x00000036045c7947 */ /* 0x000fea000b800000 */
[----:B------:R-:W-:Y:S01]  /*72d0*/  NOP ;  /* 0x0000000000007918 */ /* 0x000fe20000000000 */
.L_x_4046:
        /* <DEDUP_REMOVED lines=10> */
[----:B------:R-:W2:Y:S01]  /*7380*/  S2R R4, SR_CgaCtaId ;  /* 0x0000000000047919 */ /* 0x000ea20000008800 */
[----:B------:R-:W-:Y:S01]  /*7390*/  MOV R0, 0x400 ;  /* 0x0000040000007802 */ /* 0x000fe20000000f00 */
[----:B------:R-:W-:Y:S01]  /*73a0*/  UMOV UR7, 0x1000 ;  /* 0x0000100000077882 */ /* 0x000fe20000000000 */
[----:B------:R-:W-:Y:S01]  /*73b0*/  R2UR UR4, R16 ;  /* 0x00000000100472ca */ /* 0x000fe200000e0000 */
[----:B------:R-:W-:Y:S01]  /*73c0*/  UMOV UR8, 0x0 ;  /* 0x0000000000087882 */ /* 0x000fe20000000000 */
[----:B------:R-:W-:Y:S01]  /*73d0*/  R2UR UR5, R14 ;  /* 0x000000000e0572ca */ /* 0x000fe200000e0000 */
[----:B------:R-:W-:Y:S01]  /*73e0*/  UMOV UR9, 0x14f00000 ;  /* 0x14f0000000097882 */ /* 0x000fe20000000000 */
[----:B------:R-:W-:Y:S02]  /*73f0*/  PLOP3.LUT P0, PT, PT, PT, PT, 0x80, 0x0 ;  /* 0x000000000000781c */ /* 0x000fe40003f0f070 */
[----:B--2---:R-:W-:-:S04]  /*7400*/  LEA R0, R4, R0, 0x18 ;  /* 0x0000000004007211 */ /* 0x004fc800078ec0ff */
[----:B------:R-:W-:-:S15]  /*7410*/  R2UR UR6, R0 ;  /* 0x00000000000672ca */ /* 0x000fde00000e0000 */
.L_x_3973:
[----:B------:R-:W-:Y:S01]  /*7420*/  @P0 ELECT P2, URZ, PT ;  /* 0x00000000003f082f */ /* 0x000fe20003840000 */
[----:B------:R2:W-:-:S12]  /*7430*/  UBLKRED.G.S.ADD.F32.RN [UR4], [UR6], UR7, desc[UR8] ;  /* 0x00000804060073bb */ /* 0x0005d800080a1407 */
[----:B------:R-:W-:Y:S02]  /*7440*/  @P2 PLOP3.LUT P0, PT, P2, PT, PT, 0x8, 0x0 ;  /* 0x000000000000281c */ /* 0x000fe4000170e170 */
[----:B------:R-:W-:-:S11]  /*7450*/  PLOP3.LUT P2, PT, PT, PT, PT, 0x8, 0x0 ;  /* 0x000000000000781c */ /* 0x000fd60003f4e170 */
[----:B--2---:R-:W-:Y:S05]  /*7460*/  @P0 BRA.U.ANY `(.L_x_3973) ;  /* 0xfffffffd00ec0947 */ /* 0x004fea000393ffff */
[----:B------:R0:W-:Y:S01]  /*7470*/  UTMACMDFLUSH ;  /* 0x00000000000079b7 */ /* 0x0001e20000000000 */
[----:B------:R-:W-:-:S04]  /*7480*/  DEPBAR.LE SB0, 0x0 ;  /* 0x000080000000791a */ /* 0x000fc80000000000 */
.L_x_3972:
[----:B------:R-:W-:Y:S05]  /*7490*/  BSYNC B0 ;  /* 0x0000000000007941 */ /* 0x000fea0003800000 */
.L_x_3971:
        /* <DEDUP_REMOVED lines=14> */
.L_x_3936:
        /* <DEDUP_REMOVED lines=41> */
[----:B------:R-:W-:-:S03]  /*7810*/  UMOV UR4, URZ ;  /* 0x0000003f00047c82 */ /* 0x000fc60008000000 */
        /* <DEDUP_REMOVED lines=17> */
.L_x_4000:
        /* <DEDUP_REMOVED lines=17> */
.L_x_3978:
[----:B------:R-:W2:Y:S04]  /*7a40*/  LDG.E.STRONG.GPU R6, desc[UR38][R2.64] ;  /* 0x0000002602067981 */ /* 0x000ea8000c1ef900 */
[----:B--2---:R-:W-:Y:S01]  /*7a50*/  CCTL.IVALL ;  /* 0x00000000ff00798f */ /* 0x004fe20002000000 */
[----:B------:R-:W-:Y:S05]  /*7a60*/  YIELD ;  /* 0x0000000000007946 */ /* 0x000fea0003800000 */
[----:B------:R-:W-:-:S13]  /*7a70*/  ISETP.NE.AND P3, PT, R6, UR26, PT ;  /* 0x0000001a06007c0c */ /* 0x000fda000bf65270 */
[----:B------:R-:W-:Y:S05]  /*7a80*/  @P3 BRA `(.L_x_3978) ;  /* 0xfffffffc00ec3947 */ /* 0x000fea000383ffff */
.L_x_3977:
[----:B------:R-:W-:Y:S05]  /*7a90*/  BSYNC B0 ;  /* 0x0000000000007941 */ /* 0x000fea0003800000 */
.L_x_3976:
[----:B------:R-:W-:-:S03]  /*7aa0*/  UMOV UR23, 0xffffffff ;  /* 0xffffffff00177882 */ /* 0x000fc60000000000 */
[----:B------:R-:W-:Y:S05]  /*7ab0*/  BRA.DIV UR23, `(.L_x_3979) ;  /* 0x0000002e177c7947 */ /* 0x000fea000b800000 */
[----:B------:R-:W-:Y:S01]  /*7ac0*/  NOP ;  /* 0x0000000000007918 */ /* 0x000fe20000000000 */
.L_x_4049:
        /* <DEDUP_REMOVED lines=19> */
.L_x_3981:
[----:B------:R-:W-:Y:S05]  /*7c00*/  BSYNC B0 ;  /* 0x0000000000007941 */ /* 0x000fea0003800000 */
.L_x_3980:
        /* <DEDUP_REMOVED lines=13> */
.L_x_3983:
[----:B------:R-:W-:Y:S05]  /*7ce0*/  BSYNC B0 ;  /* 0x0000000000007941 */ /* 0x000fea0003800000 */
.L_x_3982:
[----:B------:R-:W-:Y:S06]  /*7cf0*/  BAR.ARV 0xa, 0xa0 ;  /* 0x0282800000007b1d */ /* 0x000fec0000002000 */
[----:B------:R-:W-:Y:S04]  /*7d00*/  BSSY B0, `(.L_x_3984) ;  /* 0x0000003000007945 */ /* 0x000fe80003800000 */
[----:B------:R-:W-:Y:S05]  /*7d10*/  @!P0 BRA `(.L_x_3985) ;  /* 0x0000000000048947 */ /* 0x000fea0003800000 */
[----:B------:R-:W-:-:S04]  /*7d20*/  DEPBAR.LE SB0, 0x0 ;  /* 0x000080000000791a */ /* 0x000fc80000000000 */
.L_x_3985:
[----:B------:R-:W-:Y:S05]  /*7d30*/  BSYNC B0 ;  /* 0x0000000000007941 */ /* 0x000fea0003800000 */
.L_x_3984:
        /* <DEDUP_REMOVED lines=19> */
.L_x_3987:
[----:B------:R-:W-:Y:S05]  /*7e70*/  BSYNC B0 ;  /* 0x0000000000007941 */ /* 0x000fea0003800000 */
.L_x_3986:
        /* <DEDUP_REMOVED lines=9> */
.L_x_3990:
[----:B------:R-:W2:Y:S04]  /*7f10*/  LDG.E.STRONG.GPU R6, desc[UR38][R2.64] ;  /* 0x0000002602067981 */ /* 0x000ea8000c1ef900 */
[----:B--2---:R-:W-:Y:S01]  /*7f20*/  CCTL.IVALL ;  /* 0x00000000ff00798f */ /* 0x004fe20002000000 */
[----:B------:R-:W-:Y:S05]  /*7f30*/  YIELD ;  /* 0x0000000000007946 */ /* 0x000fea0003800000 */
[----:B------:R-:W-:-:S13]  /*7f40*/  ISETP.NE.AND P3, PT, R6, UR26, PT ;  /* 0x0000001a06007c0c */ /* 0x000fda000bf65270 */
[----:B------:R-:W-:Y:S05]  /*7f50*/  @P3 BRA `(.L_x_3990) ;  /* 0xfffffffc00ec3947 */ /* 0x000fea000383ffff */
.L_x_3989:
[----:B------:R-:W-:Y:S05]  /*7f60*/  BSYNC B0 ;  /* 0x0000000000007941 */ /* 0x000fea0003800000 */
.L_x_3988:
[----:B------:R-:W-:-:S03]  /*7f70*/  UMOV UR8, 0xffffffff ;  /* 0xffffffff00087882 */ /* 0x000fc60000000000 */
[----:B------:R-:W-:Y:S05]  /*7f80*/  BRA.DIV UR8, `(.L_x_3991) ;  /* 0x0000002a08647947 */ /* 0x000fea000b800000 */
[----:B------:R-:W-:Y:S01]  /*7f90*/  NOP ;  /* 0x0000000000007918 */ /* 0x000fe20000000000 */
.L_x_4052:
        /* <DEDUP_REMOVED lines=13> */
.L_x_3993:
[----:B------:R-:W-:Y:S05]  /*8070*/  BSYNC B0 ;  /* 0x0000000000007941 */ /* 0x000fea0003800000 */
.L_x_3992:
        /* <DEDUP_REMOVED lines=13> */
.L_x_3995:
[----:B------:R-:W-:Y:S05]  /*8150*/  BSYNC B0 ;  /* 0x0000000000007941 */ /* 0x000fea0003800000 */
.L_x_3994:
[----:B------:R-:W-:Y:S06]  /*8160*/  BAR.ARV 0xa, 0xa0 ;  /* 0x0282800000007b1d */ /* 0x000fec0000002000 */
[----:B------:R-:W-:Y:S04]  /*8170*/  BSSY B0, `(.L_x_3996) ;  /* 0x0000003000007945 */ /* 0x000fe80003800000 */
[----:B------:R-:W-:Y:S05]  /*8180*/  @!P0 BRA `(.L_x_3997) ;  /* 0x0000000000048947 */ /* 0x000fea0003800000 */
[----:B------:R-:W-:-:S04]  /*8190*/  DEPBAR.LE SB0, 0x0 ;  /* 0x000080000000791a */ /* 0x000fc80000000000 */
.L_x_3997:
[----:B------:R-:W-:Y:S05]  /*81a0*/  BSYNC B0 ;  /* 0x0000000000007941 */ /* 0x000fea0003800000 */
.L_x_3996:
        /* <DEDUP_REMOVED lines=19> */
.L_x_3999:
[----:B------:R-:W-:Y:S05]  /*82e0*/  BSYNC B0 ;  /* 0x0000000000007941 */ /* 0x000fea0003800000 */
.L_x_3998:
[----:B------:R-:W-:Y:S02]  /*82f0*/  UIADD3 UR4, UR4, 0x2, URZ ;  /* 0x0000000204047890 */ /* 0x000fe4000fffe03f */
[----:B------:R-:W-:Y:S01]  /*8300*/  UIADD3 UR5, UR5, 0x1, URZ ;  /* 0x0000000105057890 */ /* 0x000fe2000fffe03f */
[----:B------:R-:W-:Y:S11]  /*8310*/  @P2 BRA `(.L_x_4000) ;  /* 0xfffffff400842947 */ /* 0x000ff6000383ffff */
.L_x_3975:
        /* <DEDUP_REMOVED lines=13> */
.L_x_4003:
[----:B------:R-:W2:Y:S04]  /*83f0*/  LDG.E.STRONG.GPU R0, desc[UR38][R2.64] ;  /* 0x0000002602007981 */ /* 0x000ea8000c1ef900 */
[----:B--2---:R-:W-:Y:S01]  /*8400*/  CCTL.IVALL ;  /* 0x00000000ff00798f */ /* 0x004fe20002000000 */
[----:B------:R-:W-:Y:S05]  /*8410*/  YIELD ;  /* 0x0000000000007946 */ /* 0x000fea0003800000 */
[----:B------:R-:W-:-:S13]  /*8420*/  ISETP.NE.AND P2, PT, R0, UR26, PT ;  /* 0x0000001a00007c0c */ /* 0x000fda000bf45270 */
[----:B------:R-:W-:Y:S05]  /*8430*/  @P2 BRA `(.L_x_4003) ;  /* 0xfffffffc00ec2947 */ /* 0x000fea000383ffff */
.L_x_4002:
[----:B------:R-:W-:Y:S05]  /*8440*/  BSYNC B0 ;  /* 0x0000000000007941 */ /* 0x000fea0003800000 */
.L_x_4001:
[----:B------:R-:W-:-:S03]  /*8450*/  UMOV UR5, 0xffffffff ;  /* 0xffffffff00057882 */ /* 0x000fc60000000000 */
[----:B------:R-:W-:Y:S05]  /*8460*/  BRA.DIV UR5, `(.L_x_4004) ;  /* 0x0000002605487947 */ /* 0x000fea000b800000 */
[----:B------:R-:W-:Y:S01]  /*8470*/  NOP ;  /* 0x0000000000007918 */ /* 0x000fe20000000000 */
.L_x_4055:
        /* <DEDUP_REMOVED lines=22> */
.L_x_4006:
[----:B------:R-:W-:Y:S05]  /*85e0*/  BSYNC B0 ;  /* 0x0000000000007941 */ /* 0x000fea0003800000 */
.L_x_4005:
        /* <DEDUP_REMOVED lines=20> */
.L_x_4008:
[----:B------:R-:W-:Y:S05]  /*8730*/  BSYNC B0 ;  /* 0x0000000000007941 */ /* 0x000fea0003800000 */
.L_x_4007:
[----:B------:R-:W-:Y:S06]  /*8740*/  BAR.ARV 0xa, 0xa0 ;  /* 0x0282800000007b1d */ /* 0x000fec0000002000 */
[----:B------:R-:W-:Y:S04]  /*8750*/  BSSY B0, `(.L_x_4009) ;  /* 0x0000003000007945 */ /* 0x000fe80003800000 */
[----:B------:R-:W-:Y:S05]  /*8760*/  @!P0 BRA `(.L_x_4010) ;  /* 0x0000000000048947 */ /* 0x000fea0003800000 */
[----:B------:R-:W-:-:S04]  /*8770*/  DEPBAR.LE SB0, 0x0 ;  /* 0x000080000000791a */ /* 0x000fc80000000000 */
.L_x_4010:
[----:B------:R-:W-:Y:S05]  /*8780*/  BSYNC B0 ;  /* 0x0000000000007941 */ /* 0x000fea0003800000 */
.L_x_4009:
        /* <DEDUP_REMOVED lines=19> */
.L_x_3974:
        /* <DEDUP_REMOVED lines=55> */
.L_x_4056:
        /* <DEDUP_REMOVED lines=10> */
.L_x_4014:
        /* <DEDUP_REMOVED lines=84> */
.L_x_4025:
[----:B------:R-:W-:-:S04]  /*9210*/  SHF.L.U32 R21, R18, 0x1f, RZ ;  /* 0x0000001f12157819 */ /* 0x000fc800000006ff */
[----:B-1----:R-:W1:Y:S02]  /*9220*/  SYNCS.PHASECHK.TRANS64.TRYWAIT P1, [R20+URZ+0x38840], R21 ;  /* 0x03884015140075a7 */ /* 0x002e64000802017f */
[----:B-12---:R-:W-:Y:S05]  /*9230*/  @!P1 BRA `(.L_x_4017) ;  /* 0x0000001800049947 */ /* 0x006fea0003800000 */
.L_x_4057:
[----:B------:R-:W-:Y:S05]  /*9240*/  @P0 BRA `(.L_x_4018) ;  /* 0x0000000000140947 */ /* 0x000fea0003800000 */
[----:B------:R-:W-:Y:S01]  /*9250*/  ISETP.NE.AND P1, PT, R12, RZ, PT ;  /* 0x000000ff0c00720c */ /* 0x000fe20003f25270 */
[----:B------:R-:W-:-:S04]  /*9260*/  IMAD.MOV.U32 R3, RZ, RZ, 0x5140 ;  /* 0x00005140ff037424 */ /* 0x000fc800078e00ff */
[----:B------:R2:W-:Y:S08]  /*9270*/  SYNCS.ARRIVE.TRANS64 RZ, [R20+URZ+0x38830], R3 ;  /* 0x0388300314ff79a7 */ /* 0x0005f0000800003f */
[----:B------:R-:W-:Y:S05]  /*9280*/  @!P1 BRA `(.L_x_4018) ;  /* 0x0000000000049947 */ /* 0x000fea0003800000 */
[----:B------:R-:W-:Y:S01]  /*9290*/  BPT.TRAP 0x1 ;  /* 0x000000040000795c */ /* 0x000fe20000300000 */
.L_x_4018:
        /* <DEDUP_REMOVED lines=36> */
.L_x_4058:
[----:B------:R-:W-:Y:S05]  /*94e0*/  @P0 BRA `(.L_x_4020) ;  /* 0x0000000000140947 */ /* 0x000fea0003800000 */
[----:B------:R-:W-:Y:S01]  /*94f0*/  ISETP.NE.AND P1, PT, R12, RZ, PT ;  /* 0x000000ff0c00720c */ /* 0x000fe20003f25270 */
[----:B------:R-:W-:-:S04]  /*9500*/  IMAD.MOV.U32 R0, RZ, RZ, 0x5140 ;  /* 0x00005140ff007424 */ /* 0x000fc800078e00ff */
[----:B------:R4:W-:Y:S08]  /*9510*/  SYNCS.ARRIVE.TRANS64 RZ, [R20+URZ+0x38818], R0 ;  /* 0x0388180014ff79a7 */ /* 0x0009f0000800003f */
[----:B------:R-:W-:Y:S05]  /*9520*/  @!P1 BRA `(.L_x_4020) ;  /* 0x0000000000049947 */ /* 0x000fea0003800000 */
[----:B------:R-:W-:Y:S01]  /*9530*/  BPT.TRAP 0x1 ;  /* 0x000000040000795c */ /* 0x000fe20000300000 */
.L_x_4020:
        /* <DEDUP_REMOVED lines=27> */
.L_x_4059:
        /* <DEDUP_REMOVED lines=9> */
.L_x_4022:
        /* <DEDUP_REMOVED lines=31> */
.L_x_4061:
[----:B------:R-:W-:Y:S05]  /*9970*/  @P0 BRA `(.L_x_4024) ;  /* 0x0000000000140947 */ /* 0x000fea0003800000 */
[----:B------:R-:W-:Y:S01]  /*9980*/  ISETP.NE.AND P1, PT, R12, RZ, PT ;  /* 0x000000ff0c00720c */ /* 0x000fe20003f25270 */
[----:B-1----:R-:W-:-:S04]  /*9990*/  IMAD.MOV.U32 R5, RZ, RZ, 0x5140 ;  /* 0x00005140ff057424 */ /* 0x002fc800078e00ff */
[----:B------:R2:W-:Y:S08]  /*99a0*/  SYNCS.ARRIVE.TRANS64 RZ, [R20+URZ+0x38810], R5 ;  /* 0x0388100514ff79a7 */ /* 0x0005f0000800003f */
[----:B------:R-:W-:Y:S05]  /*99b0*/  @!P1 BRA `(.L_x_4024) ;  /* 0x0000000000049947 */ /* 0x000fea0003800000 */
[----:B------:R-:W-:Y:S01]  /*99c0*/  BPT.TRAP 0x1 ;  /* 0x000000040000795c */ /* 0x000fe20000300000 */
.L_x_4024:
        /* <DEDUP_REMOVED lines=28> */
.L_x_4016:
[----:B------:R-:W-:-:S13]  /*9b90*/  ISETP.NE.AND P1, PT, R10, RZ, PT ;  /* 0x000000ff0a00720c */ /* 0x000fda0003f25270 */
[----:B------:R-:W-:Y:S05]  /*9ba0*/  @!P1 BRA `(.L_x_4015) ;  /* 0x0000000400289947 */ /* 0x000fea0003800000 */
[----:B------:R-:W-:-:S04]  /*9bb0*/  SHF.L.U32 R9, R18, 0x1f, RZ ;  /* 0x0000001f12097819 */ /* 0x000fc800000006ff */
[----:B------:R-:W3:Y:S02]  /*9bc0*/  SYNCS.PHASECHK.TRANS64.TRYWAIT P1, [R20+URZ+0x38840], R9 ;  /* 0x03884009140075a7 */ /* 0x000ee4000802017f */
[----:B---3--:R-:W-:Y:S05]  /*9bd0*/  @!P1 BRA `(.L_x_4026) ;  /* 0x0000000c00f09947 */ /* 0x008fea0003800000 */
.L_x_4062:
[----:B------:R-:W-:Y:S05]  /*9be0*/  @P0 BRA `(.L_x_4027) ;  /* 0x0000000000140947 */ /* 0x000fea0003800000 */
[----:B------:R-:W-:Y:S01]  /*9bf0*/  ISETP.NE.AND P1, PT, R12, RZ, PT ;  /* 0x000000ff0c00720c */ /* 0x000fe20003f25270 */
[----:B-12---:R-:W-:-:S04]  /*9c00*/  IMAD.MOV.U32 R5, RZ, RZ, 0x5140 ;  /* 0x00005140ff057424 */ /* 0x006fc800078e00ff */
[----:B------:R4:W-:Y:S08]  /*9c10*/  SYNCS.ARRIVE.TRANS64 RZ, [R20+URZ+0x38830], R5 ;  /* 0x0388300514ff79a7 */ /* 0x0009f0000800003f */
[----:B------:R-:W-:Y:S05]  /*9c20*/  @!P1 BRA `(.L_x_4027) ;  /* 0x0000000000049947 */ /* 0x000fea0003800000 */
[----:B------:R-:W-:Y:S01]  /*9c30*/  BPT.TRAP 0x1 ;  /* 0x000000040000795c */ /* 0x000fe20000300000 */
.L_x_4027:
        /* <DEDUP_REMOVED lines=33> */
.L_x_4063:
[----:B------:R-:W-:Y:S05]  /*9e50*/  @P0 BRA `(.L_x_4029) ;  /* 0x0000000000140947 */ /* 0x000fea0003800000 */
[----:B------:R-:W-:Y:S01]  /*9e60*/  ISETP.NE.AND P0, PT, R12, RZ, PT ;  /* 0x000000ff0c00720c */ /* 0x000fe20003f05270 */
[----:B------:R-:W-:-:S04]  /*9e70*/  IMAD.MOV.U32 R5, RZ, RZ, 0x5140 ;  /* 0x00005140ff057424 */ /* 0x000fc800078e00ff */
[----:B------:R2:W-:Y:S08]  /*9e80*/  SYNCS.ARRIVE.TRANS64 RZ, [R20+URZ+0x38818], R5 ;  /* 0x0388180514ff79a7 */ /* 0x0005f0000800003f */
[----:B------:R-:W-:Y:S05]  /*9e90*/  @!P0 BRA `(.L_x_4029) ;  /* 0x0000000000048947 */ /* 0x000fea0003800000 */
[----:B------:R-:W-:Y:S01]  /*9ea0*/  BPT.TRAP 0x1 ;  /* 0x000000040000795c */ /* 0x000fe20000300000 */
.L_x_4029:
        /* <DEDUP_REMOVED lines=26> */
.L_x_4015:
[----:B------:R-:W-:Y:S01]  /*a050*/  IMAD R4, R13, 0x8, R20 ;  /* 0x000000080d047824 */ /* 0x000fe200078e0214 */
[----:B------:R-:W-:Y:S01]  /*a060*/  SHF.L.U32 R3, R18, 0x1f, RZ ;  /* 0x0000001f12037819 */ /* 0x000fe200000006ff */
[----:B------:R-:W4:Y:S03]  /*a070*/  S2R R2, SR_TID.X ;  /* 0x0000000000027919 */ /* 0x000f260000002100 */
[----:B------:R-:W5:Y:S01]  /*a080*/  SYNCS.PHASECHK.TRANS64.TRYWAIT P0, [R4+URZ+0x38840], R3 ;  /* 0x03884003040075a7 */ /* 0x000f62000800017f */
[----:B----4-:R-:W-:-:S04]  /*a090*/  LOP3.LUT R2, R2, 0x7f, RZ, 0xc0, !PT ;  /* 0x0000007f02027812 */ /* 0x010fc800078ec0ff */
[----:B------:R-:W-:Y:S01]  /*a0a0*/  ISETP.NE.AND P1, PT, R2, RZ, PT ;  /* 0x000000ff0200720c */ /* 0x000fe20003f25270 */
[----:B-----5:R-:W-:-:S12]  /*a0b0*/  @!P0 BRA `(.L_x_4030) ;  /* 0x0000000800e08947 */ /* 0x020fd80003800000 */
.L_x_4064:
[----:B------:R-:W-:Y:S05]  /*a0c0*/  @P1 BRA `(.L_x_4031) ;  /* 0x0000000000181947 */ /* 0x000fea0003800000 */
[----:B------:R-:W5:Y:S01]  /*a0d0*/  S2R R2, SR_TID.X ;  /* 0x0000000000027919 */ /* 0x000f620000002100 */
[----:B----4-:R-:W-:-:S04]  /*a0e0*/  IMAD.MOV.U32 R3, RZ, RZ, 0x5140 ;  /* 0x00005140ff037424 */ /* 0x010fc800078e00ff */
[----:B------:R4:W-:Y:S01]  /*a0f0*/  SYNCS.ARRIVE.TRANS64 RZ, [R4+URZ+0x38830], R3 ;  /* 0x0388300304ff79a7 */ /* 0x0009e2000800003f */
[----:B-----5:R-:W-:-:S13]  /*a100*/  LOP3.LUT P0, RZ, R2, 0x1f, RZ, 0xc0, !PT ;  /* 0x0000001f02ff7812 */ /* 0x020fda000780c0ff */
[----:B----4-:R-:W-:Y:S05]  /*a110*/  @!P0 BRA `(.L_x_4031) ;  /* 0x0000000000048947 */ /* 0x010fea0003800000 */
[----:B------:R-:W-:Y:S01]  /*a120*/  BPT.TRAP 0x1 ;  /* 0x000000040000795c */ /* 0x000fe20000300000 */
.L_x_4031:
        /* <DEDUP_REMOVED lines=40> */
.L_x_4012:
[----:B------:R-:W-:Y:S05]  /*a3b0*/  BSYNC B0 ;  /* 0x0000000000007941 */ /* 0x000fea0003800000 */
.L_x_4011:
[----:B------:R-:W-:-:S03]  /*a3c0*/  UMOV UR6, 0xffffffff ;  /* 0xffffffff00067882 */ /* 0x000fc60000000000 */
[----:B------:R-:W-:Y:S05]  /*a3d0*/  BRA.DIV UR6, `(.L_x_4032) ;  /* 0x0000000a062c7947 */ /* 0x000fea000b800000 */
[----:B------:R-:W-:-:S13]  /*a3e0*/  ELECT P0, URZ, PT ;  /* 0x00000000003f782f */ /* 0x000fda0003800000 */
.L_x_4067:
[----:B------:R-:W-:Y:S05]  /*a3f0*/  @!P0 BRA `(.L_x_3938) ;  /* 0x0000000000848947 */ /* 0x000fea0003800000 */
[----:B------:R-:W2:Y:S02]  /*a400*/  LDL.LU R2, [R1+0x4] ;  /* 0x0000040001027983 */ /* 0x000ea40000300800 */
[----:B--2---:R-:W-:-:S04]  /*a410*/  LOP3.LUT R2, R2, 0x2, RZ, 0xfc, !PT ;  /* 0x0000000202027812 */ /* 0x004fc800078efcff */
[----:B------:R-:W-:-:S13]  /*a420*/  ISETP.NE.AND P0, PT, R2, 0x3, PT ;  /* 0x000000030200780c */ /* 0x000fda0003f05270 */
[----:B------:R-:W-:Y:S05]  /*a430*/  @!P0 BRA `(.L_x_4033) ;  /* 0x0000000000048947 */ /* 0x000fea0003800000 */
[----:B------:R-:W-:Y:S01]  /*a440*/  BPT.TRAP 0x1 ;  /* 0x000000040000795c */ /* 0x000fe20000300000 */
.L_x_4033:
        /* <DEDUP_REMOVED lines=15> */
.L_x_4068:
[----:B------:R-:W2:Y:S02]  /*a540*/  SYNCS.PHASECHK.TRANS64.TRYWAIT P1, [R3+URZ], R2 ;  /* 0x00000002030075a7 */ /* 0x000ea4000802017f */
[----:B--2---:R-:W-:Y:S05]  /*a550*/  @!P1 BRA `(.L_x_4035) ;  /* 0x0000000800049947 */ /* 0x004fea0003800000 */
.L_x_4069:
[----:B------:R-:W-:Y:S05]  /*a560*/  @!P0 BRA `(.L_x_4036) ;  /* 0x0000000000048947 */ /* 0x000fea0003800000 */
[----:B------:R-:W-:Y:S01]  /*a570*/  BPT.TRAP 0x1 ;  /* 0x000000040000795c */ /* 0x000fe20000300000 */
.L_x_4036:
[----:B--2---:R-:W-:-:S04]  /*a580*/  VIADD R3, R8, 0x38840 ;  /* 0x0003884008037836 */ /* 0x004fc80000000000 */
[----:B------:R-:W-:-:S04]  /*a590*/  IMAD R5, R0, 0x8, R3 ;  /* 0x0000000800057824 */ /* 0x000fc800078e0203 */
[----:B------:R-:W2:Y:S02]  /*a5a0*/  SYNCS.PHASECHK.TRANS64.TRYWAIT P0, [R5+URZ], R4 ;  /* 0x00000004050075a7 */ /* 0x000ea4000800017f */
[----:B--2---:R-:W-:Y:S05]  /*a5b0*/  @!P0 BRA `(.L_x_4037) ;  /* 0x0000000800008947 */ /* 0x004fea0003800000 */
.L_x_4070:
[----:B------:R-:W-:-:S07]  /*a5c0*/  IMAD R3, R6, 0x8, R3 ;  /* 0x0000000806037824 */ /* 0x000fce00078e0203 */
.L_x_4038:
[----:B---3--:R3:W4:Y:S02]  /*a5d0*/  SYNCS.PHASECHK.TRANS64.TRYWAIT P0, [R3+URZ], R2 ;  /* 0x00000002030075a7 */ /* 0x008724000800017f */
[----:B----4-:R-:W-:Y:S05]  /*a5e0*/  @!P0 NANOSLEEP.SYNCS 0x989680 ;  /* 0x009896800000895d */ /* 0x010fea0003900000 */
[----:B------:R-:W4:Y:S02]  /*a5f0*/  @!P0 SYNCS.PHASECHK.TRANS64 P0, [R3+URZ], R2 ;  /* 0x00000002030085a7 */ /* 0x000f24000800007f */
[----:B----4-:R-:W-:Y:S05]  /*a600*/  @!P0 BRA `(.L_x_4038) ;  /* 0xfffffffc00f08947 */ /* 0x010fea000383ffff */
.L_x_3938:
[----:B------:R-:W-:Y:S05]  /*a610*/  BSYNC B6 ;  /* 0x0000000000067941 */ /* 0x000fea0003800000 */
.L_x_3935:
[----:B------:R-:W-:Y:S05]  /*a620*/  EXIT ;  /* 0x000000000000794d */ /* 0x000fea0003800000 */
.L_x_3943:
[----:B------:R-:W-:Y:S02]  /*a630*/  IMAD.MOV.U32 R13, RZ, RZ, R17 ;  /* 0x000000ffff0d7224 */ /* 0x000fe400078e0011 */
[----:B------:R-:W-:Y:S02]  /*a640*/  IMAD.MOV.U32 R12, RZ, RZ, RZ ;  /* 0x000000ffff0c7224 */ /* 0x000fe400078e00ff */
[----:B------:R-:W-:Y:S02]  /*a650*/  IMAD.MOV.U32 R11, RZ, RZ, 0x1f ;  /* 0x0000001fff0b7424 */ /* 0x000fe400078e00ff */
[----:B------:R-:W-:-:S07]  /*a660*/  IMAD.MOV.U32 R15, RZ, RZ, -0x1 ;  /* 0xffffffffff0f7424 */ /* 0x000fce00078e00ff */
[----:B------:R-:W-:Y:S05]  /*a670*/  WARPSYNC.COLLECTIVE R15, `(.L_x_4039) ;  /* 0x000000000f087348 */ /* 0x000fea0003c00000 */
[----:B------:R1:W2:Y:S02]  /*a680*/  SHFL.IDX P6, R14, R13, R12, R11 ;  /* 0x0000000c0d0e7389 */ /* 0x0002a400000c000b */
[----:B-12---:R-:W-:Y:S01]  /*a690*/  ENDCOLLECTIVE ;  /* 0x000000000000791b */ /* 0x006fe20003800000 */
.L_x_4039:
[----:B------:R-:W-:Y:S05]  /*a6a0*/  BRA `(.L_x_4040) ;  /* 0xffffff6400307947 */ /* 0x000fea000383ffff */
.L_x_3945:
        /* <DEDUP_REMOVED lines=8> */
.L_x_3950:
[----:B---3--:R3:W4:Y:S02]  /*a730*/  SYNCS.PHASECHK.TRANS64.TRYWAIT P1, [R2+URZ+0x38810], R153 ;  /* 0x03881099020075a7 */ /* 0x008724000802017f */
[----:B----4-:R-:W-:Y:S05]  /*a740*/  @!P1 NANOSLEEP.SYNCS 0x989680 ;  /* 0x009896800000995d */ /* 0x010fea0003900000 */
[----:B------:R-:W4:Y:S02]  /*a750*/  @!P1 SYNCS.PHASECHK.TRANS64 P1, [R2+URZ+0x38810], R153 ;  /* 0x03881099020095a7 */ /* 0x000f24000802007f */
[----:B----4-:R-:W-:Y:S05]  /*a760*/  @!P1 BRA `(.L_x_3950) ;  /* 0xfffffffc00f09947 */ /* 0x010fea000383ffff */
[----:B------:R-:W-:Y:S05]  /*a770*/  BRA `(.L_x_3949) ;  /* 0xffffff7000507947 */ /* 0x000fea000383ffff */
.L_x_3954:
[----:B------:R1:W1:Y:S02]  /*a780*/  SYNCS.PHASECHK.TRANS64.TRYWAIT P1, [R2+URZ+0x38830], R153 ;  /* 0x03883099020075a7 */ /* 0x000264000802017f */
[----:B-1----:R-:W-:Y:S05]  /*a790*/  @!P1 NANOSLEEP.SYNCS 0x989680 ;  /* 0x009896800000995d */ /* 0x002fea0003900000 */
[----:B------:R-:W1:Y:S02]  /*a7a0*/  @!P1 SYNCS.PHASECHK.TRANS64 P1, [R2+URZ+0x38830], R153 ;  /* 0x03883099020095a7 */ /* 0x000e64000802007f */
[----:B-1----:R-:W-:Y:S05]  /*a7b0*/  @!P1 BRA `(.L_x_3954) ;  /* 0xfffffffc00f09947 */ /* 0x002fea000383ffff */
[----:B------:R-:W-:Y:S05]  /*a7c0*/  BRA `(.L_x_3953) ;  /* 0xffffff8000dc7947 */ /* 0x000fea000383ffff */
.L_x_3961:
[----:B------:R-:W-:Y:S01]  /*a7d0*/  BSSY B0, `(.L_x_4041) ;  /* 0x0000005000007945 */ /* 0x000fe20003800000 */
[----:B------:R-:W-:-:S07]  /*a7e0*/  IMAD.MOV.U32 R15, RZ, RZ, -0x1 ;  /* 0xffffffffff0f7424 */ /* 0x000fce00078e00ff */
[----:B---3--:R-:W-:Y:S05]  /*a7f0*/  WARPSYNC.COLLECTIVE R15, `(.L_x_4042) ;  /* 0x000000000f087348 */ /* 0x008fea0003c00000 */
[----:B------:R-:W-:Y:S01]  /*a800*/  NOP ;  /* 0x0000000000007918 */ /* 0x000fe20000000000 */
[----:B---3--:R-:W-:Y:S01]  /*a810*/  ENDCOLLECTIVE ;  /* 0x000000000000791b */ /* 0x008fe20003800000 */
.L_x_4042:
[----:B------:R-:W-:Y:S05]  /*a820*/  BSYNC B0 ;  /* 0x0000000000007941 */ /* 0x000fea0003800000 */
.L_x_4041:
[----:B------:R-:W-:Y:S05]  /*a830*/  BRA `(.L_x_4043) ;  /* 0xffffffc400807947 */ /* 0x000fea000383ffff */
.L_x_3970:
[----:B------:R-:W-:Y:S01]  /*a840*/  BSSY B0, `(.L_x_4044) ;  /* 0x0000005000007945 */ /* 0x000fe20003800000 */
[----:B------:R-:W-:-:S07]  /*a850*/  IMAD.MOV.U32 R15, RZ, RZ, -0x1 ;  /* 0xffffffffff0f7424 */ /* 0x000fce00078e00ff */
[----:B-1-3--:R-:W-:Y:S05]  /*a860*/  WARPSYNC.COLLECTIVE R15, `(.L_x_4045) ;  /* 0x000000000f087348 */ /* 0x00afea0003c00000 */
[----:B------:R-:W-:Y:S01]  /*a870*/  NOP ;  /* 0x0000000000007918 */ /* 0x000fe20000000000 */
[----:B-1-3--:R-:W-:Y:S01]  /*a880*/  ENDCOLLECTIVE ;  /* 0x000000000000791b */ /* 0x00afe20003800000 */
.L_x_4045:
[----:B------:R-:W-:Y:S05]  /*a890*/  BSYNC B0 ;  /* 0x0000000000007941 */ /* 0x000fea0003800000 */
.L_x_4044:
[----:B------:R-:W-:Y:S05]  /*a8a0*/  BRA `(.L_x_4046) ;  /* 0xffffffc8008c7947 */ /* 0x000fea000383ffff */
.L_x_3979:
[----:B------:R-:W-:Y:S01]  /*a8b0*/  BSSY B0, `(.L_x_4047) ;  /* 0x0000005000007945 */ /* 0x000fe20003800000 */
[----:B------:R-:W-:-:S07]  /*a8c0*/  IMAD.MOV.U32 R15, RZ, RZ, -0x1 ;  /* 0xffffffffff0f7424 */ /* 0x000fce00078e00ff */
[----:B------:R-:W-:Y:S05]  /*a8d0*/  WARPSYNC.COLLECTIVE R15, `(.L_x_4048) ;  /* 0x000000000f087348 */ /* 0x000fea0003c00000 */
[----:B------:R-:W-:Y:S01]  /*a8e0*/  NOP ;  /* 0x0000000000007918 */ /* 0x000fe20000000000 */
[----:B------:R-:W-:Y:S01]  /*a8f0*/  ENDCOLLECTIVE ;  /* 0x000000000000791b */ /* 0x000fe20003800000 */
.L_x_4048:
[----:B------:R-:W-:Y:S05]  /*a900*/  BSYNC B0 ;  /* 0x0000000000007941 */ /* 0x000fea0003800000 */
.L_x_4047:
[----:B------:R-:W-:Y:S05]  /*a910*/  BRA `(.L_x_4049) ;  /* 0xffffffd0006c7947 */ /* 0x000fea000383ffff */
.L_x_3991:
[----:B------:R-:W-:Y:S01]  /*a920*/  BSSY B0, `(.L_x_4050) ;  /* 0x0000005000007945 */ /* 0x000fe20003800000 */
[----:B------:R-:W-:-:S07]  /*a930*/  IMAD.MOV.U32 R15, RZ, RZ, -0x1 ;  /* 0xffffffffff0f7424 */ /* 0x000fce00078e00ff */
[----:B------:R-:W-:Y:S05]  /*a940*/  WARPSYNC.COLLECTIVE R15, `(.L_x_4051) ;  /* 0x000000000f087348 */ /* 0x000fea0003c00000 */
[----:B------:R-:W-:Y:S01]  /*a950*/  NOP ;  /* 0x0000000000007918 */ /* 0x000fe20000000000 */
[----:B------:R-:W-:Y:S01]  /*a960*/  ENDCOLLECTIVE ;  /* 0x000000000000791b */ /* 0x000fe20003800000 */
.L_x_4051:
[----:B------:R-:W-:Y:S05]  /*a970*/  BSYNC B0 ;  /* 0x0000000000007941 */ /* 0x000fea0003800000 */
.L_x_4050:
[----:B------:R-:W-:Y:S05]  /*a980*/  BRA `(.L_x_4052) ;  /* 0xffffffd400847947 */ /* 0x000fea000383ffff */
.L_x_4004:
[----:B------:R-:W-:Y:S01]  /*a990*/  BSSY B0, `(.L_x_4053) ;  /* 0x0000005000007945 */ /* 0x000fe20003800000 */
[----:B------:R-:W-:-:S07]  /*a9a0*/  IMAD.MOV.U32 R15, RZ, RZ, -0x1 ;  /* 0xffffffffff0f7424 */ /* 0x000fce00078e00ff */
[----:B------:R-:W-:Y:S05]  /*a9b0*/  WARPSYNC.COLLECTIVE R15, `(.L_x_4054) ;  /* 0x000000000f087348 */ /* 0x000fea0003c00000 */
[----:B------:R-:W-:Y:S01]  /*a9c0*/  NOP ;  /* 0x0000000000007918 */ /* 0x000fe20000000000 */
[----:B------:R-:W-:Y:S01]  /*a9d0*/  ENDCOLLECTIVE ;  /* 0x000000000000791b */ /* 0x000fe20003800000 */
.L_x_4054:
[----:B------:R-:W-:Y:S05]  /*a9e0*/  BSYNC B0 ;  /* 0x0000000000007941 */ /* 0x000fea0003800000 */
.L_x_4053:
[----:B------:R-:W-:Y:S05]  /*a9f0*/  BRA `(.L_x_4055) ;  /* 0xffffffd800a07947 */ /* 0x000fea000383ffff */
.L_x_4013:
[----:B-1----:R1:W2:Y:S02]  /*aa00*/  SYNCS.PHASECHK.TRANS64.TRYWAIT P1, [R20+URZ+0x38820], R3 ;  /* 0x03882003140075a7 */ /* 0x0022a4000802017f */
[----:B--2---:R-:W-:Y:S05]  /*aa10*/  @!P1 NANOSLEEP.SYNCS 0x989680 ;  /* 0x009896800000995d */ /* 0x004fea0003900000 */
[----:B------:R-:W2:Y:S02]  /*aa20*/  @!P1 SYNCS.PHASECHK.TRANS64 P1, [R20+URZ+0x38820], R3 ;  /* 0x03882003140095a7 */ /* 0x000ea4000802007f */
[----:B--2---:R-:W-:Y:S05]  /*aa30*/  @!P1 BRA `(.L_x_4013) ;  /* 0xfffffffc00f09947 */ /* 0x004fea000383ffff */
[----:B------:R-:W-:Y:S05]  /*aa40*/  BRA `(.L_x_4056) ;  /* 0xffffffe000787947 */ /* 0x000fea000383ffff */
.L_x_4017:
[----:B-1----:R1:W2:Y:S02]  /*aa50*/  SYNCS.PHASECHK.TRANS64.TRYWAIT P1, [R20+URZ+0x38840], R21 ;  /* 0x03884015140075a7 */ /* 0x0022a4000802017f */
[----:B--2---:R-:W-:Y:S05]  /*aa60*/  @!P1 NANOSLEEP.SYNCS 0x989680 ;  /* 0x009896800000995d */ /* 0x004fea0003900000 */
[----:B------:R-:W2:Y:S02]  /*aa70*/  @!P1 SYNCS.PHASECHK.TRANS64 P1, [R20+URZ+0x38840], R21 ;  /* 0x03884015140095a7 */ /* 0x000ea4000802007f */
[----:B--2---:R-:W-:Y:S05]  /*aa80*/  @!P1 BRA `(.L_x_4017) ;  /* 0xfffffffc00f09947 */ /* 0x004fea000383ffff */
[----:B------:R-:W-:Y:S05]  /*aa90*/  BRA `(.L_x_4057) ;  /* 0xffffffe400e87947 */ /* 0x000fea000383ffff */
.L_x_4019:
[----:B---3--:R3:W4:Y:S02]  /*aaa0*/  SYNCS.PHASECHK.TRANS64.TRYWAIT P1, [R20+URZ+0x38828], R21 ;  /* 0x03882815140075a7 */ /* 0x008724000802017f */
[----:B----4-:R-:W-:Y:S05]  /*aab0*/  @!P1 NANOSLEEP.SYNCS 0x989680 ;  /* 0x009896800000995d */ /* 0x010fea0003900000 */
[----:B------:R-:W4:Y:S02]  /*aac0*/  @!P1 SYNCS.PHASECHK.TRANS64 P1, [R20+URZ+0x38828], R21 ;  /* 0x03882815140095a7 */ /* 0x000f24000802007f */
[----:B----4-:R-:W-:Y:S05]  /*aad0*/  @!P1 BRA `(.L_x_4019) ;  /* 0xfffffffc00f09947 */ /* 0x010fea000383ffff */
[----:B------:R-:W-:Y:S05]  /*aae0*/  BRA `(.L_x_4058) ;  /* 0xffffffe8007c7947 */ /* 0x000fea000383ffff */
.L_x_4021:
[----:B--2---:R2:W4:Y:S02]  /*aaf0*/  SYNCS.PHASECHK.TRANS64.TRYWAIT P1, [R20+URZ+0x38848], R21 ;  /* 0x03884815140075a7 */ /* 0x004524000802017f */
[----:B----4-:R-:W-:Y:S05]  /*ab00*/  @!P1 NANOSLEEP.SYNCS 0x989680 ;  /* 0x009896800000995d */ /* 0x010fea0003900000 */
[----:B------:R-:W4:Y:S02]  /*ab10*/  @!P1 SYNCS.PHASECHK.TRANS64 P1, [R20+URZ+0x38848], R21 ;  /* 0x03884815140095a7 */ /* 0x000f24000802007f */
[----:B----4-:R-:W-:Y:S05]  /*ab20*/  @!P1 BRA `(.L_x_4021) ;  /* 0xfffffffc00f09947 */ /* 0x010fea000383ffff */
[----:B------:R-:W-:Y:S05]  /*ab30*/  BRA `(.L_x_4059) ;  /* 0xffffffe800ec7947 */ /* 0x000fea000383ffff */
.L_x_4023:
[----:B------:R-:W-:-:S07]  /*ab40*/  SHF.L.U32 R5, R18, 0x1f, RZ ;  /* 0x0000001f12057819 */ /* 0x000fce00000006ff */
.L_x_4060:
[----:B-1----:R1:W2:Y:S02]  /*ab50*/  SYNCS.PHASECHK.TRANS64.TRYWAIT P1, [R20+URZ+0x38820], R5 ;  /* 0x03882005140075a7 */ /* 0x0022a4000802017f */
[----:B--2---:R-:W-:Y:S05]  /*ab60*/  @!P1 NANOSLEEP.SYNCS 0x989680 ;  /* 0x009896800000995d */ /* 0x004fea0003900000 */
[----:B------:R-:W2:Y:S02]  /*ab70*/  @!P1 SYNCS.PHASECHK.TRANS64 P1, [R20+URZ+0x38820], R5 ;  /* 0x03882005140095a7 */ /* 0x000ea4000802007f */
[----:B--2---:R-:W-:Y:S05]  /*ab80*/  @!P1 BRA `(.L_x_4060) ;  /* 0xfffffffc00f09947 */ /* 0x004fea000383ffff */
[----:B------:R-:W-:Y:S05]  /*ab90*/  BRA `(.L_x_4061) ;  /* 0xffffffec00747947 */ /* 0x000fea000383ffff */
.L_x_4026:
[----:B---3--:R3:W4:Y:S02]  /*aba0*/  SYNCS.PHASECHK.TRANS64.TRYWAIT P1, [R20+URZ+0x38840], R9 ;  /* 0x03884009140075a7 */ /* 0x008724000802017f */
[----:B----4-:R-:W-:Y:S05]  /*abb0*/  @!P1 NANOSLEEP.SYNCS 0x989680 ;  /* 0x009896800000995d */ /* 0x010fea0003900000 */
[----:B------:R-:W4:Y:S02]  /*abc0*/  @!P1 SYNCS.PHASECHK.TRANS64 P1, [R20+URZ+0x38840], R9 ;  /* 0x03884009140095a7 */ /* 0x000f24000802007f */
[----:B----4-:R-:W-:Y:S05]  /*abd0*/  @!P1 BRA `(.L_x_4026) ;  /* 0xfffffffc00f09947 */ /* 0x010fea000383ffff */
[----:B------:R-:W-:Y:S05]  /*abe0*/  BRA `(.L_x_4062) ;  /* 0xffffffec00fc7947 */ /* 0x000fea000383ffff */
.L_x_4028:
[----:B-1----:R1:W2:Y:S02]  /*abf0*/  SYNCS.PHASECHK.TRANS64.TRYWAIT P1, [R20+URZ+0x38828], R9 ;  /* 0x03882809140075a7 */ /* 0x0022a4000802017f */
[----:B--2---:R-:W-:Y:S05]  /*ac00*/  @!P1 NANOSLEEP.SYNCS 0x989680 ;  /* 0x009896800000995d */ /* 0x004fea0003900000 */
[----:B------:R-:W2:Y:S02]  /*ac10*/  @!P1 SYNCS.PHASECHK.TRANS64 P1, [R20+URZ+0x38828], R9 ;  /* 0x03882809140095a7 */ /* 0x000ea4000802007f */
[----:B--2---:R-:W-:Y:S05]  /*ac20*/  @!P1 BRA `(.L_x_4028) ;  /* 0xfffffffc00f09947 */ /* 0x004fea000383ffff */
[----:B------:R-:W-:Y:S05]  /*ac30*/  BRA `(.L_x_4063) ;  /* 0xfffffff000847947 */ /* 0x000fea000383ffff */
.L_x_4030:
[----:B----4-:R4:W1:Y:S02]  /*ac40*/  SYNCS.PHASECHK.TRANS64.TRYWAIT P0, [R4+URZ+0x38840], R3 ;  /* 0x03884003040075a7 */ /* 0x010864000800017f */
[----:B-1----:R-:W-:Y:S05]  /*ac50*/  @!P0 NANOSLEEP.SYNCS 0x989680 ;  /* 0x009896800000895d */ /* 0x002fea0003900000 */
[----:B------:R-:W1:Y:S02]  /*ac60*/  @!P0 SYNCS.PHASECHK.TRANS64 P0, [R4+URZ+0x38840], R3 ;  /* 0x03884003040085a7 */ /* 0x000e64000800007f */
[----:B-1----:R-:W-:Y:S05]  /*ac70*/  @!P0 BRA `(.L_x_4030) ;  /* 0xfffffffc00f08947 */ /* 0x002fea000383ffff */
[----:B------:R-:W-:Y:S05]  /*ac80*/  BRA `(.L_x_4064) ;  /* 0xfffffff4000c7947 */ /* 0x000fea000383ffff */
.L_x_4032:
[----:B------:R-:W-:Y:S01]  /*ac90*/  BSSY B0, `(.L_x_4065) ;  /* 0x0000006000007945 */ /* 0x000fe20003800000 */
[----:B------:R-:W-:-:S07]  /*aca0*/  IMAD.MOV.U32 R15, RZ, RZ, -0x1 ;  /* 0xffffffffff0f7424 */ /* 0x000fce00078e00ff */
[----:B------:R-:W-:Y:S05]  /*acb0*/  WARPSYNC.COLLECTIVE R15, `(.L_x_4066) ;  /* 0x000000000f0c7348 */ /* 0x000fea0003c00000 */
[----:B------:R-:W-:Y:S02]  /*acc0*/  ELECT P6, UR62, PT ;  /* 0x00000000003e782f */ /* 0x000fe400038c0000 */
[----:B------:R-:W-:Y:S01]  /*acd0*/  MOV R14, UR62 ;  /* 0x0000003e000e7c02 */ /* 0x000fe20008000f00 */
[----:B------:R-:W-:Y:S10]  /*ace0*/  ENDCOLLECTIVE ;  /* 0x000000000000791b */ /* 0x000ff40003800000 */
.L_x_4066:
[----:B------:R-:W-:Y:S05]  /*acf0*/  BSYNC B0 ;  /* 0x0000000000007941 */ /* 0x000fea0003800000 */
.L_x_4065:
[----:B------:R-:W-:Y:S01]  /*ad00*/  PLOP3.LUT P0, PT, P6, PT, PT, 0x80, 0x0 ;  /* 0x000000000000781c */ /* 0x000fe2000370f070 */
[----:B------:R-:W-:-:S12]  /*ad10*/  BRA `(.L_x_4067) ;  /* 0xfffffff400b47947 */ /* 0x000fd8000383ffff */
.L_x_4034:
[----:B-1----:R1:W2:Y:S02]  /*ad20*/  SYNCS.PHASECHK.TRANS64.TRYWAIT P1, [R7+URZ], R4 ;  /* 0x00000004070075a7 */ /* 0x0022a4000802017f */
[----:B--2---:R-:W-:Y:S05]  /*ad30*/  @!P1 NANOSLEEP.SYNCS 0x989680 ;  /* 0x009896800000995d */ /* 0x004fea0003900000 */
[----:B------:R-:W2:Y:S02]  /*ad40*/  @!P1 SYNCS.PHASECHK.TRANS64 P1, [R7+URZ], R4 ;  /* 0x00000004070095a7 */ /* 0x000ea4000802007f */
[----:B--2---:R-:W-:Y:S05]  /*ad50*/  @!P1 BRA `(.L_x_4034) ;  /* 0xfffffffc00f09947 */ /* 0x004fea000383ffff */
[----:B------:R-:W-:Y:S05]  /*ad60*/  BRA `(.L_x_4068) ;  /* 0xfffffff400f47947 */ /* 0x000fea000383ffff */
.L_x_4035:
[----:B--2---:R2:W3:Y:S02]  /*ad70*/  SYNCS.PHASECHK.TRANS64.TRYWAIT P1, [R3+URZ], R2 ;  /* 0x00000002030075a7 */ /* 0x0044e4000802017f */
[----:B---3--:R-:W-:Y:S05]  /*ad80*/  @!P1 NANOSLEEP.SYNCS 0x989680 ;  /* 0x009896800000995d */ /* 0x008fea0003900000 */
[----:B------:R-:W3:Y:S02]  /*ad90*/  @!P1 SYNCS.PHASECHK.TRANS64 P1, [R3+URZ], R2 ;  /* 0x00000002030095a7 */ /* 0x000ee4000802007f */
[----:B---3--:R-:W-:Y:S05]  /*ada0*/  @!P1 BRA `(.L_x_4035) ;  /* 0xfffffffc00f09947 */ /* 0x008fea000383ffff */
[----:B------:R-:W-:Y:S05]  /*adb0*/  BRA `(.L_x_4069) ;  /* 0xfffffff400e87947 */ /* 0x000fea000383ffff */
.L_x_4037:
[----:B--2---:R2:W3:Y:S02]  /*adc0*/  SYNCS.PHASECHK.TRANS64.TRYWAIT P0, [R5+URZ], R4 ;  /* 0x00000004050075a7 */ /* 0x0044e4000800017f */
[----:B---3--:R-:W-:Y:S05]  /*add0*/  @!P0 NANOSLEEP.SYNCS 0x989680 ;  /* 0x009896800000895d */ /* 0x008fea0003900000 */
[----:B------:R-:W3:Y:S02]  /*ade0*/  @!P0 SYNCS.PHASECHK.TRANS64 P0, [R5+URZ], R4 ;  /* 0x00000004050085a7 */ /* 0x000ee4000800007f */
[----:B---3--:R-:W-:Y:S05]  /*adf0*/  @!P0 BRA `(.L_x_4037) ;  /* 0xfffffffc00f08947 */ /* 0x008fea000383ffff */
[----:B------:R-:W-:Y:S05]  /*ae00*/  BRA `(.L_x_4070) ;  /* 0xfffffff400ec7947 */ /* 0x000fea000383ffff */
.L_x_4071:
        /* <DEDUP_REMOVED lines=15> */
.L_x_7317:


//--------------------- .text._ZN7cutlass13device_kernelIN5flash22FlashAttnBwdPreprocessIN4cute5tupleIJNS3_1CILi80EEENS5_ILi128EEEEEENS_10bfloat16_tEfNS_4arch4Sm90ELb1ELb0EEEEEvNT_6ParamsE --------------------------
	.section	.text._ZN7cutlass13device_kernelIN5flash22FlashAttnBwdPreprocessIN4cute5tupleIJNS3_1CILi80EEENS5_ILi128EEEEEENS_10bfloat16_tEfNS_4arch4Sm90ELb1ELb0EEEEEvNT_6ParamsE,"ax",@progbits
	.align	128
.text._ZN7cutlass13device_kernelIN5flash22FlashAttnBwdPreprocessIN4cute5tupleIJNS3_1CILi80EEENS5_ILi128EEEEEENS_10bfloat16_tEfNS_4arch4Sm90ELb1ELb0EEEEEvNT_6ParamsE:
        .type           _ZN7cutlass13device_kernelIN5flash22FlashAttnBwdPreprocessIN4cute5tupleIJNS3_1CILi80EEENS5_ILi128EEEEEENS_10bfloat16_tEfNS_4arch4Sm90ELb1ELb0EEEEEvNT_6ParamsE,@function
        .size           _ZN7cutlass13device_kernelIN5flash22FlashAttnBwdPreprocessIN4cute5tupleIJNS3_1CILi80EEENS5_ILi128EEEEEENS_10bfloat16_tEfNS_4arch4Sm90ELb1ELb0EEEEEvNT_6ParamsE,(.L_x_7318 - _ZN7cutlass13device_kernelIN5flash22FlashAttnBwdPreprocessIN4cute5tupleIJNS3_1CILi80EEENS5_ILi128EEEEEENS_10bfloat16_tEfNS_4arch4Sm90ELb1ELb0EEEEEvNT_6ParamsE)
        .other          _ZN7cutlass13device_kernelIN5flash22FlashAttnBwdPreprocessIN4cute5tupleIJNS3_1CILi80EEENS5_ILi128EEEEEENS_10bfloat16_tEfNS_4arch4Sm90ELb1ELb0EEEEEvNT_6ParamsE,@"STO_CUDA_ENTRY STV_DEFAULT"
_ZN7cutlass13device_kernelIN5flash22FlashAttnBwdPreprocessIN4cute5tupleIJNS3_1CILi80EEENS5_ILi128EEEEEENS_10bfloat16_tEfNS_4arch4Sm90ELb1ELb0EEEEEvNT_6ParamsE:
[----:B------:R-:W-:Y:S01]  /*0000*/  LDC R1, c[0x0][0x28] ;  /* 0x00000a00ff017b82 */ /* 0x000fe20000000800 */
[----:B------:R-:W0:Y:S07]  /*0010*/  S2R R0, SR_TID.X ;  /* 0x0000000000007919 */ /* 0x000e2e0000002100 */
[----:B------:R-:W1:Y:S01]  /*0020*/  LDC R7, c[0x0][0x218] ;  /* 0x00008600ff077b82 */ /* 0x000e620000000800 */
[----:B------:R-:W-:Y:S01]  /*0030*/  ULDC.64 UR4, c[0x0][0x208] ;  /* 0x0000820000047ab9 */ /* 0x000fe20000000a00 */
[----:B------:R-:W-:Y:S01]  /*0040*/  BSSY B0, `(.L_x_4072) ;  /* 0x0000027000007945 */ /* 0x000fe20003800000 */
[----:B------:R-:W1:Y:S05]  /*0050*/  S2R R2, SR_CTAID.X ;  /* 0x0000000000027919 */ /* 0x000e6a0000002500 */
[----:B------:R-:W2:Y:S08]  /*0060*/  S2UR UR6, SR_CTAID.Y ;  /* 0x00000000000679c3 */ /* 0x000eb00000002600 */
[----:B------:R-:W3:Y:S08]  /*0070*/  S2UR UR7, SR_CTAID.Z ;  /* 0x00000000000779c3 */ /* 0x000ef00000002700 */
[----:B------:R-:W4:Y:S01]  /*0080*/  LDC.64 R16, c[0x0][0x230] ;  /* 0x00008c00ff107b82 */ /* 0x000f220000000a00 */
[----:B0-----:R-:W-:-:S07]  /*0090*/  SHF.R.S32.HI R3, RZ, 0x1f, R0 ;  /* 0x0000001fff037819 */ /* 0x001fce0000011400 */
[----:B------:R-:W0:Y:S01]  /*00a0*/  LDC.64 R20, c[0x0][0x238] ;  /* 0x00008e00ff147b82 */ /* 0x000e220000000a00 */
[----:B------:R-:W-:Y:S01]  /*00b0*/  ISETP.GT.AND P0, PT, R0, 0x4f, PT ;  /* 0x0000004f0000780c */ /* 0x000fe20003f04270 */
[----:B--2---:R-:W-:Y:S01]  /*00c0*/  USHF.R.S32.HI UR8, URZ, 0x1f, UR6 ;  /* 0x0000001f3f087899 */ /* 0x004fe20008011406 */
[----:B------:R-:W-:Y:S01]  /*00d0*/  LEA.HI R4, R3, R0, RZ, 0x4 ;  /* 0x0000000003047211 */ /* 0x000fe200078f20ff */
[----:B-1----:R-:W-:-:S03]  /*00e0*/  IMAD R3, R2, -0x50, R7 ;  /* 0xffffffb002037824 */ /* 0x002fc600078e0207 */
[----:B------:R-:W-:Y:S01]  /*00f0*/  LOP3.LUT R5, R4, 0xfffffff0, RZ, 0xc0, !PT ;  /* 0xfffffff004057812 */ /* 0x000fe200078ec0ff */
[----:B------:R-:W1:Y:S01]  /*0100*/  LDC.64 R8, c[0x0][0x250] ;  /* 0x00009400ff087b82 */ /* 0x000e620000000a00 */
[CC--:B------:R-:W-:Y:S01]  /*0110*/  ISETP.GE.OR P1, PT, R0.reuse, R3.reuse, P0 ;  /* 0x000000030000720c */ /* 0x0c0fe20000726670 */
[----:B---3--:R-:W-:Y:S01]  /*0120*/  USHF.R.S32.HI UR9, URZ, 0x1f, UR7 ;  /* 0x0000001f3f097899 */ /* 0x008fe20008011407 */
[----:B------:R-:W-:Y:S01]  /*0130*/  SHF.R.S32.HI R54, RZ, 0x4, R4 ;  /* 0x00000004ff367819 */ /* 0x000fe20000011404 */
[----:B------:R-:W-:Y:S02]  /*0140*/  IMAD.IADD R5, R0, 0x1, -R5 ;  /* 0x0000000100057824 */ /* 0x000fe400078e0a05 */
[----:B------:R-:W-:Y:S01]  /*0150*/  IMAD.MOV.U32 R4, RZ, RZ, 0x7f800000 ;  /* 0x7f800000ff047424 */ /* 0x000fe200078e00ff */
[----:B------:R-:W-:Y:S02]  /*0160*/  ISETP.GE.AND P3, PT, R54, R3, PT ;  /* 0x000000033600720c */ /* 0x000fe40003f66270 */
[----:B------:R-:W-:-:S05]  /*0170*/  SHF.L.U32 R22, R5, 0x3, RZ ;  /* 0x0000000305167819 */ /* 0x000fca00000006ff */
[----:B------:R-:W-:Y:S06]  /*0180*/  @P1 BRA `(.L_x_4073) ;  /* 0x0000000000481947 */ /* 0x000fec0003800000 */
[----:B------:R-:W2:Y:S01]  /*0190*/  LDC.64 R12, c[0x0][0x290] ;  /* 0x0000a400ff0c7b82 */ /* 0x000ea20000000a00 */
[----:B------:R-:W-:Y:S01]  /*01a0*/  IMAD R11, R2, 0x50, RZ ;  /* 0x00000050020b7824 */ /* 0x000fe200078e02ff */
[----:B------:R-:W-:Y:S01]  /*01b0*/  SHF.R.S32.HI R4, RZ, 0x1f, R0 ;  /* 0x0000001fff047819 */ /* 0x000fe20000011400 */
[----:B------:R-:W-:-:S03]  /*01c0*/  ULDC.64 UR10, c[0x0][0x288] ;  /* 0x0000a200000a7ab9 */ /* 0x000fc60000000a00 */
[C---:B------:R-:W-:Y:S02]  /*01d0*/  IADD3 R10, P1, R11.reuse, R0, RZ ;  /* 0x000000000b0a7210 */ /* 0x040fe40007f3e0ff */
[----:B------:R-:W3:Y:S02]  /*01e0*/  LDC.64 R14, c[0x0][0x298] ;  /* 0x0000a600ff0e7b82 */ /* 0x000ee40000000a00 */
[----:B------:R-:W-:Y:S01]  /*01f0*/  LEA.HI.X.SX32 R11, R11, R4, 0x1, P1 ;  /* 0x000000040b0b7211 */ /* 0x000fe200008f0eff */
[C---:B--2---:R-:W-:Y:S02]  /*0200*/  IMAD R6, R12.reuse, UR8, RZ ;  /* 0x000000080c067c24 */ /* 0x044fe4000f8e02ff */
[----:B------:R-:W-:-:S04]  /*0210*/  IMAD.WIDE.U32 R10, R12, UR6, R10 ;  /* 0x000000060c0a7c25 */ /* 0x000fc8000f8e000a */
[----:B------:R-:W-:Y:S02]  /*0220*/  IMAD R13, R13, UR6, R6 ;  /* 0x000000060d0d7c24 */ /* 0x000fe4000f8e0206 */
[C---:B---3--:R-:W-:Y:S02]  /*0230*/  IMAD R4, R14.reuse, UR9, RZ ;  /* 0x000000090e047c24 */ /* 0x048fe4000f8e02ff */
[----:B------:R-:W-:Y:S02]  /*0240*/  IMAD.IADD R11, R11, 0x1, R13 ;  /* 0x000000010b0b7824 */ /* 0x000fe400078e020d */
[----:B------:R-:W-:Y:S02]  /*0250*/  IMAD R13, R15, UR7, R4 ;  /* 0x000000070f0d7c24 */ /* 0x000fe4000f8e0204 */
[----:B------:R-:W-:-:S05]  /*0260*/  IMAD.WIDE.U32 R10, R14, UR7, R10 ;  /* 0x000000070e0a7c25 */ /* 0x000fca000f8e000a */
[----:B------:R-:W-:Y:S02]  /*0270*/  IADD3 R11, R11, R13, RZ ;  /* 0x0000000d0b0b7210 */ /* 0x000fe40007ffe0ff */
[----:B------:R-:W-:-:S04]  /*0280*/  LEA R12, P1, R10, UR10, 0x2 ;  /* 0x0000000a0a0c7c11 */ /* 0x000fc8000f8210ff */
[----:B------:R-:W-:-:S05]  /*0290*/  LEA.HI.X R13, R10, UR11, R11, 0x2, P1 ;  /* 0x0000000b0a0d7c11 */ /* 0x000fca00088f140b */
[----:B------:R2:W5:Y:S04]  /*02a0*/  LDG.E R4, desc[UR4][R12.64] ;  /* 0x000000040c047981 */ /* 0x000568000c1e1900 */
.L_x_4073:
[----:B------:R-:W-:Y:S05]  /*02b0*/  BSYNC B0 ;  /* 0x0000000000007941 */ /* 0x000fea0003800000 */
.L_x_4072:
[----:B------:R-:W-:Y:S01]  /*02c0*/  ULDC UR10, c[0x0][0x21c] ;  /* 0x00008700000a7ab9 */ /* 0x000fe20000000800 */
[----:B------:R-:W3:Y:S01]  /*02d0*/  LDC.64 R18, c[0x0][0x258] ;  /* 0x00009600ff127b82 */ /* 0x000ee20000000a00 */
[----:B------:R-:W-:Y:S01]  /*02e0*/  ISETP.LT.AND P2, PT, R22, UR10, !P3 ;  /* 0x0000000a16007c0c */ /* 0x000fe2000df41270 */
[----:B----4-:R-:W-:Y:S01]  /*02f0*/  IMAD R6, R16, UR8, RZ ;  /* 0x0000000810067c24 */ /* 0x010fe2000f8e02ff */
[----:B------:R-:W-:Y:S02]  /*0300*/  SHF.R.S32.HI R23, RZ, 0x1f, R22 ;  /* 0x0000001fff177819 */ /* 0x000fe40000011416 */
[----:B------:R-:W-:Y:S01]  /*0310*/  SHF.R.S32.HI R55, RZ, 0x1f, R54 ;  /* 0x0000001fff377819 */ /* 0x000fe20000011436 */
[----:B------:R-:W-:Y:S01]  /*0320*/  IMAD R11, R17, UR6, R6 ;  /* 0x00000006110b7c24 */ /* 0x000fe2000f8e0206 */
[----:B------:R-:W-:Y:S01]  /*0330*/  ISETP.GE.AND P1, PT, R22, UR10, PT ;  /* 0x0000000a16007c0c */ /* 0x000fe2000bf26270 */
[----:B--2---:R-:W-:-:S04]  /*0340*/  IMAD.WIDE.U32 R12, R16, UR6, R22 ;  /* 0x00000006100c7c25 */ /* 0x004fc8000f8e0016 */
[----:B0-----:R-:W-:Y:S02]  /*0350*/  IMAD R6, R20, UR9, RZ ;  /* 0x0000000914067c24 */ /* 0x001fe4000f8e02ff */
[----:B------:R-:W0:Y:S01]  /*0360*/  @P2 LDC.64 R14, c[0x0][0x228] ;  /* 0x00008a00ff0e2b82 */ /* 0x000e220000000a00 */
[----:B------:R-:W-:Y:S02]  /*0370*/  IMAD.IADD R13, R13, 0x1, R11 ;  /* 0x000000010d0d7824 */ /* 0x000fe400078e020b */
[----:B-1----:R-:W-:Y:S02]  /*0380*/  IMAD R16, R8, UR8, RZ ;  /* 0x0000000808107c24 */ /* 0x002fe4000f8e02ff */
[----:B------:R-:W-:Y:S01]  /*0390*/  IMAD R17, R21, UR7, R6 ;  /* 0x0000000715117c24 */ /* 0x000fe2000f8e0206 */
[----:B------:R-:W-:Y:S01]  /*03a0*/  IADD3 R6, R54, 0x10, RZ ;  /* 0x0000001036067810 */ /* 0x000fe20007ffe0ff */
[----:B------:R-:W-:Y:S01]  /*03b0*/  IMAD.WIDE.U32 R20, R20, UR7, R12 ;  /* 0x0000000714147c25 */ /* 0x000fe2000f8e000c */
[----:B------:R-:W1:Y:S02]  /*03c0*/  @P2 LDC.64 R10, c[0x0][0x248] ;  /* 0x00009200ff0a2b82 */ /* 0x000e640000000a00 */
[----:B------:R-:W-:Y:S01]  /*03d0*/  ISETP.LT.AND P4, PT, R6, R3, !P1 ;  /* 0x000000030600720c */ /* 0x000fe20004f81270 */
[----:B------:R-:W-:-:S02]  /*03e0*/  IMAD R13, R9, UR6, R16 ;  /* 0x00000006090d7c24 */ /* 0x000fc4000f8e0210 */
[----:B------:R-:W-:-:S03]  /*03f0*/  IMAD.WIDE.U32 R8, R8, UR6, R22 ;  /* 0x0000000608087c25 */ /* 0x000fc6000f8e0016 */
[----:B------:R-:W2:Y:S01]  /*0400*/  @P2 LDC.64 R30, c[0x0][0x210] ;  /* 0x00008400ff1e2b82 */ /* 0x000ea20000000a00 */
[----:B---3--:R-:W-:Y:S02]  /*0410*/  IMAD R16, R18, UR9, RZ ;  /* 0x0000000912107c24 */ /* 0x008fe4000f8e02ff */
[----:B------:R-:W-:Y:S02]  /*0420*/  IMAD.IADD R9, R9, 0x1, R13 ;  /* 0x0000000109097824 */ /* 0x000fe400078e020d */
[----:B------:R-:W-:-:S03]  /*0430*/  IMAD.WIDE R48, R2, 0x50, R54 ;  /* 0x0000005002307825 */ /* 0x000fc600078e0236 */
[----:B------:R-:W3:Y:S01]  /*0440*/  @P2 LDC.64 R12, c[0x0][0x240] ;  /* 0x00009000ff0c2b82 */ /* 0x000ee20000000a00 */
[----:B------:R-:W-:Y:S02]  /*0450*/  IMAD R19, R19, UR7, R16 ;  /* 0x0000000713137c24 */ /* 0x000fe4000f8e0210 */
[----:B------:R-:W-:Y:S01]  /*0460*/  IMAD.WIDE.U32 R40, R18, UR7, R8 ;  /* 0x0000000712287c25 */ /* 0x000fe2000f8e0008 */
[----:B------:R-:W-:Y:S02]  /*0470*/  IADD3 R9, R21, R17, RZ ;  /* 0x0000001115097210 */ /* 0x000fe40007ffe0ff */
[----:B------:R-:W-:Y:S01]  /*0480*/  @P2 MOV R8, R20 ;  /* 0x0000001400082202 */ /* 0x000fe20000000f00 */
[----:B0-----:R-:W-:Y:S01]  /*0490*/  @P2 IMAD R16, R49, R14, RZ ;  /* 0x0000000e31102224 */ /* 0x001fe200078e02ff */
[----:B------:R-:W0:Y:S01]  /*04a0*/  @P4 LDC.64 R24, c[0x0][0x228] ;  /* 0x00008a00ff184b82 */ /* 0x000e220000000a00 */
[----:B------:R-:W-:Y:S02]  /*04b0*/  IMAD.IADD R41, R41, 0x1, R19 ;  /* 0x0000000129297824 */ /* 0x000fe400078e0213 */
[----:B------:R-:W-:-:S02]  /*04c0*/  @P2 IMAD R17, R48, R15, R16 ;  /* 0x0000000f30112224 */ /* 0x000fc400078e0210 */
[----:B------:R-:W-:Y:S01]  /*04d0*/  @P2 IMAD.WIDE.U32 R14, R48, R14, R8 ;  /* 0x0000000e300e2225 */ /* 0x000fe200078e0008 */
[----:B------:R-:W-:Y:S02]  /*04e0*/  IADD3 R8, R54, 0x20, RZ ;  /* 0x0000002036087810 */ /* 0x000fe40007ffe0ff */
[----:B------:R-:W4:Y:S01]  /*04f0*/  @P4 LDC.64 R28, c[0x0][0x248] ;  /* 0x00009200ff1c4b82 */ /* 0x000f220000000a00 */
[----:B------:R-:W-:Y:S01]  /*0500*/  @P2 IMAD.IADD R15, R15, 0x1, R17 ;  /* 0x000000010f0f2824 */ /* 0x000fe200078e0211 */
[----:B--2---:R-:W-:Y:S01]  /*0510*/  @P2 LEA R30, P5, R14, R30, 0x1 ;  /* 0x0000001e0e1e2211 */ /* 0x004fe200078a08ff */
[----:B-1----:R-:W-:-:S03]  /*0520*/  @P2 IMAD R16, R49, R10, RZ ;  /* 0x0000000a31102224 */ /* 0x002fc600078e02ff */
[----:B------:R-:W-:Y:S01]  /*0530*/  @P2 LEA.HI.X R31, R14, R31, R15, 0x1, P5 ;  /* 0x0000001f0e1f2211 */ /* 0x000fe200028f0c0f */
[----:B------:R-:W-:Y:S01]  /*0540*/  @P2 IMAD R19, R48, R11, R16 ;  /* 0x0000000b30132224 */ /* 0x000fe200078e0210 */
[----:B------:R-:W-:Y:S01]  /*0550*/  ISETP.LT.AND P5, PT, R8, R3, !P1 ;  /* 0x000000030800720c */ /* 0x000fe20004fa1270 */
[----:B------:R-:W-:Y:S01]  /*0560*/  @P2 IMAD.WIDE.U32 R10, R48, R10, R40 ;  /* 0x0000000a300a2225 */ /* 0x000fe200078e0028 */
[----:B------:R-:W-:Y:S02]  /*0570*/  CS2R R14, SRZ ;  /* 0x00000000000e7805 */ /* 0x000fe4000001ff00 */
[----:B------:R-:W-:Y:S01]  /*0580*/  CS2R R16, SRZ ;  /* 0x0000000000107805 */ /* 0x000fe2000001ff00 */
[----:B------:R-:W1:Y:S01]  /*0590*/  @P4 LDC.64 R32, c[0x0][0x210] ;  /* 0x00008400ff204b82 */ /* 0x000e620000000a00 */
[----:B------:R-:W-:Y:S01]  /*05a0*/  @P2 IMAD.IADD R11, R11, 0x1, R19 ;  /* 0x000000010b0b2824 */ /* 0x000fe200078e0213 */
[----:B---3--:R-:W-:Y:S02]  /*05b0*/  @P2 LEA R36, P6, R10, R12, 0x1 ;  /* 0x0000000c0a242211 */ /* 0x008fe400078c08ff */
[----:B------:R-:W-:-:S02]  /*05c0*/  CS2R R18, SRZ ;  /* 0x0000000000127805 */ /* 0x000fc4000001ff00 */
[----:B------:R-:W-:Y:S02]  /*05d0*/  @P2 LEA.HI.X R37, R10, R13, R11, 0x1, P6 ;  /* 0x0000000d0a252211 */ /* 0x000fe400030f0c0b */
[----:B------:R-:W-:Y:S02]  /*05e0*/  CS2R R12, SRZ ;  /* 0x00000000000c7805 */ /* 0x000fe4000001ff00 */
[C---:B------:R-:W-:Y:S01]  /*05f0*/  @P4 IADD3 R23, P6, R48.reuse, 0x10, RZ ;  /* 0x0000001030174810 */ /* 0x040fe20007fde0ff */
[----:B------:R-:W2:Y:S01]  /*0600*/  @P5 LDC.64 R26, c[0x0][0x228] ;  /* 0x00008a00ff1a5b82 */ /* 0x000ea20000000a00 */
[----:B------:R-:W3:Y:S02]  /*0610*/  @P2 LDG.E.128 R16, desc[UR4][R36.64] ;  /* 0x0000000424102981 */ /* 0x000ee4000c1e1d00 */
[----:B------:R-:W-:Y:S02]  /*0620*/  @P4 IADD3.X R11, RZ, R49, RZ, P6, !PT ;  /* 0x00000031ff0b4210 */ /* 0x000fe400037fe4ff */
[----:B------:R4:W3:Y:S01]  /*0630*/  @P2 LDG.E.128 R12, desc[UR4][R30.64] ;  /* 0x000000041e0c2981 */ /* 0x0008e2000c1e1d00 */
[----:B------:R-:W-:-:S02]  /*0640*/  @P4 IADD3 R45, P2, R48, 0x10, RZ ;  /* 0x00000010302d4810 */ /* 0x000fc40007f5e0ff */
[----:B0-----:R-:W-:Y:S01]  /*0650*/  @P4 IMAD R10, R11, R24, RZ ;  /* 0x000000180b0a4224 */ /* 0x001fe200078e02ff */
[----:B------:R-:W0:Y:S01]  /*0660*/  @P4 LDC.64 R34, c[0x0][0x240] ;  /* 0x00009000ff224b82 */ /* 0x000e220000000a00 */
[----:B------:R-:W-:Y:S02]  /*0670*/  @P4 IADD3.X R21, RZ, R49, RZ, P2, !PT ;  /* 0x00000031ff154210 */ /* 0x000fe400017fe4ff */
[----:B------:R-:W-:Y:S02]  /*0680*/  @P4 IMAD R43, R23, R25, R10 ;  /* 0x00000019172b4224 */ /* 0x000fe400078e020a */
[----:B------:R-:W-:-:S03]  /*0690*/  VIADD R10, R54, 0x40 ;  /* 0x00000040360a7836 */ /* 0x000fc60000000000 */
[----:B------:R-:W0:Y:S01]  /*06a0*/  @P5 LDC.64 R64, c[0x0][0x210] ;  /* 0x00008400ff405b82 */ /* 0x000e220000000a00 */
[----:B----4-:R-:W-:Y:S01]  /*06b0*/  @P4 IMAD R30, R21, R28, RZ ;  /* 0x0000001c151e4224 */ /* 0x010fe200078e02ff */
[----:B------:R-:W-:Y:S01]  /*06c0*/  @P5 IADD3 R39, P6, R48, 0x20, RZ ;  /* 0x0000002030275810 */ /* 0x000fe20007fde0ff */
[----:B------:R-:W-:Y:S01]  /*06d0*/  @P4 IMAD.MOV.U32 R21, RZ, RZ, R9 ;  /* 0x000000ffff154224 */ /* 0x000fe200078e0009 */
[----:B------:R-:W-:Y:S01]  /*06e0*/  ISETP.GE.AND P2, PT, R10, R3, PT ;  /* 0x000000030a00720c */ /* 0x000fe20003f46270 */
[----:B------:R-:W-:Y:S01]  /*06f0*/  VIADD R52, R54, 0x30 ;  /* 0x0000003036347836 */ /* 0x000fe20000000000 */
[----:B------:R-:W-:Y:S01]  /*0700*/  @P5 IADD3.X R11, RZ, R49, RZ, P6, !PT ;  /* 0x00000031ff0b5210 */ /* 0x000fe200037fe4ff */
[----:B------:R-:W-:Y:S01]  /*0710*/  @P4 IMAD.WIDE.U32 R24, R23, R24, R20 ;  /* 0x0000001817184225 */ /* 0x000fe200078e0014 */
[----:B------:R-:W-:Y:S01]  /*0720*/  ISETP.GE.OR P2, PT, R22, UR10, P2 ;  /* 0x0000000a16007c0c */ /* 0x000fe20009746670 */
[----:B------:R-:W4:Y:S01]  /*0730*/  @P5 LDC.64 R50, c[0x0][0x240] ;  /* 0x00009000ff325b82 */ /* 0x000f220000000a00 */
[----:B------:R-:W-:Y:S01]  /*0740*/  @P4 MOV R23, R41 ;  /* 0x0000002900174202 */ /* 0x000fe20000000f00 */
[----:B------:R-:W-:Y:S01]  /*0750*/  @P4 IMAD.MOV.U32 R22, RZ, RZ, R40 ;  /* 0x000000ffff164224 */ /* 0x000fe200078e0028 */
[----:B------:R-:W-:Y:S01]  /*0760*/  ISETP.LT.AND P1, PT, R52, R3, !P1 ;  /* 0x000000033400720c */ /* 0x000fe20004f21270 */
[----:B------:R-:W-:Y:S01]  /*0770*/  @P4 IMAD R29, R45, R29, R30 ;  /* 0x0000001d2d1d4224 */ /* 0x000fe200078e021e */
[----:B-1----:R-:W-:Y:S01]  /*0780*/  @P4 LEA R32, P6, R24, R32, 0x1 ;  /* 0x0000002018204211 */ /* 0x002fe200078c08ff */
[----:B--2---:R-:W-:Y:S01]  /*0790*/  @P5 IMAD R30, R11, R26, RZ ;  /* 0x0000001a0b1e5224 */ /* 0x004fe200078e02ff */
[----:B------:R-:W-:Y:S01]  /*07a0*/  @P4 IADD3 R11, R25, R43, RZ ;  /* 0x0000002b190b4210 */ /* 0x000fe20007ffe0ff */
[----:B------:R-:W-:-:S04]  /*07b0*/  @P4 IMAD.WIDE.U32 R22, R45, R28, R22 ;  /* 0x0000001c2d164225 */ /* 0x000fc800078e0016 */
[----:B------:R-:W-:Y:S01]  /*07c0*/  @P5 IMAD.MOV.U32 R21, RZ, RZ, R9 ;  /* 0x000000ffff155224 */ /* 0x000fe200078e0009 */
[----:B------:R-:W-:Y:S01]  /*07d0*/  @P4 LEA.HI.X R33, R24, R33, R11, 0x1, P6 ;  /* 0x0000002118214211 */ /* 0x000fe200030f0c0b */
[----:B------:R-:W-:Y:S01]  /*07e0*/  @P5 IMAD R25, R39, R27, R30 ;  /* 0x0000001b27195224 */ /* 0x000fe200078e021e */
[----:B------:R-:W-:Y:S01]  /*07f0*/  @P4 IADD3 R11, R23, R29, RZ ;  /* 0x0000001d170b4210 */ /* 0x000fe20007ffe0ff */
[----:B------:R-:W-:Y:S01]  /*0800*/  @P5 IMAD.WIDE.U32 R26, R39, R26, R20 ;  /* 0x0000001a271a5225 */ /* 0x000fe200078e0014 */
[C---:B0-----:R-:W-:Y:S01]  /*0810*/  @P4 LEA R34, P6, R22.reuse, R34, 0x1 ;  /* 0x0000002216224211 */ /* 0x041fe200078c08ff */
[----:B------:R-:W0:Y:S03]  /*0820*/  @P5 LDC.64 R28, c[0x0][0x248] ;  /* 0x00009200ff1c5b82 */ /* 0x000e260000000a00 */
[----:B------:R-:W-:Y:S01]  /*0830*/  @P4 LEA.HI.X R35, R22, R35, R11, 0x1, P6 ;  /* 0x0000002316234211 */ /* 0x000fe200030f0c0b */
[----:B------:R-:W-:Y:S01]  /*0840*/  @P5 IMAD.IADD R11, R27, 0x1, R25 ;  /* 0x000000011b0b5824 */ /* 0x000fe200078e0219 */
[----:B------:R-:W-:-:S03]  /*0850*/  @P5 LEA R64, P6, R26, R64, 0x1 ;  /* 0x000000401a405211 */ /* 0x000fc600078c08ff */
[----:B------:R-:W1:Y:S01]  /*0860*/  @P1 LDC.64 R38, c[0x0][0x228] ;  /* 0x00008a00ff261b82 */ /* 0x000e620000000a00 */
[----:B------:R-:W-:Y:S02]  /*0870*/  @P5 LEA.HI.X R65, R26, R65, R11, 0x1, P6 ;  /* 0x000000411a415211 */ /* 0x000fe400030f0c0b */
[----:B------:R-:W-:-:S05]  /*0880*/  @P5 IADD3 R31, P6, R48, 0x20, RZ ;  /* 0x00000020301f5810 */ /* 0x000fca0007fde0ff */
[----:B------:R-:W2:Y:S01]  /*0890*/  @!P2 LDC.64 R66, c[0x0][0x228] ;  /* 0x00008a00ff42ab82 */ /* 0x000ea20000000a00 */
[----:B------:R-:W-:Y:S02]  /*08a0*/  @P5 IADD3.X R11, RZ, R49, RZ, P6, !PT ;  /* 0x00000031ff0b5210 */ /* 0x000fe400037fe4ff */
[----:B------:R-:W-:-:S05]  /*08b0*/  @P1 IADD3 R27, P6, R48, 0x30, RZ ;  /* 0x00000030301b1810 */ /* 0x000fca0007fde0ff */
[----:B------:R-:W-:Y:S01]  /*08c0*/  @P1 IMAD.X R23, RZ, RZ, R49, P6 ;  /* 0x000000ffff171224 */ /* 0x000fe200030e0631 */
[----:B------:R-:W-:Y:S01]  /*08d0*/  @!P2 IADD3 R25, P6, R48, 0x40, RZ ;  /* 0x000000403019a810 */ /* 0x000fe20007fde0ff */
[----:B0-----:R-:W-:Y:S01]  /*08e0*/  @P5 IMAD R22, R11, R28, RZ ;  /* 0x0000001c0b165224 */ /* 0x001fe200078e02ff */
[----:B------:R-:W0:Y:S02]  /*08f0*/  @P1 LDC.64 R36, c[0x0][0x248] ;  /* 0x00009200ff241b82 */ /* 0x000e240000000a00 */
[----:B------:R-:W-:Y:S01]  /*0900*/  @!P2 IADD3.X R11, RZ, R49, RZ, P6, !PT ;  /* 0x00000031ff0ba210 */ /* 0x000fe200037fe4ff */
[--C-:B------:R-:W-:Y:S02]  /*0910*/  @P1 IMAD.MOV.U32 R21, RZ, RZ, R9.reuse ;  /* 0x000000ffff151224 */ /* 0x100fe400078e0009 */
[----:B------:R-:W-:Y:S01]  /*0920*/  @!P2 IMAD.MOV.U32 R47, RZ, RZ, R9 ;  /* 0x000000ffff2fa224 */ /* 0x000fe200078e0009 */
[----:B------:R-:W-:Y:S01]  /*0930*/  @!P2 MOV R46, R20 ;  /* 0x00000014002ea202 */ /* 0x000fe20000000f00 */
[----:B------:R-:W-:Y:S01]  /*0940*/  @P5 IMAD R9, R31, R29, R22 ;  /* 0x0000001d1f095224 */ /* 0x000fe200078e0216 */
[----:B------:R-:W-:Y:S01]  /*0950*/  @P5 MOV R22, R40 ;  /* 0x0000002800165202 */ /* 0x000fe20000000f00 */
[----:B-1----:R-:W-:Y:S01]  /*0960*/  @P1 IMAD R24, R23, R38, RZ ;  /* 0x0000002617181224 */ /* 0x002fe200078e02ff */
[----:B------:R-:W1:Y:S01]  /*0970*/  @!P2 LDC.64 R56, c[0x0][0x210] ;  /* 0x00008400ff38ab82 */ /* 0x000e620000000a00 */
[----:B------:R-:W-:-:S02]  /*0980*/  @P5 IMAD.MOV.U32 R23, RZ, RZ, R41 ;  /* 0x000000ffff175224 */ /* 0x000fc400078e0029 */
[----:B--2---:R-:W-:Y:S02]  /*0990*/  @!P2 IMAD R26, R11, R66, RZ ;  /* 0x000000420b1aa224 */ /* 0x004fe400078e02ff */
[----:B------:R-:W-:Y:S02]  /*09a0*/  @P1 IMAD R11, R27, R39, R24 ;  /* 0x000000271b0b1224 */ /* 0x000fe400078e0218 */
[----:B------:R-:W-:Y:S01]  /*09b0*/  @P5 IMAD.WIDE.U32 R28, R31, R28, R22 ;  /* 0x0000001c1f1c5225 */ /* 0x000fe200078e0016 */
[----:B------:R-:W-:Y:S01]  /*09c0*/  CS2R R22, SRZ ;  /* 0x0000000000167805 */ /* 0x000fe2000001ff00 */
[----:B------:R-:W2:Y:S02]  /*09d0*/  @!P2 LDC.64 R42, c[0x0][0x248] ;  /* 0x00009200ff2aab82 */ /* 0x000ea40000000a00 */
[----:B------:R-:W-:Y:S01]  /*09e0*/  @P1 IMAD.WIDE.U32 R38, R27, R38, R20 ;  /* 0x000000261b261225 */ /* 0x000fe200078e0014 */
[----:B------:R-:W-:-:S03]  /*09f0*/  CS2R R20, SRZ ;  /* 0x0000000000147805 */ /* 0x000fc6000001ff00 */
[C---:B------:R-:W-:Y:S01]  /*0a00*/  @!P2 IMAD R67, R25.reuse, R67, R26 ;  /* 0x000000431943a224 */ /* 0x040fe200078e021a */
[----:B------:R-:W-:Y:S01]  /*0a10*/  CS2R R26, SRZ ;  /* 0x00000000001a7805 */ /* 0x000fe2000001ff00 */
[----:B------:R-:W-:Y:S01]  /*0a20*/  @!P2 IMAD.WIDE.U32 R46, R25, R66, R46 ;  /* 0x00000042192ea225 */ /* 0x000fe200078e002e */
[----:B------:R-:W-:Y:S01]  /*0a30*/  CS2R R24, SRZ ;  /* 0x0000000000187805 */ /* 0x000fe2000001ff00 */
[----:B------:R0:W3:Y:S01]  /*0a40*/  @P4 LDG.E.128 R20, desc[UR4][R32.64] ;  /* 0x0000000420144981 */ /* 0x0000e2000c1e1d00 */
[----:B------:R-:W-:Y:S01]  /*0a50*/  @P5 IADD3 R9, R29, R9, RZ ;  /* 0x000000091d095210 */ /* 0x000fe20007ffe0ff */
[----:B------:R-:W2:Y:S01]  /*0a60*/  @P1 LDC.64 R58, c[0x0][0x210] ;  /* 0x00008400ff3a1b82 */ /* 0x000ea20000000a00 */
[----:B----4-:R-:W-:Y:S02]  /*0a70*/  @P5 LEA R50, P6, R28, R50, 0x1 ;  /* 0x000000321c325211 */ /* 0x010fe400078c08ff */
[----:B------:R4:W3:Y:S01]  /*0a80*/  @P4 LDG.E.128 R24, desc[UR4][R34.64] ;  /* 0x0000000422184981 */ /* 0x0008e2000c1e1d00 */
[----:B------:R-:W-:-:S02]  /*0a90*/  @P1 IADD3 R63, P4, R48, 0x30, RZ ;  /* 0x00000030303f1810 */ /* 0x000fc40007f9e0ff */
[----:B------:R-:W-:Y:S02]  /*0aa0*/  @P5 LEA.HI.X R51, R28, R51, R9, 0x1, P6 ;  /* 0x000000331c335211 */ /* 0x000fe400030f0c09 */
[----:B------:R-:W2:Y:S01]  /*0ab0*/  @P1 LDC.64 R60, c[0x0][0x240] ;  /* 0x00009000ff3c1b82 */ /* 0x000ea20000000a00 */
[----:B------:R-:W-:Y:S01]  /*0ac0*/  @P1 IMAD.X R9, RZ, RZ, R49, P4 ;  /* 0x000000ffff091224 */ /* 0x000fe200020e0631 */
[----:B------:R-:W-:Y:S02]  /*0ad0*/  CS2R R28, SRZ ;  /* 0x00000000001c7805 */ /* 0x000fe4000001ff00 */
[----:B------:R-:W-:Y:S01]  /*0ae0*/  CS2R R30, SRZ ;  /* 0x00000000001e7805 */ /* 0x000fe2000001ff00 */
[----:B0-----:R-:W-:Y:S01]  /*0af0*/  @P1 IMAD R44, R9, R36, RZ ;  /* 0x00000024092c1224 */ /* 0x001fe200078e02ff */
[----:B------:R-:W-:Y:S02]  /*0b00*/  CS2R R32, SRZ ;  /* 0x0000000000207805 */ /* 0x000fe4000001ff00 */
[----:B----4-:R-:W-:Y:S01]  /*0b10*/  CS2R R34, SRZ ;  /* 0x0000000000227805 */ /* 0x010fe2000001ff00 */
[----:B------:R-:W-:Y:S01]  /*0b20*/  @P1 IMAD R53, R63, R37, R44 ;  /* 0x000000253f351224 */ /* 0x000fe200078e022c */
[----:B------:R-:W4:Y:S01]  /*0b30*/  @P5 LDG.E.128 R28, desc[UR4][R64.64] ;  /* 0x00000004401c5981 */ /* 0x000f22000c1e1d00 */
[----:B------:R-:W0:Y:S03]  /*0b40*/  @!P2 LDC.64 R44, c[0x0][0x240] ;  /* 0x00009000ff2cab82 */ /* 0x000e260000000a00 */
[----:B------:R0:W4:Y:S01]  /*0b50*/  @P5 LDG.E.128 R32, desc[UR4][R50.64] ;  /* 0x0000000432205981 */ /* 0x000122000c1e1d00 */
[----:B------:R-:W-:-:S02]  /*0b60*/  @!P2 IADD3 R9, P5, R48, 0x40, RZ ;  /* 0x000000403009a810 */ /* 0x000fc40007fbe0ff */
[----:B------:R-:W-:Y:S02]  /*0b70*/  @!P2 IADD3 R67, R47, R67, RZ ;  /* 0x000000432f43a210 */ /* 0x000fe40007ffe0ff */
[----:B-1----:R-:W-:Y:S01]  /*0b80*/  @!P2 LEA R56, P4, R46, R56, 0x1 ;  /* 0x000000382e38a211 */ /* 0x002fe200078808ff */
[----:B------:R-:W-:-:S03]  /*0b90*/  @!P2 IMAD.X R49, RZ, RZ, R49, P5 ;  /* 0x000000ffff31a224 */ /* 0x000fc600028e0631 */
[----:B------:R-:W-:Y:S01]  /*0ba0*/  @!P2 LEA.HI.X R57, R46, R57, R67, 0x1, P4 ;  /* 0x000000392e39a211 */ /* 0x000fe200020f0c43 */
[----:B--2---:R-:W-:Y:S02]  /*0bb0*/  @!P2 IMAD R46, R49, R42, RZ ;  /* 0x0000002a312ea224 */ /* 0x004fe400078e02ff */
[----:B------:R-:W-:Y:S01]  /*0bc0*/  @P1 IMAD.WIDE.U32 R36, R63, R36, R40 ;  /* 0x000000243f241225 */ /* 0x000fe200078e0028 */
[----:B------:R-:W-:Y:S02]  /*0bd0*/  @P1 IADD3 R11, R39, R11, RZ ;  /* 0x0000000b270b1210 */ /* 0x000fe40007ffe0ff */
[----:B------:R-:W-:Y:S01]  /*0be0*/  @P1 LEA R58, P4, R38, R58, 0x1 ;  /* 0x0000003a263a1211 */ /* 0x000fe200078808ff */
[C---:B------:R-:W-:Y:S02]  /*0bf0*/  @!P2 IMAD R43, R9.reuse, R43, R46 ;  /* 0x0000002b092ba224 */ /* 0x040fe400078e022e */
[----:B------:R-:W-:Y:S01]  /*0c00*/  @!P2 IMAD.WIDE.U32 R46, R9, R42, R40 ;  /* 0x0000002a092ea225 */ /* 0x000fe200078e0028 */
[----:B------:R-:W-:-:S03]  /*0c10*/  @P1 LEA R60, P5, R36, R60, 0x1 ;  /* 0x0000003c243c1211 */ /* 0x000fc600078a08ff */
[----:B------:R-:W-:Y:S01]  /*0c20*/  @P1 IMAD.IADD R53, R37, 0x1, R53 ;  /* 0x0000000125351824 */ /* 0x000fe200078e0235 */
[----:B------:R-:W-:Y:S02]  /*0c30*/  @P1 LEA.HI.X R59, R38, R59, R11, 0x1, P4 ;  /* 0x0000003b263b1211 */ /* 0x000fe400020f0c0b */
[----:B------:R-:W-:Y:S02]  /*0c40*/  @!P2 IADD3 R9, R47, R43, RZ ;  /* 0x0000002b2f09a210 */ /* 0x000fe40007ffe0ff */
[----:B0-----:R-:W-:Y:S02]  /*0c50*/  @!P2 LEA R62, P4, R46, R44, 0x1 ;  /* 0x0000002c2e3ea211 */ /* 0x001fe400078808ff */
[----:B------:R-:W-:Y:S02]  /*0c60*/  CS2R R38, SRZ ;  /* 0x0000000000267805 */ /* 0x000fe4000001ff00 */
[----:B------:R-:W-:Y:S02]  /*0c70*/  @P1 LEA.HI.X R61, R36, R61, R53, 0x1, P5 ;  /* 0x0000003d243d1211 */ /* 0x000fe400028f0c35 */
[----:B------:R-:W-:-:S02]  /*0c80*/  CS2R R36, SRZ ;  /* 0x0000000000247805 */ /* 0x000fc4000001ff00 */
[----:B------:R-:W-:Y:S02]  /*0c90*/  CS2R R40, SRZ ;  /* 0x0000000000287805 */ /* 0x000fe4000001ff00 */
[----:B------:R-:W-:Y:S02]  /*0ca0*/  CS2R R42, SRZ ;  /* 0x00000000002a7805 */ /* 0x000fe4000001ff00 */
[----:B------:R-:W-:Y:S02]  /*0cb0*/  @!P2 LEA.HI.X R63, R46, R45, R9, 0x1, P4 ;  /* 0x0000002d2e3fa211 */ /* 0x000fe400020f0c09 */
[----:B------:R-:W-:Y:S02]  /*0cc0*/  CS2R R44, SRZ ;  /* 0x00000000002c7805 */ /* 0x000fe4000001ff00 */
[----:B------:R-:W-:Y:S02]  /*0cd0*/  CS2R R46, SRZ ;  /* 0x00000000002e7805 */ /* 0x000fe4000001ff00 */
[----:B------:R-:W-:-:S02]  /*0ce0*/  CS2R R48, SRZ ;  /* 0x0000000000307805 */ /* 0x000fc4000001ff00 */
[----:B------:R-:W-:Y:S01]  /*0cf0*/  CS2R R50, SRZ ;  /* 0x0000000000327805 */ /* 0x000fe2000001ff00 */
[----:B------:R3:W2:Y:S04]  /*0d00*/  @P1 LDG.E.128 R36, desc[UR4][R58.64] ;  /* 0x000000043a241981 */ /* 0x0006a8000c1e1d00 */
[----:B------:R-:W2:Y:S04]  /*0d10*/  @P1 LDG.E.128 R40, desc[UR4][R60.64] ;  /* 0x000000043c281981 */ /* 0x000ea8000c1e1d00 */
[----:B------:R0:W2:Y:S04]  /*0d20*/  @!P2 LDG.E.128 R44, desc[UR4][R56.64] ;  /* 0x00000004382ca981 */ /* 0x0000a8000c1e1d00 */
[----:B------:R-:W2:Y:S01]  /*0d30*/  @!P2 LDG.E.128 R48, desc[UR4][R62.64] ;  /* 0x000000043e30a981 */ /* 0x000ea2000c1e1d00 */
[----:B---3--:R-:W-:-:S02]  /*0d40*/  LOP3.LUT R58, R16, 0xffff0000, RZ, 0xc0, !PT ;  /* 0xffff0000103a7812 */ /* 0x008fc400078ec0ff */
[C---:B------:R-:W-:Y:S01]  /*0d50*/  LOP3.LUT R9, R12.reuse, 0xffff0000, RZ, 0xc0, !PT ;  /* 0xffff00000c097812 */ /* 0x040fe200078ec0ff */
[----:B------:R-:W-:Y:S01]  /*0d60*/  IMAD.U32 R12, R12, 0x10000, RZ ;  /* 0x000100000c0c7824 */ /* 0x000fe200078e00ff */
[----:B------:R-:W-:-:S03]  /*0d70*/  SHF.L.U32 R11, R16, 0x10, RZ ;  /* 0x00000010100b7819 */ /* 0x000fc600000006ff */
[----:B------:R-:W-:Y:S01]  /*0d80*/  FMUL.FTZ R53, R9, R58 ;  /* 0x0000003a09357220 */ /* 0x000fe20000410000 */
[----:B------:R-:W-:Y:S01]  /*0d90*/  SHF.L.U32 R16, R17, 0x10, RZ ;  /* 0x0000001011107819 */ /* 0x000fe200000006ff */
[C---:B------:R-:W-:Y:S02]  /*0da0*/  IMAD.U32 R9, R13.reuse, 0x10000, RZ ;  /* 0x000100000d097824 */ /* 0x040fe400078e00ff */
[----:B------:R-:W-:Y:S01]  /*0db0*/  FFMA.FTZ R58, R12, R11, R53 ;  /* 0x0000000b0c3a7223 */ /* 0x000fe20000010035 */
[----:B------:R-:W-:Y:S02]  /*0dc0*/  LOP3.LUT R13, R13, 0xffff0000, RZ, 0xc0, !PT ;  /* 0xffff00000d0d7812 */ /* 0x000fe400078ec0ff */
[----:B------:R-:W-:Y:S01]  /*0dd0*/  LOP3.LUT R12, R17, 0xffff0000, RZ, 0xc0, !PT ;  /* 0xffff0000110c7812 */ /* 0x000fe200078ec0ff */
[----:B------:R-:W-:Y:S01]  /*0de0*/  FFMA.FTZ R58, R9, R16, R58 ;  /* 0x00000010093a7223 */ /* 0x000fe2000001003a */
[----:B------:R-:W-:Y:S01]  /*0df0*/  SHF.L.U32 R16, R18, 0x10, RZ ;  /* 0x0000001012107819 */ /* 0x000fe200000006ff */
[----:B------:R-:W-:-:S02]  /*0e00*/  IMAD.U32 R9, R14, 0x10000, RZ ;  /* 0x000100000e097824 */ /* 0x000fc400078e00ff */
[----:B------:R-:W-:Y:S01]  /*0e10*/  FFMA.FTZ R12, R13, R12, R58 ;  /* 0x0000000c0d0c7223 */ /* 0x000fe2000001003a */
[----:B------:R-:W-:Y:S02]  /*0e20*/  LOP3.LUT R14, R14, 0xffff0000, RZ, 0xc0, !PT ;  /* 0xffff00000e0e7812 */ /* 0x000fe400078ec0ff */
[----:B------:R-:W-:Y:S01]  /*0e30*/  LOP3.LUT R11, R18, 0xffff0000, RZ, 0xc0, !PT ;  /* 0xffff0000120b7812 */ /* 0x000fe200078ec0ff */
[----:B------:R-:W-:Y:S01]  /*0e40*/  FFMA.FTZ R13, R9, R16, R12 ;  /* 0x00000010090d7223 */ /* 0x000fe2000001000c */
[----:B------:R-:W-:Y:S01]  /*0e50*/  SHF.L.U32 R12, R19, 0x10, RZ ;  /* 0x00000010130c7819 */ /* 0x000fe200000006ff */
[C---:B------:R-:W-:Y:S02]  /*0e60*/  IMAD.U32 R9, R15.reuse, 0x10000, RZ ;  /* 0x000100000f097824 */ /* 0x040fe400078e00ff */
[----:B------:R-:W-:Y:S01]  /*0e70*/  FFMA.FTZ R16, R14, R11, R13 ;  /* 0x0000000b0e107223 */ /* 0x000fe2000001000d */
[----:B------:R-:W-:Y:S02]  /*0e80*/  LOP3.LUT R15, R15, 0xffff0000, RZ, 0xc0, !PT ;  /* 0xffff00000f0f7812 */ /* 0x000fe400078ec0ff */
[----:B------:R-:W-:Y:S01]  /*0e90*/  LOP3.LUT R14, R19, 0xffff0000, RZ, 0xc0, !PT ;  /* 0xffff0000130e7812 */ /* 0x000fe200078ec0ff */
[----:B------:R-:W-:-:S04]  /*0ea0*/  FFMA.FTZ R12, R9, R12, R16 ;  /* 0x0000000c090c7223 */ /* 0x000fc80000010010 */
[----:B------:R-:W-:Y:S01]  /*0eb0*/  FFMA.FTZ R9, R15, R14, R12 ;  /* 0x0000000e0f097223 */ /* 0x000fe2000001000c */
[C---:B------:R-:W-:Y:S01]  /*0ec0*/  IMAD.U32 R18, R20.reuse, 0x10000, RZ ;  /* 0x0001000014127824 */ /* 0x040fe200078e00ff */
[----:B------:R-:W-:Y:S02]  /*0ed0*/  LOP3.LUT R20, R20, 0xffff0000, RZ, 0xc0, !PT ;  /* 0xffff000014147812 */ /* 0x000fe400078ec0ff */
[C---:B0-----:R-:W-:Y:S01]  /*0ee0*/  LOP3.LUT R57, R24.reuse, 0xffff0000, RZ, 0xc0, !PT ;  /* 0xffff000018397812 */ /* 0x041fe200078ec0ff */
[----:B------:R-:W-:Y:S01]  /*0ef0*/  IMAD.U32 R53, R24, 0x10000, RZ ;  /* 0x0001000018357824 */ /* 0x000fe200078e00ff */
[C---:B------:R-:W-:Y:S02]  /*0f00*/  SHF.L.U32 R56, R25.reuse, 0x10, RZ ;  /* 0x0000001019387819 */ /* 0x040fe400000006ff */
[----:B------:R-:W-:Y:S01]  /*0f10*/  LOP3.LUT R58, R25, 0xffff0000, RZ, 0xc0, !PT ;  /* 0xffff0000193a7812 */ /* 0x000fe200078ec0ff */
[----:B------:R-:W-:Y:S01]  /*0f20*/  FMUL.FTZ R57, R20, R57 ;  /* 0x0000003914397220 */ /* 0x000fe20000410000 */
[----:B------:R-:W-:-:S02]  /*0f30*/  SHF.L.U32 R14, R27, 0x10, RZ ;  /* 0x000000101b0e7819 */ /* 0x000fc400000006ff */
[----:B------:R-:W-:Y:S02]  /*0f40*/  LOP3.LUT R12, R27, 0xffff0000, RZ, 0xc0, !PT ;  /* 0xffff00001b0c7812 */ /* 0x000fe400078ec0ff */
[----:B----4-:R-:W-:Y:S02]  /*0f50*/  LOP3.LUT R19, R28, 0xffff0000, RZ, 0xc0, !PT ;  /* 0xffff00001c137812 */ /* 0x010fe400078ec0ff */
[----:B------:R-:W-:Y:S01]  /*0f60*/  LOP3.LUT R24, R32, 0xffff0000, RZ, 0xc0, !PT ;  /* 0xffff000020187812 */ /* 0x000fe200078ec0ff */
[----:B------:R-:W-:Y:S01]  /*0f70*/  IMAD.U32 R28, R28, 0x10000, RZ ;  /* 0x000100001c1c7824 */ /* 0x000fe200078e00ff */
[----:B------:R-:W-:Y:S01]  /*0f80*/  SHF.L.U32 R25, R32, 0x10, RZ ;  /* 0x0000001020197819 */ /* 0x000fe200000006ff */
[----:B------:R-:W-:Y:S01]  /*0f90*/  FFMA.FTZ R20, R18, R53, R57 ;  /* 0x0000003512147223 */ /* 0x000fe20000010039 */
[----:B------:R-:W-:Y:S01]  /*0fa0*/  SHF.L.U32 R17, R21, 0x10, RZ ;  /* 0x0000001015117819 */ /* 0x000fe200000006ff */
[----:B------:R-:W-:Y:S01]  /*0fb0*/  FMUL.FTZ R27, R19, R24 ;  /* 0x00000018131b7220 */ /* 0x000fe20000410000 */
[----:B------:R-:W-:Y:S01]  /*0fc0*/  SHF.L.U32 R19, R33, 0x10, RZ ;  /* 0x0000001021137819 */ /* 0x000fe200000006ff */
[----:B------:R-:W-:Y:S01]  /*0fd0*/  IMAD.U32 R18, R29, 0x10000, RZ ;  /* 0x000100001d127824 */ /* 0x000fe200078e00ff */
[----:B------:R-:W-:Y:S01]  /*0fe0*/  LOP3.LUT R21, R21, 0xffff0000, RZ, 0xc0, !PT ;  /* 0xffff000015157812 */ /* 0x000fe200078ec0ff */
[----:B------:R-:W-:Y:S01]  /*0ff0*/  FFMA.FTZ R25, R28, R25, R27 ;  /* 0x000000191c197223 */ /* 0x000fe2000001001b */
[----:B------:R-:W-:Y:S01]  /*1000*/  FFMA.FTZ R56, R17, R56, R20 ;  /* 0x0000003811387223 */ /* 0x000fe20000010014 */
[----:B------:R-:W-:-:S02]  /*1010*/  LOP3.LUT R29, R29, 0xffff0000, RZ, 0xc0, !PT ;  /* 0xffff00001d1d7812 */ /* 0x000fc400078ec0ff */
[----:B------:R-:W-:Y:S01]  /*1020*/  LOP3.LUT R20, R33, 0xffff0000, RZ, 0xc0, !PT ;  /* 0xffff000021147812 */ /* 0x000fe200078ec0ff */
[----:B------:R-:W-:Y:S01]  /*1030*/  FFMA.FTZ R24, R18, R19, R25 ;  /* 0x0000001312187223 */ /* 0x000fe20000010019 */
[----:B------:R-:W-:Y:S02]  /*1040*/  IMAD.U32 R13, R22, 0x10000, RZ ;  /* 0x00010000160d7824 */ /* 0x000fe400078e00ff */
[----:B------:R-:W-:Y:S01]  /*1050*/  FFMA.FTZ R56, R21, R58, R56 ;  /* 0x0000003a15387223 */ /* 0x000fe20000010038 */
[----:B------:R-:W-:Y:S01]  /*1060*/  IMAD.U32 R16, R26, 0x10000, RZ ;  /* 0x000100001a107824 */ /* 0x000fe200078e00ff */
[----:B------:R-:W-:Y:S01]  /*1070*/  SHF.L.U32 R18, R34, 0x10, RZ ;  /* 0x0000001022127819 */ /* 0x000fe200000006ff */
[----:B------:R-:W-:Y:S02]  /*1080*/  IMAD.U32 R17, R30, 0x10000, RZ ;  /* 0x000100001e117824 */ /* 0x000fe400078e00ff */
[----:B------:R-:W-:Y:S01]  /*1090*/  FFMA.FTZ R20, R29, R20, R24 ;  /* 0x000000141d147223 */ /* 0x000fe20000010018 */
[----:B------:R-:W-:Y:S01]  /*10a0*/  LOP3.LUT R22, R22, 0xffff0000, RZ, 0xc0, !PT ;  /* 0xffff000016167812 */ /* 0x000fe200078ec0ff */
[----:B------:R-:W-:Y:S01]  /*10b0*/  FFMA.FTZ R19, R13, R16, R56 ;  /* 0x000000100d137223 */ /* 0x000fe20000010038 */
[----:B------:R-:W-:Y:S01]  /*10c0*/  LOP3.LUT R15, R26, 0xffff0000, RZ, 0xc0, !PT ;  /* 0xffff00001a0f7812 */ /* 0x000fe200078ec0ff */
[----:B------:R-:W-:Y:S01]  /*10d0*/  FFMA.FTZ R17, R17, R18, R20 ;  /* 0x0000001211117223 */ /* 0x000fe20000010014 */
[----:B------:R-:W-:-:S02]  /*10e0*/  LOP3.LUT R30, R30, 0xffff0000, RZ, 0xc0, !PT ;  /* 0xffff00001e1e7812 */ /* 0x000fc400078ec0ff */
[----:B------:R-:W-:Y:S01]  /*10f0*/  LOP3.LUT R13, R34, 0xffff0000, RZ, 0xc0, !PT ;  /* 0xffff0000220d7812 */ /* 0x000fe200078ec0ff */
[----:B------:R-:W-:Y:S01]  /*1100*/  FFMA.FTZ R22, R22, R15, R19 ;  /* 0x0000000f16167223 */ /* 0x000fe20000010013 */
[----:B------:R-:W-:Y:S01]  /*1110*/  SHF.L.U32 R15, R35, 0x10, RZ ;  /* 0x00000010230f7819 */ /* 0x000fe200000006ff */
[----:B------:R-:W-:Y:S02]  /*1120*/  IMAD.U32 R18, R31, 0x10000, RZ ;  /* 0x000100001f127824 */ /* 0x000fe400078e00ff */
[----:B------:R-:W-:-:S04]  /*1130*/  FFMA.FTZ R13, R30, R13, R17 ;  /* 0x0000000d1e0d7223 */ /* 0x000fc80000010011 */
[----:B------:R-:W-:Y:S01]  /*1140*/  FFMA.FTZ R18, R18, R15, R13 ;  /* 0x0000000f12127223 */ /* 0x000fe2000001000d */
[C---:B--2---:R-:W-:Y:S01]  /*1150*/  IMAD.U32 R13, R36.reuse, 0x10000, RZ ;  /* 0x00010000240d7824 */ /* 0x044fe200078e00ff */
[----:B------:R-:W-:Y:S02]  /*1160*/  LOP3.LUT R36, R36, 0xffff0000, RZ, 0xc0, !PT ;  /* 0xffff000024247812 */ /* 0x000fe400078ec0ff */
[C---:B------:R-:W-:Y:S01]  /*1170*/  LOP3.LUT R21, R40.reuse, 0xffff0000, RZ, 0xc0, !PT ;  /* 0xffff000028157812 */ /* 0x040fe200078ec0ff */
[----:B------:R-:W-:Y:S01]  /*1180*/  IMAD.U32 R24, R40, 0x10000, RZ ;  /* 0x0001000028187824 */ /* 0x000fe200078e00ff */
[----:B------:R-:W-:-:S03]  /*1190*/  LOP3.LUT R15, R44, 0xffff0000, RZ, 0xc0, !PT ;  /* 0xffff00002c0f7812 */ /* 0x000fc600078ec0ff */
[----:B------:R-:W-:Y:S01]  /*11a0*/  FMUL.FTZ R36, R36, R21 ;  /* 0x0000001524247220 */ /* 0x000fe20000410000 */
        /* <DEDUP_REMOVED lines=8> */
[----:B------:R-:W-:Y:S01]  /*1230*/  SHF.L.U32 R24, R49, 0x10, RZ ;  /* 0x0000001031187819 */ /* 0x000fe200000006ff */
[----:B------:R-:W-:Y:S01]  /*1240*/  FFMA.FTZ R44, R44, R21, R15 ;  /* 0x000000152c2c7223 */ /* 0x000fe2000001000f */
[----:B------:R-:W-:Y:S01]  /*1250*/  LOP3.LUT R37, R37, 0xffff0000, RZ, 0xc0, !PT ;  /* 0xffff000025257812 */ /* 0x000fe200078ec0ff */
[----:B------:R-:W-:Y:S01]  /*1260*/  FFMA.FTZ R28, R17, R28, R36 ;  /* 0x0000001c111c7223 */ /* 0x000fe20000010024 */
[----:B------:R-:W-:Y:S01]  /*1270*/  LOP3.LUT R30, R41, 0xffff0000, RZ, 0xc0, !PT ;  /* 0xffff0000291e7812 */ /* 0x000fe200078ec0ff */
[----:B------:R-:W-:Y:S01]  /*1280*/  FFMA.FTZ R44, R13, R24, R44 ;  /* 0x000000180d2c7223 */ /* 0x000fe2000001002c */
[----:B------:R-:W-:-:S02]  /*1290*/  LOP3.LUT R45, R45, 0xffff0000, RZ, 0xc0, !PT ;  /* 0xffff00002d2d7812 */ /* 0x000fc400078ec0ff */
[----:B------:R-:W-:Y:S01]  /*12a0*/  LOP3.LUT R26, R49, 0xffff0000, RZ, 0xc0, !PT ;  /* 0xffff0000311a7812 */ /* 0x000fe200078ec0ff */
[----:B------:R-:W-:Y:S02]  /*12b0*/  IMAD.U32 R19, R38, 0x10000, RZ ;  /* 0x0001000026137824 */ /* 0x000fe400078e00ff */
[----:B------:R-:W-:Y:S01]  /*12c0*/  FFMA.FTZ R28, R37, R30, R28 ;  /* 0x0000001e251c7223 */ /* 0x000fe2000001001c */
[----:B------:R-:W-:Y:S01]  /*12d0*/  IMAD.U32 R32, R42, 0x10000, RZ ;  /* 0x000100002a207824 */ /* 0x000fe200078e00ff */
        /* <DEDUP_REMOVED lines=8> */
[----:B------:R-:W-:Y:S01]  /*1360*/  LOP3.LUT R46, R46, 0xffff0000, RZ, 0xc0, !PT ;  /* 0xffff00002e2e7812 */ /* 0x000fe200078ec0ff */
[----:B------:R-:W-:Y:S01]  /*1370*/  FFMA.FTZ R17, R13, R24, R26 ;  /* 0x000000180d117223 */ /* 0x000fe2000001001a */
[----:B------:R-:W-:Y:S01]  /*1380*/  LOP3.LUT R15, R50, 0xffff0000, RZ, 0xc0, !PT ;  /* 0xffff0000320f7812 */ /* 0x000fe200078ec0ff */
[----:B------:R-:W-:Y:S01]  /*1390*/  FFMA.FTZ R38, R38, R25, R19 ;  /* 0x0000001926267223 */ /* 0x000fe20000010013 */
[----:B------:R-:W-:-:S02]  /*13a0*/  LOP3.LUT R23, R23, 0xffff0000, RZ, 0xc0, !PT ;  /* 0xffff000017177812 */ /* 0x000fc400078ec0ff */
[----:B------:R-:W-:Y:S02]  /*13b0*/  LOP3.LUT R31, R31, 0xffff0000, RZ, 0xc0, !PT ;  /* 0xffff00001f1f7812 */ /* 0x000fe400078ec0ff */
[----:B------:R-:W-:Y:S02]  /*13c0*/  LOP3.LUT R16, R35, 0xffff0000, RZ, 0xc0, !PT ;  /* 0xffff000023107812 */ /* 0x000fe400078ec0ff */
[----:B------:R-:W-:Y:S02]  /*13d0*/  SHF.L.U32 R11, R39, 0x10, RZ ;  /* 0x00000010270b7819 */ /* 0x000fe400000006ff */
        /* <DEDUP_REMOVED lines=8> */
[----:B------:R-:W-:Y:S01]  /*1460*/  FFMA.FTZ R18, R31, R16, R18 ;  /* 0x000000101f127223 */ /* 0x000fe20000010012 */
[----:B------:R-:W-:Y:S01]  /*1470*/  LOP3.LUT R47, R47, 0xffff0000, RZ, 0xc0, !PT ;  /* 0xffff00002f2f7812 */ /* 0x000fe200078ec0ff */
[----:B------:R-:W-:Y:S01]  /*1480*/  FFMA.FTZ R24, R13, R24, R46 ;  /* 0x000000180d187223 */ /* 0x000fe2000001002e */
[----:B------:R-:W-:Y:S01]  /*1490*/  LOP3.LUT R22, R51, 0xffff0000, RZ, 0xc0, !PT ;  /* 0xffff000033167812 */ /* 0x000fe200078ec0ff */
[----:B------:R-:W-:Y:S01]  /*14a0*/  FFMA.FTZ R20, R39, R20, R38 ;  /* 0x0000001427147223 */ /* 0x000fe20000010026 */
[----:B------:R-:W0:Y:S03]  /*14b0*/  SHFL.BFLY PT, R12, R9, 0x8, 0x1f ;  /* 0x0d001f00090c7f89 */ /* 0x000e2600000e0000 */
[----:B------:R-:W-:Y:S01]  /*14c0*/  FFMA.FTZ R22, R47, R22, R24 ;  /* 0x000000162f167223 */ /* 0x000fe20000010018 */
[----:B------:R-:W1:Y:S04]  /*14d0*/  SHFL.BFLY PT, R11, R14, 0x8, 0x1f ;  /* 0x0d001f000e0b7f89 */ /* 0x000e6800000e0000 */
[----:B------:R-:W2:Y:S04]  /*14e0*/  SHFL.BFLY PT, R15, R18, 0x8, 0x1f ;  /* 0x0d001f00120f7f89 */ /* 0x000ea800000e0000 */
[----:B------:R-:W3:Y:S04]  /*14f0*/  SHFL.BFLY PT, R17, R20, 0x8, 0x1f ;  /* 0x0d001f0014117f89 */ /* 0x000ee800000e0000 */
[----:B------:R-:W4:Y:S01]  /*1500*/  SHFL.BFLY PT, R21, R22, 0x8, 0x1f ;  /* 0x0d001f0016157f89 */ /* 0x000f2200000e0000 */
[----:B0-----:R-:W-:Y:S01]  /*1510*/  FADD.FTZ R12, R9, R12 ;  /* 0x0000000c090c7221 */ /* 0x001fe20000010000 */
[----:B-1----:R-:W-:Y:S01]  /*1520*/  FADD.FTZ R13, R14, R11 ;  /* 0x0000000b0e0d7221 */ /* 0x002fe20000010000 */
[----:B--2---:R-:W-:-:S03]  /*1530*/  FADD.FTZ R15, R18, R15 ;  /* 0x0000000f120f7221 */ /* 0x004fc60000010000 */
[----:B------:R-:W0:Y:S01]  /*1540*/  SHFL.BFLY PT, R11, R12, 0x4, 0x1f ;  /* 0x0c801f000c0b7f89 */ /* 0x000e2200000e0000 */
[----:B---3--:R-:W-:-:S03]  /*1550*/  FADD.FTZ R19, R20, R17 ;  /* 0x0000001114137221 */ /* 0x008fc60000010000 */
[----:B------:R-:W1:Y:S01]  /*1560*/  SHFL.BFLY PT, R16, R13, 0x4, 0x1f ;  /* 0x0c801f000d107f89 */ /* 0x000e6200000e0000 */
[----:B----4-:R-:W-:-:S03]  /*1570*/  FADD.FTZ R23, R22, R21 ;  /* 0x0000001516177221 */ /* 0x010fc60000010000 */
[----:B------:R-:W2:Y:S04]  /*1580*/  SHFL.BFLY PT, R14, R15, 0x4, 0x1f ;  /* 0x0c801f000f0e7f89 */ /* 0x000ea800000e0000 */
[----:B------:R-:W3:Y:S04]  /*1590*/  SHFL.BFLY PT, R18, R19, 0x4, 0x1f ;  /* 0x0c801f0013127f89 */ /* 0x000ee800000e0000 */
[----:B------:R-:W4:Y:S01]  /*15a0*/  SHFL.BFLY PT, R24, R23, 0x4, 0x1f ;  /* 0x0c801f0017187f89 */ /* 0x000f2200000e0000 */
[----:B0-----:R-:W-:Y:S01]  /*15b0*/  FADD.FTZ R11, R12, R11 ;  /* 0x0000000b0c0b7221 */ /* 0x001fe20000010000 */
[----:B-1----:R-:W-:-:S02]  /*15c0*/  FADD.FTZ R16, R13, R16 ;  /* 0x000000100d107221 */ /* 0x002fc40000010000 */
[----:B------:R-:W0:Y:S01]  /*15d0*/  LDC.64 R12, c[0x0][0x2d0] ;  /* 0x0000b400ff0c7b82 */ /* 0x000e220000000a00 */
[----:B--2---:R-:W-:Y:S02]  /*15e0*/  FADD.FTZ R17, R15, R14 ;  /* 0x0000000e0f117221 */ /* 0x004fe40000010000 */
[----:B------:R-:W1:Y:S01]  /*15f0*/  SHFL.BFLY PT, R9, R16, 0x2, 0x1f ;  /* 0x0c401f0010097f89 */ /* 0x000e6200000e0000 */
[----:B---3--:R-:W-:-:S03]  /*1600*/  FADD.FTZ R20, R19, R18 ;  /* 0x0000001213147221 */ /* 0x008fc60000010000 */
[----:B------:R-:W2:Y:S01]  /*1610*/  SHFL.BFLY PT, R14, R11, 0x2, 0x1f ;  /* 0x0c401f000b0e7f89 */ /* 0x000ea200000e0000 */
[----:B----4-:R-:W-:-:S03]  /*1620*/  FADD.FTZ R24, R23, R24 ;  /* 0x0000001817187221 */ /* 0x010fc60000010000 */
[----:B------:R-:W3:Y:S01]  /*1630*/  SHFL.BFLY PT, R18, R17, 0x2, 0x1f ;  /* 0x0c401f0011127f89 */ /* 0x000ee200000e0000 */
[----:B------:R-:W-:-:S03]  /*1640*/  VIADD R23, R7, 0x4f ;  /* 0x0000004f07177836 */ /* 0x000fc60000000000 */
[----:B------:R-:W4:Y:S04]  /*1650*/  SHFL.BFLY PT, R21, R20, 0x2, 0x1f ;  /* 0x0c401f0014157f89 */ /* 0x000f2800000e0000 */
[----:B------:R-:W0:Y:S01]  /*1660*/  SHFL.BFLY PT, R19, R24, 0x2, 0x1f ;  /* 0x0c401f0018137f89 */ /* 0x000e2200000e0000 */
[----:B------:R-:W-:-:S05]  /*1670*/  IMAD.HI R7, R23, 0x66666667, RZ ;  /* 0x6666666717077827 */ /* 0x000fca00078e02ff */
[----:B------:R-:W-:Y:S01]  /*1680*/  SHF.R.U32.HI R22, RZ, 0x1f, R7 ;  /* 0x0000001fff167819 */ /* 0x000fe20000011607 */
[----:B-1----:R-:W-:-:S03]  /*1690*/  FADD.FTZ R9, R16, R9 ;  /* 0x0000000910097221 */ /* 0x002fc60000010000 */
[----:B------:R-:W-:Y:S01]  /*16a0*/  LEA.HI.SX32 R28, R7, R22, 0x1b ;  /* 0x00000016071c7211 */ /* 0x000fe200078fdaff */
[----:B--2---:R-:W-:Y:S01]  /*16b0*/  FADD.FTZ R7, R11, R14 ;  /* 0x0000000e0b077221 */ /* 0x004fe20000010000 */
[----:B------:R-:W-:Y:S01]  /*16c0*/  SHF.L.U32 R16, R0, 0x2, RZ ;  /* 0x0000000200107819 */ /* 0x000fe200000006ff */
[----:B------:R-:W1:Y:S01]  /*16d0*/  LDC.64 R14, c[0x0][0x2d8] ;  /* 0x0000b600ff0e7b82 */ /* 0x000e620000000a00 */
[----:B---3--:R-:W-:Y:S01]  /*16e0*/  FADD.FTZ R11, R17, R18 ;  /* 0x00000012110b7221 */ /* 0x008fe20000010000 */
[----:B------:R-:W-:Y:S01]  /*16f0*/  IMAD R17, R2, 0x2800, RZ ;  /* 0x0000280002117824 */ /* 0x000fe200078e02ff */
[----:B------:R-:W-:Y:S01]  /*1700*/  SHF.R.S32.HI R26, RZ, 0x1f, R16 ;  /* 0x0000001fff1a7819 */ /* 0x000fe20000011410 */
[----:B----4-:R-:W-:-:S03]  /*1710*/  FADD.FTZ R21, R20, R21 ;  /* 0x0000001514157221 */ /* 0x010fc60000010000 */
[C---:B------:R-:W-:Y:S01]  /*1720*/  IADD3 R16, P1, R17.reuse, R16, RZ ;  /* 0x0000001011107210 */ /* 0x040fe20007f3e0ff */
[----:B0-----:R-:W-:Y:S01]  /*1730*/  FADD.FTZ R19, R24, R19 ;  /* 0x0000001318137221 */ /* 0x001fe20000010000 */
[----:B------:R-:W0:Y:S02]  /*1740*/  SHFL.BFLY PT, R18, R7, 0x1, 0x1f ;  /* 0x0c201f0007127f89 */ /* 0x000e2400000e0000 */
[----:B------:R-:W-:Y:S02]  /*1750*/  LEA.HI.X.SX32 R17, R17, R26, 0x1, P1 ;  /* 0x0000001a11117211 */ /* 0x000fe400008f0eff */
[----:B------:R-:W2:Y:S04]  /*1760*/  SHFL.BFLY PT, R20, R9, 0x1, 0x1f ;  /* 0x0c201f0009147f89 */ /* 0x000ea800000e0000 */
[----:B------:R-:W3:Y:S04]  /*1770*/  SHFL.BFLY PT, R22, R11, 0x1, 0x1f ;  /* 0x0c201f000b167f89 */ /* 0x000ee800000e0000 */
[----:B------:R-:W4:Y:S04]  /*1780*/  SHFL.BFLY PT, R24, R21, 0x1, 0x1f ;  /* 0x0c201f0015187f89 */ /* 0x000f2800000e0000 */
[----:B------:R-:W4:Y:S01]  /*1790*/  SHFL.BFLY PT, R26, R19, 0x1, 0x1f ;  /* 0x0c201f00131a7f89 */ /* 0x000f2200000e0000 */
[----:B------:R-:W-:Y:S01]  /*17a0*/  IMAD R30, R12, UR8, RZ ;  /* 0x000000080c1e7c24 */ /* 0x000fe2000f8e02ff */
[----:B------:R-:W-:-:S03]  /*17b0*/  ISETP.NE.AND P1, PT, R5, RZ, PT ;  /* 0x000000ff0500720c */ /* 0x000fc60003f25270 */
[----:B------:R-:W-:Y:S02]  /*17c0*/  IMAD R25, R13, UR6, R30 ;  /* 0x000000060d197c24 */ /* 0x000fe4000f8e021e */
[----:B------:R-:W-:-:S04]  /*17d0*/  IMAD.WIDE.U32 R12, R12, UR6, R16 ;  /* 0x000000060c0c7c25 */ /* 0x000fc8000f8e0010 */
[--C-:B------:R-:W-:Y:S01]  /*17e0*/  IMAD R28, R28, 0x50, -R23.reuse ;  /* 0x000000501c1c7824 */ /* 0x100fe200078e0a17 */
[----:B------:R-:W-:Y:S01]  /*17f0*/  IADD3 R13, R13, R25, RZ ;  /* 0x000000190d0d7210 */ /* 0x000fe20007ffe0ff */
[----:B------:R-:W-:Y:S02]  /*1800*/  IMAD R23, R2, -0x50, R23 ;  /* 0xffffffb002177824 */ /* 0x000fe400078e0217 */
[C---:B-1----:R-:W-:Y:S02]  /*1810*/  IMAD R16, R14.reuse, UR9, RZ ;  /* 0x000000090e107c24 */ /* 0x042fe4000f8e02ff */
[----:B------:R-:W-:Y:S01]  /*1820*/  IMAD.IADD R23, R23, 0x1, R28 ;  /* 0x0000000117177824 */ /* 0x000fe200078e021c */
[----:B------:R-:W-:Y:S01]  /*1830*/  BSSY B0, `(.L_x_4074) ;  /* 0x0000029000007945 */ /* 0x000fe20003800000 */
[----:B------:R-:W-:Y:S02]  /*1840*/  IMAD R5, R15, UR7, R16 ;  /* 0x000000070f057c24 */ /* 0x000fe4000f8e0210 */
[----:B------:R-:W-:Y:S01]  /*1850*/  IMAD.WIDE.U32 R12, R14, UR7, R12 ;  /* 0x000000070e0c7c25 */ /* 0x000fe2000f8e000c */
[----:B------:R-:W-:-:S03]  /*1860*/  ISETP.GE.OR P0, PT, R0, R23, P0 ;  /* 0x000000170000720c */ /* 0x000fc60000706670 */
[----:B0-----:R-:W-:Y:S01]  /*1870*/  FADD.FTZ R17, R7, R18 ;  /* 0x0000001207117221 */ /* 0x001fe20000010000 */
[----:B--2---:R-:W-:Y:S01]  /*1880*/  FADD.FTZ R23, R9, R20 ;  /* 0x0000001409177221 */ /* 0x004fe20000010000 */
[----:B---3--:R-:W-:Y:S01]  /*1890*/  FADD.FTZ R22, R11, R22 ;  /* 0x000000160b167221 */ /* 0x008fe20000010000 */
[----:B----4-:R-:W-:Y:S01]  /*18a0*/  FADD.FTZ R24, R21, R24 ;  /* 0x0000001815187221 */ /* 0x010fe20000010000 */
[----:B------:R-:W-:Y:S02]  /*18b0*/  IMAD.IADD R5, R13, 0x1, R5 ;  /* 0x000000010d057824 */ /* 0x000fe400078e0205 */
[----:B------:R-:W-:Y:S01]  /*18c0*/  FADD.FTZ R26, R19, R26 ;  /* 0x0000001a131a7221 */ /* 0x000fe20000010000 */
[----:B------:R-:W-:Y:S06]  /*18d0*/  @P1 BRA `(.L_x_4075) ;  /* 0x0000000000781947 */ /* 0x000fec0003800000 */
[----:B------:R-:W0:Y:S01]  /*18e0*/  LDC.64 R18, c[0x0][0x278] ;  /* 0x00009e00ff127b82 */ /* 0x000e220000000a00 */
[----:B------:R-:W-:Y:S01]  /*18f0*/  IMAD R14, R2, 0x50, RZ ;  /* 0x00000050020e7824 */ /* 0x000fe200078e02ff */
[----:B------:R-:W-:Y:S01]  /*1900*/  ULDC.64 UR10, c[0x0][0x260] ;  /* 0x00009800000a7ab9 */ /* 0x000fe20000000a00 */
[-C--:B------:R-:W-:Y:S02]  /*1910*/  ISETP.GE.AND P1, PT, R10, R3.reuse, PT ;  /* 0x000000030a00720c */ /* 0x080fe40003f26270 */
[-C--:B------:R-:W-:Y:S02]  /*1920*/  ISETP.GE.AND P5, PT, R6, R3.reuse, PT ;  /* 0x000000030600720c */ /* 0x080fe40003fa6270 */
[----:B------:R-:W-:Y:S01]  /*1930*/  SHF.R.S32.HI R15, RZ, 0x1f, R14 ;  /* 0x0000001fff0f7819 */ /* 0x000fe2000001140e */
[----:B------:R-:W1:Y:S01]  /*1940*/  LDC.64 R20, c[0x0][0x280] ;  /* 0x0000a000ff147b82 */ /* 0x000e620000000a00 */
[----:B------:R-:W-:Y:S01]  /*1950*/  ISETP.GE.AND P4, PT, R8, R3, PT ;  /* 0x000000030800720c */ /* 0x000fe20003f86270 */
[----:B0-----:R-:W-:-:S02]  /*1960*/  IMAD R16, R18, UR8, RZ ;  /* 0x0000000812107c24 */ /* 0x001fc4000f8e02ff */
[----:B------:R-:W-:-:S04]  /*1970*/  IMAD.WIDE.U32 R14, R18, UR6, R14 ;  /* 0x00000006120e7c25 */ /* 0x000fc8000f8e000e */
[----:B------:R-:W-:Y:S02]  /*1980*/  IMAD R7, R19, UR6, R16 ;  /* 0x0000000613077c24 */ /* 0x000fe4000f8e0210 */
[----:B-1----:R-:W-:-:S03]  /*1990*/  IMAD R16, R20, UR9, RZ ;  /* 0x0000000914107c24 */ /* 0x002fc6000f8e02ff */
[----:B------:R-:W-:Y:S01]  /*19a0*/  IADD3 R15, R15, R7, RZ ;  /* 0x000000070f0f7210 */ /* 0x000fe20007ffe0ff */
[----:B------:R-:W-:Y:S02]  /*19b0*/  IMAD R9, R21, UR7, R16 ;  /* 0x0000000715097c24 */ /* 0x000fe4000f8e0210 */
[----:B------:R-:W-:-:S03]  /*19c0*/  IMAD.WIDE.U32 R14, R20, UR7, R14 ;  /* 0x00000007140e7c25 */ /* 0x000fc6000f8e000e */
[----:B------:R-:W-:-:S04]  /*19d0*/  IADD3 R7, P2, R54, R14, RZ ;  /* 0x0000000e36077210 */ /* 0x000fc80007f5e0ff */
[----:B------:R-:W-:Y:S02]  /*19e0*/  IADD3.X R14, R55, R15, R9, P2, !PT ;  /* 0x0000000f370e7210 */ /* 0x000fe400017fe409 */
[C---:B------:R-:W-:Y:S02]  /*19f0*/  LEA R10, P6, R7.reuse, UR10, 0x2 ;  /* 0x0000000a070a7c11 */ /* 0x040fe4000f8c10ff */
[----:B------:R-:W-:Y:S02]  /*1a00*/  ISETP.GE.AND P2, PT, R52, R3, PT ;  /* 0x000000033400720c */ /* 0x000fe40003f46270 */
[----:B------:R-:W-:Y:S02]  /*1a10*/  LEA.HI.X R11, R7, UR11, R14, 0x2, P6 ;  /* 0x0000000b070b7c11 */ /* 0x000fe4000b0f140e */
[----:B------:R-:W-:Y:S02]  /*1a20*/  FSEL R3, R17, RZ, !P3 ;  /* 0x000000ff11037208 */ /* 0x000fe40005800000 */
[----:B------:R-:W-:-:S02]  /*1a30*/  FSEL R7, R23, RZ, !P5 ;  /* 0x000000ff17077208 */ /* 0x000fc40006800000 */
[----:B------:R-:W-:Y:S01]  /*1a40*/  FSEL R9, R22, RZ, !P4 ;  /* 0x000000ff16097208 */ /* 0x000fe20006000000 */
[----:B------:R0:W-:Y:S01]  /*1a50*/  STG.E desc[UR4][R10.64], R3 ;  /* 0x000000030a007986 */ /* 0x0001e2000c101904 */
[----:B------:R-:W-:Y:S02]  /*1a60*/  FSEL R15, R24, RZ, !P2 ;  /* 0x000000ff180f7208 */ /* 0x000fe40005000000 */
[----:B------:R-:W-:Y:S01]  /*1a70*/  FSEL R17, R26, RZ, !P1 ;  /* 0x000000ff1a117208 */ /* 0x000fe20004800000 */
[----:B------:R0:W-:Y:S04]  /*1a80*/  STG.E desc[UR4][R10.64+0x40], R7 ;  /* 0x000040070a007986 */ /* 0x0001e8000c101904 */
[----:B------:R0:W-:Y:S04]  /*1a90*/  STG.E desc[UR4][R10.64+0x80], R9 ;  /* 0x000080090a007986 */ /* 0x0001e8000c101904 */
[----:B------:R0:W-:Y:S04]  /*1aa0*/  STG.E desc[UR4][R10.64+0xc0], R15 ;  /* 0x0000c00f0a007986 */ /* 0x0001e8000c101904 */
[----:B------:R0:W-:Y:S02]  /*1ab0*/  STG.E desc[UR4][R10.64+0x100], R17 ;  /* 0x000100110a007986 */ /* 0x0001e4000c101904 */
.L_x_4075:
[----:B------:R-:W-:Y:S05]  /*1ac0*/  BSYNC B0 ;  /* 0x0000000000007941 */ /* 0x000fea0003800000 */
.L_x_4074:
[----:B------:R-:W-:Y:S04]  /*1ad0*/  BSSY B0, `(.L_x_4076) ;  /* 0x0000017000007945 */ /* 0x000fe80003800000 */
[----:B------:R-:W-:Y:S05]  /*1ae0*/  @P0 BRA `(.L_x_4077) ;  /* 0x0000000000540947 */ /* 0x000fea0003800000 */
[----:B0-----:R-:W0:Y:S01]  /*1af0*/  LDC.64 R10, c[0x0][0x2a8] ;  /* 0x0000aa00ff0a7b82 */ /* 0x001e220000000a00 */
[----:B------:R-:W-:Y:S01]  /*1b00*/  IMAD R3, R2, 0x50, RZ ;  /* 0x0000005002037824 */ /* 0x000fe200078e02ff */
[----:B------:R-:W-:Y:S01]  /*1b10*/  SHF.R.S32.HI R16, RZ, 0x1f, R0 ;  /* 0x0000001fff107819 */ /* 0x000fe20000011400 */
[----:B------:R-:W-:-:S03]  /*1b20*/  ULDC.64 UR10, c[0x0][0x2a0] ;  /* 0x0000a800000a7ab9 */ /* 0x000fc60000000a00 */
[C---:B------:R-:W-:Y:S02]  /*1b30*/  IADD3 R6, P0, R3.reuse, R0, RZ ;  /* 0x0000000003067210 */ /* 0x040fe40007f1e0ff */
[----:B------:R-:W1:Y:S02]  /*1b40*/  LDC.64 R14, c[0x0][0x2b0] ;  /* 0x0000ac00ff0e7b82 */ /* 0x000e640000000a00 */
[----:B------:R-:W-:Y:S02]  /*1b50*/  LEA.HI.X.SX32 R7, R3, R16, 0x1, P0 ;  /* 0x0000001003077211 */ /* 0x000fe400000f0eff */
[----:B-----5:R-:W-:Y:S01]  /*1b60*/  FSETP.NEU.FTZ.AND P0, PT, R4, -INF , PT ;  /* 0xff8000000400780b */ /* 0x020fe20003f1d000 */
[C---:B0-----:R-:W-:Y:S02]  /*1b70*/  IMAD R8, R10.reuse, UR8, RZ ;  /* 0x000000080a087c24 */ /* 0x041fe4000f8e02ff */
[----:B------:R-:W-:-:S04]  /*1b80*/  IMAD.WIDE.U32 R6, R10, UR6, R6 ;  /* 0x000000060a067c25 */ /* 0x000fc8000f8e0006 */
[----:B------:R-:W-:Y:S02]  /*1b90*/  IMAD R3, R11, UR6, R8 ;  /* 0x000000060b037c24 */ /* 0x000fe4000f8e0208 */
[----:B-1----:R-:W-:Y:S02]  /*1ba0*/  IMAD R8, R14, UR9, RZ ;  /* 0x000000090e087c24 */ /* 0x002fe4000f8e02ff */
[----:B------:R-:W-:Y:S02]  /*1bb0*/  IMAD.IADD R7, R7, 0x1, R3 ;  /* 0x0000000107077824 */ /* 0x000fe400078e0203 */
[----:B------:R-:W-:Y:S01]  /*1bc0*/  FMUL.FTZ R3, R4, 1.4426950216293334961 ;  /* 0x3fb8aa3b04037820 */ /* 0x000fe20000410000 */
[----:B------:R-:W-:Y:S02]  /*1bd0*/  IMAD R9, R15, UR7, R8 ;  /* 0x000000070f097c24 */ /* 0x000fe4000f8e0208 */
[----:B------:R-:W-:Y:S02]  /*1be0*/  IMAD.WIDE.U32 R6, R14, UR7, R6 ;  /* 0x000000070e067c25 */ /* 0x000fe4000f8e0006 */
[----:B------:R-:W-:-:S03]  /*1bf0*/  FSEL R3, R3, RZ, P0 ;  /* 0x000000ff03037208 */ /* 0x000fc60000000000 */
[----:B------:R-:W-:Y:S02]  /*1c00*/  IADD3 R7, R7, R9, RZ ;  /* 0x0000000907077210 */ /* 0x000fe40007ffe0ff */
[----:B------:R-:W-:-:S04]  /*1c10*/  LEA R8, P1, R6, UR10, 0x2 ;  /* 0x0000000a06087c11 */ /* 0x000fc8000f8210ff */
[----:B------:R-:W-:-:S05]  /*1c20*/  LEA.HI.X R9, R6, UR11, R7, 0x2, P1 ;  /* 0x0000000b06097c11 */ /* 0x000fca00088f1407 */
[----:B------:R1:W-:Y:S04]  /*1c30*/  STG.E desc[UR4][R8.64], R3 ;  /* 0x0000000308007986 */ /* 0x0003e8000c101904 */
.L_x_4077:
[----:B------:R-:W-:Y:S05]  /*1c40*/  BSYNC B0 ;  /* 0x0000000000007941 */ /* 0x000fea0003800000 */
.L_x_4076:
[----:B------:R-:W-:Y:S01]  /*1c50*/  ULDC.64 UR12, c[0x0][0x2e8] ;  /* 0x0000ba00000c7ab9 */ /* 0x000fe20000000a00 */
[----:B------:R-:W-:Y:S01]  /*1c60*/  ULDC.64 UR10, c[0x0][0x2b8] ;  /* 0x0000ae00000a7ab9 */ /* 0x000fe20000000a00 */
[----:B------:R-:W-:Y:S02]  /*1c70*/  ISETP.NE.U32.AND P0, PT, RZ, UR12, PT ;  /* 0x0000000cff007c0c */ /* 0x000fe4000bf05070 */
[C---:B-----5:R-:W-:Y:S02]  /*1c80*/  LEA R4, P1, R12.reuse, UR10, 0x2 ;  /* 0x0000000a0c047c11 */ /* 0x060fe4000f8210ff */
[----:B------:R-:W-:Y:S02]  /*1c90*/  ISETP.NE.AND.EX P0, PT, RZ, UR13, PT, P0 ;  /* 0x0000000dff007c0c */ /* 0x000fe4000bf05300 */
[----:B------:R-:W-:Y:S02]  /*1ca0*/  LEA.HI.X R5, R12, UR11, R5, 0x2, P1 ;  /* 0x0000000b0c057c11 */ /* 0x000fe400088f1405 */
[----:B------:R-:W-:-:S03]  /*1cb0*/  ISETP.NE.OR P0, PT, R0, RZ, !P0 ;  /* 0x000000ff0000720c */ /* 0x000fc60004705670 */
[----:B------:R2:W-:Y:S04]  /*1cc0*/  STG.E.128 desc[UR4][R4.64], RZ ;  /* 0x000000ff04007986 */ /* 0x0005e8000c101d04 */
        /* <DEDUP_REMOVED lines=8> */
[----:B------:R2:W-:Y:S01]  /*1d50*/  STG.E.128 desc[UR4][R4.64+0x9000], RZ ;  /* 0x009000ff04007986 */ /* 0x0005e2000c101d04 */
[----:B------:R-:W-:Y:S05]  /*1d60*/  @P0 EXIT ;  /* 0x000000000000094d */ /* 0x000fea0003800000 */
[----:B01----:R-:W0:Y:S08]  /*1d70*/  LDC R3, c[0x0][0x2e0] ;  /* 0x0000b800ff037b82 */ /* 0x003e300000000800 */
[----:B------:R-:W1:Y:S08]  /*1d80*/  LDC R7, c[0x0][0x220] ;  /* 0x00008800ff077b82 */ /* 0x000e700000000800 */
[----:B--2---:R-:W2:Y:S01]  /*1d90*/  LDC.64 R4, c[0x0][0x2e8] ;  /* 0x0000ba00ff047b82 */ /* 0x004ea20000000a00 */
[----:B0-----:R-:W-:-:S04]  /*1da0*/  IMAD R2, R2, R3, UR7 ;  /* 0x0000000702027e24 */ /* 0x001fc8000f8e0203 */
[----:B-1----:R-:W-:-:S04]  /*1db0*/  IMAD R3, R2, R7, UR6 ;  /* 0x0000000602037e24 */ /* 0x002fc8000f8e0207 */
[----:B--2---:R-:W-:-:S05]  /*1dc0*/  IMAD.WIDE R2, R3, 0x4, R4 ;  /* 0x0000000403027825 */ /* 0x004fca00078e0204 */
[----:B------:R-:W-:Y:S01]  /*1dd0*/  STG.E desc[UR4][R2.64], RZ ;  /* 0x000000ff02007986 */ /* 0x000fe2000c101904 */
[----:B------:R-:W-:Y:S05]  /*1de0*/  EXIT ;  /* 0x000000000000794d */ /* 0x000fea0003800000 */
.L_x_4078:
        /* <DEDUP_REMOVED lines=9> */
.L_x_7318:


//--------------------- .text._ZN7cutlass13device_kernelIN5flash11enable_sm90INS1_16FlashAttnBwdSm90INS1_25CollectiveMainloopBwdSm90ILi2ELi2ELi2EN4cute5tupleIJNS5_1CILi1EEES8_S8_EEENS6_IJNS7_ILi80EEENS7_ILi128EEESB_EEENS_10bfloat16_tEfNS_4arch4Sm90ELb0ELb0ELb0ELb1ELb0ELb1ELb0ELb1ELi2ELi1ELi2ELi1ELb0EEENS1_21CollectiveEpilogueBwdISC_SD_SF_Li256ELb1ELb0ELi1EEENS1_19SingleTileSchedulerILb1ELb0ELb0ELi128EEEEEEEEEvNT_6ParamsE --------------------------
	.section	.text._ZN7cutlass13device_kernelIN5flash11enable_sm90INS1_16FlashAttnBwdSm90INS1_25CollectiveMainloopBwdSm90ILi2ELi2ELi2EN4cute5tupleIJNS5_1CILi1EEES8_S8_EEENS6_IJNS7_ILi80EEENS7_ILi128EEESB_EEENS_10bfloat16_tEfNS_4arch4Sm90ELb0ELb0ELb0ELb1ELb0ELb1ELb0ELb1ELi2ELi1ELi2ELi1ELb0EEENS1_21CollectiveEpilogueBwdISC_SD_SF_Li256ELb1ELb0ELi1EEENS1_19SingleTileSchedulerILb1ELb0ELb0ELi128EEEEEEEEEvNT_6ParamsE,"ax",@progbits
	.align	128
.text._ZN7cutlass13device_kernelIN5flash11enable_sm90INS1_16FlashAttnBwdSm90INS1_25CollectiveMainloopBwdSm90ILi2ELi2ELi2EN4cute5tupleIJNS5_1CILi1EEES8_S8_EEENS6_IJNS7_ILi80EEENS7_ILi128EEESB_EEENS_10bfloat16_tEfNS_4arch4Sm90ELb0ELb0ELb0ELb1ELb0ELb1ELb0ELb1ELi2ELi1ELi2ELi1ELb0EEENS1_21CollectiveEpilogueBwdISC_SD_SF_Li256ELb1ELb0ELi1EEENS1_19SingleTileSchedulerILb1ELb0ELb0ELi128EEEEEEEEEvNT_6ParamsE:
        .type           _ZN7cutlass13device_kernelIN5flash11enable_sm90INS1_16FlashAttnBwdSm90INS1_25CollectiveMainloopBwdSm90ILi2ELi2ELi2EN4cute5tupleIJNS5_1CILi1EEES8_S8_EEENS6_IJNS7_ILi80EEENS7_ILi128EEESB_EEENS_10bfloat16_tEfNS_4arch4Sm90ELb0ELb0ELb0ELb1ELb0ELb1ELb0ELb1ELi2ELi1ELi2ELi1ELb0EEENS1_21CollectiveEpilogueBwdISC_SD_SF_Li256ELb1ELb0ELi1EEENS1_19SingleTileSchedulerILb1ELb0ELb0ELi128EEEEEEEEEvNT_6ParamsE,@function
        .size           _ZN7cutlass13device_kernelIN5flash11enable_sm90INS1_16FlashAttnBwdSm90INS1_25CollectiveMainloopBwdSm90ILi2ELi2ELi2EN4cute5tupleIJNS5_1CILi1EEES8_S8_EEENS6_IJNS7_ILi80EEENS7_ILi128EEESB_EEENS_10bfloat16_tEfNS_4arch4Sm90ELb0ELb0ELb0ELb1ELb0ELb1ELb0ELb1ELi2ELi1ELi2ELi1ELb0EEENS1_21CollectiveEpilogueBwdISC_SD_SF_Li256ELb1ELb0ELi1EEENS1_19SingleTileSchedulerILb1ELb0ELb0ELi128EEEEEEEEEvNT_6ParamsE,(.L_x_7319 - _ZN7cutlass13device_kernelIN5flash11enable_sm90INS1_16FlashAttnBwdSm90INS1_25CollectiveMainloopBwdSm90ILi2ELi2ELi2EN4cute5tupleIJNS5_1CILi1EEES8_S8_EEENS6_IJNS7_ILi80EEENS7_ILi128EEESB_EEENS_10bfloat16_tEfNS_4arch4Sm90ELb0ELb0ELb0ELb1ELb0ELb1ELb0ELb1ELi2ELi1ELi2ELi1ELb0EEENS1_21CollectiveEpilogueBwdISC_SD_SF_Li256ELb1ELb0ELi1EEENS1_19SingleTileSchedulerILb1ELb0ELb0ELi128EEEEEEEEEvNT_6ParamsE)
        .other          _ZN7cutlass13device_kernelIN5flash11enable_sm90INS1_16FlashAttnBwdSm90INS1_25CollectiveMainloopBwdSm90ILi2ELi2ELi2EN4cute5tupleIJNS5_1CILi1EEES8_S8_EEENS6_IJNS7_ILi80EEENS7_ILi128EEESB_EEENS_10bfloat16_tEfNS_4arch4Sm90ELb0ELb0ELb0ELb1ELb0ELb1ELb0ELb1ELi2ELi1ELi2ELi1ELb0EEENS1_21CollectiveEpilogueBwdISC_SD_SF_Li256ELb1ELb0ELi1EEENS1_19SingleTileSchedulerILb1ELb0ELb0ELi128EEEEEEEEEvNT_6ParamsE,@"STO_CUDA_ENTRY STV_DEFAULT"
_ZN7cutlass13device_kernelIN5flash11enable_sm90INS1_16FlashAttnBwdSm90INS1_25CollectiveMainloopBwdSm90ILi2ELi2ELi2EN4cute5tupleIJNS5_1CILi1EEES8_S8_EEENS6_IJNS7_ILi80EEENS7_ILi128EEESB_EEENS_10bfloat16_tEfNS_4arch4Sm90ELb0ELb0ELb0ELb1ELb0ELb1ELb0ELb1ELi2ELi1ELi2ELi1ELb0EEENS1_21CollectiveEpilogueBwdISC_SD_SF_Li256ELb1ELb0ELi1EEENS1_19SingleTileSchedulerILb1ELb0ELb0ELi128EEEEEEEEEvNT_6ParamsE:
        /* <DEDUP_REMOVED lines=23> */
.L_x_4080:
[----:B------:R-:W-:Y:S05]  /*0170*/  BSYNC B0 ;  /* 0x0000000000007941 */ /* 0x000fea0003800000 */
.L_x_4079:
        /* <DEDUP_REMOVED lines=34> */
.L_x_4081:
        /* <DEDUP_REMOVED lines=22> */
.L_x_4082:
        /* <DEDUP_REMOVED lines=9> */
.L_x_4085:
        /* <DEDUP_REMOVED lines=20> */
.L_x_4086:
        /* <DEDUP_REMOVED lines=10> */
.L_x_4088:
[----:B------:R-:W2:Y:S02]  /*0770*/  LDC R0, c[0x0][0x8bc] ;  /* 0x00022f00ff007b82 */ /* 0x000ea40000000800 */
.L_x_4087:
[----:B------:R-:W3:Y:S02]  /*0780*/  S2R R17, SR_CTAID.X ;  /* 0x0000000000117919 */ /* 0x000ee40000002500 */
[----:B---3--:R-:W-:-:S05]  /*0790*/  IMAD.SHL.U32 R17, R17, 0x80, RZ ;  /* 0x0000008011117824 */ /* 0x008fca00078e00ff */
[----:B--2--5:R-:W-:-:S04]  /*07a0*/  ISETP.GE.AND P0, PT, R17, R0, PT ;  /* 0x000000001100720c */ /* 0x024fc80003f06270 */
[----:B------:R-:W-:-:S04]  /*07b0*/  SEL R4, R7, 0xffffffff, !P0 ;  /* 0xffffffff07047807 */ /* 0x000fc80004000000 */
[----:B------:R-:W-:Y:S01]  /*07c0*/  ISETP.GE.AND P0, PT, R4, RZ, PT ;  /* 0x000000ff0400720c */ /* 0x000fe20003f06270 */
[----:B------:R2:W-:-:S12]  /*07d0*/  STL [R1+0x1c], R4 ;  /* 0x00001c0401007387 */ /* 0x0005d80000100800 */
[----:B--2---:R-:W-:Y:S05]  /*07e0*/  @!P0 BRA `(.L_x_4089) ;  /* 0x000000c800a48947 */ /* 0x004fea0003800000 */
        /* <DEDUP_REMOVED lines=10> */
.L_x_4090:
        /* <DEDUP_REMOVED lines=10> */
.L_x_4091:
        /* <DEDUP_REMOVED lines=8> */
.L_x_4092:
        /* <DEDUP_REMOVED lines=9> */
.L_x_4093:
        /* <DEDUP_REMOVED lines=70> */
[----:B------:R-:W-:-:S03]  /*0ea0*/  ULDC UR36, c[0x0][0x744] ;  /* 0x0001d10000247ab9 */ /* 0x000fc60000000800 */
        /* <DEDUP_REMOVED lines=18> */
.L_x_4096:
        /* <DEDUP_REMOVED lines=15> */
.L_x_4095:
[----:B-1----:R-:W1:Y:S01]  /*10c0*/  S2R R3, SR_CgaCtaId ;  /* 0x0000000000037919 */ /* 0x002e620000008800 */
        /* <DEDUP_REMOVED lines=22> */
.L_x_4098:
        /* <DEDUP_REMOVED lines=15> */
.L_x_4097:
        /* <DEDUP_REMOVED lines=8> */
.L_x_4234:
[----:B------:R-:W-:Y:S01]  /*13a0*/  SHF.L.U32 R12, RZ, 0x1f, RZ ;  /* 0x0000001fff0c7819 */ /* 0x000fe200000006ff */
[----:B------:R-:W-:Y:S01]  /*13b0*/  VIADD R18, R18, 0x4f ;  /* 0x0000004f12127836 */ /* 0x000fe20000000000 */
[----:B------:R-:W-:Y:S01]  /*13c0*/  LOP3.LUT R5, R2, 0xffffff80, RZ, 0xc0, !PT ;  /* 0xffffff8002057812 */ /* 0x000fe200078ec0ff */
[----:B------:R-:W-:Y:S01]  /*13d0*/  IMAD.IADD R16, R16, 0x1, -R17 ;  /* 0x0000000110107824 */ /* 0x000fe200078e0a11 */
[----:B------:R-:W3:Y:S01]  /*13e0*/  SYNCS.PHASECHK.TRANS64.TRYWAIT P0, [R19+URZ+0x38800], R12 ;  /* 0x0388000c130075a7 */ /* 0x000ee2000800017f */
[CC--:B------:R-:W-:Y:S01]  /*13f0*/  LEA.HI R2, R3.reuse, R0.reuse, RZ, 0x5 ;  /* 0x0000000003027211 */ /* 0x0c0fe200078f28ff */
[----:B------:R-:W-:Y:S01]  /*1400*/  IMAD.HI R18, R18, 0x66666667, RZ ;  /* 0x6666666712127827 */ /* 0x000fe200078e02ff */
[CC--:B------:R-:W-:Y:S02]  /*1410*/  LEA.HI R8, R3.reuse, R0.reuse, RZ, 0x3 ;  /* 0x0000000003087211 */ /* 0x0c0fe400078f18ff */
[----:B------:R-:W-:Y:S01]  /*1420*/  LEA.HI R10, R3, R0, RZ, 0x4 ;  /* 0x00000000030a7211 */ /* 0x000fe200078f20ff */
[C---:B------:R-:W-:Y:S01]  /*1430*/  IMAD.SHL.U32 R3, R0.reuse, 0x40, RZ ;  /* 0x0000004000037824 */ /* 0x040fe200078e00ff */
[----:B------:R-:W-:Y:S01]  /*1440*/  SHF.R.S32.HI R6, RZ, 0x5, R2 ;  /* 0x00000005ff067819 */ /* 0x000fe20000011402 */
[----:B------:R-:W-:Y:S01]  /*1450*/  IMAD.IADD R5, R0, 0x1, -R5 ;  /* 0x0000000100057824 */ /* 0x000fe200078e0a05 */
[----:B--2---:R-:W-:-:S02]  /*1460*/  LEA.HI R2, R14, R14, RZ, 0x1 ;  /* 0x0000000e0e027211 */ /* 0x004fc400078f08ff */
[----:B------:R-:W-:Y:S01]  /*1470*/  LOP3.LUT R4, R3, 0x1c0, RZ, 0xc0, !PT ;  /* 0x000001c003047812 */ /* 0x000fe200078ec0ff */
[----:B------:R-:W-:Y:S01]  /*1480*/  IMAD.SHL.U32 R9, R6, 0x10, RZ ;  /* 0x0000001006097824 */ /* 0x000fe200078e00ff */
[----:B------:R-:W-:Y:S02]  /*1490*/  LOP3.LUT R3, R2, 0xfffffffe, RZ, 0xc0, !PT ;  /* 0xfffffffe02037812 */ /* 0x000fe400078ec0ff */
[----:B------:R-:W-:Y:S02]  /*14a0*/  SHF.R.U32.HI R7, RZ, 0x1f, R18 ;  /* 0x0000001fff077819 */ /* 0x000fe40000011612 */
[----:B------:R-:W-:Y:S01]  /*14b0*/  SHF.R.S32.HI R0, RZ, 0x1f, R5 ;  /* 0x0000001fff007819 */ /* 0x000fe20000011405 */
[----:B------:R-:W-:Y:S01]  /*14c0*/  IMAD.IADD R2, R14, 0x1, -R3 ;  /* 0x000000010e027824 */ /* 0x000fe200078e0a03 */
[----:B------:R-:W-:Y:S02]  /*14d0*/  LEA.HI.SX32 R3, R18, R7, 0x1b ;  /* 0x0000000712037211 */ /* 0x000fe400078fdaff */
[----:B------:R-:W-:-:S02]  /*14e0*/  SHF.R.S32.HI R11, RZ, 0x4, R10 ;  /* 0x00000004ff0b7819 */ /* 0x000fc4000001140a */
[----:B------:R2:W-:Y:S01]  /*14f0*/  STL [R1+0x4], R2 ;  /* 0x0000040201007387 */ /* 0x0005e20000100800 */
[----:B------:R-:W-:Y:S02]  /*1500*/  LOP3.LUT R9, R4, 0x30, R9, 0xf8, !PT ;  /* 0x0000003004097812 */ /* 0x000fe400078ef809 */
[----:B------:R-:W-:Y:S01]  /*1510*/  LEA.HI R10, R10, R11, RZ, 0x1 ;  /* 0x0000000b0a0a7211 */ /* 0x000fe200078f08ff */
[----:B------:R4:W-:Y:S01]  /*1520*/  STL [R1+0x10], R3 ;  /* 0x0000100301007387 */ /* 0x0009e20000100800 */
[----:B------:R-:W-:Y:S02]  /*1530*/  LEA.HI R6, R13, R13, RZ, 0x1 ;  /* 0x0000000d0d067211 */ /* 0x000fe400078f08ff */
[----:B------:R-:W-:Y:S02]  /*1540*/  LOP3.LUT R10, R10, 0x7ffffe, RZ, 0xc0, !PT ;  /* 0x007ffffe0a0a7812 */ /* 0x000fe400078ec0ff */
[----:B------:R-:W-:Y:S02]  /*1550*/  LOP3.LUT R9, R9, 0x8, R8, 0xf8, !PT ;  /* 0x0000000809097812 */ /* 0x000fe400078ef808 */
[CC--:B--2---:R-:W-:Y:S01]  /*1560*/  LEA.HI R2, R0.reuse, R5.reuse, RZ, 0x5 ;  /* 0x0000000500027211 */ /* 0x0c4fe200078f28ff */
[----:B------:R-:W-:Y:S01]  /*1570*/  IMAD.IADD R11, R11, 0x1, -R10 ;  /* 0x000000010b0b7824 */ /* 0x000fe200078e0a0a */
[----:B------:R-:W-:-:S02]  /*1580*/  LEA.HI R0, R0, R5, RZ, 0x2 ;  /* 0x0000000500007211 */ /* 0x000fc400078f10ff */
[----:B------:R-:W-:Y:S02]  /*1590*/  SHF.R.S32.HI R7, RZ, 0x5, R2 ;  /* 0x00000005ff077819 */ /* 0x000fe40000011402 */
[--C-:B----4-:R-:W-:Y:S02]  /*15a0*/  SHF.R.S32.HI R3, RZ, 0x2, R0.reuse ;  /* 0x00000002ff037819 */ /* 0x110fe40000011400 */
[----:B------:R-:W-:Y:S01]  /*15b0*/  SHF.R.S32.HI R2, RZ, 0x1f, R0 ;  /* 0x0000001fff027819 */ /* 0x000fe20000011400 */
[----:B------:R-:W-:Y:S01]  /*15c0*/  IMAD R7, R7, -0x10, R16 ;  /* 0xfffffff007077824 */ /* 0x000fe200078e0210 */
[----:B------:R-:W-:Y:S02]  /*15d0*/  SHF.R.U32.HI R8, RZ, 0x3, R4 ;  /* 0x00000003ff087819 */ /* 0x000fe40000011604 */
[----:B------:R-:W-:Y:S02]  /*15e0*/  LEA.HI R2, R2, R3, RZ, 0x3 ;  /* 0x0000000302027211 */ /* 0x000fe400078f18ff */
[----:B------:R-:W-:-:S02]  /*15f0*/  LOP3.LUT R6, R6, 0xfffffffe, RZ, 0xc0, !PT ;  /* 0xfffffffe06067812 */ /* 0x000fc400078ec0ff */
[----:B------:R-:W-:Y:S01]  /*1600*/  LOP3.LUT R4, R2, 0xfffffff8, RZ, 0xc0, !PT ;  /* 0xfffffff802047812 */ /* 0x000fe200078ec0ff */
[----:B------:R-:W-:Y:S01]  /*1610*/  IMAD R2, R13, 0x1400, RZ ;  /* 0x000014000d027824 */ /* 0x000fe200078e02ff */
[----:B------:R-:W-:Y:S01]  /*1620*/  LOP3.LUT R8, R9, R8, RZ, 0x3c, !PT ;  /* 0x0000000809087212 */ /* 0x000fe200078e3cff */
[----:B------:R-:W-:Y:S01]  /*1630*/  IMAD.IADD R6, R13, 0x1, -R6 ;  /* 0x000000010d067824 */ /* 0x000fe200078e0a06 */
[----:B------:R-:W-:Y:S01]  /*1640*/  IADD3 R7, R7, R4, -R3 ;  /* 0x0000000407077210 */ /* 0x000fe20007ffe803 */
[----:B------:R-:W-:Y:S01]  /*1650*/  IMAD R11, R11, 0x200, R2 ;  /* 0x000002000b0b7824 */ /* 0x000fe200078e0202 */
[----:B------:R-:W-:Y:S01]  /*1660*/  LOP3.LUT R0, R0, 0x7ffffffc, RZ, 0xc0, !PT ;  /* 0x7ffffffc00007812 */ /* 0x000fe200078ec0ff */
[----:B---3--:R-:W-:Y:S06]  /*1670*/  @P0 BRA `(.L_x_4100) ;  /* 0x0000000000080947 */ /* 0x008fec0003800000 */
[----:B------:R-:W2:Y:S02]  /*1680*/  SYNCS.PHASECHK.TRANS64.TRYWAIT P0, [R19+URZ+0x38800], R12 ;  /* 0x0388000c130075a7 */ /* 0x000ea4000800017f */
[----:B--2---:R-:W-:Y:S05]  /*1690*/  @!P0 BRA `(.L_x_4101) ;  /* 0x000000bc001c8947 */ /* 0x004fea0003800000 */
.L_x_4100:
[----:B--2---:R-:W2:Y:S01]  /*16a0*/  LDL.LU R3, [R1+0x8] ;  /* 0x0000080001037983 */ /* 0x004ea20000300800 */
[C---:B------:R-:W-:Y:S01]  /*16b0*/  IMAD.IADD R0, R5.reuse, 0x1, -R0 ;  /* 0x0000000105007824 */ /* 0x040fe200078e0a00 */
[----:B------:R-:W-:Y:S01]  /*16c0*/  CS2R R234, SRZ ;  /* 0x0000000000ea7805 */ /* 0x000fe2000001ff00 */
[----:B------:R-:W-:Y:S01]  /*16d0*/  IMAD R2, R5, 0x4, R2 ;  /* 0x0000000405027824 */ /* 0x000fe200078e0202 */
[----:B------:R-:W3:Y:S01]  /*16e0*/  S2R R9, SR_CgaCtaId ;  /* 0x0000000000097919 */ /* 0x000ee20000008800 */
[----:B------:R-:W-:Y:S01]  /*16f0*/  IMAD.IADD R5, R8, 0x1, R11 ;  /* 0x0000000108057824 */ /* 0x000fe200078e020b */
[----:B------:R-:W-:Y:S01]  /*1700*/  CS2R R86, SRZ ;  /* 0x0000000000567805 */ /* 0x000fe2000001ff00 */
[----:B------:R-:W-:Y:S01]  /*1710*/  IMAD R4, R6, -0x40, R7 ;  /* 0xffffffc006047824 */ /* 0x000fe200078e0207 */
[----:B------:R2:W-:Y:S01]  /*1720*/  STL [R1+0x18], R0 ;  /* 0x0000180001007387 */ /* 0x0005e20000100800 */
[----:B------:R-:W-:Y:S02]  /*1730*/  CS2R R84, SRZ ;  /* 0x0000000000547805 */ /* 0x000fe4000001ff00 */
[----:B------:R-:W-:-:S02]  /*1740*/  CS2R R82, SRZ ;  /* 0x0000000000527805 */ /* 0x000fc4000001ff00 */
[----:B------:R-:W-:Y:S01]  /*1750*/  CS2R R80, SRZ ;  /* 0x0000000000507805 */ /* 0x000fe2000001ff00 */
[----:B------:R-:W-:Y:S01]  /*1760*/  STL [R1+0x14], R5 ;  /* 0x0000140501007387 */ /* 0x000fe20000100800 */
        /* <DEDUP_REMOVED lines=60> */
[----:B--2---:R-:W-:Y:S02]  /*1b30*/  LOP3.LUT R0, R3, 0x1, RZ, 0xfc, !PT ;  /* 0x0000000103007812 */ /* 0x004fe400078efcff */
[----:B------:R-:W-:-:S03]  /*1b40*/  MOV R3, 0x400 ;  /* 0x0000040000037802 */ /* 0x000fc60000000f00 */
[----:B------:R2:W-:Y:S01]  /*1b50*/  STL [R1], R0 ;  /* 0x0000000001007387 */ /* 0x0005e20000100800 */
[----:B---3--:R-:W-:-:S05]  /*1b60*/  LEA R3, R9, R3, 0x18 ;  /* 0x0000000309037211 */ /* 0x008fca00078ec0ff */
[----:B------:R-:W-:Y:S02]  /*1b70*/  IMAD R2, R2, 0x4, R3 ;  /* 0x0000000402027824 */ /* 0x000fe400078e0203 */
[----:B--2---:R-:W-:-:S07]  /*1b80*/  IMAD.MOV.U32 R0, RZ, RZ, RZ ;  /* 0x000000ffff007224 */ /* 0x004fce00078e00ff */
.L_x_4112:
[----:B------:R-:W2:Y:S02]  /*1b90*/  LDL R3, [R1] ;  /* 0x0000000001037983 */ /* 0x000ea40000100800 */
[----:B--2---:R-:W-:-:S13]  /*1ba0*/  ISETP.NE.AND P0, PT, R3, 0x3, PT ;  /* 0x000000030300780c */ /* 0x004fda0003f05270 */
[----:B------:R-:W-:Y:S05]  /*1bb0*/  @!P0 BRA `(.L_x_4102) ;  /* 0x0000000000048947 */ /* 0x000fea0003800000 */
[----:B------:R-:W-:Y:S01]  /*1bc0*/  BPT.TRAP 0x1 ;  /* 0x000000040000795c */ /* 0x000fe20000300000 */
.L_x_4102:
        /* <DEDUP_REMOVED lines=8> */
.L_x_4103:
[----:B---3--:R-:W-:Y:S05]  /*1c50*/  @P1 BRA `(.L_x_4104) ;  /* 0x0000000000081947 */ /* 0x008fea0003800000 */
[----:B------:R-:W3:Y:S02]  /*1c60*/  SYNCS.PHASECHK.TRANS64.TRYWAIT P1, [R3+URZ+0x38810], R154 ;  /* 0x0388109a030075a7 */ /* 0x000ee4000802017f */
[----:B---3--:R-:W-:Y:S05]  /*1c70*/  @!P1 BRA `(.L_x_4105) ;  /* 0x000000b400c49947 */ /* 0x008fea0003800000 */
.L_x_4104:
        /* <DEDUP_REMOVED lines=286> */
.L_x_4106:
[----:B------:R1:W1:Y:S01]  /*2e60*/  SYNCS.PHASECHK.TRANS64.TRYWAIT P1, [R3+URZ+0x38830], R154 ;  /* 0x0388309a030075a7 */ /* 0x000262000802017f */
[----:B------:R-:W-:Y:S05]  /*2e70*/  @!P0 BRA `(.L_x_4107) ;  /* 0x0000000000048947 */ /* 0x000fea0003800000 */
[----:B------:R-:W-:Y:S01]  /*2e80*/  BPT.TRAP 0x1 ;  /* 0x000000040000795c */ /* 0x000fe20000300000 */
.L_x_4107:
[----:B------:R-:W-:-:S05]  /*2e90*/  VIADD R152, R152, 0x24000 ;  /* 0x0002400098987836 */ /* 0x000fca0000000000 */
[----:B------:R-:W-:-:S04]  /*2ea0*/  SHF.R.U32.HI R152, RZ, 0x4, R152 ;  /* 0x00000004ff987819 */ /* 0x000fc80000011698 */
[----:B------:R-:W-:-:S04]  /*2eb0*/  LOP3.LUT R236, R152, 0x3fff, RZ, 0xc0, !PT ;  /* 0x00003fff98ec7812 */ /* 0x000fc800078ec0ff */
[----:B------:R-:W-:Y:S01]  /*2ec0*/  LOP3.LUT R153, R236, 0x10000, RZ, 0xfc, !PT ;  /* 0x00010000ec997812 */ /* 0x000fe200078efcff */
[----:B-1----:R-:W-:Y:S06]  /*2ed0*/  @P1 BRA `(.L_x_4108) ;  /* 0x0000000000081947 */ /* 0x002fec0003800000 */
[----:B------:R-:W1:Y:S02]  /*2ee0*/  SYNCS.PHASECHK.TRANS64.TRYWAIT P1, [R3+URZ+0x38830], R154 ;  /* 0x0388309a030075a7 */ /* 0x000e64000802017f */
[----:B-1----:R-:W-:Y:S05]  /*2ef0*/  @!P1 BRA `(.L_x_4109) ;  /* 0x000000a400389947 */ /* 0x002fea0003800000 */
.L_x_4108:
[----:B------:R-:W-:Y:S01]  /*2f00*/  UIADD3 UR4, UR4, 0x8000, URZ ;  /* 0x0000800004047890 */ /* 0x000fe2000fffe03f */
[----:B------:R-:W-:Y:S01]  /*2f10*/  IMAD R153, R0, 0x500, R153 ;  /* 0x0000050000997824 */ /* 0x000fe200078e0299 */
[----:B------:R-:W-:Y:S01]  /*2f20*/  WARPGROUP.ARRIVE ;  /* 0x00000000000079c5 */ /* 0x000fe20000000000 */
[----:B------:R-:W-:Y:S01]  /*2f30*/  UMOV UR11, 0x40000040 ;  /* 0x40000040000b7882 */ /* 0x000fe20000000000 */
[----:B------:R-:W-:Y:S01]  /*2f40*/  USHF.R.U32.HI UR5, URZ, 0x4, UR4 ;  /* 0x000000043f057899 */ /* 0x000fe20008011604 */
[C---:B------:R-:W-:Y:S01]  /*2f50*/  ISETP.GT.AND P2, PT, R4.reuse, RZ, PT ;  /* 0x000000ff0400720c */ /* 0x040fe20003f44270 */
[----:B------:R-:W-:Y:S01]  /*2f60*/  UMOV UR9, 0x40000040 ;  /* 0x4000004000097882 */ /* 0x000fe20000000000 */
[----:B------:R-:W-:Y:S01]  /*2f70*/  R2UR UR4, R153 ;  /* 0x00000000990472ca */ /* 0x000fe200000e0000 */
[----:B------:R-:W-:Y:S01]  /*2f80*/  ULOP3.LUT UR5, UR5, 0x3fff, URZ, 0xc0, !UPT ;  /* 0x00003fff05057892 */ /* 0x000fe2000f8ec03f */
[----:B------:R-:W-:Y:S01]  /*2f90*/  ISETP.GT.AND P1, PT, R4, 0x8, PT ;  /* 0x000000080400780c */ /* 0x000fe20003f24270 */
[----:B------:R-:W-:Y:S01]  /*2fa0*/  UMOV UR15, 0x40000040 ;  /* 0x40000040000f7882 */ /* 0x000fe20000000000 */
[----:B------:R-:W-:Y:S01]  /*2fb0*/  UMOV UR13, UR9 ;  /* 0x00000009000d7c82 */ /* 0x000fe20008000000 */
[----:B------:R-:W-:Y:S01]  /*2fc0*/  ULOP3.LUT UR6, UR5, 0x10000, URZ, 0xfc, !UPT ;  /* 0x0001000005067892 */ /* 0x000fe2000f8efc3f */
[----:B------:R-:W-:Y:S01]  /*2fd0*/  FSEL R224, R224, -INF , P2 ;  /* 0xff800000e0e07808 */ /* 0x000fe20001000000 */
        /* <DEDUP_REMOVED lines=11> */
[----:B------:R-:W-:Y:S01]  /*3090*/  FSEL R226, R226, -INF , P1 ;  /* 0xff800000e2e27808 */ /* 0x000fe20000800000 */
[----:B------:R-:W-:Y:S01]  /*30a0*/  UMOV UR16, UR8 ;  /* 0x0000000800107c82 */ /* 0x000fe20008000000 */
[----:B------:R-:W-:Y:S01]  /*30b0*/  UIADD3 UR22, UR4, 0x180, URZ ;  /* 0x0000018004167890 */ /* 0x000fe2000fffe03f */
[--C-:B----4-:R-:W-:Y:S01]  /*30c0*/  FFMA.FTZ R224, R224, UR36, -R6.reuse ;  /* 0x00000024e0e07c23 */ /* 0x110fe20008010806 */
[----:B------:R-:W-:Y:S01]  /*30d0*/  UMOV UR20, UR8 ;  /* 0x0000000800147c82 */ /* 0x000fe20008000000 */
[----:B------:R-:W-:Y:S01]  /*30e0*/  UIADD3 UR26, UR4, 0x200, URZ ;  /* 0x00000200041a7890 */ /* 0x000fe2000fffe03f */
[----:B------:R-:W-:Y:S01]  /*30f0*/  FFMA.FTZ R226, R226, UR36, -R6 ;  /* 0x00000024e2e27c23 */ /* 0x000fe20008010806 */
[----:B------:R-:W-:Y:S01]  /*3100*/  UMOV UR24, UR8 ;  /* 0x0000000800187c82 */ /* 0x000fe20008000000 */
[----:B------:R-:W-:Y:S01]  /*3110*/  UMOV UR25, UR9 ;  /* 0x0000000900197c82 */ /* 0x000fe20008000000 */
[----:B------:R-:W-:Y:S01]  /*3120*/  UIADD3 UR10, UR4, 0x2, URZ ;  /* 0x00000002040a7890 */ /* 0x000fe2000fffe03f */
[----:B------:R-:W-:Y:S01]  /*3130*/  FSEL R6, R225, -INF , P2 ;  /* 0xff800000e1067808 */ /* 0x000fe20001000000 */
[----:B------:R-:W-:Y:S01]  /*3140*/  UIADD3 UR5, UR6, 0x2, URZ ;  /* 0x0000000206057890 */ /* 0x000fe2000fffe03f */
[----:B------:R-:W-:Y:S01]  /*3150*/  FSEL R228, R228, -INF , P2 ;  /* 0xff800000e4e47808 */ /* 0x000fe20001000000 */
[----:B------:R-:W-:Y:S01]  /*3160*/  UMOV UR11, 0x40000040 ;  /* 0x40000040000b7882 */ /* 0x000fe20000000000 */
[----:B------:R-:W-:Y:S01]  /*3170*/  UMOV UR9, 0x40000040 ;  /* 0x4000004000097882 */ /* 0x000fe20000000000 */
[----:B------:R-:W-:Y:S01]  /*3180*/  UIADD3 UR7, UR4, 0x182, URZ ;  /* 0x0000018204077890 */ /* 0x000fe2000fffe03f */
[----:B------:R-:W-:Y:S01]  /*3190*/  FSEL R227, R227, -INF , P1 ;  /* 0xff800000e3e37808 */ /* 0x000fe20000800000 */
[--C-:B------:R-:W-:Y:S01]  /*31a0*/  FFMA.FTZ R6, R6, UR36, -R7.reuse ;  /* 0x0000002406067c23 */ /* 0x100fe20008010807 */
[----:B------:R-:W-:Y:S01]  /*31b0*/  UMOV UR8, UR5 ;  /* 0x0000000500087c82 */ /* 0x000fe20008000000 */
[----:B------:R-:W-:Y:S01]  /*31c0*/  UIADD3 UR5, UR4, 0x102, URZ ;  /* 0x0000010204057890 */ /* 0x000fe2000fffe03f */
[----:B--2---:R-:W-:Y:S01]  /*31d0*/  FFMA.FTZ R228, R228, UR36, -R8 ;  /* 0x00000024e4e47c23 */ /* 0x004fe20008010808 */
[----:B------:R-:W-:Y:S01]  /*31e0*/  FFMA.FTZ R225, R227, UR36, -R7 ;  /* 0x00000024e3e17c23 */ /* 0x000fe20008010807 */
[----:B------:R-:W-:Y:S01]  /*31f0*/  FSEL R216, R216, -INF , P2 ;  /* 0xff800000d8d87808 */ /* 0x000fe20001000000 */
[----:B------:R-:W-:Y:S01]  /*3200*/  MUFU.EX2 R7, R6 ;  /* 0x0000000600077308 */ /* 0x000fe20000000800 */
[----:B------:R-:W-:-:S02]  /*3210*/  FSEL R230, R230, -INF , P1 ;  /* 0xff800000e6e67808 */ /* 0x000fc40000800000 */
[----:B------:R-:W-:Y:S01]  /*3220*/  FSEL R229, R229, -INF , P2 ;  /* 0xff800000e5e57808 */ /* 0x000fe20001000000 */
[----:B------:R-:W-:Y:S01]  /*3230*/  FFMA.FTZ R216, R216, UR36, -R10 ;  /* 0x00000024d8d87c23 */ /* 0x000fe2000801080a */
[----:B------:R-:W-:Y:S02]  /*3240*/  WARPGROUP.DEPBAR.LE gsb0, 0x0 ;  /* 0x00008000000079c5 */ /* 0x000fe40000010000 */
[----:B------:R-:W-:Y:S01]  /*3250*/  WARPGROUP.ARRIVE ;  /* 0x00000000000079c5 */ /* 0x000fe20000000000 */
[----:B------:R-:W1:Y:S01]  /*3260*/  MUFU.EX2 R6, R228 ;  /* 0x000000e400067308 */ /* 0x000e620000000800 */
[----:B------:R-:W-:Y:S01]  /*3270*/  FSEL R227, R231, -INF , P1 ;  /* 0xff800000e7e37808 */ /* 0x000fe20000800000 */
[----:B------:R-:W-:Y:S01]  /*3280*/  FFMA.FTZ R8, R230, UR36, -R8 ;  /* 0x00000024e6087c23 */ /* 0x000fe20008010808 */
[----:B------:R-:W-:Y:S01]  /*3290*/  FSEL R218, R218, -INF , P1 ;  /* 0xff800000dada7808 */ /* 0x000fe20000800000 */
[----:B------:R-:W-:Y:S01]  /*32a0*/  FFMA.FTZ R229, R229, UR36, -R9 ;  /* 0x00000024e5e57c23 */ /* 0x000fe20008010809 */
[----:B------:R-:W-:Y:S01]  /*32b0*/  HGMMA.64x16x16.F32.BF16 R176, gdesc[UR12], RZ, !UPT, gsb0 ;  /* 0x002000000cb079f0 */ /* 0x000fe2000c0018ff */
[----:B------:R-:W-:-:S02]  /*32c0*/  UIADD3 UR12, UR4, 0x202, URZ ;  /* 0x00000202040c7890 */ /* 0x000fc4000fffe03f */
[----:B------:R2:W-:Y:S01]  /*32d0*/  MUFU.EX2 R228, R216 ;  /* 0x000000d800e47308 */ /* 0x0005e20000000800 */
[----:B------:R-:W-:Y:S01]  /*32e0*/  FFMA.FTZ R227, R227, UR36, -R9 ;  /* 0x00000024e3e37c23 */ /* 0x000fe20008010809 */
[----:B------:R-:W-:Y:S01]  /*32f0*/  FFMA.FTZ R10, R218, UR36, -R10 ;  /* 0x00000024da0a7c23 */ /* 0x000fe2000801080a */
[----:B------:R-:W-:Y:S02]  /*3300*/  FSEL R222, R222, -INF , P1 ;  /* 0xff800000dede7808 */ /* 0x000fe40000800000 */
[----:B------:R-:W-:Y:S02]  /*3310*/  FSEL R212, R212, -INF , P2 ;  /* 0xff800000d4d47808 */ /* 0x000fe40001000000 */
[----:B------:R-:W-:Y:S01]  /*3320*/  FSEL R211, R211, -INF , P1 ;  /* 0xff800000d3d37808 */ /* 0x000fe20000800000 */
[----:B------:R-:W-:Y:S01]  /*3330*/  MUFU.EX2 R224, R224 ;  /* 0x000000e000e07308 */ /* 0x000fe20000000800 */
[----:B-1----:R1:W-:Y:S07]  /*3340*/  STL [R1+0x8], R6 ;  /* 0x0000080601007387 */ /* 0x0023ee0000100800 */
[----:B------:R-:W-:Y:S01]  /*3350*/  MUFU.EX2 R229, R229 ;  /* 0x000000e500e57308 */ /* 0x000fe20000000800 */
[----:B------:R-:W-:-:S02]  /*3360*/  WARPGROUP.DEPBAR.LE gsb0, 0x0 ;  /* 0x00008000000079c5 */ /* 0x000fc40000010000 */
[----:B------:R-:W-:Y:S01]  /*3370*/  WARPGROUP.ARRIVE ;  /* 0x00000000000079c5 */ /* 0x000fe20000000000 */
[----:B--2---:R-:W-:Y:S01]  /*3380*/  FSEL R216, R217, -INF , P2 ;  /* 0xff800000d9d87808 */ /* 0x004fe20001000000 */
[----:B------:R-:W2:Y:S04]  /*3390*/  LDL R230, [R1+0xc] ;  /* 0x00000c0001e67983 */ /* 0x000ea80000100800 */
[----:B------:R-:W-:Y:S01]  /*33a0*/  HGMMA.64x16x16.F32.BF16 R168, gdesc[UR16], RZ, !UPT, gsb0 ;  /* 0x0020000010a879f0 */ /* 0x000fe2000c0018ff */
[----:B-1----:R-:W-:Y:S01]  /*33b0*/  FSEL R6, R219, -INF , P1 ;  /* 0xff800000db067808 */ /* 0x002fe20000800000 */
[----:B------:R-:W-:Y:S01]  /*33c0*/  FFMA.FTZ R216, R216, UR36, -R11 ;  /* 0x00000024d8d87c23 */ /* 0x000fe2000801080b */
[----:B------:R-:W-:Y:S02]  /*33d0*/  FSEL R9, R221, -INF , P2 ;  /* 0xff800000dd097808 */ /* 0x000fe40001000000 */
[----:B------:R-:W-:Y:S01]  /*33e0*/  FSEL R218, R214, -INF , P1 ;  /* 0xff800000d6da7808 */ /* 0x000fe20000800000 */
[----:B------:R1:W4:Y:S01]  /*33f0*/  MUFU.EX2 R217, R10 ;  /* 0x0000000a00d97308 */ /* 0x0003220000000800 */
[----:B------:R-:W5:Y:S01]  /*3400*/  LDL.LU R231, [R1+0x8] ;  /* 0x0000080001e77983 */ /* 0x000f620000300800 */
[----:B------:R-:W-:-:S02]  /*3410*/  WARPGROUP.DEPBAR.LE gsb0, 0x0 ;  /* 0x00008000000079c5 */ /* 0x000fc40000010000 */
[----:B------:R-:W-:-:S06]  /*3420*/  WARPGROUP.ARRIVE ;  /* 0x00000000000079c5 */ /* 0x000fcc0000000000 */
[----:B------:R-:W-:Y:S03]  /*3430*/  HGMMA.64x16x16.F32.BF16 R160, gdesc[UR20], RZ, !UPT, gsb0 ;  /* 0x0020000014a079f0 */ /* 0x000fe6000c0018ff */
[----:B------:R-:W-:Y:S02]  /*3440*/  WARPGROUP.DEPBAR.LE gsb0, 0x0 ;  /* 0x00008000000079c5 */ /* 0x000fe40000010000 */
[----:B---3--:R-:W-:-:S06]  /*3450*/  WARPGROUP.ARRIVE ;  /* 0x00000000000079c5 */ /* 0x008fcc0000000000 */
[----:B------:R-:W-:Y:S03]  /*3460*/  HGMMA.64x16x16.F32.BF16 R152, gdesc[UR24], RZ, !UPT, gsb0 ;  /* 0x00200000189879f0 */ /* 0x000fe6000c0018ff */
        /* <DEDUP_REMOVED lines=189> */
[----:B------:R-:W-:Y:S01]  /*4040*/  FFMA.FTZ R6, R6, UR36, -R11 ;  /* 0x0000002406067c23 */ /* 0x000fe2000801080b */
[----:B------:R3:W-:Y:S01]  /*4050*/  MUFU.EX2 R219, R8 ;  /* 0x0000000800db7308 */ /* 0x0007e20000000800 */
[----:B------:R-:W-:Y:S01]  /*4060*/  FSEL R11, R223, -INF , P1 ;  /* 0xff800000df0b7808 */ /* 0x000fe20000800000 */
[----:B-1----:R-:W-:Y:S01]  /*4070*/  FFMA.FTZ R10, R222, UR36, -R12 ;  /* 0x00000024de0a7c23 */ /* 0x002fe2000801080c */
[----:B------:R-:W-:Y:S01]  /*4080*/  FFMA.FTZ R9, R9, UR36, -R13 ;  /* 0x0000002409097c23 */ /* 0x000fe2000801080d */
[----:B------:R-:W-:Y:S01]  /*4090*/  FFMA.FTZ R214, R212, UR36, -R16 ;  /* 0x00000024d4d67c23 */ /* 0x000fe20008010810 */
[----:B---3--:R-:W-:Y:S01]  /*40a0*/  FSEL R8, R220, -INF , P2 ;  /* 0xff800000dc087808 */ /* 0x008fe20001000000 */
[----:B------:R-:W-:-:S02]  /*40b0*/  WARPGROUP.DEPBAR.LE gsb0, 0x0 ;  /* 0x00008000000079c5 */ /* 0x000fc40000010000 */
[----:B------:R-:W-:Y:S01]  /*40c0*/  WARPGROUP.ARRIVE ;  /* 0x00000000000079c5 */ /* 0x000fe20000000000 */
[----:B------:R-:W-:Y:S01]  /*40d0*/  FFMA.FTZ R11, R11, UR36, -R13 ;  /* 0x000000240b0b7c23 */ /* 0x000fe2000801080d */
[----:B------:R-:W-:Y:S01]  /*40e0*/  FFMA.FTZ R218, R218, UR36, -R16 ;  /* 0x00000024dada7c23 */ /* 0x000fe20008010810 */
[----:B------:R-:W3:Y:S03]  /*40f0*/  LDL R222, [R1+0x14] ;  /* 0x0000140001de7983 */ /* 0x000ee60000100800 */
[----:B------:R-:W-:Y:S01]  /*4100*/  HGMMA.64x16x16.F32.BF16 R184, gdesc[UR8], R184, gsb0 ;  /* 0x0020000008b879f0 */ /* 0x000fe200080018b8 */
[----:B------:R-:W-:Y:S01]  /*4110*/  FFMA.FTZ R8, R8, UR36, -R12 ;  /* 0x0000002408087c23 */ /* 0x000fe2000801080c */
[----:B------:R-:W-:Y:S02]  /*4120*/  FSEL R12, R208, -INF , P2 ;  /* 0xff800000d00c7808 */ /* 0x000fe40001000000 */
[----:B------:R-:W-:-:S02]  /*4130*/  FSEL R13, R210, -INF , P1 ;  /* 0xff800000d20d7808 */ /* 0x000fc40000800000 */
[----:B------:R-:W-:Y:S02]  /*4140*/  FSEL R16, R213, -INF , P2 ;  /* 0xff800000d5107808 */ /* 0x000fe40001000000 */
[----:B------:R-:W-:Y:S01]  /*4150*/  FSEL R212, R215, -INF , P1 ;  /* 0xff800000d7d47808 */ /* 0x000fe20000800000 */
[--C-:B------:R-:W-:Y:S01]  /*4160*/  FFMA.FTZ R12, R12, UR36, -R14.reuse ;  /* 0x000000240c0c7c23 */ /* 0x100fe2000801080e */
[----:B------:R-:W-:Y:S01]  /*4170*/  FFMA.FTZ R13, R13, UR36, -R14 ;  /* 0x000000240d0d7c23 */ /* 0x000fe2000801080e */
[----:B------:R-:W-:Y:S01]  /*4180*/  FSEL R14, R209, -INF , P2 ;  /* 0xff800000d10e7808 */ /* 0x000fe20001000000 */
[--C-:B------:R-:W-:Y:S01]  /*4190*/  FFMA.FTZ R215, R16, UR36, -R17.reuse ;  /* 0x0000002410d77c23 */ /* 0x100fe20008010811 */
[----:B------:R-:W-:Y:S01]  /*41a0*/  FFMA.FTZ R212, R212, UR36, -R17 ;  /* 0x00000024d4d47c23 */ /* 0x000fe20008010811 */
[----:B------:R-:W-:Y:S02]  /*41b0*/  FSEL R17, R200, -INF , P2 ;  /* 0xff800000c8117808 */ /* 0x000fe40001000000 */
[----:B------:R-:W-:-:S02]  /*41c0*/  FSEL R209, R202, -INF , P1 ;  /* 0xff800000cad17808 */ /* 0x000fc40000800000 */
[----:B------:R-:W-:Y:S01]  /*41d0*/  FSEL R16, R201, -INF , P2 ;  /* 0xff800000c9107808 */ /* 0x000fe20001000000 */
[--C-:B------:R-:W-:Y:S02]  /*41e0*/  FFMA.FTZ R210, R17, UR36, -R18.reuse ;  /* 0x0000002411d27c23 */ /* 0x100fe40008010812 */
[----:B------:R-:W-:Y:S01]  /*41f0*/  FFMA.FTZ R208, R209, UR36, -R18 ;  /* 0x00000024d1d07c23 */ /* 0x000fe20008010812 */
[----:B------:R-:W-:Y:S01]  /*4200*/  FSEL R18, R203, -INF , P1 ;  /* 0xff800000cb127808 */ /* 0x000fe20000800000 */
[--C-:B------:R-:W-:Y:S01]  /*4210*/  FFMA.FTZ R14, R14, UR36, -R15.reuse ;  /* 0x000000240e0e7c23 */ /* 0x100fe2000801080f */
[----:B------:R-:W-:Y:S01]  /*4220*/  FFMA.FTZ R15, R211, UR36, -R15 ;  /* 0x00000024d30f7c23 */ /* 0x000fe2000801080f */
[--C-:B------:R-:W-:Y:S02]  /*4230*/  FFMA.FTZ R209, R16, UR36, -R19.reuse ;  /* 0x0000002410d17c23 */ /* 0x100fe40008010813 */
[----:B------:R-:W-:Y:S01]  /*4240*/  FFMA.FTZ R211, R18, UR36, -R19 ;  /* 0x0000002412d37c23 */ /* 0x000fe20008010813 */
[----:B------:R-:W-:Y:S01]  /*4250*/  FSEL R19, R204, -INF , P2 ;  /* 0xff800000cc137808 */ /* 0x000fe20001000000 */
[----:B------:R1:W-:Y:S01]  /*4260*/  MUFU.EX2 R16, R214 ;  /* 0x000000d600107308 */ /* 0x0003e20000000800 */
[----:B------:R-:W-:Y:S01]  /*4270*/  UIADD3 UR10, UR4, 0x306, URZ ;  /* 0x00000306040a7890 */ /* 0x000fe2000fffe03f */
[----:B------:R-:W-:-:S02]  /*4280*/  FSEL R204, R193, -INF , P2 ;  /* 0xff800000c1cc7808 */ /* 0x000fc40001000000 */
[----:B-1----:R-:W-:Y:S01]  /*4290*/  FFMA.FTZ R214, R19, UR36, -R20 ;  /* 0x0000002413d67c23 */ /* 0x002fe20008010814 */
[----:B------:R-:W-:Y:S01]  /*42a0*/  FSEL R19, R192, -INF , P2 ;  /* 0xff800000c0137808 */ /* 0x000fe20001000000 */
[----:B------:R-:W-:Y:S01]  /*42b0*/  UMOV UR11, 0x40000040 ;  /* 0x40000040000b7882 */ /* 0x000fe20000000000 */
[----:B------:R-:W-:Y:S02]  /*42c0*/  WARPGROUP.DEPBAR.LE gsb0, 0x0 ;  /* 0x00008000000079c5 */ /* 0x000fe40000010000 */
[----:B------:R-:W1:Y:S04]  /*42d0*/  LDS.64 R200, [R237+0x2e380] ;  /* 0x02e38000edc87984 */ /* 0x000e680000000a00 */
[----:B------:R-:W4:Y:S01]  /*42e0*/  LDS.64 R192, [R237+0x2e3a0] ;  /* 0x02e3a000edc07984 */ /* 0x000f220000000a00 */
        /* <DEDUP_REMOVED lines=8> */
[----:B------:R-:W-:-:S05]  /*4370*/  FSEL R213, R206, -INF , P1 ;  /* 0xff800000ced57808 */ /* 0x000fca0000800000 */
[----:B------:R-:W-:Y:S01]  /*4380*/  FFMA.FTZ R213, R213, UR36, -R20 ;  /* 0x00000024d5d57c23 */ /* 0x000fe20008010814 */
[----:B------:R-:W-:Y:S02]  /*4390*/  FSEL R20, R205, -INF , P2 ;  /* 0xff800000cd147808 */ /* 0x000fe40001000000 */
[----:B------:R-:W-:-:S03]  /*43a0*/  FSEL R203, R194, -INF , P1 ;  /* 0xff800000c2cb7808 */ /* 0x000fc60000800000 */
[----:B------:R-:W-:Y:S02]  /*43b0*/  FFMA.FTZ R194, R20, UR36, -R21 ;  /* 0x0000002414c27c23 */ /* 0x000fe40008010815 */
        /* <DEDUP_REMOVED lines=13> */
[--C-:B------:R-:W-:Y:S01]  /*4490*/  FFMA.FTZ R202, R19, UR36, -R22.reuse ;  /* 0x0000002413ca7c23 */ /* 0x100fe20008010816 */
[----:B------:R-:W-:Y:S01]  /*44a0*/  FFMA.FTZ R203, R203, UR36, -R22 ;  /* 0x00000024cbcb7c23 */ /* 0x000fe20008010816 */
[----:B------:R-:W-:Y:S01]  /*44b0*/  FSEL R22, R195, -INF , P1 ;  /* 0xff800000c3167808 */ /* 0x000fe20000800000 */
[----:B------:R-:W-:Y:S01]  /*44c0*/  FFMA.FTZ R204, R204, UR36, -R23 ;  /* 0x00000024cccc7c23 */ /* 0x000fe20008010817 */
[----:B------:R-:W-:-:S03]  /*44d0*/  FSEL R206, R207, -INF , P1 ;  /* 0xff800000cfce7808 */ /* 0x000fc60000800000 */
[----:B------:R-:W-:Y:S01]  /*44e0*/  FFMA.FTZ R207, R22, UR36, -R23 ;  /* 0x0000002416cf7c23 */ /* 0x000fe20008010817 */
[----:B------:R-:W-:Y:S01]  /*44f0*/  FSEL R23, R196, -INF , P2 ;  /* 0xff800000c4177808 */ /* 0x000fe20001000000 */
[----:B------:R-:W-:Y:S02]  /*4500*/  FFMA.FTZ R206, R206, UR36, -R21 ;  /* 0x00000024cece7c23 */ /* 0x000fe40008010815 */
[----:B------:R4:W-:Y:S02]  /*4510*/  MUFU.EX2 R21, R208 ;  /* 0x000000d000157308 */ /* 0x0009e40000000800 */
[----:B----4-:R-:W-:Y:S01]  /*4520*/  FFMA.FTZ R208, R23, UR36, -R232 ;  /* 0x0000002417d07c23 */ /* 0x010fe200080108e8 */
[----:B------:R-:W-:-:S05]  /*4530*/  LOP3.LUT R23, R236, 0x2800000, RZ, 0xfc, !PT ;  /* 0x02800000ec177812 */ /* 0x000fca00078efcff */
[----:B------:R-:W-:Y:S01]  /*4540*/  IMAD R23, R0, 0x500, R23 ;  /* 0x0000050000177824 */ /* 0x000fe200078e0217 */
[----:B------:R-:W-:Y:S01]  /*4550*/  UIADD3 UR4, UR4, 0x486, URZ ;  /* 0x0000048604047890 */ /* 0x000fe2000fffe03f */
[----:B------:R4:W-:Y:S01]  /*4560*/  MUFU.EX2 R18, R215 ;  /* 0x000000d700127308 */ /* 0x0009e20000000800 */
[----:B------:R-:W-:Y:S02]  /*4570*/  FADD.FTZ R220, R191, -R193 ;  /* 0x800000c1bfdc7221 */ /* 0x000fe40000010000 */
[----:B------:R-:W-:-:S05]  /*4580*/  R2UR UR12, R23 ;  /* 0x00000000170c72ca */ /* 0x000fca00000e0000 */
[----:B------:R2:W-:Y:S01]  /*4590*/  MUFU.EX2 R19, R212 ;  /* 0x000000d400137308 */ /* 0x0005e20000000800 */
[----:B----4-:R-:W-:Y:S01]  /*45a0*/  FADD.FTZ R215, R190, -R192 ;  /* 0x800000c0bed77221 */ /* 0x010fe20000010000 */
[----:B------:R-:W-:-:S06]  /*45b0*/  UMOV UR6, UR4 ;  /* 0x0000000400067c82 */ /* 0x000fcc0008000000 */
[----:B------:R4:W-:Y:S01]  /*45c0*/  MUFU.EX2 R22, R209 ;  /* 0x000000d100167308 */ /* 0x0009e20000000800 */
[----:B--2---:R-:W-:Y:S01]  /*45d0*/  FADD.FTZ R212, R187, -R201 ;  /* 0x800000c9bbd47221 */ /* 0x004fe20000010000 */
[----:B------:R-:W-:-:S06]  /*45e0*/  WARPGROUP.DEPBAR.LE gsb0, 0x0 ;  /* 0x00008000000079c5 */ /* 0x000fcc0000010000 */
[----:B------:R2:W-:Y:S01]  /*45f0*/  MUFU.EX2 R23, R211 ;  /* 0x000000d300177308 */ /* 0x0005e20000000800 */
[----:B----4-:R-:W-:Y:S01]  /*4600*/  FADD.FTZ R209, R186, -R200 ;  /* 0x800000c8bad17221 */ /* 0x010fe20000010000 */
[----:B------:R-:W4:Y:S01]  /*4610*/  LDS.64 R190, [R237+0x2e400] ;  /* 0x02e40000edbe7984 */ /* 0x000f220000000a00 */
[----:B------:R-:W-:Y:S01]  /*4620*/  UMOV UR7, 0x40000040 ;  /* 0x4000004000077882 */ /* 0x000fe20000000000 */
[----:B--2---:R-:W-:Y:S02]  /*4630*/  FADD.FTZ R211, R185, -R201 ;  /* 0x800000c9b9d37221 */ /* 0x004fe40000010000 */
[----:B------:R-:W-:Y:S01]  /*4640*/  LDS.64 R200, [R237+0x2e3e0] ;  /* 0x02e3e000edc87984 */ /* 0x000fe20000000a00 */
[----:B------:R-:W-:Y:S01]  /*4650*/  WARPGROUP.ARRIVE ;  /* 0x00000000000079c5 */ /* 0x000fe20000000000 */
[----:B------:R-:W-:Y:S01]  /*4660*/  UMOV UR4, UR8 ;  /* 0x0000000800047c82 */ /* 0x000fe20008000000 */
[----:B------:R-:W-:-:S04]  /*4670*/  UMOV UR5, UR9 ;  /* 0x0000000900057c82 */ /* 0x000fc80008000000 */
[----:B------:R-:W-:Y:S01]  /*4680*/  HGMMA.64x16x16.F32.BF16 R152, gdesc[UR4], R152, gsb0 ;  /* 0x00200000049879f0 */ /* 0x000fe20008001898 */
[----:B------:R-:W-:Y:S01]  /*4690*/  FSEL R195, R198, -INF , P1 ;  /* 0xff800000c6c37808 */ /* 0x000fe20000800000 */
[----:B------:R2:W-:Y:S01]  /*46a0*/  MUFU.EX2 R185, R194 ;  /* 0x000000c200b97308 */ /* 0x0005e20000000800 */
[----:B------:R-:W-:-:S03]  /*46b0*/  FSEL R196, R197, -INF , P2 ;  /* 0xff800000c5c47808 */ /* 0x000fc60001000000 */
[----:B------:R-:W-:Y:S02]  /*46c0*/  FFMA.FTZ R232, R195, UR36, -R232 ;  /* 0x00000024c3e87c23 */ /* 0x000fe400080108e8 */
[----:B------:R-:W-:Y:S01]  /*46d0*/  FFMA.FTZ R205, R196, UR36, -R233 ;  /* 0x00000024c4cd7c23 */ /* 0x000fe200080108e9 */
[----:B------:R-:W-:-:S05]  /*46e0*/  FSEL R198, R199, -INF , P1 ;  /* 0xff800000c7c67808 */ /* 0x000fca0000800000 */
[----:B------:R-:W-:Y:S01]  /*46f0*/  FFMA.FTZ R233, R198, UR36, -R233 ;  /* 0x00000024c6e97c23 */ /* 0x000fe200080108e9 */
[----:B------:R-:W5:Y:S01]  /*4700*/  MUFU.EX2 R6, R6 ;  /* 0x0000000600067308 */ /* 0x000f620000000800 */
[----:B------:R-:W-:Y:S02]  /*4710*/  WARPGROUP.DEPBAR.LE gsb0, 0x0 ;  /* 0x00008000000079c5 */ /* 0x000fe40000010000 */
[----:B------:R-:W4:Y:S04]  /*4720*/  LDS.64 R192, [R237+0x2e420] ;  /* 0x02e42000edc07984 */ /* 0x000f280000000a00 */
[----:B--2---:R-:W2:Y:S04]  /*4730*/  LDS.64 R194, [R237+0x2e460] ;  /* 0x02e46000edc27984 */ /* 0x004ea80000000a00 */
[----:B------:R-:W2:Y:S04]  /*4740*/  LDS.64 R196, [R237+0x2e440] ;  /* 0x02e44000edc47984 */ /* 0x000ea80000000a00 */
[----:B------:R-:W3:Y:S04]  /*4750*/  LDS.64 R198, [R237+0x2e480] ;  /* 0x02e48000edc67984 */ /* 0x000ee80000000a00 */
[----:B------:R-:W3:Y:S01]  /*4760*/  LDS.64 R236, [R237+0x2e4a0] ;  /* 0x02e4a000edec7984 */ /* 0x000ee20000000a00 */
[----:B-1----:R-:W-:Y:S01]  /*4770*/  FADD.FTZ R178, R178, -R188 ;  /* 0x800000bcb2b27221 */ /* 0x002fe20000010000 */
[--C-:B------:R-:W-:Y:S01]  /*4780*/  FADD.FTZ R179, R179, -R189.reuse ;  /* 0x800000bdb3b37221 */ /* 0x100fe20000010000 */
[----:B------:R-:W1:Y:S01]  /*4790*/  MUFU.EX2 R216, R216 ;  /* 0x000000d800d87308 */ /* 0x000e620000000800 */
[----:B------:R-:W-:Y:S01]  /*47a0*/  FMUL.FTZ R211, R7, R211 ;  /* 0x000000d307d37220 */ /* 0x000fe20000410000 */
[----:B------:R-:W-:Y:S01]  /*47b0*/  FMUL.FTZ R178, R217, R178 ;  /* 0x000000b2d9b27220 */ /* 0x000fe20000410000 */
[----:B-----5:R-:W-:Y:S01]  /*47c0*/  FMUL.FTZ R179, R6, R179 ;  /* 0x000000b306b37220 */ /* 0x020fe20000410000 */
[----:B------:R-:W-:Y:S01]  /*47d0*/  FADD.FTZ R177, R177, -R189 ;  /* 0x800000bdb1b17221 */ /* 0x000fe20000010000 */
[----:B----4-:R-:W-:Y:S01]  /*47e0*/  FADD.FTZ R170, R170, -R190 ;  /* 0x800000beaaaa7221 */ /* 0x010fe20000010000 */
[----:B------:R-:W-:-:S02]  /*47f0*/  FADD.FTZ R189, R169, -R191 ;  /* 0x800000bfa9bd7221 */ /* 0x000fc40000010000 */
[----:B------:R4:W-:Y:S01]  /*4800*/  MUFU.EX2 R186, R206 ;  /* 0x000000ce00ba7308 */ /* 0x0009e20000000800 */
[----:B------:R-:W-:-:S07]  /*4810*/  FADD.FTZ R171, R171, -R191 ;  /* 0x800000bfabab7221 */ /* 0x000fce0000010000 */
[----:B------:R-:W5:Y:S01]  /*4820*/  MUFU.EX2 R226, R226 ;  /* 0x000000e200e27308 */ /* 0x000f620000000800 */
[--C-:B------:R-:W-:Y:S01]  /*4830*/  FADD.FTZ R172, R172, -R192.reuse ;  /* 0x800000c0acac7221 */ /* 0x100fe20000010000 */
[----:B------:R-:W-:Y:S01]  /*4840*/  FADD.FTZ R174, R174, -R192 ;  /* 0x800000c0aeae7221 */ /* 0x000fe20000010000 */
[----:B------:R-:W-:Y:S01]  /*4850*/  FMUL.FTZ R192, R224, R210 ;  /* 0x000000d2e0c07220 */ /* 0x000fe20000410000 */
[----:B------:R-:W-:Y:S01]  /*4860*/  F2FP.BF16.F32.PACK_AB R224, R7, R224 ;  /* 0x000000e007e0723e */ /* 0x000fe200000010ff */
[--C-:B--2---:R-:W-:Y:S01]  /*4870*/  FADD.FTZ R164, R164, -R194.reuse ;  /* 0x800000c2a4a47221 */ /* 0x104fe20000010000 */
[----:B------:R-:W-:Y:S01]  /*4880*/  FADD.FTZ R166, R166, -R194 ;  /* 0x800000c2a6a67221 */ /* 0x000fe20000010000 */
[----:B------:R-:W-:Y:S01]  /*4890*/  FMUL.FTZ R194, R231, R214 ;  /* 0x000000d6e7c27220 */ /* 0x000fe20000410000 */
[----:B------:R-:W-:Y:S01]  /*48a0*/  FMUL.FTZ R7, R229, R218 ;  /* 0x000000dae5077220 */ /* 0x000fe20000410000 */
[----:B------:R-:W2:Y:S01]  /*48b0*/  MUFU.EX2 R225, R225 ;  /* 0x000000e100e17308 */ /* 0x000ea20000000800 */
[----:B----4-:R-:W-:Y:S01]  /*48c0*/  FADD.FTZ R206, R176, -R188 ;  /* 0x800000bcb0ce7221 */ /* 0x010fe20000010000 */
[----:B------:R-:W-:Y:S01]  /*48d0*/  FADD.FTZ R188, R168, -R190 ;  /* 0x800000bea8bc7221 */ /* 0x000fe20000010000 */
[----:B------:R-:W-:Y:S01]  /*48e0*/  FADD.FTZ R190, R173, -R193 ;  /* 0x800000c1adbe7221 */ /* 0x000fe20000010000 */
[--C-:B------:R-:W-:Y:S01]  /*48f0*/  FADD.FTZ R191, R161, -R197.reuse ;  /* 0x800000c5a1bf7221 */ /* 0x100fe20000010000 */
[----:B------:R-:W-:-:S03]  /*4900*/  FADD.FTZ R163, R163, -R197 ;  /* 0x800000c5a3a37221 */ /* 0x000fc60000010000 */
[----:B------:R-:W4:Y:S01]  /*4910*/  MUFU.EX2 R227, R227 ;  /* 0x000000e300e37308 */ /* 0x000f220000000800 */
[----:B------:R-:W-:Y:S01]  /*4920*/  FADD.FTZ R173, R160, -R196 ;  /* 0x800000c4a0ad7221 */ /* 0x000fe20000010000 */
[----:B------:R-:W-:Y:S02]  /*4930*/  F2FP.BF16.F32.PACK_AB R194, R7, R194 ;  /* 0x000000c207c2723e */ /* 0x000fe400000010ff */
[----:B------:R-:W-:-:S04]  /*4940*/  F2FP.BF16.F32.PACK_AB R197, R179, R178 ;  /* 0x000000b2b3c5723e */ /* 0x000fc800000010ff */
[----:B------:R-:W4:Y:S01]  /*4950*/  MUFU.EX2 R8, R8 ;  /* 0x0000000800087308 */ /* 0x000f220000000800 */
[----:B------:R-:W-:-:S07]  /*4960*/  FADD.FTZ R162, R162, -R196 ;  /* 0x800000c4a2a27221 */ /* 0x000fce0000010000 */
[----:B------:R-:W4:Y:S08]  /*4970*/  MUFU.EX2 R10, R10 ;  /* 0x0000000a000a7308 */ /* 0x000f300000000800 */
        /* <DEDUP_REMOVED lines=13> */
[----:B------:R4:W4:Y:S08]  /*4a50*/  MUFU.EX2 R7, R205 ;  /* 0x000000cd00077308 */ /* 0x0009300000000800 */
[----:B------:R-:W4:Y:S01]  /*4a60*/  MUFU.EX2 R179, R233 ;  /* 0x000000e900b37308 */ /* 0x000f220000000800 */
        /* <DEDUP_REMOVED lines=8> */
[----:B------:R-:W-:Y:S01]  /*4af0*/  FADD.FTZ R175, R175, -R193 ;  /* 0x800000c1afaf7221 */ /* 0x000fe20000010000 */
[--C-:B------:R-:W-:Y:S01]  /*4b00*/  FADD.FTZ R165, R165, -R195.reuse ;  /* 0x800000c3a5a57221 */ /* 0x100fe20000010000 */
[----:B------:R-:W-:Y:S01]  /*4b10*/  FADD.FTZ R167, R167, -R195 ;  /* 0x800000c3a7a77221 */ /* 0x000fe20000010000 */
[--C-:B---3--:R-:W-:Y:S01]  /*4b20*/  FADD.FTZ R152, R152, -R198.reuse ;  /* 0x800000c698987221 */ /* 0x108fe20000010000 */
[----:B------:R-:W-:Y:S01]  /*4b30*/  FADD.FTZ R154, R154, -R198 ;  /* 0x800000c69a9a7221 */ /* 0x000fe20000010000 */
[--C-:B------:R-:W-:Y:S01]  /*4b40*/  FADD.FTZ R153, R153, -R199.reuse ;  /* 0x800000c799997221 */ /* 0x100fe20000010000 */
[----:B------:R-:W-:Y:S01]  /*4b50*/  FADD.FTZ R155, R155, -R199 ;  /* 0x800000c79b9b7221 */ /* 0x000fe20000010000 */
[--C-:B------:R-:W-:Y:S01]  /*4b60*/  FADD.FTZ R156, R156, -R236.reuse ;  /* 0x800000ec9c9c7221 */ /* 0x100fe20000010000 */
[----:B------:R-:W-:Y:S01]  /*4b70*/  FADD.FTZ R158, R158, -R236 ;  /* 0x800000ec9e9e7221 */ /* 0x000fe20000010000 */
[--C-:B------:R-:W-:Y:S01]  /*4b80*/  FADD.FTZ R157, R157, -R237.reuse ;  /* 0x800000ed9d9d7221 */ /* 0x100fe20000010000 */
[----:B------:R-:W-:Y:S01]  /*4b90*/  FADD.FTZ R159, R159, -R237 ;  /* 0x800000ed9f9f7221 */ /* 0x000fe20000010000 */
[----:B-----5:R-:W-:Y:S01]  /*4ba0*/  FMUL.FTZ R193, R226, R209 ;  /* 0x000000d1e2c17220 */ /* 0x020fe20000410000 */
[----:B--2---:R-:W-:Y:S01]  /*4bb0*/  FMUL.FTZ R212, R225, R212 ;  /* 0x000000d4e1d47220 */ /* 0x004fe20000410000 */
[----:B------:R-:W-:Y:S01]  /*4bc0*/  FMUL.FTZ R195, R219, R215 ;  /* 0x000000d7dbc37220 */ /* 0x000fe20000410000 */
[----:B----4-:R-:W-:Y:S01]  /*4bd0*/  FMUL.FTZ R220, R227, R220 ;  /* 0x000000dce3dc7220 */ /* 0x010fe20000410000 */
[----:B------:R-:W-:Y:S01]  /*4be0*/  F2FP.BF16.F32.PACK_AB R205, R163, R162 ;  /* 0x000000a2a3cd723e */ /* 0x000fe200000010ff */
[----:B------:R-:W-:Y:S01]  /*4bf0*/  FMUL.FTZ R180, R8, R180 ;  /* 0x000000b408b47220 */ /* 0x000fe20000410000 */
[----:B------:R-:W-:Y:S01]  /*4c00*/  F2FP.BF16.F32.PACK_AB R196, R177, R196 ;  /* 0x000000c4b1c4723e */ /* 0x000fe200000010ff */
        /* <DEDUP_REMOVED lines=52> */
[----:B------:R-:W-:-:S03]  /*4f50*/  F2FP.BF16.F32.PACK_AB R227, R227, R219 ;  /* 0x000000dbe3e3723e */ /* 0x000fc600000010ff */
        /* <DEDUP_REMOVED lines=31> */
[----:B------:R-:W-:Y:S01]  /*5150*/  UMOV UR11, 0x40000040 ;  /* 0x40000040000b7882 */ /* 0x000fe20000000000 */
[----:B------:R-:W-:Y:S01]  /*5160*/  UMOV UR10, UR12 ;  /* 0x0000000c000a7c82 */ /* 0x000fe20008000000 */
[----:B------:R-:W-:-:S02]  /*5170*/  WARPGROUP.DEPBAR.LE gsb0, 0x0 ;  /* 0x00008000000079c5 */ /* 0x000fc40000010000 */
        /* <DEDUP_REMOVED lines=8> */
[----:B--2---:R-:W-:-:S05]  /*5200*/  IMAD R8, R163, 0x4000, R230 ;  /* 0x00004000a3087824 */ /* 0x004fca00078e02e6 */
[----:B------:R-:W-:Y:S01]  /*5210*/  R2UR UR5, R8 ;  /* 0x00000000080572ca */ /* 0x000fe200000e0000 */
[----:B------:R-:W-:Y:S02]  /*5220*/  WARPGROUP.DEPBAR.LE gsb0, 0x0 ;  /* 0x00008000000079c5 */ /* 0x000fe40000010000 */
[----:B------:R-:W-:-:S06]  /*5230*/  WARPGROUP.ARRIVE ;  /* 0x00000000000079c5 */ /* 0x000fcc0000000000 */
[----:B------:R-:W-:Y:S01]  /*5240*/  HGMMA.64x128x16.F32.BF16 R88, R176, gdesc[UR8].tnspB, R88, gsb0 ;  /* 0x41e00008b0587df0 */ /* 0x000fe20008001858 */
[----:B---3--:R-:W-:-:S05]  /*5250*/  LEA R164, R165, R164, 0x18 ;  /* 0x000000a4a5a47211 */ /* 0x008fca00078ec0ff */
[----:B------:R-:W-:-:S05]  /*5260*/  VIADD R164, R164, 0x2e800 ;  /* 0x0002e800a4a47836 */ /* 0x000fca0000000000 */
[----:B------:R-:W-:-:S04]  /*5270*/  SHF.R.U32.HI R6, RZ, 0x4, R164 ;  /* 0x00000004ff067819 */ /* 0x000fc800000116a4 */
[----:B------:R-:W-:-:S04]  /*5280*/  LOP3.LUT R6, R6, 0x3fff, RZ, 0xc0, !PT ;  /* 0x00003fff06067812 */ /* 0x000fc800078ec0ff */
[----:B------:R-:W-:-:S05]  /*5290*/  LOP3.LUT R9, R6, 0x10000, RZ, 0xfc, !PT ;  /* 0x0001000006097812 */ /* 0x000fca00078efcff */
[----:B------:R-:W-:Y:S01]  /*52a0*/  IMAD R9, R0, 0x500, R9 ;  /* 0x0000050000097824 */ /* 0x000fe200078e0209 */
[----:B------:R-:W-:-:S04]  /*52b0*/  USHF.R.U32.HI UR5, URZ, 0x4, UR5 ;  /* 0x000000043f057899 */ /* 0x000fc80008011605 */
[----:B------:R-:W-:Y:S01]  /*52c0*/  R2UR UR4, R9 ;  /* 0x00000000090472ca */ /* 0x000fe200000e0000 */
[----:B------:R-:W-:Y:S01]  /*52d0*/  ULOP3.LUT UR6, UR5, 0x3fff, URZ, 0xc0, !UPT ;  /* 0x00003fff05067892 */ /* 0x000fe2000f8ec03f */
[----:B------:R-:W-:Y:S01]  /*52e0*/  UMOV UR11, 0x40000040 ;  /* 0x40000040000b7882 */ /* 0x000fe20000000000 */
[----:B------:R-:W-:-:S05]  /*52f0*/  UMOV UR9, 0x40000040 ;  /* 0x4000004000097882 */ /* 0x000fca0000000000 */
[----:B------:R-:W-:-:S05]  /*5300*/  UMOV UR8, UR6 ;  /* 0x0000000600087c82 */ /* 0x000fca0008000000 */
        /* <DEDUP_REMOVED lines=255> */
.L_x_4110:
        /* <DEDUP_REMOVED lines=56> */
.L_x_4111:
        /* <DEDUP_REMOVED lines=78> */
.L_x_4094:
[----:B------:R-:W-:Y:S05]  /*6b60*/  @P0 BRA `(.L_x_4113) ;  /* 0x0000001c00b00947 */ /* 0x000fea0003800000 */
[----:B------:R-:W2:Y:S01]  /*6b70*/  LDL R152, [R1+0x1c] ;  /* 0x00001c0001987983 */ /* 0x000ea20000100800 */
[----:B------:R-:W3:Y:S01]  /*6b80*/  S2UR UR5, SR_CgaCtaId ;  /* 0x00000000000579c3 */ /* 0x000ee20000008800 */
[----:B------:R-:W-:Y:S01]  /*6b90*/  UMOV UR4, 0x400 ;  /* 0x0000040000047882 */ /* 0x000fe20000000000 */
[----:B------:R-:W-:Y:S01]  /*6ba0*/  F2FP.BF16.F32.PACK_AB R88, R89, R88 ;  /* 0x000000585958723e */ /* 0x000fe200000010ff */
[----:B------:R-:W4:Y:S01]  /*6bb0*/  S2R R16, SR_TID.X ;  /* 0x0000000000107919 */ /* 0x000f220000002100 */
[----:B------:R-:W-:Y:S02]  /*6bc0*/  F2FP.BF16.F32.PACK_AB R89, R91, R90 ;  /* 0x0000005a5b59723e */ /* 0x000fe400000010ff */
[----:B------:R-:W-:Y:S02]  /*6bd0*/  F2FP.BF16.F32.PACK_AB R96, R97, R96 ;  /* 0x000000606160723e */ /* 0x000fe400000010ff */
[----:B------:R-:W-:Y:S01]  /*6be0*/  F2FP.BF16.F32.PACK_AB R90, R93, R92 ;  /* 0x0000005c5d5a723e */ /* 0x000fe200000010ff */
[----:B------:R-:W1:Y:S01]  /*6bf0*/  LDC.64 R26, c[0x0][0x870] ;  /* 0x00021c00ff1a7b82 */ /* 0x000e620000000a00 */
[----:B------:R-:W-:-:S02]  /*6c00*/  F2FP.BF16.F32.PACK_AB R91, R95, R94 ;  /* 0x0000005e5f5b723e */ /* 0x000fc400000010ff */
[----:B------:R-:W-:Y:S02]  /*6c10*/  F2FP.BF16.F32.PACK_AB R97, R99, R98 ;  /* 0x000000626361723e */ /* 0x000fe400000010ff */
[----:B------:R-:W-:Y:S02]  /*6c20*/  F2FP.BF16.F32.PACK_AB R104, R105, R104 ;  /* 0x000000686968723e */ /* 0x000fe400000010ff */
[----:B------:R-:W-:Y:S01]  /*6c30*/  F2FP.BF16.F32.PACK_AB R98, R101, R100 ;  /* 0x000000646562723e */ /* 0x000fe200000010ff */
[----:B------:R-:W2:Y:S01]  /*6c40*/  LDC.64 R38, c[0x0][0x850] ;  /* 0x00021400ff267b82 */ /* 0x000ea20000000a00 */
[----:B------:R-:W-:Y:S02]  /*6c50*/  F2FP.BF16.F32.PACK_AB R99, R103, R102 ;  /* 0x000000666763723e */ /* 0x000fe400000010ff */
[----:B------:R-:W-:Y:S02]  /*6c60*/  F2FP.BF16.F32.PACK_AB R105, R107, R106 ;  /* 0x0000006a6b69723e */ /* 0x000fe400000010ff */
[----:B------:R-:W-:Y:S01]  /*6c70*/  F2FP.BF16.F32.PACK_AB R112, R113, R112 ;  /* 0x000000707170723e */ /* 0x000fe200000010ff */
[----:B---3--:R-:W-:Y:S01]  /*6c80*/  ULEA UR4, UR5, UR4, 0x18 ;  /* 0x0000000405047291 */ /* 0x008fe2000f8ec03f */
[----:B------:R-:W-:-:S02]  /*6c90*/  F2FP.BF16.F32.PACK_AB R106, R109, R108 ;  /* 0x0000006c6d6a723e */ /* 0x000fc400000010ff */
[----:B------:R-:W-:Y:S02]  /*6ca0*/  F2FP.BF16.F32.PACK_AB R107, R111, R110 ;  /* 0x0000006e6f6b723e */ /* 0x000fe400000010ff */
[----:B------:R-:W-:Y:S02]  /*6cb0*/  F2FP.BF16.F32.PACK_AB R113, R115, R114 ;  /* 0x000000727371723e */ /* 0x000fe400000010ff */
[----:B------:R-:W-:Y:S02]  /*6cc0*/  F2FP.BF16.F32.PACK_AB R120, R121, R120 ;  /* 0x000000787978723e */ /* 0x000fe400000010ff */
[----:B------:R-:W-:Y:S01]  /*6cd0*/  F2FP.BF16.F32.PACK_AB R114, R117, R116 ;  /* 0x000000747572723e */ /* 0x000fe200000010ff */
[----:B----4-:R-:W-:Y:S01]  /*6ce0*/  VIADD R16, R16, 0xffffff80 ;  /* 0xffffff8010107836 */ /* 0x010fe20000000000 */
        /* <DEDUP_REMOVED lines=10> */
[----:B------:R-:W-:Y:S01]  /*6d90*/  IMAD.IADD R2, R16, 0x1, -R3 ;  /* 0x0000000110027824 */ /* 0x000fe200078e0a03 */
        /* <DEDUP_REMOVED lines=30> */
[----:B------:R-:W-:Y:S01]  /*6f80*/  LEA R17, R17, UR4, 0x1 ;  /* 0x0000000411117c11 */ /* 0x000fe2000f8e08ff */
[----:B------:R-:W-:Y:S01]  /*6f90*/  BAR.SYNC.DEFER_BLOCKING 0x1, 0x100 ;  /* 0x0044000000007b1d */ /* 0x000fe20000010000 */
[----:B------:R-:W-:-:S02]  /*6fa0*/  F2FP.BF16.F32.PACK_AB R147, R151, R150 ;  /* 0x000000969793723e */ /* 0x000fc400000010ff */
[--C-:B------:R-:W-:Y:S02]  /*6fb0*/  IADD3 R20, R18, 0x8000, R17.reuse ;  /* 0x0000800012147810 */ /* 0x100fe40007ffe011 */
[----:B------:R-:W-:Y:S02]  /*6fc0*/  IADD3 R21, R19, 0x8000, R17 ;  /* 0x0000800013157810 */ /* 0x000fe40007ffe011 */
[----:B------:R-:W-:Y:S01]  /*6fd0*/  F2FP.BF16.F32.PACK_AB R4, R25, R4 ;  /* 0x000000041904723e */ /* 0x000fe200000010ff */
[----:B------:R-:W-:Y:S01]  /*6fe0*/  IMAD.IADD R22, R20, 0x1, R19 ;  /* 0x0000000114167824 */ /* 0x000fe200078e0213 */
[----:B------:R-:W-:Y:S01]  /*6ff0*/  F2FP.BF16.F32.PACK_AB R5, R8, R5 ;  /* 0x000000050805723e */ /* 0x000fe200000010ff */
[----:B------:R-:W2:Y:S01]  /*7000*/  LDC.64 R18, c[0x0][0x870] ;  /* 0x00021c00ff127b82 */ /* 0x000ea20000000a00 */
[----:B------:R-:W-:Y:S02]  /*7010*/  F2FP.BF16.F32.PACK_AB R6, R29, R6 ;  /* 0x000000061d06723e */ /* 0x000fe400000010ff */
[----:B------:R-:W-:-:S02]  /*7020*/  F2FP.BF16.F32.PACK_AB R7, R10, R7 ;  /* 0x000000070a07723e */ /* 0x000fc400000010ff */
[----:B------:R-:W-:Y:S02]  /*7030*/  F2FP.BF16.F32.PACK_AB R40, R41, R40 ;  /* 0x000000282928723e */ /* 0x000fe400000010ff */
[----:B------:R-:W-:Y:S02]  /*7040*/  F2FP.BF16.F32.PACK_AB R8, R33, R32 ;  /* 0x000000202108723e */ /* 0x000fe400000010ff */
[----:B------:R-:W-:Y:S02]  /*7050*/  F2FP.BF16.F32.PACK_AB R9, R12, R9 ;  /* 0x000000090c09723e */ /* 0x000fe400000010ff */
[----:B------:R-:W-:Y:S02]  /*7060*/  F2FP.BF16.F32.PACK_AB R10, R37, R36 ;  /* 0x00000024250a723e */ /* 0x000fe400000010ff */
[----:B------:R-:W-:Y:S01]  /*7070*/  F2FP.BF16.F32.PACK_AB R11, R14, R11 ;  /* 0x0000000b0e0b723e */ /* 0x000fe200000010ff */
[----:B------:R-:W-:Y:S01]  /*7080*/  STSM.16.M88.4 [R17+0x8000], R88 ;  /* 0x0080005811007844 */ /* 0x000fe20000000200 */
[----:B------:R-:W-:-:S02]  /*7090*/  F2FP.BF16.F32.PACK_AB R41, R43, R42 ;  /* 0x0000002a2b29723e */ /* 0x000fc400000010ff */
[----:B------:R-:W-:Y:S01]  /*70a0*/  F2FP.BF16.F32.PACK_AB R48, R49, R48 ;  /* 0x000000303130723e */ /* 0x000fe200000010ff */
        /* <DEDUP_REMOVED lines=32> */
[----:B------:R-:W-:Y:S01]  /*72b0*/  ISETP.NE.U32.AND P3, PT, R26, RZ, PT ;  /* 0x000000ff1a00720c */ /* 0x000fe20003f65070 */
[----:B------:R2:W-:Y:S01]  /*72c0*/  STSM.16.M88.4 [R17+0x4000], R56 ;  /* 0x0040003811007844 */ /* 0x0005e20000000200 */
[----:B-1----:R-:W1:Y:S02]  /*72d0*/  LDC.64 R4, c[0x0][0x878] ;  /* 0x00021e00ff047b82 */ /* 0x002e640000000a00 */
[----:B------:R-:W-:Y:S01]  /*72e0*/  ISETP.NE.AND.EX P3, PT, R27, RZ, PT, P3 ;  /* 0x000000ff1b00720c */ /* 0x000fe20003f65330 */
[----:B------:R1:W-:Y:S04]  /*72f0*/  STSM.16.M88.4 [R20+-0x4000], R64 ;  /* 0xffc0004014007844 */ /* 0x0003e80000000200 */
[----:B------:R1:W-:Y:S04]  /*7300*/  STSM.16.M88.4 [R21+-0x4000], R72 ;  /* 0xffc0004815007844 */ /* 0x0003e80000000200 */
[----:B------:R1:W-:Y:S01]  /*7310*/  STSM.16.M88.4 [R22+-0x4000], R80 ;  /* 0xffc0005016007844 */ /* 0x0003e20000000200 */
[----:B--2---:R-:W-:Y:S01]  /*7320*/  IMAD.WIDE R18, R152, 0x4, R18 ;  /* 0x0000000498127825 */ /* 0x004fe200078e0212 */
[----:B------:R-:W-:Y:S06]  /*7330*/  BAR.SYNC.DEFER_BLOCKING 0x1, 0x100 ;  /* 0x0044000000007b1d */ /* 0x000fec0000010000 */
[----:B------:R-:W2:Y:S01]  /*7340*/  @P3 LDG.E R7, desc[UR38][R18.64] ;  /* 0x0000002612073981 */ /* 0x000ea2000c1e1900 */
[----:B-1----:R-:W-:Y:S01]  /*7350*/  ISETP.NE.U32.AND P0, PT, R4, RZ, PT ;  /* 0x000000ff0400720c */ /* 0x002fe20003f05070 */
[----:B------:R-:W-:Y:S01]  /*7360*/  ULDC UR5, c[0x0][0x808] ;  /* 0x0002020000057ab9 */ /* 0x000fe20000000800 */
[----:B---3--:R-:W-:Y:S01]  /*7370*/  LEA.HI R9, R15, R16, RZ, 0x7 ;  /* 0x000000100f097211 */ /* 0x008fe200078f38ff */
[----:B----4-:R-:W1:Y:S01]  /*7380*/  S2R R43, SR_CTAID.X ;  /* 0x00000000002b7919 */ /* 0x010e620000002500 */
[----:B------:R-:W-:Y:S01]  /*7390*/  ISETP.NE.AND.EX P0, PT, R5, RZ, PT, P0 ;  /* 0x000000ff0500720c */ /* 0x000fe20003f05300 */
[----:B------:R-:W-:-:S02]  /*73a0*/  IMAD.SHL.U32 R8, R0, 0x40, RZ ;  /* 0x0000004000087824 */ /* 0x000fc400078e00ff */
[----:B------:R-:W-:Y:S02]  /*73b0*/  IMAD.SHL.U32 R3, R3, 0x8, RZ ;  /* 0x0000000803037824 */ /* 0x000fe400078e00ff */
[----:B------:R-:W-:-:S08]  /*73c0*/  IMAD.U32 R6, RZ, RZ, UR5 ;  /* 0x00000005ff067e24 */ /* 0x000fd0000f8e00ff */
[----:B------:R-:W3:Y:S01]  /*73d0*/  @P0 LDC.64 R4, c[0x0][0x878] ;  /* 0x00021e00ff040b82 */ /* 0x000ee20000000a00 */
[----:B------:R-:W-:Y:S01]  /*73e0*/  IMAD.SHL.U32 R9, R9, 0x4, RZ ;  /* 0x0000000409097824 */ /* 0x000fe200078e00ff */
[----:B------:R-:W-:-:S04]  /*73f0*/  LOP3.LUT R8, R8, 0x1c0, RZ, 0xc0, !PT ;  /* 0x000001c008087812 */ /* 0x000fc800078ec0ff */
[----:B------:R-:W-:Y:S02]  /*7400*/  LOP3.LUT R3, R8, 0x38, R3, 0xf8, !PT ;  /* 0x0000003808037812 */ /* 0x000fe400078ef803 */
[----:B------:R-:W-:Y:S02]  /*7410*/  LOP3.LUT R10, R9, 0x7ffffe00, RZ, 0xc0, !PT ;  /* 0x7ffffe00090a7812 */ /* 0x000fe400078ec0ff */
[----:B------:R-:W-:Y:S01]  /*7420*/  SHF.R.U32.HI R8, RZ, 0x3, R8 ;  /* 0x00000003ff087819 */ /* 0x000fe20000011608 */
[----:B------:R-:W4:Y:S02]  /*7430*/  S2UR UR5, SR_CTAID.Y ;  /* 0x00000000000579c3 */ /* 0x000f240000002600 */
[----:B------:R-:W-:Y:S01]  /*7440*/  IMAD R10, R13, 0x2000, R10 ;  /* 0x000020000d0a7824 */ /* 0x000fe200078e020a */
[----:B------:R-:W-:Y:S02]  /*7450*/  LOP3.LUT R3, R3, R8, RZ, 0x3c, !PT ;  /* 0x0000000803037212 */ /* 0x000fe400078e3cff */
[----:B------:R-:W-:Y:S01]  /*7460*/  CS2R R28, SRZ ;  /* 0x00000000001c7805 */ /* 0x000fe2000001ff00 */
[----:B---3--:R-:W-:-:S04]  /*7470*/  @P0 IMAD.WIDE R4, R152, 0x4, R4 ;  /* 0x0000000498040825 */ /* 0x008fc800078e0204 */
[----:B------:R-:W-:Y:S01]  /*7480*/  IMAD.IADD R3, R10, 0x1, R3 ;  /* 0x000000010a037824 */ /* 0x000fe200078e0203 */
[----:B------:R2:W5:Y:S02]  /*7490*/  @P0 LDG.E R6, desc[UR38][R4.64] ;  /* 0x0000002604060981 */ /* 0x000564000c1e1900 */
[----:B--2---:R-:W-:Y:S01]  /*74a0*/  @P3 SHF.R.S32.HI R4, RZ, 0x1f, R7 ;  /* 0x0000001fff043819 */ /* 0x004fe20000011407 */
[----:B-1--4-:R-:W-:Y:S06]  /*74b0*/  @P0 BRA `(.L_x_4114) ;  /* 0x0000000000100947 */ /* 0x012fec0003800000 */
[----:B------:R-:W-:Y:S05]  /*74c0*/  @!P3 BRA `(.L_x_4114) ;  /* 0x00000000000cb947 */ /* 0x000fea0003800000 */
[----:B------:R-:W2:Y:S04]  /*74d0*/  LDG.E R5, desc[UR38][R18.64] ;  /* 0x0000002612057981 */ /* 0x000ea8000c1e1900 */
[----:B-----5:R-:W2:Y:S02]  /*74e0*/  LDG.E R6, desc[UR38][R18.64+0x4] ;  /* 0x0000042612067981 */ /* 0x020ea4000c1e1900 */
[----:B--2---:R-:W-:-:S07]  /*74f0*/  IMAD.IADD R6, R6, 0x1, -R5 ;  /* 0x0000000106067824 */ /* 0x004fce00078e0a05 */
.L_x_4114:
        /* <DEDUP_REMOVED lines=58> */
.L_x_4116:
[----:B------:R-:W-:Y:S05]  /*78a0*/  BSYNC B0 ;  /* 0x0000000000007941 */ /* 0x000fea0003800000 */
.L_x_4115:
        /* <DEDUP_REMOVED lines=15> */
.L_x_4118:
[----:B------:R-:W-:Y:S05]  /*79a0*/  BSYNC B0 ;  /* 0x0000000000007941 */ /* 0x000fea0003800000 */
.L_x_4117:
        /* <DEDUP_REMOVED lines=18> */
.L_x_4120:
[----:B------:R-:W-:Y:S05]  /*7ad0*/  BSYNC B0 ;  /* 0x0000000000007941 */ /* 0x000fea0003800000 */
.L_x_4119:
        /* <DEDUP_REMOVED lines=17> */
.L_x_4122:
[----:B------:R-:W-:Y:S05]  /*7bf0*/  BSYNC B0 ;  /* 0x0000000000007941 */ /* 0x000fea0003800000 */
.L_x_4121:
        /* <DEDUP_REMOVED lines=18> */
.L_x_4124:
[----:B------:R-:W-:Y:S05]  /*7d20*/  BSYNC B0 ;  /* 0x0000000000007941 */ /* 0x000fea0003800000 */
.L_x_4123:
        /* <DEDUP_REMOVED lines=18> */
.L_x_4126:
[----:B------:R-:W-:Y:S05]  /*7e50*/  BSYNC B0 ;  /* 0x0000000000007941 */ /* 0x000fea0003800000 */
.L_x_4125:
        /* <DEDUP_REMOVED lines=19> */
.L_x_4128:
[----:B------:R-:W-:Y:S05]  /*7f90*/  BSYNC B0 ;  /* 0x0000000000007941 */ /* 0x000fea0003800000 */
.L_x_4127:
        /* <DEDUP_REMOVED lines=21> */
.L_x_4130:
[----:B------:R-:W-:Y:S05]  /*80f0*/  BSYNC B0 ;  /* 0x0000000000007941 */ /* 0x000fea0003800000 */
.L_x_4129:
        /* <DEDUP_REMOVED lines=33> */
.L_x_4132:
[----:B------:R-:W-:Y:S05]  /*8310*/  BSYNC B0 ;  /* 0x0000000000007941 */ /* 0x000fea0003800000 */
.L_x_4131:
        /* <DEDUP_REMOVED lines=17> */
.L_x_4134:
[----:B------:R-:W-:Y:S05]  /*8430*/  BSYNC B0 ;  /* 0x0000000000007941 */ /* 0x000fea0003800000 */
.L_x_4133:
        /* <DEDUP_REMOVED lines=15> */
.L_x_4136:
[----:B------:R-:W-:Y:S05]  /*8530*/  BSYNC B0 ;  /* 0x0000000000007941 */ /* 0x000fea0003800000 */
.L_x_4135:
        /* <DEDUP_REMOVED lines=15> */
.L_x_4138:
[----:B------:R-:W-:Y:S05]  /*8630*/  BSYNC B0 ;  /* 0x0000000000007941 */ /* 0x000fea0003800000 */
.L_x_4137:
        /* <DEDUP_REMOVED lines=15> */
.L_x_4140:
[----:B------:R-:W-:Y:S05]  /*8730*/  BSYNC B0 ;  /* 0x0000000000007941 */ /* 0x000fea0003800000 */
.L_x_4139:
        /* <DEDUP_REMOVED lines=15> */
.L_x_4142:
[----:B------:R-:W-:Y:S05]  /*8830*/  BSYNC B0 ;  /* 0x0000000000007941 */ /* 0x000fea0003800000 */
.L_x_4141:
        /* <DEDUP_REMOVED lines=15> */
.L_x_4144:
[----:B------:R-:W-:Y:S05]  /*8930*/  BSYNC B0 ;  /* 0x0000000000007941 */ /* 0x000fea0003800000 */
.L_x_4143:
        /* <DEDUP_REMOVED lines=15> */
.L_x_4113:
[----:B------:R-:W2:Y:S01]  /*8a30*/  LDL R10, [R1+0x1c] ;  /* 0x00001c00010a7983 */ /* 0x000ea20000100800 */
[----:B------:R-:W3:Y:S08]  /*8a40*/  LDC.64 R4, c[0x0][0x870] ;  /* 0x00021c00ff047b82 */ /* 0x000ef00000000a00 */
[----:B-1----:R-:W2:Y:S01]  /*8a50*/  LDC.64 R2, c[0x0][0x870] ;  /* 0x00021c00ff027b82 */ /* 0x002ea20000000a00 */
[----:B------:R-:W-:Y:S01]  /*8a60*/  ULDC UR4, c[0x0][0x808] ;  /* 0x0002020000047ab9 */ /* 0x000fe20000000800 */
[----:B------:R-:W1:Y:S06]  /*8a70*/  S2R R13, SR_CTAID.X ;  /* 0x00000000000d7919 */ /* 0x000e6c0000002500 */
[----:B------:R-:W4:Y:S01]  /*8a80*/  LDC.64 R14, c[0x0][0x820] ;  /* 0x00020800ff0e7b82 */ /* 0x000f220000000a00 */
[----:B---3--:R-:W-:-:S04]  /*8a90*/  ISETP.NE.U32.AND P3, PT, R4, RZ, PT ;  /* 0x000000ff0400720c */ /* 0x008fc80003f65070 */
[----:B------:R-:W-:Y:S01]  /*8aa0*/  ISETP.NE.AND.EX P3, PT, R5, RZ, PT, P3 ;  /* 0x000000ff0500720c */ /* 0x000fe20003f65330 */
[----:B------:R-:W-:Y:S02]  /*8ab0*/  IMAD.U32 R0, RZ, RZ, UR4 ;  /* 0x00000004ff007e24 */ /* 0x000fe4000f8e00ff */
[----:B--2---:R-:W-:Y:S02]  /*8ac0*/  IMAD.WIDE R4, R10, 0x4, R2 ;  /* 0x000000040a047825 */ /* 0x004fe400078e0202 */
[----:B------:R-:W2:Y:S08]  /*8ad0*/  LDC.64 R2, c[0x0][0x878] ;  /* 0x00021e00ff027b82 */ /* 0x000eb00000000a00 */
[----:B------:R-:W3:Y:S01]  /*8ae0*/  @P3 LDG.E R9, desc[UR38][R4.64] ;  /* 0x0000002604093981 */ /* 0x000ee2000c1e1900 */
[----:B--2---:R-:W-:-:S04]  /*8af0*/  ISETP.NE.U32.AND P0, PT, R2, RZ, PT ;  /* 0x000000ff0200720c */ /* 0x004fc80003f05070 */
[----:B------:R-:W-:-:S13]  /*8b00*/  ISETP.NE.AND.EX P0, PT, R3, RZ, PT, P0 ;  /* 0x000000ff0300720c */ /* 0x000fda0003f05300 */
[----:B------:R-:W2:Y:S02]  /*8b10*/  @P0 LDC.64 R2, c[0x0][0x878] ;  /* 0x00021e00ff020b82 */ /* 0x000ea40000000a00 */
[----:B--2---:R-:W-:-:S05]  /*8b20*/  @P0 IMAD.WIDE R6, R10, 0x4, R2 ;  /* 0x000000040a060825 */ /* 0x004fca00078e0202 */
[----:B------:R2:W5:Y:S01]  /*8b30*/  @P0 LDG.E R0, desc[UR38][R6.64] ;  /* 0x0000002606000981 */ /* 0x000562000c1e1900 */
[----:B------:R-:W1:Y:S01]  /*8b40*/  S2UR UR4, SR_CTAID.Y ;  /* 0x00000000000479c3 */ /* 0x000e620000002600 */
[----:B------:R-:W4:Y:S02]  /*8b50*/  S2R R2, SR_TID.X ;  /* 0x0000000000027919 */ /* 0x000f240000002100 */
[----:B----4-:R-:W-:Y:S01]  /*8b60*/  VIADD R11, R2, 0xffffff80 ;  /* 0xffffff80020b7836 */ /* 0x010fe20000000000 */
[----:B------:R-:W-:-:S04]  /*8b70*/  CS2R R2, SRZ ;  /* 0x0000000000027805 */ /* 0x000fc8000001ff00 */
[----:B------:R-:W-:-:S04]  /*8b80*/  SHF.R.S32.HI R8, RZ, 0x1f, R11 ;  /* 0x0000001fff087819 */ /* 0x000fc8000001140b */
[----:B------:R-:W-:-:S04]  /*8b90*/  LEA.HI R8, R8, R11, RZ, 0x4 ;  /* 0x0000000b08087211 */ /* 0x000fc800078f20ff */
[----:B------:R-:W-:Y:S02]  /*8ba0*/  SHF.R.S32.HI R17, RZ, 0x4, R8 ;  /* 0x00000004ff117819 */ /* 0x000fe40000011408 */
[--C-:B---3--:R-:W-:Y:S01]  /*8bb0*/  @P3 SHF.R.S32.HI R3, RZ, 0x1f, R9.reuse ;  /* 0x0000001fff033819 */ /* 0x108fe20000011409 */
[----:B------:R-:W-:Y:S01]  /*8bc0*/  @P3 IMAD.MOV.U32 R2, RZ, RZ, R9 ;  /* 0x000000ffff023224 */ /* 0x000fe200078e0009 */
[----:B-12---:R-:W-:Y:S06]  /*8bd0*/  @P0 BRA `(.L_x_4145) ;  /* 0x0000000000100947 */ /* 0x006fec0003800000 */
[----:B------:R-:W-:Y:S05]  /*8be0*/  @!P3 BRA `(.L_x_4145) ;  /* 0x00000000000cb947 */ /* 0x000fea0003800000 */
[----:B------:R-:W2:Y:S04]  /*8bf0*/  LDG.E R7, desc[UR38][R4.64] ;  /* 0x0000002604077981 */ /* 0x000ea8000c1e1900 */
[----:B-----5:R-:W2:Y:S02]  /*8c00*/  LDG.E R0, desc[UR38][R4.64+0x4] ;  /* 0x0000042604007981 */ /* 0x020ea4000c1e1900 */
[----:B--2---:R-:W-:-:S07]  /*8c10*/  IMAD.IADD R0, R0, 0x1, -R7 ;  /* 0x0000000100007824 */ /* 0x004fce00078e0a07 */
.L_x_4145:
        /* <DEDUP_REMOVED lines=48> */
.L_x_4147:
[----:B------:R-:W-:Y:S05]  /*8f20*/  BSYNC B0 ;  /* 0x0000000000007941 */ /* 0x000fea0003800000 */
.L_x_4146:
        /* <DEDUP_REMOVED lines=16> */
.L_x_4149:
[----:B------:R-:W-:Y:S05]  /*9030*/  BSYNC B0 ;  /* 0x0000000000007941 */ /* 0x000fea0003800000 */
.L_x_4148:
        /* <DEDUP_REMOVED lines=16> */
.L_x_4151:
[----:B------:R-:W-:Y:S05]  /*9140*/  BSYNC B0 ;  /* 0x0000000000007941 */ /* 0x000fea0003800000 */
.L_x_4150:
        /* <DEDUP_REMOVED lines=17> */
.L_x_4153:
[----:B------:R-:W-:Y:S05]  /*9260*/  BSYNC B0 ;  /* 0x0000000000007941 */ /* 0x000fea0003800000 */
.L_x_4152:
        /* <DEDUP_REMOVED lines=16> */
.L_x_4155:
[----:B------:R-:W-:Y:S05]  /*9370*/  BSYNC B0 ;  /* 0x0000000000007941 */ /* 0x000fea0003800000 */
.L_x_4154:
        /* <DEDUP_REMOVED lines=18> */
.L_x_4157:
[----:B------:R-:W-:Y:S05]  /*94a0*/  BSYNC B0 ;  /* 0x0000000000007941 */ /* 0x000fea0003800000 */
.L_x_4156:
        /* <DEDUP_REMOVED lines=20> */
.L_x_4159:
[----:B------:R-:W-:Y:S05]  /*95f0*/  BSYNC B0 ;  /* 0x0000000000007941 */ /* 0x000fea0003800000 */
.L_x_4158:
        /* <DEDUP_REMOVED lines=17> */
.L_x_4161:
[----:B------:R-:W-:Y:S05]  /*9710*/  BSYNC B0 ;  /* 0x0000000000007941 */ /* 0x000fea0003800000 */
.L_x_4160:
        /* <DEDUP_REMOVED lines=32> */
.L_x_4163:
[----:B------:R-:W-:Y:S05]  /*9920*/  BSYNC B0 ;  /* 0x0000000000007941 */ /* 0x000fea0003800000 */
.L_x_4162:
        /* <DEDUP_REMOVED lines=16> */
.L_x_4165:
[----:B------:R-:W-:Y:S05]  /*9a30*/  BSYNC B0 ;  /* 0x0000000000007941 */ /* 0x000fea0003800000 */
.L_x_4164:
        /* <DEDUP_REMOVED lines=15> */
.L_x_4167:
[----:B------:R-:W-:Y:S05]  /*9b30*/  BSYNC B0 ;  /* 0x0000000000007941 */ /* 0x000fea0003800000 */
.L_x_4166:
        /* <DEDUP_REMOVED lines=15> */
.L_x_4169:
[----:B------:R-:W-:Y:S05]  /*9c30*/  BSYNC B0 ;  /* 0x0000000000007941 */ /* 0x000fea0003800000 */
.L_x_4168:
        /* <DEDUP_REMOVED lines=15> */
.L_x_4171:
[----:B------:R-:W-:Y:S05]  /*9d30*/  BSYNC B0 ;  /* 0x0000000000007941 */ /* 0x000fea0003800000 */
.L_x_4170:
        /* <DEDUP_REMOVED lines=15> */
.L_x_4173:
[----:B------:R-:W-:Y:S05]  /*9e30*/  BSYNC B0 ;  /* 0x0000000000007941 */ /* 0x000fea0003800000 */
.L_x_4172:
        /* <DEDUP_REMOVED lines=15> */
.L_x_4175:
[----:B------:R-:W-:Y:S05]  /*9f30*/  BSYNC B0 ;  /* 0x0000000000007941 */ /* 0x000fea0003800000 */
.L_x_4174:
        /* <DEDUP_REMOVED lines=15> */
.L_x_4084:
        /* <DEDUP_REMOVED lines=20> */
.L_x_4177:
        /* <DEDUP_REMOVED lines=13> */
.L_x_4179:
[----:B------:R-:W-:-:S05]  /*a240*/  ULDC UR5, c[0x0][0x8bc] ;  /* 0x00022f0000057ab9 */ /* 0x000fca0000000800 */
.L_x_4178:
        /* <DEDUP_REMOVED lines=30> */
[----:B------:R-:W-:-:S04]  /*a430*/  @UP0 UIMAD UR4, UR12, 0x50, UR4 ;  /* 0x000000500c0408a4 */ /* 0x000fc8000f8e0204 */
[----:B------:R-:W-:-:S04]  /*a440*/  UIMAD.WIDE UR4, UR4, 0x66666667, URZ ;  /* 0x66666667040478a5 */ /* 0x000fc8000f8e023f */
[----:B------:R-:W-:-:S04]  /*a450*/  @UP0 USHF.R.U32.HI UR4, URZ, 0x1f, UR5 ;  /* 0x0000001f3f040899 */ /* 0x000fc80008011605 */
[----:B------:R-:W-:-:S04]  /*a460*/  @UP0 ULEA.HI.SX32 UR4, UR5, UR4, 0x1b ;  /* 0x0000000405040291 */ /* 0x000fc8000f8fda3f */
[----:B------:R-:W-:Y:S01]  /*a470*/  @UP0 UIMAD UR6, UR4, 0x2800, URZ ;  /* 0x00002800040608a4 */ /* 0x000fe2000f8e023f */
[----:B-1----:R-:W-:Y:S11]  /*a480*/  @P1 BRA `(.L_x_4180) ;  /* 0x0000000000101947 */ /* 0x002ff60003800000 */
[----:B------:R-:W-:Y:S05]  /*a490*/  @!P0 BRA `(.L_x_4180) ;  /* 0x00000000000c8947 */ /* 0x000fea0003800000 */
[----:B------:R-:W2:Y:S04]  /*a4a0*/  LDG.E R5, desc[UR38][R2.64] ;  /* 0x0000002602057981 */ /* 0x000ea8000c1e1900 */
[----:B-----5:R-:W2:Y:S02]  /*a4b0*/  LDG.E R0, desc[UR38][R2.64+0x4] ;  /* 0x0000042602007981 */ /* 0x020ea4000c1e1900 */
[----:B--2---:R-:W-:-:S07]  /*a4c0*/  IMAD.IADD R0, R0, 0x1, -R5 ;  /* 0x0000000100007824 */ /* 0x004fce00078e0a05 */
.L_x_4180:
        /* <DEDUP_REMOVED lines=11> */
[----:B------:R-:W-:Y:S01]  /*a580*/  USHF.R.S32.HI UR6, URZ, 0x1f, UR12 ;  /* 0x0000001f3f067899 */ /* 0x000fe2000801140c */
[----:B------:R-:W-:Y:S01]  /*a590*/  IMAD.HI R2, R2, 0x66666667, RZ ;  /* 0x6666666702027827 */ /* 0x000fe200078e02ff */
[----:B------:R-:W-:Y:S02]  /*a5a0*/  UIMAD.WIDE.U32 UR10, UR13, UR8, URZ ;  /* 0x000000080d0a72a5 */ /* 0x000fe4000f8e003f */
[----:B------:R-:W-:Y:S02]  /*a5b0*/  UIMAD UR7, UR13, UR9, UR7 ;  /* 0x000000090d0772a4 */ /* 0x000fe4000f8e0207 */
[----:B------:R-:W-:Y:S01]  /*a5c0*/  UIADD3 UR8, UP1, UR4, UR10, URZ ;  /* 0x0000000a04087290 */ /* 0x000fe2000ff3e03f */
[----:B------:R-:W-:Y:S01]  /*a5d0*/  SHF.R.U32.HI R3, RZ, 0x1f, R2 ;  /* 0x0000001fff037819 */ /* 0x000fe20000011602 */
[----:B------:R-:W-:-:S02]  /*a5e0*/  UIADD3 UR7, UR11, UR7, URZ ;  /* 0x000000070b077290 */ /* 0x000fc4000fffe03f */
[----:B------:R-:W-:Y:S01]  /*a5f0*/  USEL UR6, UR6, URZ, !UP0 ;  /* 0x0000003f06067287 */ /* 0x000fe2000c000000 */
[----:B------:R-:W-:Y:S01]  /*a600*/  LEA.HI.SX32 R3, R2, R3, 0x1b ;  /* 0x0000000302037211 */ /* 0x000fe200078fdaff */
        /* <DEDUP_REMOVED lines=29> */
.L_x_4194:
        /* <DEDUP_REMOVED lines=21> */
.L_x_4183:
[----:B------:R-:W-:Y:S05]  /*a930*/  BSYNC B0 ;  /* 0x0000000000007941 */ /* 0x000fea0003800000 */
.L_x_4182:
        /* <DEDUP_REMOVED lines=13> */
.L_x_4185:
[----:B------:R-:W-:Y:S05]  /*aa10*/  BSYNC B0 ;  /* 0x0000000000007941 */ /* 0x000fea0003800000 */
.L_x_4184:
[----:B------:R-:W-:Y:S06]  /*aa20*/  BAR.ARV 0xa, 0xa0 ;  /* 0x0282800000007b1d */ /* 0x000fec0000002000 */
[----:B------:R-:W-:Y:S04]  /*aa30*/  BSSY B0, `(.L_x_4186) ;  /* 0x0000003000007945 */ /* 0x000fe80003800000 */
[----:B------:R-:W-:Y:S05]  /*aa40*/  @!P0 BRA `(.L_x_4187) ;  /* 0x0000000000048947 */ /* 0x000fea0003800000 */
[----:B------:R-:W-:-:S04]  /*aa50*/  DEPBAR.LE SB0, 0x0 ;  /* 0x000080000000791a */ /* 0x000fc80000000000 */
.L_x_4187:
[----:B------:R-:W-:Y:S05]  /*aa60*/  BSYNC B0 ;  /* 0x0000000000007941 */ /* 0x000fea0003800000 */
.L_x_4186:
        /* <DEDUP_REMOVED lines=13> */
.L_x_4189:
[----:B------:R-:W-:Y:S05]  /*ab40*/  BSYNC B0 ;  /* 0x0000000000007941 */ /* 0x000fea0003800000 */
.L_x_4188:
        /* <DEDUP_REMOVED lines=13> */
.L_x_4191:
[----:B------:R-:W-:Y:S05]  /*ac20*/  BSYNC B0 ;  /* 0x0000000000007941 */ /* 0x000fea0003800000 */
.L_x_4190:
[----:B------:R-:W-:Y:S01]  /*ac30*/  VIADD R0, R0, 0xfffffffe ;  /* 0xfffffffe00007836 */ /* 0x000fe20000000000 */
[----:B------:R-:W-:Y:S06]  /*ac40*/  BAR.ARV 0xa, 0xa0 ;  /* 0x0282800000007b1d */ /* 0x000fec0000002000 */
[----:B------:R-:W-:Y:S01]  /*ac50*/  BSSY B0, `(.L_x_4192) ;  /* 0x0000004000007945 */ /* 0x000fe20003800000 */
[----:B------:R-:W-:-:S03]  /*ac60*/  ISETP.NE.AND P1, PT, R0, RZ, PT ;  /* 0x000000ff0000720c */ /* 0x000fc60003f25270 */
[----:B------:R-:W-:Y:S10]  /*ac70*/  @!P0 BRA `(.L_x_4193) ;  /* 0x0000000000048947 */ /* 0x000ff40003800000 */
[----:B------:R-:W-:-:S04]  /*ac80*/  DEPBAR.LE SB0, 0x0 ;  /* 0x000080000000791a */ /* 0x000fc80000000000 */
.L_x_4193:
[----:B------:R-:W-:Y:S05]  /*ac90*/  BSYNC B0 ;  /* 0x0000000000007941 */ /* 0x000fea0003800000 */
.L_x_4192:
[----:B------:R-:W-:Y:S06]  /*aca0*/  BAR.ARV 0xb, 0xa0 ;  /* 0x02c2800000007b1d */ /* 0x000fec0000002000 */
[----:B------:R-:W-:Y:S02]  /*acb0*/  UIADD3 UR5, UR5, 0x2, URZ ;  /* 0x0000000205057890 */ /* 0x000fe4000fffe03f */
[----:B------:R-:W-:Y:S01]  /*acc0*/  UIADD3 UR4, UR4, 0x1, URZ ;  /* 0x0000000104047890 */ /* 0x000fe2000fffe03f */
[----:B------:R-:W-:Y:S11]  /*acd0*/  @P1 BRA `(.L_x_4194) ;  /* 0xfffffff800c01947 */ /* 0x000ff6000383ffff */
[----:B------:R-:W-:-:S12]  /*ace0*/  UIADD3 UR6, UR16, 0x5000, URZ ;  /* 0x0000500010067890 */ /* 0x000fd8000fffe03f */
.L_x_4181:
        /* <DEDUP_REMOVED lines=19> */
.L_x_4196:
[----:B------:R-:W-:Y:S05]  /*ae20*/  BSYNC B0 ;  /* 0x0000000000007941 */ /* 0x000fea0003800000 */
.L_x_4195:
        /* <DEDUP_REMOVED lines=19> */
.L_x_4198:
[----:B------:R-:W-:Y:S05]  /*af60*/  BSYNC B0 ;  /* 0x0000000000007941 */ /* 0x000fea0003800000 */
.L_x_4197:
[----:B------:R-:W-:Y:S06]  /*af70*/  BAR.ARV 0xa, 0xa0 ;  /* 0x0282800000007b1d */ /* 0x000fec0000002000 */
[----:B------:R-:W-:Y:S04]  /*af80*/  BSSY B0, `(.L_x_4199) ;  /* 0x0000003000007945 */ /* 0x000fe80003800000 */
[----:B------:R-:W-:Y:S05]  /*af90*/  @!P0 BRA `(.L_x_4200) ;  /* 0x0000000000048947 */ /* 0x000fea0003800000 */
[----:B------:R-:W-:-:S04]  /*afa0*/  DEPBAR.LE SB0, 0x0 ;  /* 0x000080000000791a */ /* 0x000fc80000000000 */
.L_x_4200:
[----:B------:R-:W-:Y:S05]  /*afb0*/  BSYNC B0 ;  /* 0x0000000000007941 */ /* 0x000fea0003800000 */
.L_x_4199:
[----:B------:R-:W-:Y:S06]  /*afc0*/  BAR.ARV 0xb, 0xa0 ;  /* 0x02c2800000007b1d */ /* 0x000fec0000002000 */
[----:B------:R-:W-:Y:S05]  /*afd0*/  BRA `(.L_x_4089) ;  /* 0x0000002000a87947 */ /* 0x000fea0003800000 */
.L_x_4176:
        /* <DEDUP_REMOVED lines=10> */
.L_x_4201:
        /* <DEDUP_REMOVED lines=10> */
.L_x_4203:
[----:B------:R-:W3:Y:S02]  /*b120*/  LDC R5, c[0x0][0x8bc] ;  /* 0x00022f00ff057b82 */ /* 0x000ee40000000800 */
.L_x_4202:
        /* <DEDUP_REMOVED lines=23> */
[----:B------:R-:W-:Y:S02]  /*b2a0*/  IMAD.MOV.U32 R5, RZ, RZ, RZ ;  /* 0x000000ffff057224 */ /* 0x000fe400078e00ff */
[----:B-1----:R-:W-:-:S05]  /*b2b0*/  @P0 IMAD.WIDE R2, R8, 0x4, R2 ;  /* 0x0000000408020825 */ /* 0x002fca00078e0202 */
[----:B------:R2:W5:Y:S01]  /*b2c0*/  @P0 LDG.E R5, desc[UR38][R2.64] ;  /* 0x0000002602050981 */ /* 0x000562000c1e1900 */
[----:B------:R-:W-:Y:S01]  /*b2d0*/  ULDC UR4, c[0x0][0x280] ;  /* 0x0000a00000047ab9 */ /* 0x000fe20000000800 */
[----:B--2---:R-:W-:-:S04]  /*b2e0*/  @P2 IMAD.WIDE R2, R8, 0x4, R12 ;  /* 0x0000000408022825 */ /* 0x004fc800078e020c */
[----:B------:R-:W-:Y:S01]  /*b2f0*/  IMAD.U32 R4, RZ, RZ, UR4 ;  /* 0x00000004ff047e24 */ /* 0x000fe2000f8e00ff */
[----:B------:R-:W-:-:S05]  /*b300*/  VOTEU.ANY UP0, P1 ;  /* 0x00000000003f7886 */ /* 0x000fca0000800100 */
[----:B------:R1:W5:Y:S02]  /*b310*/  @P2 LDG.E R4, desc[UR38][R2.64] ;  /* 0x0000002602042981 */ /* 0x000364000c1e1900 */
[----:B-1----:R-:W-:Y:S01]  /*b320*/  CS2R R2, SRZ ;  /* 0x0000000000027805 */ /* 0x002fe2000001ff00 */
[----:B---3--:R-:W-:-:S04]  /*b330*/  @P1 IMAD R9, R8, 0x50, R9 ;  /* 0x0000005008091824 */ /* 0x008fc800078e0209 */
[----:B------:R-:W-:-:S05]  /*b340*/  @P1 IMAD.HI R9, R9, 0x66666667, RZ ;  /* 0x6666666709091827 */ /* 0x000fca00078e02ff */
[----:B------:R-:W-:-:S04]  /*b350*/  @P1 SHF.R.U32.HI R12, RZ, 0x1f, R9 ;  /* 0x0000001fff0c1819 */ /* 0x000fc80000011609 */
[----:B------:R-:W-:-:S05]  /*b360*/  @P1 LEA.HI.SX32 R12, R9, R12, 0x1b ;  /* 0x0000000c090c1211 */ /* 0x000fca00078fdaff */
[----:B------:R-:W-:Y:S01]  /*b370*/  @P1 IMAD R12, R12, 0x50, RZ ;  /* 0x000000500c0c1824 */ /* 0x000fe200078e02ff */
[----:B----4-:R-:W-:-:S04]  /*b380*/  @P1 R2UR UR4, R15 ;  /* 0x000000000f0412ca */ /* 0x010fc800000e0000 */
[--C-:B------:R-:W-:Y:S01]  /*b390*/  @P1 SHF.R.S32.HI R9, RZ, 0x1f, R12.reuse ;  /* 0x0000001fff091819 */ /* 0x100fe2000001140c */
[----:B------:R-:W-:-:S04]  /*b3a0*/  @P1 IMAD.MOV.U32 R2, RZ, RZ, R12 ;  /* 0x000000ffff021224 */ /* 0x000fc800078e000c */
[----:B------:R-:W-:Y:S01]  /*b3b0*/  @P1 IMAD.MOV.U32 R3, RZ, RZ, R9 ;  /* 0x000000ffff031224 */ /* 0x000fe200078e0009 */
[----:B------:R-:W-:Y:S06]  /*b3c0*/  @P2 BRA `(.L_x_4205) ;  /* 0x0000000000102947 */ /* 0x000fec0003800000 */
[----:B------:R-:W-:Y:S05]  /*b3d0*/  @!P1 BRA `(.L_x_4205) ;  /* 0x00000000000c9947 */ /* 0x000fea0003800000 */
[----:B------:R-:W2:Y:S04]  /*b3e0*/  LDG.E R9, desc[UR38][R6.64] ;  /* 0x0000002606097981 */ /* 0x000ea8000c1e1900 */
[----:B-----5:R-:W2:Y:S02]  /*b3f0*/  LDG.E R4, desc[UR38][R6.64+0x4] ;  /* 0x0000042606047981 */ /* 0x020ea4000c1e1900 */
[----:B--2---:R-:W-:-:S07]  /*b400*/  IMAD.IADD R4, R4, 0x1, -R9 ;  /* 0x0000000104047824 */ /* 0x004fce00078e0a09 */
.L_x_4205:
        /* <DEDUP_REMOVED lines=66> */
.L_x_4235:
        /* <DEDUP_REMOVED lines=9> */
.L_x_4208:
        /* <DEDUP_REMOVED lines=65> */
[C---:B------:R-:W-:Y:S01]  /*bcd0*/  VIADD R0, R4.reuse, 0x4f ;  /* 0x0000004f04007836 */ /* 0x040fe20000000000 */
[----:B------:R-:W1:Y:S01]  /*bce0*/  S2R R13, SR_TID.X ;  /* 0x00000000000d7919 */ /* 0x000e620000002100 */
[----:B------:R-:W-:Y:S01]  /*bcf0*/  ISETP.GE.AND P1, PT, R4, 0xa1, PT ;  /* 0x000000a10400780c */ /* 0x000fe20003f26270 */
[----:B------:R-:W-:Y:S02]  /*bd00*/  IMAD.MOV.U32 R10, RZ, RZ, 0x1 ;  /* 0x00000001ff0a7424 */ /* 0x000fe400078e00ff */
[----:B------:R-:W-:-:S04]  /*bd10*/  IMAD.HI R0, R0, 0x66666667, RZ ;  /* 0x6666666700007827 */ /* 0x000fc800078e02ff */
[----:B------:R-:W-:Y:S01]  /*bd20*/  IMAD.MOV.U32 R19, RZ, RZ, RZ ;  /* 0x000000ffff137224 */ /* 0x000fe200078e00ff */
[----:B------:R-:W-:-:S04]  /*bd30*/  SHF.R.U32.HI R5, RZ, 0x1f, R0 ;  /* 0x0000001fff057819 */ /* 0x000fc80000011600 */
[----:B------:R-:W-:Y:S01]  /*bd40*/  LEA.HI.SX32 R5, R0, R5, 0x1b ;  /* 0x0000000500057211 */ /* 0x000fe200078fdaff */
[----:B------:R-:W-:-:S05]  /*bd50*/  IMAD.MOV.U32 R0, RZ, RZ, 0x1 ;  /* 0x00000001ff007424 */ /* 0x000fca00078e00ff */
[----:B------:R-:W-:Y:S01]  /*bd60*/  VIADDMNMX R18, R5, -R0, 0x1, !PT ;  /* 0x0000000105127446 */ /* 0x000fe20007800900 */
[----:B------:R-:W-:Y:S02]  /*bd70*/  IMAD.MOV.U32 R0, RZ, RZ, RZ ;  /* 0x000000ffff007224 */ /* 0x000fe400078e00ff */
[----:B------:R-:W-:Y:S01]  /*bd80*/  IMAD.MOV.U32 R5, RZ, RZ, RZ ;  /* 0x000000ffff057224 */ /* 0x000fe200078e00ff */
[----:B------:R-:W-:-:S05]  /*bd90*/  LOP3.LUT R4, R18, 0x1, RZ, 0xc0, !PT ;  /* 0x0000000112047812 */ /* 0x000fca00078ec0ff */
[----:B------:R2:W-:Y:S01]  /*bda0*/  STL [R1], R4 ;  /* 0x0000000401007387 */ /* 0x0005e20000100800 */
[----:B-1----:R-:W-:Y:S01]  /*bdb0*/  LOP3.LUT R20, R13, 0x1f, RZ, 0xc0, !PT ;  /* 0x0000001f0d147812 */ /* 0x002fe200078ec0ff */
[----:B------:R-:W-:Y:S06]  /*bdc0*/  @!P1 BRA `(.L_x_4210) ;  /* 0x00000008007c9947 */ /* 0x000fec0003800000 */
[----:B------:R-:W-:Y:S02]  /*bdd0*/  IMAD.IADD R18, R18, 0x1, -R4 ;  /* 0x0000000112127824 */ /* 0x000fe400078e0a04 */
[----:B------:R-:W-:Y:S02]  /*bde0*/  IMAD.MOV.U32 R19, RZ, RZ, RZ ;  /* 0x000000ffff137224 */ /* 0x000fe400078e00ff */
[----:B------:R-:W-:-:S07]  /*bdf0*/  IMAD.MOV.U32 R10, RZ, RZ, 0x1 ;  /* 0x00000001ff0a7424 */ /* 0x000fce00078e00ff */
.L_x_4219:
[----:B------:R-:W-:-:S04]  /*be00*/  SHF.L.U32 R21, R10, 0x1f, RZ ;  /* 0x0000001f0a157819 */ /* 0x000fc800000006ff */
[----:B-1----:R-:W1:Y:S02]  /*be10*/  SYNCS.PHASECHK.TRANS64.TRYWAIT P1, [R12+URZ+0x38840], R21 ;  /* 0x038840150c0075a7 */ /* 0x002e64000802017f */
[----:B-12--5:R-:W-:Y:S05]  /*be20*/  @!P1 BRA `(.L_x_4211) ;  /* 0x0000001400949947 */ /* 0x026fea0003800000 */
.L_x_4236:
[----:B------:R-:W-:Y:S05]  /*be30*/  @P0 BRA `(.L_x_4212) ;  /* 0x0000000000140947 */ /* 0x000fea0003800000 */
[----:B------:R-:W-:Y:S01]  /*be40*/  ISETP.NE.AND P1, PT, R20, RZ, PT ;  /* 0x000000ff1400720c */ /* 0x000fe20003f25270 */
[----:B------:R-:W-:-:S04]  /*be50*/  IMAD.MOV.U32 R3, RZ, RZ, 0x5140 ;  /* 0x00005140ff037424 */ /* 0x000fc800078e00ff */
[----:B------:R3:W-:Y:S08]  /*be60*/  SYNCS.ARRIVE.TRANS64 RZ, [R12+URZ+0x38830], R3 ;  /* 0x038830030cff79a7 */ /* 0x0007f0000800003f */
[----:B------:R-:W-:Y:S05]  /*be70*/  @!P1 BRA `(.L_x_4212) ;  /* 0x0000000000049947 */ /* 0x000fea0003800000 */
[----:B------:R-:W-:Y:S01]  /*be80*/  BPT.TRAP 0x1 ;  /* 0x000000040000795c */ /* 0x000fe20000300000 */
.L_x_4212:
        /* <DEDUP_REMOVED lines=37> */
.L_x_4237:
[----:B------:R-:W-:Y:S05]  /*c0e0*/  @P0 BRA `(.L_x_4214) ;  /* 0x0000000000140947 */ /* 0x000fea0003800000 */
[----:B------:R-:W-:Y:S01]  /*c0f0*/  ISETP.NE.AND P1, PT, R20, RZ, PT ;  /* 0x000000ff1400720c */ /* 0x000fe20003f25270 */
[----:B------:R-:W-:-:S04]  /*c100*/  IMAD.MOV.U32 R2, RZ, RZ, 0x5140 ;  /* 0x00005140ff027424 */ /* 0x000fc800078e00ff */
[----:B------:R3:W-:Y:S08]  /*c110*/  SYNCS.ARRIVE.TRANS64 RZ, [R12+URZ+0x38818], R2 ;  /* 0x038818020cff79a7 */ /* 0x0007f0000800003f */
[----:B------:R-:W-:Y:S05]  /*c120*/  @!P1 BRA `(.L_x_4214) ;  /* 0x0000000000049947 */ /* 0x000fea0003800000 */
[----:B------:R-:W-:Y:S01]  /*c130*/  BPT.TRAP 0x1 ;  /* 0x000000040000795c */ /* 0x000fe20000300000 */
.L_x_4214:
        /* <DEDUP_REMOVED lines=29> */
.L_x_4238:
        /* <DEDUP_REMOVED lines=9> */
.L_x_4216:
        /* <DEDUP_REMOVED lines=31> */
.L_x_4240:
[----:B------:R-:W-:Y:S05]  /*c590*/  @P0 BRA `(.L_x_4218) ;  /* 0x0000000000140947 */ /* 0x000fea0003800000 */
[----:B------:R-:W-:Y:S01]  /*c5a0*/  ISETP.NE.AND P1, PT, R20, RZ, PT ;  /* 0x000000ff1400720c */ /* 0x000fe20003f25270 */
[----:B-1----:R-:W-:-:S04]  /*c5b0*/  IMAD.MOV.U32 R5, RZ, RZ, 0x5140 ;  /* 0x00005140ff057424 */ /* 0x002fc800078e00ff */
[----:B------:R2:W-:Y:S08]  /*c5c0*/  SYNCS.ARRIVE.TRANS64 RZ, [R12+URZ+0x38810], R5 ;  /* 0x038810050cff79a7 */ /* 0x0005f0000800003f */
[----:B------:R-:W-:Y:S05]  /*c5d0*/  @!P1 BRA `(.L_x_4218) ;  /* 0x0000000000049947 */ /* 0x000fea0003800000 */
[----:B------:R-:W-:Y:S01]  /*c5e0*/  BPT.TRAP 0x1 ;  /* 0x000000040000795c */ /* 0x000fe20000300000 */
.L_x_4218:
        /* <DEDUP_REMOVED lines=17> */
[----:B------:R-:W-:Y:S02]  /*c700*/  UIADD3 UR27, UR10, UR35, URZ ;  /* 0x000000230a1b7290 */ /* 0x000fe4000fffe03f */
        /* <DEDUP_REMOVED lines=11> */
.L_x_4210:
[----:B--2---:R-:W2:Y:S02]  /*c7c0*/  LDL.LU R4, [R1] ;  /* 0x0000000001047983 */ /* 0x004ea40000300800 */
[----:B--2---:R-:W-:-:S13]  /*c7d0*/  ISETP.NE.AND P1, PT, R4, RZ, PT ;  /* 0x000000ff0400720c */ /* 0x004fda0003f25270 */
[----:B------:R-:W-:Y:S05]  /*c7e0*/  @!P1 BRA `(.L_x_4209) ;  /* 0x0000000400309947 */ /* 0x000fea0003800000 */
[----:B------:R-:W-:-:S04]  /*c7f0*/  SHF.L.U32 R13, R10, 0x1f, RZ ;  /* 0x0000001f0a0d7819 */ /* 0x000fc800000006ff */
[----:B------:R-:W1:Y:S02]  /*c800*/  SYNCS.PHASECHK.TRANS64.TRYWAIT P1, [R12+URZ+0x38840], R13 ;  /* 0x0388400d0c0075a7 */ /* 0x000e64000802017f */
[----:B-1----:R-:W-:Y:S05]  /*c810*/  @!P1 BRA `(.L_x_4220) ;  /* 0x0000000c006c9947 */ /* 0x002fea0003800000 */
.L_x_4241:
[----:B------:R-:W-:Y:S05]  /*c820*/  @P0 BRA `(.L_x_4221) ;  /* 0x0000000000140947 */ /* 0x000fea0003800000 */
[----:B------:R-:W-:Y:S01]  /*c830*/  ISETP.NE.AND P1, PT, R20, RZ, PT ;  /* 0x000000ff1400720c */ /* 0x000fe20003f25270 */
[----:B------:R-:W-:-:S04]  /*c840*/  IMAD.MOV.U32 R5, RZ, RZ, 0x5140 ;  /* 0x00005140ff057424 */ /* 0x000fc800078e00ff */
[----:B------:R2:W-:Y:S08]  /*c850*/  SYNCS.ARRIVE.TRANS64 RZ, [R12+URZ+0x38830], R5 ;  /* 0x038830050cff79a7 */ /* 0x0005f0000800003f */
[----:B------:R-:W-:Y:S05]  /*c860*/  @!P1 BRA `(.L_x_4221) ;  /* 0x0000000000049947 */ /* 0x000fea0003800000 */
[----:B------:R-:W-:Y:S01]  /*c870*/  BPT.TRAP 0x1 ;  /* 0x000000040000795c */ /* 0x000fe20000300000 */
.L_x_4221:
[----:B--2---:R-:W2:Y:S01]  /*c880*/  LDC.64 R4, c[0x0][0x728] ;  /* 0x0001ca00ff047b82 */ /* 0x004ea20000000a00 */
[----:B------:R-:W-:Y:S01]  /*c890*/  IMAD R19, R19, 0x50, RZ ;  /* 0x0000005013137824 */ /* 0x000fe200078e02ff */
        /* <DEDUP_REMOVED lines=32> */
.L_x_4242:
[----:B------:R-:W-:Y:S05]  /*caa0*/  @P0 BRA `(.L_x_4223) ;  /* 0x0000000000140947 */ /* 0x000fea0003800000 */
[----:B------:R-:W-:Y:S01]  /*cab0*/  ISETP.NE.AND P0, PT, R20, RZ, PT ;  /* 0x000000ff1400720c */ /* 0x000fe20003f05270 */
[----:B------:R-:W-:-:S04]  /*cac0*/  IMAD.MOV.U32 R5, RZ, RZ, 0x5140 ;  /* 0x00005140ff057424 */ /* 0x000fc800078e00ff */
[----:B------:R3:W-:Y:S08]  /*cad0*/  SYNCS.ARRIVE.TRANS64 RZ, [R12+URZ+0x38818], R5 ;  /* 0x038818050cff79a7 */ /* 0x0007f0000800003f */
[----:B------:R-:W-:Y:S05]  /*cae0*/  @!P0 BRA `(.L_x_4223) ;  /* 0x0000000000048947 */ /* 0x000fea0003800000 */
[----:B------:R-:W-:Y:S01]  /*caf0*/  BPT.TRAP 0x1 ;  /* 0x000000040000795c */ /* 0x000fe20000300000 */
.L_x_4223:
        /* <DEDUP_REMOVED lines=27> */
.L_x_4209:
[----:B-----5:R-:W-:Y:S01]  /*ccb0*/  IMAD R4, R0, 0x8, R12 ;  /* 0x0000000800047824 */ /* 0x020fe200078e020c */
[----:B------:R-:W-:Y:S01]  /*ccc0*/  SHF.L.U32 R3, R10, 0x1f, RZ ;  /* 0x0000001f0a037819 */ /* 0x000fe200000006ff */
[----:B------:R-:W3:Y:S03]  /*ccd0*/  S2R R2, SR_TID.X ;  /* 0x0000000000027919 */ /* 0x000ee60000002100 */
[----:B------:R-:W4:Y:S01]  /*cce0*/  SYNCS.PHASECHK.TRANS64.TRYWAIT P0, [R4+URZ+0x38840], R3 ;  /* 0x03884003040075a7 */ /* 0x000f22000800017f */
[----:B---3--:R-:W-:-:S04]  /*ccf0*/  LOP3.LUT R2, R2, 0x7f, RZ, 0xc0, !PT ;  /* 0x0000007f02027812 */ /* 0x008fc800078ec0ff */
[----:B------:R-:W-:Y:S01]  /*cd00*/  ISETP.NE.AND P1, PT, R2, RZ, PT ;  /* 0x000000ff0200720c */ /* 0x000fe20003f25270 */
[----:B----4-:R-:W-:-:S12]  /*cd10*/  @!P0 BRA `(.L_x_4224) ;  /* 0x0000000800548947 */ /* 0x010fd80003800000 */
.L_x_4243:
[----:B------:R-:W-:Y:S05]  /*cd20*/  @P1 BRA `(.L_x_4225) ;  /* 0x0000000000181947 */ /* 0x000fea0003800000 */
[----:B------:R-:W4:Y:S01]  /*cd30*/  S2R R2, SR_TID.X ;  /* 0x0000000000027919 */ /* 0x000f220000002100 */
[----:B---3--:R-:W-:-:S04]  /*cd40*/  IMAD.MOV.U32 R3, RZ, RZ, 0x5140 ;  /* 0x00005140ff037424 */ /* 0x008fc800078e00ff */
[----:B------:R3:W-:Y:S01]  /*cd50*/  SYNCS.ARRIVE.TRANS64 RZ, [R4+URZ+0x38830], R3 ;  /* 0x0388300304ff79a7 */ /* 0x0007e2000800003f */
[----:B----4-:R-:W-:-:S13]  /*cd60*/  LOP3.LUT P0, RZ, R2, 0x1f, RZ, 0xc0, !PT ;  /* 0x0000001f02ff7812 */ /* 0x010fda000780c0ff */
[----:B---3--:R-:W-:Y:S05]  /*cd70*/  @!P0 BRA `(.L_x_4225) ;  /* 0x0000000000048947 */ /* 0x008fea0003800000 */
[----:B------:R-:W-:Y:S01]  /*cd80*/  BPT.TRAP 0x1 ;  /* 0x000000040000795c */ /* 0x000fe20000300000 */
.L_x_4225:
        /* <DEDUP_REMOVED lines=41> */
.L_x_4206:
[----:B------:R-:W-:Y:S05]  /*d020*/  BSYNC B0 ;  /* 0x0000000000007941 */ /* 0x000fea0003800000 */
.L_x_4204:
[----:B------:R-:W-:-:S03]  /*d030*/  UMOV UR6, 0xffffffff ;  /* 0xffffffff00067882 */ /* 0x000fc60000000000 */
[----:B------:R-:W-:Y:S05]  /*d040*/  BRA.DIV UR6, `(.L_x_4226) ;  /* 0x00000006069c7947 */ /* 0x000fea000b800000 */
[----:B------:R-:W-:-:S13]  /*d050*/  ELECT P6, URZ, PT ;  /* 0x00000000003f782f */ /* 0x000fda00038c0000 */
.L_x_4246:
[----:B------:R-:W-:Y:S05]  /*d060*/  @!P6 BRA `(.L_x_4089) ;  /* 0x000000000084e947 */ /* 0x000fea0003800000 */
[----:B------:R-:W3:Y:S02]  /*d070*/  LDL.LU R2, [R1+0x8] ;  /* 0x0000080001027983 */ /* 0x000ee40000300800 */
[----:B---3--:R-:W-:-:S04]  /*d080*/  LOP3.LUT R2, R2, 0x2, RZ, 0xfc, !PT ;  /* 0x0000000202027812 */ /* 0x008fc800078efcff */
[----:B------:R-:W-:-:S13]  /*d090*/  ISETP.NE.AND P2, PT, R2, 0x3, PT ;  /* 0x000000030200780c */ /* 0x000fda0003f45270 */
[----:B------:R-:W-:Y:S05]  /*d0a0*/  @!P2 BRA `(.L_x_4227) ;  /* 0x000000000004a947 */ /* 0x000fea0003800000 */
[----:B--2---:R-:W-:Y:S01]  /*d0b0*/  BPT.TRAP 0x1 ;  /* 0x000000040000795c */ /* 0x004fe20000300000 */
.L_x_4227:
        /* <DEDUP_REMOVED lines=15> */
.L_x_4247:
[----:B------:R-:W3:Y:S02]  /*d1b0*/  SYNCS.PHASECHK.TRANS64.TRYWAIT P0, [R11+URZ], R2 ;  /* 0x000000020b0075a7 */ /* 0x000ee4000800017f */
[----:B---3--:R-:W-:Y:S05]  /*d1c0*/  @!P0 BRA `(.L_x_4229) ;  /* 0x0000000400708947 */ /* 0x008fea0003800000 */
.L_x_4248:
[----:B------:R-:W-:Y:S05]  /*d1d0*/  @!P2 BRA `(.L_x_4230) ;  /* 0x000000000004a947 */ /* 0x000fea0003800000 */
[----:B--2---:R-:W-:Y:S01]  /*d1e0*/  BPT.TRAP 0x1 ;  /* 0x000000040000795c */ /* 0x004fe20000300000 */
.L_x_4230:
[----:B------:R-:W-:-:S04]  /*d1f0*/  VIADD R0, R6, 0x38840 ;  /* 0x0003884006007836 */ /* 0x000fc80000000000 */
[----:B------:R-:W-:-:S04]  /*d200*/  IMAD R9, R9, 0x8, R0 ;  /* 0x0000000809097824 */ /* 0x000fc800078e0200 */
[----:B------:R-:W4:Y:S02]  /*d210*/  SYNCS.PHASECHK.TRANS64.TRYWAIT P0, [R9+URZ], R4 ;  /* 0x00000004090075a7 */ /* 0x000f24000800017f */
[----:B----4-:R-:W-:Y:S05]  /*d220*/  @!P0 BRA `(.L_x_4231) ;  /* 0x00000004006c8947 */ /* 0x010fea0003800000 */
.L_x_4249:
[----:B------:R-:W-:-:S07]  /*d230*/  IMAD R3, R3, 0x8, R0 ;  /* 0x0000000803037824 */ /* 0x000fce00078e0200 */
.L_x_4232:
[----:B------:R1:W1:Y:S02]  /*d240*/  SYNCS.PHASECHK.TRANS64.TRYWAIT P0, [R3+URZ], R2 ;  /* 0x00000002030075a7 */ /* 0x000264000800017f */
[----:B-1----:R-:W-:Y:S05]  /*d250*/  @!P0 NANOSLEEP.SYNCS 0x989680 ;  /* 0x009896800000895d */ /* 0x002fea0003900000 */
[----:B------:R-:W1:Y:S02]  /*d260*/  @!P0 SYNCS.PHASECHK.TRANS64 P0, [R3+URZ], R2 ;  /* 0x00000002030085a7 */ /* 0x000e64000800007f */
[----:B-1----:R-:W-:Y:S05]  /*d270*/  @!P0 BRA `(.L_x_4232) ;  /* 0xfffffffc00f08947 */ /* 0x002fea000383ffff */
.L_x_4089:
[----:B--2---:R-:W-:Y:S05]  /*d280*/  BSYNC B6 ;  /* 0x0000000000067941 */ /* 0x004fea0003800000 */
.L_x_4083:
[----:B------:R-:W-:Y:S05]  /*d290*/  EXIT ;  /* 0x000000000000794d */ /* 0x000fea0003800000 */
.L_x_4099:
[----:B------:R-:W-:Y:S02]  /*d2a0*/  IMAD.MOV.U32 R12, RZ, RZ, RZ ;  /* 0x000000ffff0c7224 */ /* 0x000fe400078e00ff */
[----:B------:R-:W-:Y:S02]  /*d2b0*/  IMAD.MOV.U32 R11, RZ, RZ, 0x1f ;  /* 0x0000001fff0b7424 */ /* 0x000fe400078e00ff */
[----:B------:R-:W-:-:S07]  /*d2c0*/  IMAD.MOV.U32 R15, RZ, RZ, -0x1 ;  /* 0xffffffffff0f7424 */ /* 0x000fce00078e00ff */
[----:B------:R-:W-:Y:S05]  /*d2d0*/  WARPSYNC.COLLECTIVE R15, `(.L_x_4233) ;  /* 0x000000000f087348 */ /* 0x000fea0003c00000 */
[----:B------:R1:W2:Y:S02]  /*d2e0*/  SHFL.IDX P6, R14, R13, R12, R11 ;  /* 0x0000000c0d0e7389 */ /* 0x0002a400000c000b */
[----:B-12---:R-:W-:Y:S01]  /*d2f0*/  ENDCOLLECTIVE ;  /* 0x000000000000791b */ /* 0x006fe20003800000 */
.L_x_4233:
[----:B------:R-:W-:Y:S05]  /*d300*/  BRA `(.L_x_4234) ;  /* 0xffffff4000247947 */ /* 0x000fea000383ffff */
.L_x_4101:
        /* <DEDUP_REMOVED lines=8> */
.L_x_4105:
[----:B---3--:R3:W4:Y:S02]  /*d390*/  SYNCS.PHASECHK.TRANS64.TRYWAIT P1, [R3+URZ+0x38810], R154 ;  /* 0x0388109a030075a7 */ /* 0x008724000802017f */
[----:B----4-:R-:W-:Y:S05]  /*d3a0*/  @!P1 NANOSLEEP.SYNCS 0x989680 ;  /* 0x009896800000995d */ /* 0x010fea0003900000 */
[----:B------:R-:W4:Y:S02]  /*d3b0*/  @!P1 SYNCS.PHASECHK.TRANS64 P1, [R3+URZ+0x38810], R154 ;  /* 0x0388109a030095a7 */ /* 0x000f24000802007f */
[----:B----4-:R-:W-:Y:S05]  /*d3c0*/  @!P1 BRA `(.L_x_4105) ;  /* 0xfffffffc00f09947 */ /* 0x010fea000383ffff */
[----:B------:R-:W-:Y:S05]  /*d3d0*/  BRA `(.L_x_4104) ;  /* 0xffffff4800287947 */ /* 0x000fea000383ffff */
.L_x_4109:
[----:B------:R1:W1:Y:S02]  /*d3e0*/  SYNCS.PHASECHK.TRANS64.TRYWAIT P1, [R3+URZ+0x38830], R154 ;  /* 0x0388309a030075a7 */ /* 0x000264000802017f */
[----:B-1----:R-:W-:Y:S05]  /*d3f0*/  @!P1 NANOSLEEP.SYNCS 0x989680 ;  /* 0x009896800000995d */ /* 0x002fea0003900000 */
[----:B------:R-:W1:Y:S02]  /*d400*/  @!P1 SYNCS.PHASECHK.TRANS64 P1, [R3+URZ+0x38830], R154 ;  /* 0x0388309a030095a7 */ /* 0x000e64000802007f */
[----:B-1----:R-:W-:Y:S05]  /*d410*/  @!P1 BRA `(.L_x_4109) ;  /* 0xfffffffc00f09947 */ /* 0x002fea000383ffff */
[----:B------:R-:W-:Y:S05]  /*d420*/  BRA `(.L_x_4108) ;  /* 0xffffff5800b47947 */ /* 0x000fea000383ffff */
.L_x_4207:
[----:B-1----:R1:W2:Y:S02]  /*d430*/  SYNCS.PHASECHK.TRANS64.TRYWAIT P1, [R12+URZ+0x38820], R3 ;  /* 0x038820030c0075a7 */ /* 0x0022a4000802017f */
[----:B--2---:R-:W-:Y:S05]  /*d440*/  @!P1 NANOSLEEP.SYNCS 0x989680 ;  /* 0x009896800000995d */ /* 0x004fea0003900000 */
[----:B------:R-:W2:Y:S02]  /*d450*/  @!P1 SYNCS.PHASECHK.TRANS64 P1, [R12+URZ+0x38820], R3 ;  /* 0x038820030c0095a7 */ /* 0x000ea4000802007f */
[----:B--2---:R-:W-:Y:S05]  /*d460*/  @!P1 BRA `(.L_x_4207) ;  /* 0xfffffffc00f09947 */ /* 0x004fea000383ffff */
[----:B------:R-:W-:Y:S05]  /*d470*/  BRA `(.L_x_4235) ;  /* 0xffffffe000ec7947 */ /* 0x000fea000383ffff */
.L_x_4211:
[----:B-1----:R1:W3:Y:S02]  /*d480*/  SYNCS.PHASECHK.TRANS64.TRYWAIT P1, [R12+URZ+0x38840], R21 ;  /* 0x038840150c0075a7 */ /* 0x0022e4000802017f */
[----:B---3--:R-:W-:Y:S05]  /*d490*/  @!P1 NANOSLEEP.SYNCS 0x989680 ;  /* 0x009896800000995d */ /* 0x008fea0003900000 */
[----:B------:R-:W3:Y:S02]  /*d4a0*/  @!P1 SYNCS.PHASECHK.TRANS64 P1, [R12+URZ+0x38840], R21 ;  /* 0x038840150c0095a7 */ /* 0x000ee4000802007f */
[----:B---3--:R-:W-:Y:S05]  /*d4b0*/  @!P1 BRA `(.L_x_4211) ;  /* 0xfffffffc00f09947 */ /* 0x008fea000383ffff */
[----:B------:R-:W-:Y:S05]  /*d4c0*/  BRA `(.L_x_4236) ;  /* 0xffffffe800587947 */ /* 0x000fea000383ffff */
.L_x_4213:
[----:B--2---:R2:W3:Y:S02]  /*d4d0*/  SYNCS.PHASECHK.TRANS64.TRYWAIT P1, [R12+URZ+0x38828], R21 ;  /* 0x038828150c0075a7 */ /* 0x0044e4000802017f */
[----:B---3--:R-:W-:Y:S05]  /*d4e0*/  @!P1 NANOSLEEP.SYNCS 0x989680 ;  /* 0x009896800000995d */ /* 0x008fea0003900000 */
[----:B------:R-:W3:Y:S02]  /*d4f0*/  @!P1 SYNCS.PHASECHK.TRANS64 P1, [R12+URZ+0x38828], R21 ;  /* 0x038828150c0095a7 */ /* 0x000ee4000802007f */
[----:B---3--:R-:W-:Y:S05]  /*d500*/  @!P1 BRA `(.L_x_4213) ;  /* 0xfffffffc00f09947 */ /* 0x008fea000383ffff */
[----:B------:R-:W-:Y:S05]  /*d510*/  BRA `(.L_x_4237) ;  /* 0xffffffe800f07947 */ /* 0x000fea000383ffff */
.L_x_4215:
[----:B---3--:R3:W4:Y:S02]  /*d520*/  SYNCS.PHASECHK.TRANS64.TRYWAIT P1, [R12+URZ+0x38848], R21 ;  /* 0x038848150c0075a7 */ /* 0x008724000802017f */
[----:B----4-:R-:W-:Y:S05]  /*d530*/  @!P1 NANOSLEEP.SYNCS 0x989680 ;  /* 0x009896800000995d */ /* 0x010fea0003900000 */
[----:B------:R-:W4:Y:S02]  /*d540*/  @!P1 SYNCS.PHASECHK.TRANS64 P1, [R12+URZ+0x38848], R21 ;  /* 0x038848150c0095a7 */ /* 0x000f24000802007f */
[----:B----4-:R-:W-:Y:S05]  /*d550*/  @!P1 BRA `(.L_x_4215) ;  /* 0xfffffffc00f09947 */ /* 0x010fea000383ffff */
[----:B------:R-:W-:Y:S05]  /*d560*/  BRA `(.L_x_4238) ;  /* 0xffffffec00687947 */ /* 0x000fea000383ffff */
.L_x_4217:
[----:B------:R-:W-:-:S07]  /*d570*/  SHF.L.U32 R5, R10, 0x1f, RZ ;  /* 0x0000001f0a057819 */ /* 0x000fce00000006ff */
.L_x_4239:
[----:B-1----:R1:W2:Y:S02]  /*d580*/  SYNCS.PHASECHK.TRANS64.TRYWAIT P1, [R12+URZ+0x38820], R5 ;  /* 0x038820050c0075a7 */ /* 0x0022a4000802017f */
[----:B--2---:R-:W-:Y:S05]  /*d590*/  @!P1 NANOSLEEP.SYNCS 0x989680 ;  /* 0x009896800000995d */ /* 0x004fea0003900000 */
[----:B------:R-:W2:Y:S02]  /*d5a0*/  @!P1 SYNCS.PHASECHK.TRANS64 P1, [R12+URZ+0x38820], R5 ;  /* 0x038820050c0095a7 */ /* 0x000ea4000802007f */
[----:B--2---:R-:W-:Y:S05]  /*d5b0*/  @!P1 BRA `(.L_x_4239) ;  /* 0xfffffffc00f09947 */ /* 0x004fea000383ffff */
[----:B------:R-:W-:Y:S05]  /*d5c0*/  BRA `(.L_x_4240) ;  /* 0xffffffec00f07947 */ /* 0x000fea000383ffff */
.L_x_4220:
[----:B-1----:R1:W2:Y:S02]  /*d5d0*/  SYNCS.PHASECHK.TRANS64.TRYWAIT P1, [R12+URZ+0x38840], R13 ;  /* 0x0388400d0c0075a7 */ /* 0x0022a4000802017f */
[----:B--2---:R-:W-:Y:S05]  /*d5e0*/  @!P1 NANOSLEEP.SYNCS 0x989680 ;  /* 0x009896800000995d */ /* 0x004fea0003900000 */
[----:B------:R-:W2:Y:S02]  /*d5f0*/  @!P1 SYNCS.PHASECHK.TRANS64 P1, [R12+URZ+0x38840], R13 ;  /* 0x0388400d0c0095a7 */ /* 0x000ea4000802007f */
[----:B--2---:R-:W-:Y:S05]  /*d600*/  @!P1 BRA `(.L_x_4220) ;  /* 0xfffffffc00f09947 */ /* 0x004fea000383ffff */
[----:B------:R-:W-:Y:S05]  /*d610*/  BRA `(.L_x_4241) ;  /* 0xfffffff000807947 */ /* 0x000fea000383ffff */
.L_x_4222:
[----:B--2---:R2:W3:Y:S02]  /*d620*/  SYNCS.PHASECHK.TRANS64.TRYWAIT P1, [R12+URZ+0x38828], R13 ;  /* 0x0388280d0c0075a7 */ /* 0x0044e4000802017f */
[----:B---3--:R-:W-:Y:S05]  /*d630*/  @!P1 NANOSLEEP.SYNCS 0x989680 ;  /* 0x009896800000995d */ /* 0x008fea0003900000 */
[----:B------:R-:W3:Y:S02]  /*d640*/  @!P1 SYNCS.PHASECHK.TRANS64 P1, [R12+URZ+0x38828], R13 ;  /* 0x0388280d0c0095a7 */ /* 0x000ee4000802007f */
[----:B---3--:R-:W-:Y:S05]  /*d650*/  @!P1 BRA `(.L_x_4222) ;  /* 0xfffffffc00f09947 */ /* 0x008fea000383ffff */
[----:B------:R-:W-:Y:S05]  /*d660*/  BRA `(.L_x_4242) ;  /* 0xfffffff4000c7947 */ /* 0x000fea000383ffff */
.L_x_4224:
[----:B---3--:R3:W4:Y:S02]  /*d670*/  SYNCS.PHASECHK.TRANS64.TRYWAIT P0, [R4+URZ+0x38840], R3 ;  /* 0x03884003040075a7 */ /* 0x008724000800017f */
[----:B----4-:R-:W-:Y:S05]  /*d680*/  @!P0 NANOSLEEP.SYNCS 0x989680 ;  /* 0x009896800000895d */ /* 0x010fea0003900000 */
[----:B------:R-:W4:Y:S02]  /*d690*/  @!P0 SYNCS.PHASECHK.TRANS64 P0, [R4+URZ+0x38840], R3 ;  /* 0x03884003040085a7 */ /* 0x000f24000800007f */
[----:B----4-:R-:W-:Y:S05]  /*d6a0*/  @!P0 BRA `(.L_x_4224) ;  /* 0xfffffffc00f08947 */ /* 0x010fea000383ffff */
[----:B------:R-:W-:Y:S05]  /*d6b0*/  BRA `(.L_x_4243) ;  /* 0xfffffff400987947 */ /* 0x000fea000383ffff */
.L_x_4226:
[----:B------:R-:W-:Y:S01]  /*d6c0*/  BSSY B0, `(.L_x_4244) ;  /* 0x0000006000007945 */ /* 0x000fe20003800000 */
[----:B------:R-:W-:-:S07]  /*d6d0*/  IMAD.MOV.U32 R15, RZ, RZ, -0x1 ;  /* 0xffffffffff0f7424 */ /* 0x000fce00078e00ff */
[----:B--2---:R-:W-:Y:S05]  /*d6e0*/  WARPSYNC.COLLECTIVE R15, `(.L_x_4245) ;  /* 0x000000000f0c7348 */ /* 0x004fea0003c00000 */
[----:B------:R-:W-:Y:S02]  /*d6f0*/  ELECT P6, UR62, PT ;  /* 0x00000000003e782f */ /* 0x000fe400038c0000 */
[----:B------:R-:W-:Y:S01]  /*d700*/  MOV R14, UR62 ;  /* 0x0000003e000e7c02 */ /* 0x000fe20008000f00 */
[----:B--2---:R-:W-:Y:S10]  /*d710*/  ENDCOLLECTIVE ;  /* 0x000000000000791b */ /* 0x004ff40003800000 */
.L_x_4245:
[----:B------:R-:W-:Y:S05]  /*d720*/  BSYNC B0 ;  /* 0x0000000000007941 */ /* 0x000fea0003800000 */
.L_x_4244:
[----:B------:R-:W-:Y:S05]  /*d730*/  BRA `(.L_x_4246) ;  /* 0xfffffff800487947 */ /* 0x000fea000383ffff */
.L_x_4228:
[----:B-1----:R1:W3:Y:S02]  /*d740*/  SYNCS.PHASECHK.TRANS64.TRYWAIT P0, [R7+URZ], R4 ;  /* 0x00000004070075a7 */ /* 0x0022e4000800017f */
[----:B---3--:R-:W-:Y:S05]  /*d750*/  @!P0 NANOSLEEP.SYNCS 0x989680 ;  /* 0x009896800000895d */ /* 0x008fea0003900000 */
[----:B------:R-:W3:Y:S02]  /*d760*/  @!P0 SYNCS.PHASECHK.TRANS64 P0, [R7+URZ], R4 ;  /* 0x00000004070085a7 */ /* 0x000ee4000800007f */
[----:B---3--:R-:W-:Y:S05]  /*d770*/  @!P0 BRA `(.L_x_4228) ;  /* 0xfffffffc00f08947 */ /* 0x008fea000383ffff */
[----:B------:R-:W-:Y:S05]  /*d780*/  BRA `(.L_x_4247) ;  /* 0xfffffff800887947 */ /* 0x000fea000383ffff */
.L_x_4229:
[----:B---3--:R3:W4:Y:S02]  /*d790*/  SYNCS.PHASECHK.TRANS64.TRYWAIT P0, [R11+URZ], R2 ;  /* 0x000000020b0075a7 */ /* 0x008724000800017f */
[----:B----4-:R-:W-:Y:S05]  /*d7a0*/  @!P0 NANOSLEEP.SYNCS 0x989680 ;  /* 0x009896800000895d */ /* 0x010fea0003900000 */
[----:B------:R-:W4:Y:S02]  /*d7b0*/  @!P0 SYNCS.PHASECHK.TRANS64 P0, [R11+URZ], R2 ;  /* 0x000000020b0085a7 */ /* 0x000f24000800007f */
[----:B----4-:R-:W-:Y:S05]  /*d7c0*/  @!P0 BRA `(.L_x_4229) ;  /* 0xfffffffc00f08947 */ /* 0x010fea000383ffff */
[----:B------:R-:W-:Y:S05]  /*d7d0*/  BRA `(.L_x_4248) ;  /* 0xfffffff8007c7947 */ /* 0x000fea000383ffff */
.L_x_4231:
[----:B----4-:R4:W1:Y:S02]  /*d7e0*/  SYNCS.PHASECHK.TRANS64.TRYWAIT P0, [R9+URZ], R4 ;  /* 0x00000004090075a7 */ /* 0x010864000800017f */
[----:B-1----:R-:W-:Y:S05]  /*d7f0*/  @!P0 NANOSLEEP.SYNCS 0x989680 ;  /* 0x009896800000895d */ /* 0x002fea0003900000 */
[----:B------:R-:W1:Y:S02]  /*d800*/  @!P0 SYNCS.PHASECHK.TRANS64 P0, [R9+URZ], R4 ;  /* 0x00000004090085a7 */ /* 0x000e64000800007f */
[----:B-1----:R-:W-:Y:S05]  /*d810*/  @!P0 BRA `(.L_x_4231) ;  /* 0xfffffffc00f08947 */ /* 0x002fea000383ffff */
[----:B------:R-:W-:Y:S05]  /*d820*/  BRA `(.L_x_4249) ;  /* 0xfffffff800807947 */ /* 0x000fea000383ffff */
.L_x_4250:
        /* <DEDUP_REMOVED lines=13> */
.L_x_7319:


//--------------------- .text._ZN7cutlass13device_kernelIN5flash11enable_sm90INS1_16FlashAttnBwdSm90INS1_25CollectiveMainloopBwdSm90ILi2ELi2ELi2EN4cute5tupleIJNS5_1CILi1EEES8_S8_EEENS6_IJNS7_ILi80EEENS7_ILi128EEESB_EEENS_10bfloat16_tEfNS_4arch4Sm90ELb0ELb0ELb0ELb1ELb1ELb1ELb0ELb1ELi2ELi1ELi2ELi1ELb0EEENS1_21CollectiveEpilogueBwdISC_SD_SF_Li256ELb1ELb0ELi1EEENS1_19SingleTileSchedulerILb1ELb0ELb0ELi128EEEEEEEEEvNT_6ParamsE --------------------------
	.section	.text._ZN7cutlass13device_kernelIN5flash11enable_sm90INS1_16FlashAttnBwdSm90INS1_25CollectiveMainloopBwdSm90ILi2ELi2ELi2EN4cute5tupleIJNS5_1CILi1EEES8_S8_EEENS6_IJNS7_ILi80EEENS7_ILi128EEESB_EEENS_10bfloat16_tEfNS_4arch4Sm90ELb0ELb0ELb0ELb1ELb1ELb1ELb0ELb1ELi2ELi1ELi2ELi1ELb0EEENS1_21CollectiveEpilogueBwdISC_SD_SF_Li256ELb1ELb0ELi1EEENS1_19SingleTileSchedulerILb1ELb0ELb0ELi128EEEEEEEEEvNT_6ParamsE,"ax",@progbits
	.align	128
.text._ZN7cutlass13device_kernelIN5flash11enable_sm90INS1_16FlashAttnBwdSm90INS1_25CollectiveMainloopBwdSm90ILi2ELi2ELi2EN4cute5tupleIJNS5_1CILi1EEES8_S8_EEENS6_IJNS7_ILi80EEENS7_ILi128EEESB_EEENS_10bfloat16_tEfNS_4arch4Sm90ELb0ELb0ELb0ELb1ELb1ELb1ELb0ELb1ELi2ELi1ELi2ELi1ELb0EEENS1_21CollectiveEpilogueBwdISC_SD_SF_Li256ELb1ELb0ELi1EEENS1_19SingleTileSchedulerILb1ELb0ELb0ELi128EEEEEEEEEvNT_6ParamsE:
        .type           _ZN7cutlass13device_kernelIN5flash11enable_sm90INS1_16FlashAttnBwdSm90INS1_25CollectiveMainloopBwdSm90ILi2ELi2ELi2EN4cute5tupleIJNS5_1CILi1EEES8_S8_EEENS6_IJNS7_ILi80EEENS7_ILi128EEESB_EEENS_10bfloat16_tEfNS_4arch4Sm90ELb0ELb0ELb0ELb1ELb1ELb1ELb0ELb1ELi2ELi1ELi2ELi1ELb0EEENS1_21CollectiveEpilogueBwdISC_SD_SF_Li256ELb1ELb0ELi1EEENS1_19SingleTileSchedulerILb1ELb0ELb0ELi128EEEEEEEEEvNT_6ParamsE,@function
        .size           _ZN7cutlass13device_kernelIN5flash11enable_sm90INS1_16FlashAttnBwdSm90INS1_25CollectiveMainloopBwdSm90ILi2ELi2ELi2EN4cute5tupleIJNS5_1CILi1EEES8_S8_EEENS6_IJNS7_ILi80EEENS7_ILi128EEESB_EEENS_10bfloat16_tEfNS_4arch4Sm90ELb0ELb0ELb0ELb1ELb1ELb1ELb0ELb1ELi2ELi1ELi2ELi1ELb0EEENS1_21CollectiveEpilogueBwdISC_SD_SF_Li256ELb1ELb0ELi1EEENS1_19SingleTileSchedulerILb1ELb0ELb0ELi128EEEEEEEEEvNT_6ParamsE,(.L_x_7320 - _ZN7cutlass13device_kernelIN5flash11enable_sm90INS1_16FlashAttnBwdSm90INS1_25CollectiveMainloopBwdSm90ILi2ELi2ELi2EN4cute5tupleIJNS5_1CILi1EEES8_S8_EEENS6_IJNS7_ILi80EEENS7_ILi128EEESB_EEENS_10bfloat16_tEfNS_4arch4Sm90ELb0ELb0ELb0ELb1ELb1ELb1ELb0ELb1ELi2ELi1ELi2ELi1ELb0EEENS1_21CollectiveEpilogueBwdISC_SD_SF_Li256ELb1ELb0ELi1EEENS1_19SingleTileSchedulerILb1ELb0ELb0ELi128EEEEEEEEEvNT_6ParamsE)
        .other          _ZN7cutlass13device_kernelIN5flash11enable_sm90INS1_16FlashAttnBwdSm90INS1_25CollectiveMainloopBwdSm90ILi2ELi2ELi2EN4cute5tupleIJNS5_1CILi1EEES8_S8_EEENS6_IJNS7_ILi80EEENS7_ILi128EEESB_EEENS_10bfloat16_tEfNS_4arch4Sm90ELb0ELb0ELb0ELb1ELb1ELb1ELb0ELb1ELi2ELi1ELi2ELi1ELb0EEENS1_21CollectiveEpilogueBwdISC_SD_SF_Li256ELb1ELb0ELi1EEENS1_19SingleTileSchedulerILb1ELb0ELb0ELi128EEEEEEEEEvNT_6ParamsE,@"STO_CUDA_ENTRY STV_DEFAULT"
_ZN7cutlass13device_kernelIN5flash11enable_sm90INS1_16FlashAttnBwdSm90INS1_25CollectiveMainloopBwdSm90ILi2ELi2ELi2EN4cute5tupleIJNS5_1CILi1EEES8_S8_EEENS6_IJNS7_ILi80EEENS7_ILi128EEESB_EEENS_10bfloat16_tEfNS_4arch4Sm90ELb0ELb0ELb0ELb1ELb1ELb1ELb0ELb1ELi2ELi1ELi2ELi1ELb0EEENS1_21CollectiveEpilogueBwdISC_SD_SF_Li256ELb1ELb0ELi1EEENS1_19SingleTileSchedulerILb1ELb0ELb0ELi128EEEEEEEEEvNT_6ParamsE:
        /* <DEDUP_REMOVED lines=23> */
.L_x_4252:
[----:B------:R-:W-:Y:S05]  /*0170*/  BSYNC B0 ;  /* 0x0000000000007941 */ /* 0x000fea0003800000 */
.L_x_4251:
        /* <DEDUP_REMOVED lines=34> */
.L_x_4253:
        /* <DEDUP_REMOVED lines=22> */
.L_x_4254:
        /* <DEDUP_REMOVED lines=9> */
.L_x_4257:
        /* <DEDUP_REMOVED lines=20> */
.L_x_4258:
        /* <DEDUP_REMOVED lines=10> */
.L_x_4260:
[----:B------:R-:W2:Y:S02]  /*0770*/  LDC R0, c[0x0][0x8bc] ;  /* 0x00022f00ff007b82 */ /* 0x000ea40000000800 */
.L_x_4259:
        /* <DEDUP_REMOVED lines=17> */
.L_x_4262:
        /* <DEDUP_REMOVED lines=10> */
.L_x_4263:
        /* <DEDUP_REMOVED lines=8> */
.L_x_4264:
        /* <DEDUP_REMOVED lines=9> */
.L_x_4265:
        /* <DEDUP_REMOVED lines=89> */
.L_x_4268:
        /* <DEDUP_REMOVED lines=15> */
.L_x_4267:
        /* <DEDUP_REMOVED lines=23> */
.L_x_4270:
        /* <DEDUP_REMOVED lines=15> */
.L_x_4269:
        /* <DEDUP_REMOVED lines=8> */
.L_x_4422:
        /* <DEDUP_REMOVED lines=48> */
.L_x_4272:
        /* <DEDUP_REMOVED lines=79> */
.L_x_4284:
[----:B------:R-:W2:Y:S02]  /*1b90*/  LDL R3, [R1] ;  /* 0x0000000001037983 */ /* 0x000ea40000100800 */
[----:B--2---:R-:W-:-:S13]  /*1ba0*/  ISETP.NE.AND P0, PT, R3, 0x3, PT ;  /* 0x000000030300780c */ /* 0x004fda0003f05270 */
[----:B------:R-:W-:Y:S05]  /*1bb0*/  @!P0 BRA `(.L_x_4274) ;  /* 0x0000000000048947 */ /* 0x000fea0003800000 */
[----:B------:R-:W-:Y:S01]  /*1bc0*/  BPT.TRAP 0x1 ;  /* 0x000000040000795c */ /* 0x000fe20000300000 */
.L_x_4274:
        /* <DEDUP_REMOVED lines=8> */
.L_x_4275:
[----:B---3--:R-:W-:Y:S05]  /*1c50*/  @P1 BRA `(.L_x_4276) ;  /* 0x0000000000081947 */ /* 0x008fea0003800000 */
[----:B------:R-:W3:Y:S02]  /*1c60*/  SYNCS.PHASECHK.TRANS64.TRYWAIT P1, [R3+URZ+0x38810], R154 ;  /* 0x0388109a030075a7 */ /* 0x000ee4000802017f */
[----:B---3--:R-:W-:Y:S05]  /*1c70*/  @!P1 BRA `(.L_x_4277) ;  /* 0x000000bc00c49947 */ /* 0x008fea0003800000 */
.L_x_4276:
        /* <DEDUP_REMOVED lines=286> */
.L_x_4278:
[----:B------:R1:W1:Y:S01]  /*2e60*/  SYNCS.PHASECHK.TRANS64.TRYWAIT P1, [R3+URZ+0x38830], R154 ;  /* 0x0388309a030075a7 */ /* 0x000262000802017f */
[----:B------:R-:W-:Y:S05]  /*2e70*/  @!P0 BRA `(.L_x_4279) ;  /* 0x0000000000048947 */ /* 0x000fea0003800000 */
[----:B------:R-:W-:Y:S01]  /*2e80*/  BPT.TRAP 0x1 ;  /* 0x000000040000795c */ /* 0x000fe20000300000 */
.L_x_4279:
[----:B------:R-:W-:-:S05]  /*2e90*/  VIADD R152, R152, 0x24000 ;  /* 0x0002400098987836 */ /* 0x000fca0000000000 */
[----:B------:R-:W-:-:S04]  /*2ea0*/  SHF.R.U32.HI R152, RZ, 0x4, R152 ;  /* 0x00000004ff987819 */ /* 0x000fc80000011698 */
[----:B------:R-:W-:-:S04]  /*2eb0*/  LOP3.LUT R236, R152, 0x3fff, RZ, 0xc0, !PT ;  /* 0x00003fff98ec7812 */ /* 0x000fc800078ec0ff */
[----:B------:R-:W-:Y:S01]  /*2ec0*/  LOP3.LUT R153, R236, 0x10000, RZ, 0xfc, !PT ;  /* 0x00010000ec997812 */ /* 0x000fe200078efcff */
[----:B-1----:R-:W-:Y:S06]  /*2ed0*/  @P1 BRA `(.L_x_4280) ;  /* 0x0000000000081947 */ /* 0x002fec0003800000 */
[----:B------:R-:W1:Y:S02]  /*2ee0*/  SYNCS.PHASECHK.TRANS64.TRYWAIT P1, [R3+URZ+0x38830], R154 ;  /* 0x0388309a030075a7 */ /* 0x000e64000802017f */
[----:B-1----:R-:W-:Y:S05]  /*2ef0*/  @!P1 BRA `(.L_x_4281) ;  /* 0x000000ac00389947 */ /* 0x002fea0003800000 */
.L_x_4280:
        /* <DEDUP_REMOVED lines=832> */
.L_x_4282:
        /* <DEDUP_REMOVED lines=56> */
.L_x_4283:
        /* <DEDUP_REMOVED lines=78> */
.L_x_4266:
        /* <DEDUP_REMOVED lines=154> */
.L_x_4286:
        /* <DEDUP_REMOVED lines=58> */
.L_x_4288:
[----:B------:R-:W-:Y:S05]  /*78a0*/  BSYNC B0 ;  /* 0x0000000000007941 */ /* 0x000fea0003800000 */
.L_x_4287:
        /* <DEDUP_REMOVED lines=15> */
.L_x_4290:
[----:B------:R-:W-:Y:S05]  /*79a0*/  BSYNC B0 ;  /* 0x0000000000007941 */ /* 0x000fea0003800000 */
.L_x_4289:
        /* <DEDUP_REMOVED lines=18> */
.L_x_4292:
[----:B------:R-:W-:Y:S05]  /*7ad0*/  BSYNC B0 ;  /* 0x0000000000007941 */ /* 0x000fea0003800000 */
.L_x_4291:
        /* <DEDUP_REMOVED lines=17> */
.L_x_4294:
[----:B------:R-:W-:Y:S05]  /*7bf0*/  BSYNC B0 ;  /* 0x0000000000007941 */ /* 0x000fea0003800000 */
.L_x_4293:
        /* <DEDUP_REMOVED lines=18> */
.L_x_4296:
[----:B------:R-:W-:Y:S05]  /*7d20*/  BSYNC B0 ;  /* 0x0000000000007941 */ /* 0x000fea0003800000 */
.L_x_4295:
        /* <DEDUP_REMOVED lines=18> */
.L_x_4298:
[----:B------:R-:W-:Y:S05]  /*7e50*/  BSYNC B0 ;  /* 0x0000000000007941 */ /* 0x000fea0003800000 */
.L_x_4297:
        /* <DEDUP_REMOVED lines=19> */
.L_x_4300:
[----:B------:R-:W-:Y:S05]  /*7f90*/  BSYNC B0 ;  /* 0x0000000000007941 */ /* 0x000fea0003800000 */
.L_x_4299:
        /* <DEDUP_REMOVED lines=21> */
.L_x_4302:
[----:B------:R-:W-:Y:S05]  /*80f0*/  BSYNC B0 ;  /* 0x0000000000007941 */ /* 0x000fea0003800000 */
.L_x_4301:
        /* <DEDUP_REMOVED lines=33> */
.L_x_4304:
[----:B------:R-:W-:Y:S05]  /*8310*/  BSYNC B0 ;  /* 0x0000000000007941 */ /* 0x000fea0003800000 */
.L_x_4303:
        /* <DEDUP_REMOVED lines=17> */
.L_x_4306:
[----:B------:R-:W-:Y:S05]  /*8430*/  BSYNC B0 ;  /* 0x0000000000007941 */ /* 0x000fea0003800000 */
.L_x_4305:
        /* <DEDUP_REMOVED lines=15> */
.L_x_4308:
[----:B------:R-:W-:Y:S05]  /*8530*/  BSYNC B0 ;  /* 0x0000000000007941 */ /* 0x000fea0003800000 */
.L_x_4307:
        /* <DEDUP_REMOVED lines=15> */
.L_x_4310:
[----:B------:R-:W-:Y:S05]  /*8630*/  BSYNC B0 ;  /* 0x0000000000007941 */ /* 0x000fea0003800000 */
.L_x_4309:
        /* <DEDUP_REMOVED lines=15> */
.L_x_4312:
[----:B------:R-:W-:Y:S05]  /*8730*/  BSYNC B0 ;  /* 0x0000000000007941 */ /* 0x000fea0003800000 */
.L_x_4311:
        /* <DEDUP_REMOVED lines=15> */
.L_x_4314:
[----:B------:R-:W-:Y:S05]  /*8830*/  BSYNC B0 ;  /* 0x0000000000007941 */ /* 0x000fea0003800000 */
.L_x_4313:
        /* <DEDUP_REMOVED lines=15> */
.L_x_4316:
[----:B------:R-:W-:Y:S05]  /*8930*/  BSYNC B0 ;  /* 0x0000000000007941 */ /* 0x000fea0003800000 */
.L_x_4315:
        /* <DEDUP_REMOVED lines=15> */
.L_x_4285:
        /* <DEDUP_REMOVED lines=31> */
.L_x_4317:
        /* <DEDUP_REMOVED lines=48> */
.L_x_4319:
[----:B------:R-:W-:Y:S05]  /*8f20*/  BSYNC B0 ;  /* 0x0000000000007941 */ /* 0x000fea0003800000 */
.L_x_4318:
        /* <DEDUP_REMOVED lines=16> */
.L_x_4321:
[----:B------:R-:W-:Y:S05]  /*9030*/  BSYNC B0 ;  /* 0x0000000000007941 */ /* 0x000fea0003800000 */
.L_x_4320:
        /* <DEDUP_REMOVED lines=16> */
.L_x_4323:
[----:B------:R-:W-:Y:S05]  /*9140*/  BSYNC B0 ;  /* 0x0000000000007941 */ /* 0x000fea0003800000 */
.L_x_4322:
        /* <DEDUP_REMOVED lines=17> */
.L_x_4325:
[----:B------:R-:W-:Y:S05]  /*9260*/  BSYNC B0 ;  /* 0x0000000000007941 */ /* 0x000fea0003800000 */
.L_x_4324:
        /* <DEDUP_REMOVED lines=16> */
.L_x_4327:
[----:B------:R-:W-:Y:S05]  /*9370*/  BSYNC B0 ;  /* 0x0000000000007941 */ /* 0x000fea0003800000 */
.L_x_4326:
        /* <DEDUP_REMOVED lines=18> */
.L_x_4329:
[----:B------:R-:W-:Y:S05]  /*94a0*/  BSYNC B0 ;  /* 0x0000000000007941 */ /* 0x000fea0003800000 */
.L_x_4328:
        /* <DEDUP_REMOVED lines=20> */
.L_x_4331:
[----:B------:R-:W-:Y:S05]  /*95f0*/  BSYNC B0 ;  /* 0x0000000000007941 */ /* 0x000fea0003800000 */
.L_x_4330:
        /* <DEDUP_REMOVED lines=17> */
.L_x_4333:
[----:B------:R-:W-:Y:S05]  /*9710*/  BSYNC B0 ;  /* 0x0000000000007941 */ /* 0x000fea0003800000 */
.L_x_4332:
        /* <DEDUP_REMOVED lines=32> */
.L_x_4335:
[----:B------:R-:W-:Y:S05]  /*9920*/  BSYNC B0 ;  /* 0x0000000000007941 */ /* 0x000fea0003800000 */
.L_x_4334:
        /* <DEDUP_REMOVED lines=16> */
.L_x_4337:
[----:B------:R-:W-:Y:S05]  /*9a30*/  BSYNC B0 ;  /* 0x0000000000007941 */ /* 0x000fea0003800000 */
.L_x_4336:
        /* <DEDUP_REMOVED lines=15> */
.L_x_4339:
[----:B------:R-:W-:Y:S05]  /*9b30*/  BSYNC B0 ;  /* 0x0000000000007941 */ /* 0x000fea0003800000 */
.L_x_4338:
        /* <DEDUP_REMOVED lines=15> */
.L_x_4341:
[----:B------:R-:W-:Y:S05]  /*9c30*/  BSYNC B0 ;  /* 0x0000000000007941 */ /* 0x000fea0003800000 */
.L_x_4340:
        /* <DEDUP_REMOVED lines=15> */
.L_x_4343:
[----:B------:R-:W-:Y:S05]  /*9d30*/  BSYNC B0 ;  /* 0x0000000000007941 */ /* 0x000fea0003800000 */
.L_x_4342:
        /* <DEDUP_REMOVED lines=15> */
.L_x_4345:
[----:B------:R-:W-:Y:S05]  /*9e30*/  BSYNC B0 ;  /* 0x0000000000007941 */ /* 0x000fea0003800000 */
.L_x_4344:
        /* <DEDUP_REMOVED lines=15> */
.L_x_4347:
[----:B------:R-:W-:Y:S05]  /*9f30*/  BSYNC B0 ;  /* 0x0000000000007941 */ /* 0x000fea0003800000 */
.L_x_4346:
        /* <DEDUP_REMOVED lines=15> */
.L_x_4256:
        /* <DEDUP_REMOVED lines=21> */
.L_x_4349:
        /* <DEDUP_REMOVED lines=13> */
.L_x_4351:
[----:B------:R-:W-:-:S05]  /*a250*/  ULDC UR4, c[0x0][0x8bc] ;  /* 0x00022f0000047ab9 */ /* 0x000fca0000000800 */
.L_x_4350:
        /* <DEDUP_REMOVED lines=28> */
[----:B------:R-:W-:-:S04]  /*a420*/  @UP0 UIMAD UR4, UR12, 0x50, UR4 ;  /* 0x000000500c0408a4 */ /* 0x000fc8000f8e0204 */
[----:B------:R-:W-:-:S04]  /*a430*/  UIMAD.WIDE UR4, UR4, 0x66666667, URZ ;  /* 0x66666667040478a5 */ /* 0x000fc8000f8e023f */
[----:B------:R-:W-:-:S04]  /*a440*/  @UP0 USHF.R.U32.HI UR4, URZ, 0x1f, UR5 ;  /* 0x0000001f3f040899 */ /* 0x000fc80008011605 */
[----:B------:R-:W-:Y:S01]  /*a450*/  @UP0 ULEA.HI.SX32 UR4, UR5, UR4, 0x1b ;  /* 0x0000000405040291 */ /* 0x000fe2000f8fda3f */
[----:B-1-3--:R-:W-:Y:S11]  /*a460*/  @P1 BRA `(.L_x_4352) ;  /* 0x0000000000101947 */ /* 0x00aff60003800000 */
[----:B------:R-:W-:Y:S05]  /*a470*/  @!P0 BRA `(.L_x_4352) ;  /* 0x00000000000c8947 */ /* 0x000fea0003800000 */
[----:B------:R-:W2:Y:S04]  /*a480*/  LDG.E R5, desc[UR38][R2.64] ;  /* 0x0000002602057981 */ /* 0x000ea8000c1e1900 */
[----:B-----5:R-:W2:Y:S02]  /*a490*/  LDG.E R0, desc[UR38][R2.64+0x4] ;  /* 0x0000042602007981 */ /* 0x020ea4000c1e1900 */
[----:B--2---:R-:W-:-:S07]  /*a4a0*/  IMAD.IADD R0, R0, 0x1, -R5 ;  /* 0x0000000100007824 */ /* 0x004fce00078e0a05 */
.L_x_4352:
[----:B-----5:R-:W-:Y:S01]  /*a4b0*/  ISETP.GE.AND P0, PT, R0, 0x1, PT ;  /* 0x000000010000780c */ /* 0x020fe20003f06270 */
[----:B------:R-:W-:Y:S01]  /*a4c0*/  @UP0 UIMAD UR4, UR4, 0x2800, URZ ;  /* 0x00002800040408a4 */ /* 0x000fe2000f8e023f */
        /* <DEDUP_REMOVED lines=16> */
[----:B------:R-:W-:Y:S01]  /*a5d0*/  USEL UR18, UR12, URZ, !UP0 ;  /* 0x0000003f0c127287 */ /* 0x000fe2000c000000 */
[----:B------:R-:W-:Y:S01]  /*a5e0*/  SHF.R.U32.HI R3, RZ, 0x1f, R2 ;  /* 0x0000001fff037819 */ /* 0x000fe20000011602 */
[----:B------:R-:W-:Y:S01]  /*a5f0*/  USEL UR4, UR4, URZ, !UP0 ;  /* 0x0000003f04047287 */ /* 0x000fe2000c000000 */
[----:B------:R-:W-:Y:S01]  /*a600*/  ULDC UR10, c[0x0][0x288] ;  /* 0x0000a200000a7ab9 */ /* 0x000fe20000000800 */
[----:B------:R-:W-:Y:S01]  /*a610*/  UIADD3 UR8, UP0, UR6, UR14, URZ ;  /* 0x0000000e06087290 */ /* 0x000fe2000ff1e03f */
[----:B------:R-:W-:Y:S01]  /*a620*/  LEA.HI.SX32 R3, R2, R3, 0x1b ;  /* 0x0000000302037211 */ /* 0x000fe200078fdaff */
        /* <DEDUP_REMOVED lines=34> */
.L_x_4378:
        /* <DEDUP_REMOVED lines=17> */
.L_x_4356:
[----:B------:R-:W2:Y:S04]  /*a960*/  LDG.E.STRONG.GPU R5, desc[UR38][R2.64] ;  /* 0x0000002602057981 */ /* 0x000ea8000c1ef900 */
[----:B--2---:R-:W-:Y:S01]  /*a970*/  CCTL.IVALL ;  /* 0x00000000ff00798f */ /* 0x004fe20002000000 */
[----:B------:R-:W-:Y:S05]  /*a980*/  YIELD ;  /* 0x0000000000007946 */ /* 0x000fea0003800000 */
[----:B------:R-:W-:-:S13]  /*a990*/  ISETP.NE.AND P1, PT, R5, UR24, PT ;  /* 0x0000001805007c0c */ /* 0x000fda000bf25270 */
[----:B------:R-:W-:Y:S05]  /*a9a0*/  @P1 BRA `(.L_x_4356) ;  /* 0xfffffffc00ec1947 */ /* 0x000fea000383ffff */
.L_x_4355:
[----:B------:R-:W-:Y:S05]  /*a9b0*/  BSYNC B0 ;  /* 0x0000000000007941 */ /* 0x000fea0003800000 */
.L_x_4354:
[----:B------:R-:W-:-:S03]  /*a9c0*/  UMOV UR22, 0xffffffff ;  /* 0xffffffff00167882 */ /* 0x000fc60000000000 */
[----:B------:R-:W-:Y:S05]  /*a9d0*/  BRA.DIV UR22, `(.L_x_4357) ;  /* 0x0000003216947947 */ /* 0x000fea000b800000 */
[----:B------:R-:W-:Y:S01]  /*a9e0*/  NOP ;  /* 0x0000000000007918 */ /* 0x000fe20000000000 */
.L_x_4425:
        /* <DEDUP_REMOVED lines=19> */
.L_x_4359:
[----:B------:R-:W-:Y:S05]  /*ab20*/  BSYNC B0 ;  /* 0x0000000000007941 */ /* 0x000fea0003800000 */
.L_x_4358:
        /* <DEDUP_REMOVED lines=13> */
.L_x_4361:
[----:B------:R-:W-:Y:S05]  /*ac00*/  BSYNC B0 ;  /* 0x0000000000007941 */ /* 0x000fea0003800000 */
.L_x_4360:
[----:B------:R-:W-:Y:S06]  /*ac10*/  BAR.ARV 0xa, 0xa0 ;  /* 0x0282800000007b1d */ /* 0x000fec0000002000 */
[----:B------:R-:W-:Y:S04]  /*ac20*/  BSSY B0, `(.L_x_4362) ;  /* 0x0000003000007945 */ /* 0x000fe80003800000 */
[----:B------:R-:W-:Y:S05]  /*ac30*/  @!P0 BRA `(.L_x_4363) ;  /* 0x0000000000048947 */ /* 0x000fea0003800000 */
[----:B------:R-:W-:-:S04]  /*ac40*/  DEPBAR.LE SB0, 0x0 ;  /* 0x000080000000791a */ /* 0x000fc80000000000 */
.L_x_4363:
[----:B------:R-:W-:Y:S05]  /*ac50*/  BSYNC B0 ;  /* 0x0000000000007941 */ /* 0x000fea0003800000 */
.L_x_4362:
        /* <DEDUP_REMOVED lines=19> */
.L_x_4365:
[----:B------:R-:W-:Y:S05]  /*ad90*/  BSYNC B0 ;  /* 0x0000000000007941 */ /* 0x000fea0003800000 */
.L_x_4364:
        /* <DEDUP_REMOVED lines=9> */
.L_x_4368:
[----:B------:R-:W2:Y:S04]  /*ae30*/  LDG.E.STRONG.GPU R5, desc[UR38][R2.64] ;  /* 0x0000002602057981 */ /* 0x000ea8000c1ef900 */
[----:B--2---:R-:W-:Y:S01]  /*ae40*/  CCTL.IVALL ;  /* 0x00000000ff00798f */ /* 0x004fe20002000000 */
[----:B------:R-:W-:Y:S05]  /*ae50*/  YIELD ;  /* 0x0000000000007946 */ /* 0x000fea0003800000 */
[----:B------:R-:W-:-:S13]  /*ae60*/  ISETP.NE.AND P1, PT, R5, UR24, PT ;  /* 0x0000001805007c0c */ /* 0x000fda000bf25270 */
[----:B------:R-:W-:Y:S05]  /*ae70*/  @P1 BRA `(.L_x_4368) ;  /* 0xfffffffc00ec1947 */ /* 0x000fea000383ffff */
.L_x_4367:
[----:B------:R-:W-:Y:S05]  /*ae80*/  BSYNC B0 ;  /* 0x0000000000007941 */ /* 0x000fea0003800000 */
.L_x_4366:
[----:B------:R-:W-:-:S03]  /*ae90*/  UMOV UR6, 0xffffffff ;  /* 0xffffffff00067882 */ /* 0x000fc60000000000 */
[----:B------:R-:W-:Y:S05]  /*aea0*/  BRA.DIV UR6, `(.L_x_4369) ;  /* 0x0000002e067c7947 */ /* 0x000fea000b800000 */
[----:B------:R-:W-:Y:S01]  /*aeb0*/  NOP ;  /* 0x0000000000007918 */ /* 0x000fe20000000000 */
.L_x_4428:
        /* <DEDUP_REMOVED lines=13> */
.L_x_4371:
[----:B------:R-:W-:Y:S05]  /*af90*/  BSYNC B0 ;  /* 0x0000000000007941 */ /* 0x000fea0003800000 */
.L_x_4370:
        /* <DEDUP_REMOVED lines=13> */
.L_x_4373:
[----:B------:R-:W-:Y:S05]  /*b070*/  BSYNC B0 ;  /* 0x0000000000007941 */ /* 0x000fea0003800000 */
.L_x_4372:
[----:B------:R-:W-:Y:S06]  /*b080*/  BAR.ARV 0xa, 0xa0 ;  /* 0x0282800000007b1d */ /* 0x000fec0000002000 */
[----:B------:R-:W-:Y:S04]  /*b090*/  BSSY B0, `(.L_x_4374) ;  /* 0x0000003000007945 */ /* 0x000fe80003800000 */
[----:B------:R-:W-:Y:S05]  /*b0a0*/  @!P0 BRA `(.L_x_4375) ;  /* 0x0000000000048947 */ /* 0x000fea0003800000 */
[----:B------:R-:W-:-:S04]  /*b0b0*/  DEPBAR.LE SB0, 0x0 ;  /* 0x000080000000791a */ /* 0x000fc80000000000 */
.L_x_4375:
[----:B------:R-:W-:Y:S05]  /*b0c0*/  BSYNC B0 ;  /* 0x0000000000007941 */ /* 0x000fea0003800000 */
.L_x_4374:
        /* <DEDUP_REMOVED lines=19> */
.L_x_4377:
[----:B------:R-:W-:Y:S05]  /*b200*/  BSYNC B0 ;  /* 0x0000000000007941 */ /* 0x000fea0003800000 */
.L_x_4376:
[----:B------:R-:W-:Y:S02]  /*b210*/  UIADD3 UR4, UR4, 0x2, URZ ;  /* 0x0000000204047890 */ /* 0x000fe4000fffe03f */
[----:B------:R-:W-:Y:S01]  /*b220*/  UIADD3 UR5, UR5, 0x1, URZ ;  /* 0x0000000105057890 */ /* 0x000fe2000fffe03f */
[----:B------:R-:W-:Y:S11]  /*b230*/  @P3 BRA `(.L_x_4378) ;  /* 0xfffffff400843947 */ /* 0x000ff6000383ffff */
.L_x_4353:
        /* <DEDUP_REMOVED lines=13> */
.L_x_4381:
[----:B------:R-:W2:Y:S04]  /*b310*/  LDG.E.STRONG.GPU R0, desc[UR38][R2.64] ;  /* 0x0000002602007981 */ /* 0x000ea8000c1ef900 */
[----:B--2---:R-:W-:Y:S01]  /*b320*/  CCTL.IVALL ;  /* 0x00000000ff00798f */ /* 0x004fe20002000000 */
[----:B------:R-:W-:Y:S05]  /*b330*/  YIELD ;  /* 0x0000000000007946 */ /* 0x000fea0003800000 */
[----:B------:R-:W-:-:S13]  /*b340*/  ISETP.NE.AND P1, PT, R0, UR24, PT ;  /* 0x0000001800007c0c */ /* 0x000fda000bf25270 */
[----:B------:R-:W-:Y:S05]  /*b350*/  @P1 BRA `(.L_x_4381) ;  /* 0xfffffffc00ec1947 */ /* 0x000fea000383ffff */
.L_x_4380:
[----:B------:R-:W-:Y:S05]  /*b360*/  BSYNC B0 ;  /* 0x0000000000007941 */ /* 0x000fea0003800000 */
.L_x_4379:
[----:B------:R-:W-:-:S03]  /*b370*/  UMOV UR5, 0xffffffff ;  /* 0xffffffff00057882 */ /* 0x000fc60000000000 */
[----:B------:R-:W-:Y:S05]  /*b380*/  BRA.DIV UR5, `(.L_x_4382) ;  /* 0x0000002a05607947 */ /* 0x000fea000b800000 */
[----:B------:R-:W-:Y:S01]  /*b390*/  NOP ;  /* 0x0000000000007918 */ /* 0x000fe20000000000 */
.L_x_4431:
        /* <DEDUP_REMOVED lines=22> */
.L_x_4384:
[----:B------:R-:W-:Y:S05]  /*b500*/  BSYNC B0 ;  /* 0x0000000000007941 */ /* 0x000fea0003800000 */
.L_x_4383:
        /* <DEDUP_REMOVED lines=20> */
.L_x_4386:
[----:B------:R-:W-:Y:S05]  /*b650*/  BSYNC B0 ;  /* 0x0000000000007941 */ /* 0x000fea0003800000 */
.L_x_4385:
[----:B------:R-:W-:Y:S06]  /*b660*/  BAR.ARV 0xa, 0xa0 ;  /* 0x0282800000007b1d */ /* 0x000fec0000002000 */
[----:B------:R-:W-:Y:S04]  /*b670*/  BSSY B0, `(.L_x_4387) ;  /* 0x0000003000007945 */ /* 0x000fe80003800000 */
[----:B------:R-:W-:Y:S05]  /*b680*/  @!P0 BRA `(.L_x_4388) ;  /* 0x0000000000048947 */ /* 0x000fea0003800000 */
[----:B------:R-:W-:-:S04]  /*b690*/  DEPBAR.LE SB0, 0x0 ;  /* 0x000080000000791a */ /* 0x000fc80000000000 */
.L_x_4388:
[----:B------:R-:W-:Y:S05]  /*b6a0*/  BSYNC B0 ;  /* 0x0000000000007941 */ /* 0x000fea0003800000 */
.L_x_4387:
        /* <DEDUP_REMOVED lines=19> */
.L_x_4348:
        /* <DEDUP_REMOVED lines=10> */
.L_x_4389:
        /* <DEDUP_REMOVED lines=10> */
.L_x_4391:
[----:B------:R-:W3:Y:S02]  /*b920*/  LDC R5, c[0x0][0x8bc] ;  /* 0x00022f00ff057b82 */ /* 0x000ee40000000800 */
.L_x_4390:
        /* <DEDUP_REMOVED lines=23> */
[----:B------:R-:W-:Y:S02]  /*baa0*/  IMAD.MOV.U32 R5, RZ, RZ, RZ ;  /* 0x000000ffff057224 */ /* 0x000fe400078e00ff */
[----:B-1----:R-:W-:-:S05]  /*bab0*/  @P0 IMAD.WIDE R2, R8, 0x4, R2 ;  /* 0x0000000408020825 */ /* 0x002fca00078e0202 */
[----:B------:R4:W5:Y:S01]  /*bac0*/  @P0 LDG.E R5, desc[UR38][R2.64] ;  /* 0x0000002602050981 */ /* 0x000962000c1e1900 */
[----:B------:R-:W-:Y:S01]  /*bad0*/  ULDC UR4, c[0x0][0x280] ;  /* 0x0000a00000047ab9 */ /* 0x000fe20000000800 */
[----:B----4-:R-:W-:-:S04]  /*bae0*/  @P2 IMAD.WIDE R2, R8, 0x4, R12 ;  /* 0x0000000408022825 */ /* 0x010fc800078e020c */
[----:B------:R-:W-:Y:S01]  /*baf0*/  IMAD.U32 R4, RZ, RZ, UR4 ;  /* 0x00000004ff047e24 */ /* 0x000fe2000f8e00ff */
[----:B------:R-:W-:-:S05]  /*bb00*/  VOTEU.ANY UP0, P1 ;  /* 0x00000000003f7886 */ /* 0x000fca0000800100 */
[----:B------:R1:W5:Y:S02]  /*bb10*/  @P2 LDG.E R4, desc[UR38][R2.64] ;  /* 0x0000002602042981 */ /* 0x000364000c1e1900 */
[----:B-1----:R-:W-:Y:S01]  /*bb20*/  CS2R R2, SRZ ;  /* 0x0000000000027805 */ /* 0x002fe2000001ff00 */
[----:B--2---:R-:W-:-:S04]  /*bb30*/  @P1 IMAD R9, R8, 0x50, R9 ;  /* 0x0000005008091824 */ /* 0x004fc800078e0209 */
[----:B------:R-:W-:-:S05]  /*bb40*/  @P1 IMAD.HI R9, R9, 0x66666667, RZ ;  /* 0x6666666709091827 */ /* 0x000fca00078e02ff */
[----:B------:R-:W-:-:S04]  /*bb50*/  @P1 SHF.R.U32.HI R12, RZ, 0x1f, R9 ;  /* 0x0000001fff0c1819 */ /* 0x000fc80000011609 */
[----:B------:R-:W-:-:S05]  /*bb60*/  @P1 LEA.HI.SX32 R12, R9, R12, 0x1b ;  /* 0x0000000c090c1211 */ /* 0x000fca00078fdaff */
[----:B------:R-:W-:Y:S01]  /*bb70*/  @P1 IMAD R12, R12, 0x50, RZ ;  /* 0x000000500c0c1824 */ /* 0x000fe200078e02ff */
[----:B---3--:R-:W-:-:S04]  /*bb80*/  @P1 R2UR UR4, R15 ;  /* 0x000000000f0412ca */ /* 0x008fc800000e0000 */
        /* <DEDUP_REMOVED lines=8> */
.L_x_4393:
        /* <DEDUP_REMOVED lines=66> */
.L_x_4432:
        /* <DEDUP_REMOVED lines=9> */
.L_x_4396:
        /* <DEDUP_REMOVED lines=84> */
.L_x_4407:
[----:B------:R-:W-:-:S04]  /*c600*/  SHF.L.U32 R21, R10, 0x1f, RZ ;  /* 0x0000001f0a157819 */ /* 0x000fc800000006ff */
[----:B-1----:R-:W1:Y:S02]  /*c610*/  SYNCS.PHASECHK.TRANS64.TRYWAIT P1, [R12+URZ+0x38840], R21 ;  /* 0x038840150c0075a7 */ /* 0x002e64000802017f */
[----:B-12--5:R-:W-:Y:S05]  /*c620*/  @!P1 BRA `(.L_x_4399) ;  /* 0x0000001400e89947 */ /* 0x026fea0003800000 */
.L_x_4433:
[----:B------:R-:W-:Y:S05]  /*c630*/  @P0 BRA `(.L_x_4400) ;  /* 0x0000000000140947 */ /* 0x000fea0003800000 */
[----:B------:R-:W-:Y:S01]  /*c640*/  ISETP.NE.AND P1, PT, R20, RZ, PT ;  /* 0x000000ff1400720c */ /* 0x000fe20003f25270 */
[----:B------:R-:W-:-:S04]  /*c650*/  IMAD.MOV.U32 R3, RZ, RZ, 0x5140 ;  /* 0x00005140ff037424 */ /* 0x000fc800078e00ff */
[----:B------:R3:W-:Y:S08]  /*c660*/  SYNCS.ARRIVE.TRANS64 RZ, [R12+URZ+0x38830], R3 ;  /* 0x038830030cff79a7 */ /* 0x0007f0000800003f */
[----:B------:R-:W-:Y:S05]  /*c670*/  @!P1 BRA `(.L_x_4400) ;  /* 0x0000000000049947 */ /* 0x000fea0003800000 */
[----:B------:R-:W-:Y:S01]  /*c680*/  BPT.TRAP 0x1 ;  /* 0x000000040000795c */ /* 0x000fe20000300000 */
.L_x_4400:
        /* <DEDUP_REMOVED lines=37> */
.L_x_4434:
[----:B------:R-:W-:Y:S05]  /*c8e0*/  @P0 BRA `(.L_x_4402) ;  /* 0x0000000000140947 */ /* 0x000fea0003800000 */
[----:B------:R-:W-:Y:S01]  /*c8f0*/  ISETP.NE.AND P1, PT, R20, RZ, PT ;  /* 0x000000ff1400720c */ /* 0x000fe20003f25270 */
[----:B------:R-:W-:-:S04]  /*c900*/  IMAD.MOV.U32 R2, RZ, RZ, 0x5140 ;  /* 0x00005140ff027424 */ /* 0x000fc800078e00ff */
[----:B------:R3:W-:Y:S08]  /*c910*/  SYNCS.ARRIVE.TRANS64 RZ, [R12+URZ+0x38818], R2 ;  /* 0x038818020cff79a7 */ /* 0x0007f0000800003f */
[----:B------:R-:W-:Y:S05]  /*c920*/  @!P1 BRA `(.L_x_4402) ;  /* 0x0000000000049947 */ /* 0x000fea0003800000 */
[----:B------:R-:W-:Y:S01]  /*c930*/  BPT.TRAP 0x1 ;  /* 0x000000040000795c */ /* 0x000fe20000300000 */
.L_x_4402:
        /* <DEDUP_REMOVED lines=29> */
.L_x_4435:
        /* <DEDUP_REMOVED lines=9> */
.L_x_4404:
        /* <DEDUP_REMOVED lines=31> */
.L_x_4437:
[----:B------:R-:W-:Y:S05]  /*cd90*/  @P0 BRA `(.L_x_4406) ;  /* 0x0000000000140947 */ /* 0x000fea0003800000 */
[----:B------:R-:W-:Y:S01]  /*cda0*/  ISETP.NE.AND P1, PT, R20, RZ, PT ;  /* 0x000000ff1400720c */ /* 0x000fe20003f25270 */
[----:B-1----:R-:W-:-:S04]  /*cdb0*/  IMAD.MOV.U32 R5, RZ, RZ, 0x5140 ;  /* 0x00005140ff057424 */ /* 0x002fc800078e00ff */
[----:B------:R2:W-:Y:S08]  /*cdc0*/  SYNCS.ARRIVE.TRANS64 RZ, [R12+URZ+0x38810], R5 ;  /* 0x038810050cff79a7 */ /* 0x0005f0000800003f */
[----:B------:R-:W-:Y:S05]  /*cdd0*/  @!P1 BRA `(.L_x_4406) ;  /* 0x0000000000049947 */ /* 0x000fea0003800000 */
[----:B------:R-:W-:Y:S01]  /*cde0*/  BPT.TRAP 0x1 ;  /* 0x000000040000795c */ /* 0x000fe20000300000 */
.L_x_4406:
        /* <DEDUP_REMOVED lines=29> */
.L_x_4398:
[----:B--2---:R-:W2:Y:S02]  /*cfc0*/  LDL.LU R4, [R1] ;  /* 0x0000000001047983 */ /* 0x004ea40000300800 */
[----:B--2---:R-:W-:-:S13]  /*cfd0*/  ISETP.NE.AND P1, PT, R4, RZ, PT ;  /* 0x000000ff0400720c */ /* 0x004fda0003f25270 */
[----:B------:R-:W-:Y:S05]  /*cfe0*/  @!P1 BRA `(.L_x_4397) ;  /* 0x0000000400309947 */ /* 0x000fea0003800000 */
[----:B------:R-:W-:-:S04]  /*cff0*/  SHF.L.U32 R13, R10, 0x1f, RZ ;  /* 0x0000001f0a0d7819 */ /* 0x000fc800000006ff */
[----:B------:R-:W1:Y:S02]  /*d000*/  SYNCS.PHASECHK.TRANS64.TRYWAIT P1, [R12+URZ+0x38840], R13 ;  /* 0x0388400d0c0075a7 */ /* 0x000e64000802017f */
[----:B-1----:R-:W-:Y:S05]  /*d010*/  @!P1 BRA `(.L_x_4408) ;  /* 0x0000000c00c09947 */ /* 0x002fea0003800000 */
.L_x_4438:
[----:B------:R-:W-:Y:S05]  /*d020*/  @P0 BRA `(.L_x_4409) ;  /* 0x0000000000140947 */ /* 0x000fea0003800000 */
[----:B------:R-:W-:Y:S01]  /*d030*/  ISETP.NE.AND P1, PT, R20, RZ, PT ;  /* 0x000000ff1400720c */ /* 0x000fe20003f25270 */
[----:B------:R-:W-:-:S04]  /*d040*/  IMAD.MOV.U32 R5, RZ, RZ, 0x5140 ;  /* 0x00005140ff057424 */ /* 0x000fc800078e00ff */
[----:B------:R2:W-:Y:S08]  /*d050*/  SYNCS.ARRIVE.TRANS64 RZ, [R12+URZ+0x38830], R5 ;  /* 0x038830050cff79a7 */ /* 0x0005f0000800003f */
[----:B------:R-:W-:Y:S05]  /*d060*/  @!P1 BRA `(.L_x_4409) ;  /* 0x0000000000049947 */ /* 0x000fea0003800000 */
[----:B------:R-:W-:Y:S01]  /*d070*/  BPT.TRAP 0x1 ;  /* 0x000000040000795c */ /* 0x000fe20000300000 */
.L_x_4409:
        /* <DEDUP_REMOVED lines=34> */
.L_x_4439:
[----:B------:R-:W-:Y:S05]  /*d2a0*/  @P0 BRA `(.L_x_4411) ;  /* 0x0000000000140947 */ /* 0x000fea0003800000 */
[----:B------:R-:W-:Y:S01]  /*d2b0*/  ISETP.NE.AND P0, PT, R20, RZ, PT ;  /* 0x000000ff1400720c */ /* 0x000fe20003f05270 */
[----:B------:R-:W-:-:S04]  /*d2c0*/  IMAD.MOV.U32 R5, RZ, RZ, 0x5140 ;  /* 0x00005140ff057424 */ /* 0x000fc800078e00ff */
[----:B------:R3:W-:Y:S08]  /*d2d0*/  SYNCS.ARRIVE.TRANS64 RZ, [R12+URZ+0x38818], R5 ;  /* 0x038818050cff79a7 */ /* 0x0007f0000800003f */
[----:B------:R-:W-:Y:S05]  /*d2e0*/  @!P0 BRA `(.L_x_4411) ;  /* 0x0000000000048947 */ /* 0x000fea0003800000 */
[----:B------:R-:W-:Y:S01]  /*d2f0*/  BPT.TRAP 0x1 ;  /* 0x000000040000795c */ /* 0x000fe20000300000 */
.L_x_4411:
        /* <DEDUP_REMOVED lines=27> */
.L_x_4397:
[----:B-----5:R-:W-:Y:S01]  /*d4b0*/  IMAD R4, R0, 0x8, R12 ;  /* 0x0000000800047824 */ /* 0x020fe200078e020c */
[----:B------:R-:W-:Y:S01]  /*d4c0*/  SHF.L.U32 R3, R10, 0x1f, RZ ;  /* 0x0000001f0a037819 */ /* 0x000fe200000006ff */
[----:B------:R-:W3:Y:S03]  /*d4d0*/  S2R R2, SR_TID.X ;  /* 0x0000000000027919 */ /* 0x000ee60000002100 */
[----:B------:R-:W4:Y:S01]  /*d4e0*/  SYNCS.PHASECHK.TRANS64.TRYWAIT P0, [R4+URZ+0x38840], R3 ;  /* 0x03884003040075a7 */ /* 0x000f22000800017f */
[----:B---3--:R-:W-:-:S04]  /*d4f0*/  LOP3.LUT R2, R2, 0x7f, RZ, 0xc0, !PT ;  /* 0x0000007f02027812 */ /* 0x008fc800078ec0ff */
[----:B------:R-:W-:Y:S01]  /*d500*/  ISETP.NE.AND P1, PT, R2, RZ, PT ;  /* 0x000000ff0200720c */ /* 0x000fe20003f25270 */
[----:B----4-:R-:W-:-:S12]  /*d510*/  @!P0 BRA `(.L_x_4412) ;  /* 0x0000000800a88947 */ /* 0x010fd80003800000 */
.L_x_4440:
[----:B------:R-:W-:Y:S05]  /*d520*/  @P1 BRA `(.L_x_4413) ;  /* 0x0000000000181947 */ /* 0x000fea0003800000 */
[----:B------:R-:W4:Y:S01]  /*d530*/  S2R R2, SR_TID.X ;  /* 0x0000000000027919 */ /* 0x000f220000002100 */
[----:B---3--:R-:W-:-:S04]  /*d540*/  IMAD.MOV.U32 R3, RZ, RZ, 0x5140 ;  /* 0x00005140ff037424 */ /* 0x008fc800078e00ff */
[----:B------:R3:W-:Y:S01]  /*d550*/  SYNCS.ARRIVE.TRANS64 RZ, [R4+URZ+0x38830], R3 ;  /* 0x0388300304ff79a7 */ /* 0x0007e2000800003f */
[----:B----4-:R-:W-:-:S13]  /*d560*/  LOP3.LUT P0, RZ, R2, 0x1f, RZ, 0xc0, !PT ;  /* 0x0000001f02ff7812 */ /* 0x010fda000780c0ff */
[----:B---3--:R-:W-:Y:S05]  /*d570*/  @!P0 BRA `(.L_x_4413) ;  /* 0x0000000000048947 */ /* 0x008fea0003800000 */
[----:B------:R-:W-:Y:S01]  /*d580*/  BPT.TRAP 0x1 ;  /* 0x000000040000795c */ /* 0x000fe20000300000 */
.L_x_4413:
        /* <DEDUP_REMOVED lines=41> */
.L_x_4394:
[----:B------:R-:W-:Y:S05]  /*d820*/  BSYNC B0 ;  /* 0x0000000000007941 */ /* 0x000fea0003800000 */
.L_x_4392:
[----:B------:R-:W-:-:S03]  /*d830*/  UMOV UR6, 0xffffffff ;  /* 0xffffffff00067882 */ /* 0x000fc60000000000 */
[----:B------:R-:W-:Y:S05]  /*d840*/  BRA.DIV UR6, `(.L_x_4414) ;  /* 0x0000000606f07947 */ /* 0x000fea000b800000 */
[----:B------:R-:W-:-:S13]  /*d850*/  ELECT P6, URZ, PT ;  /* 0x00000000003f782f */ /* 0x000fda00038c0000 */
.L_x_4443:
[----:B------:R-:W-:Y:S05]  /*d860*/  @!P6 BRA `(.L_x_4261) ;  /* 0x000000000084e947 */ /* 0x000fea0003800000 */
[----:B----4-:R-:W3:Y:S02]  /*d870*/  LDL.LU R2, [R1+0x8] ;  /* 0x0000080001027983 */ /* 0x010ee40000300800 */
[----:B---3--:R-:W-:-:S04]  /*d880*/  LOP3.LUT R2, R2, 0x2, RZ, 0xfc, !PT ;  /* 0x0000000202027812 */ /* 0x008fc800078efcff */
[----:B------:R-:W-:-:S13]  /*d890*/  ISETP.NE.AND P2, PT, R2, 0x3, PT ;  /* 0x000000030200780c */ /* 0x000fda0003f45270 */
[----:B------:R-:W-:Y:S05]  /*d8a0*/  @!P2 BRA `(.L_x_4415) ;  /* 0x000000000004a947 */ /* 0x000fea0003800000 */
[----:B--2---:R-:W-:Y:S01]  /*d8b0*/  BPT.TRAP 0x1 ;  /* 0x000000040000795c */ /* 0x004fe20000300000 */
.L_x_4415:
        /* <DEDUP_REMOVED lines=15> */
.L_x_4444:
[----:B------:R-:W3:Y:S02]  /*d9b0*/  SYNCS.PHASECHK.TRANS64.TRYWAIT P0, [R11+URZ], R2 ;  /* 0x000000020b0075a7 */ /* 0x000ee4000800017f */
[----:B---3--:R-:W-:Y:S05]  /*d9c0*/  @!P0 BRA `(.L_x_4417) ;  /* 0x0000000400c48947 */ /* 0x008fea0003800000 */
.L_x_4445:
[----:B------:R-:W-:Y:S05]  /*d9d0*/  @!P2 BRA `(.L_x_4418) ;  /* 0x000000000004a947 */ /* 0x000fea0003800000 */
[----:B--2---:R-:W-:Y:S01]  /*d9e0*/  BPT.TRAP 0x1 ;  /* 0x000000040000795c */ /* 0x004fe20000300000 */
.L_x_4418:
[----:B------:R-:W-:-:S04]  /*d9f0*/  VIADD R0, R6, 0x38840 ;  /* 0x0003884006007836 */ /* 0x000fc80000000000 */
[----:B------:R-:W-:-:S04]  /*da00*/  IMAD R9, R9, 0x8, R0 ;  /* 0x0000000809097824 */ /* 0x000fc800078e0200 */
[----:B------:R-:W4:Y:S02]  /*da10*/  SYNCS.PHASECHK.TRANS64.TRYWAIT P0, [R9+URZ], R4 ;  /* 0x00000004090075a7 */ /* 0x000f24000800017f */
[----:B----4-:R-:W-:Y:S05]  /*da20*/  @!P0 BRA `(.L_x_4419) ;  /* 0x0000000400c08947 */ /* 0x010fea0003800000 */
.L_x_4446:
[----:B------:R-:W-:-:S07]  /*da30*/  IMAD R3, R3, 0x8, R0 ;  /* 0x0000000803037824 */ /* 0x000fce00078e0200 */
.L_x_4420:
[----:B------:R1:W1:Y:S02]  /*da40*/  SYNCS.PHASECHK.TRANS64.TRYWAIT P0, [R3+URZ], R2 ;  /* 0x00000002030075a7 */ /* 0x000264000800017f */
[----:B-1----:R-:W-:Y:S05]  /*da50*/  @!P0 NANOSLEEP.SYNCS 0x989680 ;  /* 0x009896800000895d */ /* 0x002fea0003900000 */
[----:B------:R-:W1:Y:S02]  /*da60*/  @!P0 SYNCS.PHASECHK.TRANS64 P0, [R3+URZ], R2 ;  /* 0x00000002030085a7 */ /* 0x000e64000800007f */
[----:B-1----:R-:W-:Y:S05]  /*da70*/  @!P0 BRA `(.L_x_4420) ;  /* 0xfffffffc00f08947 */ /* 0x002fea000383ffff */
.L_x_4261:
[----:B--2---:R-:W-:Y:S05]  /*da80*/  BSYNC B6 ;  /* 0x0000000000067941 */ /* 0x004fea0003800000 */
.L_x_4255:
[----:B------:R-:W-:Y:S05]  /*da90*/  EXIT ;  /* 0x000000000000794d */ /* 0x000fea0003800000 */
.L_x_4271:
[----:B------:R-:W-:Y:S02]  /*daa0*/  IMAD.MOV.U32 R12, RZ, RZ, RZ ;  /* 0x000000ffff0c7224 */ /* 0x000fe400078e00ff */
[----:B------:R-:W-:Y:S02]  /*dab0*/  IMAD.MOV.U32 R11, RZ, RZ, 0x1f ;  /* 0x0000001fff0b7424 */ /* 0x000fe400078e00ff */
[----:B------:R-:W-:-:S07]  /*dac0*/  IMAD.MOV.U32 R15, RZ, RZ, -0x1 ;  /* 0xffffffffff0f7424 */ /* 0x000fce00078e00ff */
[----:B------:R-:W-:Y:S05]  /*dad0*/  WARPSYNC.COLLECTIVE R15, `(.L_x_4421) ;  /* 0x000000000f087348 */ /* 0x000fea0003c00000 */
[----:B------:R1:W2:Y:S02]  /*dae0*/  SHFL.IDX P6, R14, R13, R12, R11 ;  /* 0x0000000c0d0e7389 */ /* 0x0002a400000c000b */
[----:B-12---:R-:W-:Y:S01]  /*daf0*/  ENDCOLLECTIVE ;  /* 0x000000000000791b */ /* 0x006fe20003800000 */
.L_x_4421:
[----:B------:R-:W-:Y:S05]  /*db00*/  BRA `(.L_x_4422) ;  /* 0xffffff3800247947 */ /* 0x000fea000383ffff */
.L_x_4273:
        /* <DEDUP_REMOVED lines=8> */
.L_x_4277:
[----:B---3--:R3:W4:Y:S02]  /*db90*/  SYNCS.PHASECHK.TRANS64.TRYWAIT P1, [R3+URZ+0x38810], R154 ;  /* 0x0388109a030075a7 */ /* 0x008724000802017f */
[----:B----4-:R-:W-:Y:S05]  /*dba0*/  @!P1 NANOSLEEP.SYNCS 0x989680 ;  /* 0x009896800000995d */ /* 0x010fea0003900000 */
[----:B------:R-:W4:Y:S02]  /*dbb0*/  @!P1 SYNCS.PHASECHK.TRANS64 P1, [R3+URZ+0x38810], R154 ;  /* 0x0388109a030095a7 */ /* 0x000f24000802007f */
[----:B----4-:R-:W-:Y:S05]  /*dbc0*/  @!P1 BRA `(.L_x_4277) ;  /* 0xfffffffc00f09947 */ /* 0x010fea000383ffff */
[----:B------:R-:W-:Y:S05]  /*dbd0*/  BRA `(.L_x_4276) ;  /* 0xffffff4000287947 */ /* 0x000fea000383ffff */
.L_x_4281:
[----:B------:R1:W1:Y:S02]  /*dbe0*/  SYNCS.PHASECHK.TRANS64.TRYWAIT P1, [R3+URZ+0x38830], R154 ;  /* 0x0388309a030075a7 */ /* 0x000264000802017f */
[----:B-1----:R-:W-:Y:S05]  /*dbf0*/  @!P1 NANOSLEEP.SYNCS 0x989680 ;  /* 0x009896800000995d */ /* 0x002fea0003900000 */
[----:B------:R-:W1:Y:S02]  /*dc00*/  @!P1 SYNCS.PHASECHK.TRANS64 P1, [R3+URZ+0x38830], R154 ;  /* 0x0388309a030095a7 */ /* 0x000e64000802007f */
[----:B-1----:R-:W-:Y:S05]  /*dc10*/  @!P1 BRA `(.L_x_4281) ;  /* 0xfffffffc00f09947 */ /* 0x002fea000383ffff */
[----:B------:R-:W-:Y:S05]  /*dc20*/  BRA `(.L_x_4280) ;  /* 0xffffff5000b47947 */ /* 0x000fea000383ffff */
.L_x_4357:
[----:B------:R-:W-:Y:S01]  /*dc30*/  BSSY B0, `(.L_x_4423) ;  /* 0x0000005000007945 */ /* 0x000fe20003800000 */
[----:B------:R-:W-:-:S07]  /*dc40*/  IMAD.MOV.U32 R15, RZ, RZ, -0x1 ;  /* 0xffffffffff0f7424 */ /* 0x000fce00078e00ff */
[----:B------:R-:W-:Y:S05]  /*dc50*/  WARPSYNC.COLLECTIVE R15, `(.L_x_4424) ;  /* 0x000000000f087348 */ /* 0x000fea0003c00000 */
[----:B------:R-:W-:Y:S01]  /*dc60*/  NOP ;  /* 0x0000000000007918 */ /* 0x000fe20000000000 */
[----:B------:R-:W-:Y:S01]  /*dc70*/  ENDCOLLECTIVE ;  /* 0x000000000000791b */ /* 0x000fe20003800000 */
.L_x_4424:
[----:B------:R-:W-:Y:S05]  /*dc80*/  BSYNC B0 ;  /* 0x0000000000007941 */ /* 0x000fea0003800000 */
.L_x_4423:
[----:B------:R-:W-:Y:S05]  /*dc90*/  BRA `(.L_x_4425) ;  /* 0xffffffcc00547947 */ /* 0x000fea000383ffff */
.L_x_4369:
[----:B------:R-:W-:Y:S01]  /*dca0*/  BSSY B0, `(.L_x_4426) ;  /* 0x0000005000007945 */ /* 0x000fe20003800000 */
[----:B------:R-:W-:-:S07]  /*dcb0*/  IMAD.MOV.U32 R15, RZ, RZ, -0x1 ;  /* 0xffffffffff0f7424 */ /* 0x000fce00078e00ff */
[----:B------:R-:W-:Y:S05]  /*dcc0*/  WARPSYNC.COLLECTIVE R15, `(.L_x_4427) ;  /* 0x000000000f087348 */ /* 0x000fea0003c00000 */
[----:B------:R-:W-:Y:S01]  /*dcd0*/  NOP ;  /* 0x0000000000007918 */ /* 0x000fe20000000000 */
[----:B------:R-:W-:Y:S01]  /*dce0*/  ENDCOLLECTIVE ;  /* 0x000000000000791b */ /* 0x000fe20003800000 */
.L_x_4427:
[----:B------:R-:W-:Y:S05]  /*dcf0*/  BSYNC B0 ;  /* 0x0000000000007941 */ /* 0x000fea0003800000 */
.L_x_4426:
[----:B------:R-:W-:Y:S05]  /*dd00*/  BRA `(.L_x_4428) ;  /* 0xffffffd0006c7947 */ /* 0x000fea000383ffff */
.L_x_4382:
[----:B------:R-:W-:Y:S01]  /*dd10*/  BSSY B0, `(.L_x_4429) ;  /* 0x0000005000007945 */ /* 0x000fe20003800000 */
[----:B------:R-:W-:-:S07]  /*dd20*/  IMAD.MOV.U32 R15, RZ, RZ, -0x1 ;  /* 0xffffffffff0f7424 */ /* 0x000fce00078e00ff */
[----:B------:R-:W-:Y:S05]  /*dd30*/  WARPSYNC.COLLECTIVE R15, `(.L_x_4430) ;  /* 0x000000000f087348 */ /* 0x000fea0003c00000 */
[----:B------:R-:W-:Y:S01]  /*dd40*/  NOP ;  /* 0x0000000000007918 */ /* 0x000fe20000000000 */
[----:B------:R-:W-:Y:S01]  /*dd50*/  ENDCOLLECTIVE ;  /* 0x000000000000791b */ /* 0x000fe20003800000 */
.L_x_4430:
[----:B------:R-:W-:Y:S05]  /*dd60*/  BSYNC B0 ;  /* 0x0000000000007941 */ /* 0x000fea0003800000 */
.L_x_4429:
[----:B------:R-:W-:Y:S05]  /*dd70*/  BRA `(.L_x_4431) ;  /* 0xffffffd400887947 */ /* 0x000fea000383ffff */
.L_x_4395:
[----:B-1----:R1:W2:Y:S02]  /*dd80*/  SYNCS.PHASECHK.TRANS64.TRYWAIT P1, [R12+URZ+0x38820], R3 ;  /* 0x038820030c0075a7 */ /* 0x0022a4000802017f */
[----:B--2---:R-:W-:Y:S05]  /*dd90*/  @!P1 NANOSLEEP.SYNCS 0x989680 ;  /* 0x009896800000995d */ /* 0x004fea0003900000 */
[----:B------:R-:W2:Y:S02]  /*dda0*/  @!P1 SYNCS.PHASECHK.TRANS64 P1, [R12+URZ+0x38820], R3 ;  /* 0x038820030c0095a7 */ /* 0x000ea4000802007f */
[----:B--2---:R-:W-:Y:S05]  /*ddb0*/  @!P1 BRA `(.L_x_4395) ;  /* 0xfffffffc00f09947 */ /* 0x004fea000383ffff */
[----:B------:R-:W-:Y:S05]  /*ddc0*/  BRA `(.L_x_4432) ;  /* 0xffffffe000987947 */ /* 0x000fea000383ffff */
.L_x_4399:
[----:B-1----:R1:W3:Y:S02]  /*ddd0*/  SYNCS.PHASECHK.TRANS64.TRYWAIT P1, [R12+URZ+0x38840], R21 ;  /* 0x038840150c0075a7 */ /* 0x0022e4000802017f */
[----:B---3--:R-:W-:Y:S05]  /*dde0*/  @!P1 NANOSLEEP.SYNCS 0x989680 ;  /* 0x009896800000995d */ /* 0x008fea0003900000 */
[----:B------:R-:W3:Y:S02]  /*ddf0*/  @!P1 SYNCS.PHASECHK.TRANS64 P1, [R12+URZ+0x38840], R21 ;  /* 0x038840150c0095a7 */ /* 0x000ee4000802007f */
[----:B---3--:R-:W-:Y:S05]  /*de00*/  @!P1 BRA `(.L_x_4399) ;  /* 0xfffffffc00f09947 */ /* 0x008fea000383ffff */
[----:B------:R-:W-:Y:S05]  /*de10*/  BRA `(.L_x_4433) ;  /* 0xffffffe800047947 */ /* 0x000fea000383ffff */
.L_x_4401:
[----:B--2---:R2:W3:Y:S02]  /*de20*/  SYNCS.PHASECHK.TRANS64.TRYWAIT P1, [R12+URZ+0x38828], R21 ;  /* 0x038828150c0075a7 */ /* 0x0044e4000802017f */
[----:B---3--:R-:W-:Y:S05]  /*de30*/  @!P1 NANOSLEEP.SYNCS 0x989680 ;  /* 0x009896800000995d */ /* 0x008fea0003900000 */
[----:B------:R-:W3:Y:S02]  /*de40*/  @!P1 SYNCS.PHASECHK.TRANS64 P1, [R12+URZ+0x38828], R21 ;  /* 0x038828150c0095a7 */ /* 0x000ee4000802007f */
[----:B---3--:R-:W-:Y:S05]  /*de50*/  @!P1 BRA `(.L_x_4401) ;  /* 0xfffffffc00f09947 */ /* 0x008fea000383ffff */
[----:B------:R-:W-:Y:S05]  /*de60*/  BRA `(.L_x_4434) ;  /* 0xffffffe8009c7947 */ /* 0x000fea000383ffff */
.L_x_4403:
[----:B---3--:R3:W4:Y:S02]  /*de70*/  SYNCS.PHASECHK.TRANS64.TRYWAIT P1, [R12+URZ+0x38848], R21 ;  /* 0x038848150c0075a7 */ /* 0x008724000802017f */
[----:B----4-:R-:W-:Y:S05]  /*de80*/  @!P1 NANOSLEEP.SYNCS 0x989680 ;  /* 0x009896800000995d */ /* 0x010fea0003900000 */
[----:B------:R-:W4:Y:S02]  /*de90*/  @!P1 SYNCS.PHASECHK.TRANS64 P1, [R12+URZ+0x38848], R21 ;  /* 0x038848150c0095a7 */ /* 0x000f24000802007f */
[----:B----4-:R-:W-:Y:S05]  /*dea0*/  @!P1 BRA `(.L_x_4403) ;  /* 0xfffffffc00f09947 */ /* 0x010fea000383ffff */
[----:B------:R-:W-:Y:S05]  /*deb0*/  BRA `(.L_x_4435) ;  /* 0xffffffec00147947 */ /* 0x000fea000383ffff */
.L_x_4405:
[----:B------:R-:W-:-:S07]  /*dec0*/  SHF.L.U32 R5, R10, 0x1f, RZ ;  /* 0x0000001f0a057819 */ /* 0x000fce00000006ff */
.L_x_4436:
[----:B-1----:R1:W2:Y:S02]  /*ded0*/  SYNCS.PHASECHK.TRANS64.TRYWAIT P1, [R12+URZ+0x38820], R5 ;  /* 0x038820050c0075a7 */ /* 0x0022a4000802017f */
[----:B--2---:R-:W-:Y:S05]  /*dee0*/  @!P1 NANOSLEEP.SYNCS 0x989680 ;  /* 0x009896800000995d */ /* 0x004fea0003900000 */
[----:B------:R-:W2:Y:S02]  /*def0*/  @!P1 SYNCS.PHASECHK.TRANS64 P1, [R12+URZ+0x38820], R5 ;  /* 0x038820050c0095a7 */ /* 0x000ea4000802007f */
[----:B--2---:R-:W-:Y:S05]  /*df00*/  @!P1 BRA `(.L_x_4436) ;  /* 0xfffffffc00f09947 */ /* 0x004fea000383ffff */
[----:B------:R-:W-:Y:S05]  /*df10*/  BRA `(.L_x_4437) ;  /* 0xffffffec009c7947 */ /* 0x000fea000383ffff */
.L_x_4408:
[----:B-1----:R1:W2:Y:S02]  /*df20*/  SYNCS.PHASECHK.TRANS64.TRYWAIT P1, [R12+URZ+0x38840], R13 ;  /* 0x0388400d0c0075a7 */ /* 0x0022a4000802017f */
[----:B--2---:R-:W-:Y:S05]  /*df30*/  @!P1 NANOSLEEP.SYNCS 0x989680 ;  /* 0x009896800000995d */ /* 0x004fea0003900000 */
[----:B------:R-:W2:Y:S02]  /*df40*/  @!P1 SYNCS.PHASECHK.TRANS64 P1, [R12+URZ+0x38840], R13 ;  /* 0x0388400d0c0095a7 */ /* 0x000ea4000802007f */
[----:B--2---:R-:W-:Y:S05]  /*df50*/  @!P1 BRA `(.L_x_4408) ;  /* 0xfffffffc00f09947 */ /* 0x004fea000383ffff */
[----:B------:R-:W-:Y:S05]  /*df60*/  BRA `(.L_x_4438) ;  /* 0xfffffff0002c7947 */ /* 0x000fea000383ffff */
.L_x_4410:
[----:B--2---:R2:W3:Y:S02]  /*df70*/  SYNCS.PHASECHK.TRANS64.TRYWAIT P1, [R12+URZ+0x38828], R13 ;  /* 0x0388280d0c0075a7 */ /* 0x0044e4000802017f */
[----:B---3--:R-:W-:Y:S05]  /*df80*/  @!P1 NANOSLEEP.SYNCS 0x989680 ;  /* 0x009896800000995d */ /* 0x008fea0003900000 */
[----:B------:R-:W3:Y:S02]  /*df90*/  @!P1 SYNCS.PHASECHK.TRANS64 P1, [R12+URZ+0x38828], R13 ;  /* 0x0388280d0c0095a7 */ /* 0x000ee4000802007f */
[----:B---3--:R-:W-:Y:S05]  /*dfa0*/  @!P1 BRA `(.L_x_4410) ;  /* 0xfffffffc00f09947 */ /* 0x008fea000383ffff */
[----:B------:R-:W-:Y:S05]  /*dfb0*/  BRA `(.L_x_4439) ;  /* 0xfffffff000b87947 */ /* 0x000fea000383ffff */
.L_x_4412:
[----:B---3--:R3:W4:Y:S02]  /*dfc0*/  SYNCS.PHASECHK.TRANS64.TRYWAIT P0, [R4+URZ+0x38840], R3 ;  /* 0x03884003040075a7 */ /* 0x008724000800017f */
[----:B----4-:R-:W-:Y:S05]  /*dfd0*/  @!P0 NANOSLEEP.SYNCS 0x989680 ;  /* 0x009896800000895d */ /* 0x010fea0003900000 */
[----:B------:R-:W4:Y:S02]  /*dfe0*/  @!P0 SYNCS.PHASECHK.TRANS64 P0, [R4+URZ+0x38840], R3 ;  /* 0x03884003040085a7 */ /* 0x000f24000800007f */
[----:B----4-:R-:W-:Y:S05]  /*dff0*/  @!P0 BRA `(.L_x_4412) ;  /* 0xfffffffc00f08947 */ /* 0x010fea000383ffff */
[----:B------:R-:W-:Y:S05]  /*e000*/  BRA `(.L_x_4440) ;  /* 0xfffffff400447947 */ /* 0x000fea000383ffff */
.L_x_4414:
[----:B------:R-:W-:Y:S01]  /*e010*/  BSSY B0, `(.L_x_4441) ;  /* 0x0000006000007945 */ /* 0x000fe20003800000 */
[----:B------:R-:W-:-:S07]  /*e020*/  IMAD.MOV.U32 R15, RZ, RZ, -0x1 ;  /* 0xffffffffff0f7424 */ /* 0x000fce00078e00ff */
[----:B--2-4-:R-:W-:Y:S05]  /*e030*/  WARPSYNC.COLLECTIVE R15, `(.L_x_4442) ;  /* 0x000000000f0c7348 */ /* 0x014fea0003c00000 */
[----:B------:R-:W-:Y:S02]  /*e040*/  ELECT P6, UR62, PT ;  /* 0x00000000003e782f */ /* 0x000fe400038c0000 */
[----:B------:R-:W-:Y:S01]  /*e050*/  MOV R14, UR62 ;  /* 0x0000003e000e7c02 */ /* 0x000fe20008000f00 */
[----:B--2-4-:R-:W-:Y:S10]  /*e060*/  ENDCOLLECTIVE ;  /* 0x000000000000791b */ /* 0x014ff40003800000 */
.L_x_4442:
[----:B------:R-:W-:Y:S05]  /*e070*/  BSYNC B0 ;  /* 0x0000000000007941 */ /* 0x000fea0003800000 */
.L_x_4441:
[----:B------:R-:W-:Y:S05]  /*e080*/  BRA `(.L_x_4443) ;  /* 0xfffffff400f47947 */ /* 0x000fea000383ffff */
.L_x_4416:
[----:B-1----:R1:W3:Y:S02]  /*e090*/  SYNCS.PHASECHK.TRANS64.TRYWAIT P0, [R7+URZ], R4 ;  /* 0x00000004070075a7 */ /* 0x0022e4000800017f */
[----:B---3--:R-:W-:Y:S05]  /*e0a0*/  @!P0 NANOSLEEP.SYNCS 0x989680 ;  /* 0x009896800000895d */ /* 0x008fea0003900000 */
[----:B------:R-:W3:Y:S02]  /*e0b0*/  @!P0 SYNCS.PHASECHK.TRANS64 P0, [R7+URZ], R4 ;  /* 0x00000004070085a7 */ /* 0x000ee4000800007f */
[----:B---3--:R-:W-:Y:S05]  /*e0c0*/  @!P0 BRA `(.L_x_4416) ;  /* 0xfffffffc00f08947 */ /* 0x008fea000383ffff */
[----:B------:R-:W-:Y:S05]  /*e0d0*/  BRA `(.L_x_4444) ;  /* 0xfffffff800347947 */ /* 0x000fea000383ffff */
.L_x_4417:
[----:B---3--:R3:W4:Y:S02]  /*e0e0*/  SYNCS.PHASECHK.TRANS64.TRYWAIT P0, [R11+URZ], R2 ;  /* 0x000000020b0075a7 */ /* 0x008724000800017f */
[----:B----4-:R-:W-:Y:S05]  /*e0f0*/  @!P0 NANOSLEEP.SYNCS 0x989680 ;  /* 0x009896800000895d */ /* 0x010fea0003900000 */
[----:B------:R-:W4:Y:S02]  /*e100*/  @!P0 SYNCS.PHASECHK.TRANS64 P0, [R11+URZ], R2 ;  /* 0x000000020b0085a7 */ /* 0x000f24000800007f */
[----:B----4-:R-:W-:Y:S05]  /*e110*/  @!P0 BRA `(.L_x_4417) ;  /* 0xfffffffc00f08947 */ /* 0x010fea000383ffff */
[----:B------:R-:W-:Y:S05]  /*e120*/  BRA `(.L_x_4445) ;  /* 0xfffffff800287947 */ /* 0x000fea000383ffff */
.L_x_4419:
[----:B----4-:R4:W1:Y:S02]  /*e130*/  SYNCS.PHASECHK.TRANS64.TRYWAIT P0, [R9+URZ], R4 ;  /* 0x00000004090075a7 */ /* 0x010864000800017f */
[----:B-1----:R-:W-:Y:S05]  /*e140*/  @!P0 NANOSLEEP.SYNCS 0x989680 ;  /* 0x009896800000895d */ /* 0x002fea0003900000 */
[----:B------:R-:W1:Y:S02]  /*e150*/  @!P0 SYNCS.PHASECHK.TRANS64 P0, [R9+URZ], R4 ;  /* 0x00000004090085a7 */ /* 0x000e64000800007f */
[----:B-1----:R-:W-:Y:S05]  /*e160*/  @!P0 BRA `(.L_x_4419) ;  /* 0xfffffffc00f08947 */ /* 0x002fea000383ffff */
[----:B------:R-:W-:Y:S05]  /*e170*/  BRA `(.L_x_4446) ;  /* 0xfffffff8002c7947 */ /* 0x000fea000383ffff */
.L_x_4447:
        /* <DEDUP_REMOVED lines=16> */
.L_x_7320:


//--------------------- .text._ZN7cutlass13device_kernelIN5flash11enable_sm90INS1_16FlashAttnBwdSm90INS1_25CollectiveMainloopBwdSm90ILi2ELi2ELi2EN4cute5tupleIJNS5_1CILi1EEES8_S8_EEENS6_IJNS7_ILi80EEENS7_ILi128EEESB_EEENS_10bfloat16_tEfNS_4arch4Sm90ELb0ELb0ELb0ELb1ELb0ELb1ELb0ELb1ELi2ELi1ELi2ELi1ELb0EEENS1_24CollectiveEpilogueBwdGQAISC_fSF_Li256ELb1ELb0EEENS1_19SingleTileSchedulerILb1ELb0ELb0ELi128EEEEEEEEEvNT_6ParamsE --------------------------
	.section	.text._ZN7cutlass13device_kernelIN5flash11enable_sm90INS1_16FlashAttnBwdSm90INS1_25CollectiveMainloopBwdSm90ILi2ELi2ELi2EN4cute5tupleIJNS5_1CILi1EEES8_S8_EEENS6_IJNS7_ILi80EEENS7_ILi128EEESB_EEENS_10bfloat16_tEfNS_4arch4Sm90ELb0ELb0ELb0ELb1ELb0ELb1ELb0ELb1ELi2ELi1ELi2ELi1ELb0EEENS1_24CollectiveEpilogueBwdGQAISC_fSF_Li256ELb1ELb0EEENS1_19SingleTileSchedulerILb1ELb0ELb0ELi128EEEEEEEEEvNT_6ParamsE,"ax",@progbits
	.align	128
.text._ZN7cutlass13device_kernelIN5flash11enable_sm90INS1_16FlashAttnBwdSm90INS1_25CollectiveMainloopBwdSm90ILi2ELi2ELi2EN4cute5tupleIJNS5_1CILi1EEES8_S8_EEENS6_IJNS7_ILi80EEENS7_ILi128EEESB_EEENS_10bfloat16_tEfNS_4arch4Sm90ELb0ELb0ELb0ELb1ELb0ELb1ELb0ELb1ELi2ELi1ELi2ELi1ELb0EEENS1_24CollectiveEpilogueBwdGQAISC_fSF_Li256ELb1ELb0EEENS1_19SingleTileSchedulerILb1ELb0ELb0ELi128EEEEEEEEEvNT_6ParamsE:
        .type           _ZN7cutlass13device_kernelIN5flash11enable_sm90INS1_16FlashAttnBwdSm90INS1_25CollectiveMainloopBwdSm90ILi2ELi2ELi2EN4cute5tupleIJNS5_1CILi1EEES8_S8_EEENS6_IJNS7_ILi80EEENS7_ILi128EEESB_EEENS_10bfloat16_tEfNS_4arch4Sm90ELb0ELb0ELb0ELb1ELb0ELb1ELb0ELb1ELi2ELi1ELi2ELi1ELb0EEENS1_24CollectiveEpilogueBwdGQAISC_fSF_Li256ELb1ELb0EEENS1_19SingleTileSchedulerILb1ELb0ELb0ELi128EEEEEEEEEvNT_6ParamsE,@function
        .size           _ZN7cutlass13device_kernelIN5flash11enable_sm90INS1_16FlashAttnBwdSm90INS1_25CollectiveMainloopBwdSm90ILi2ELi2ELi2EN4cute5tupleIJNS5_1CILi1EEES8_S8_EEENS6_IJNS7_ILi80EEENS7_ILi128EEESB_EEENS_10bfloat16_tEfNS_4arch4Sm90ELb0ELb0ELb0ELb1ELb0ELb1ELb0ELb1ELi2ELi1ELi2ELi1ELb0EEENS1_24CollectiveEpilogueBwdGQAISC_fSF_Li256ELb1ELb0EEENS1_19SingleTileSchedulerILb1ELb0ELb0ELi128EEEEEEEEEvNT_6ParamsE,(.L_x_7321 - _ZN7cutlass13device_kernelIN5flash11enable_sm90INS1_16FlashAttnBwdSm90INS1_25CollectiveMainloopBwdSm90ILi2ELi2ELi2EN4cute5tupleIJNS5_1CILi1EEES8_S8_EEENS6_IJNS7_ILi80EEENS7_ILi128EEESB_EEENS_10bfloat16_tEfNS_4arch4Sm90ELb0ELb0ELb0ELb1ELb0ELb1ELb0ELb1ELi2ELi1ELi2ELi1ELb0EEENS1_24CollectiveEpilogueBwdGQAISC_fSF_Li256ELb1ELb0EEENS1_19SingleTileSchedulerILb1ELb0ELb0ELi128EEEEEEEEEvNT_6ParamsE)
        .other          _ZN7cutlass13device_kernelIN5flash11enable_sm90INS1_16FlashAttnBwdSm90INS1_25CollectiveMainloopBwdSm90ILi2ELi2ELi2EN4cute5tupleIJNS5_1CILi1EEES8_S8_EEENS6_IJNS7_ILi80EEENS7_ILi128EEESB_EEENS_10bfloat16_tEfNS_4arch4Sm90ELb0ELb0ELb0ELb1ELb0ELb1ELb0ELb1ELi2ELi1ELi2ELi1ELb0EEENS1_24CollectiveEpilogueBwdGQAISC_fSF_Li256ELb1ELb0EEENS1_19SingleTileSchedulerILb1ELb0ELb0ELi128EEEEEEEEEvNT_6ParamsE,@"STO_CUDA_ENTRY STV_DEFAULT"
_ZN7cutlass13device_kernelIN5flash11enable_sm90INS1_16FlashAttnBwdSm90INS1_25CollectiveMainloopBwdSm90ILi2ELi2ELi2EN4cute5tupleIJNS5_1CILi1EEES8_S8_EEENS6_IJNS7_ILi80EEENS7_ILi128EEESB_EEENS_10bfloat16_tEfNS_4arch4Sm90ELb0ELb0ELb0ELb1ELb0ELb1ELb0ELb1ELi2ELi1ELi2ELi1ELb0EEENS1_24CollectiveEpilogueBwdGQAISC_fSF_Li256ELb1ELb0EEENS1_19SingleTileSchedulerILb1ELb0ELb0ELi128EEEEEEEEEvNT_6ParamsE:
        /* <DEDUP_REMOVED lines=23> */
.L_x_4449:
[----:B------:R-:W-:Y:S05]  /*0170*/  BSYNC B0 ;  /* 0x0000000000007941 */ /* 0x000fea0003800000 */
.L_x_4448:
        /* <DEDUP_REMOVED lines=34> */
.L_x_4450:
        /* <DEDUP_REMOVED lines=22> */
.L_x_4451:
        /* <DEDUP_REMOVED lines=9> */
.L_x_4454:
        /* <DEDUP_REMOVED lines=20> */
.L_x_4455:
        /* <DEDUP_REMOVED lines=10> */
.L_x_4457:
[----:B------:R-:W2:Y:S02]  /*0770*/  LDC R0, c[0x0][0x8c4] ;  /* 0x00023100ff007b82 */ /* 0x000ea40000000800 */
.L_x_4456:
        /* <DEDUP_REMOVED lines=17> */
.L_x_4459:
        /* <DEDUP_REMOVED lines=10> */
.L_x_4460:
        /* <DEDUP_REMOVED lines=8> */
.L_x_4461:
        /* <DEDUP_REMOVED lines=9> */
.L_x_4462:
        /* <DEDUP_REMOVED lines=87> */
.L_x_4465:
        /* <DEDUP_REMOVED lines=15> */
.L_x_4464:
        /* <DEDUP_REMOVED lines=23> */
.L_x_4467:
        /* <DEDUP_REMOVED lines=15> */
.L_x_4466:
        /* <DEDUP_REMOVED lines=8> */
.L_x_4544:
        /* <DEDUP_REMOVED lines=48> */
.L_x_4469:
        /* <DEDUP_REMOVED lines=79> */
.L_x_4481:
[----:B------:R-:W2:Y:S02]  /*1b70*/  LDL R3, [R1] ;  /* 0x0000000001037983 */ /* 0x000ea40000100800 */
[----:B--2---:R-:W-:-:S13]  /*1b80*/  ISETP.NE.AND P0, PT, R3, 0x3, PT ;  /* 0x000000030300780c */ /* 0x004fda0003f05270 */
[----:B------:R-:W-:Y:S05]  /*1b90*/  @!P0 BRA `(.L_x_4471) ;  /* 0x0000000000048947 */ /* 0x000fea0003800000 */
[----:B------:R-:W-:Y:S01]  /*1ba0*/  BPT.TRAP 0x1 ;  /* 0x000000040000795c */ /* 0x000fe20000300000 */
.L_x_4471:
        /* <DEDUP_REMOVED lines=8> */
.L_x_4472:
[----:B---3--:R-:W-:Y:S05]  /*1c30*/  @P1 BRA `(.L_x_4473) ;  /* 0x0000000000081947 */ /* 0x008fea0003800000 */
[----:B------:R-:W3:Y:S02]  /*1c40*/  SYNCS.PHASECHK.TRANS64.TRYWAIT P1, [R3+URZ+0x38810], R154 ;  /* 0x0388109a030075a7 */ /* 0x000ee4000802017f */
[----:B---3--:R-:W-:Y:S05]  /*1c50*/  @!P1 BRA `(.L_x_4474) ;  /* 0x0000008800e89947 */ /* 0x008fea0003800000 */
.L_x_4473:
        /* <DEDUP_REMOVED lines=286> */
.L_x_4475:
[----:B------:R1:W1:Y:S01]  /*2e40*/  SYNCS.PHASECHK.TRANS64.TRYWAIT P1, [R3+URZ+0x38830], R154 ;  /* 0x0388309a030075a7 */ /* 0x000262000802017f */
[----:B------:R-:W-:Y:S05]  /*2e50*/  @!P0 BRA `(.L_x_4476) ;  /* 0x0000000000048947 */ /* 0x000fea0003800000 */
[----:B------:R-:W-:Y:S01]  /*2e60*/  BPT.TRAP 0x1 ;  /* 0x000000040000795c */ /* 0x000fe20000300000 */
.L_x_4476:
[----:B------:R-:W-:-:S05]  /*2e70*/  VIADD R152, R152, 0x24000 ;  /* 0x0002400098987836 */ /* 0x000fca0000000000 */
[----:B------:R-:W-:-:S04]  /*2e80*/  SHF.R.U32.HI R152, RZ, 0x4, R152 ;  /* 0x00000004ff987819 */ /* 0x000fc80000011698 */
[----:B------:R-:W-:-:S04]  /*2e90*/  LOP3.LUT R236, R152, 0x3fff, RZ, 0xc0, !PT ;  /* 0x00003fff98ec7812 */ /* 0x000fc800078ec0ff */
[----:B------:R-:W-:Y:S01]  /*2ea0*/  LOP3.LUT R153, R236, 0x10000, RZ, 0xfc, !PT ;  /* 0x00010000ec997812 */ /* 0x000fe200078efcff */
[----:B-1----:R-:W-:Y:S06]  /*2eb0*/  @P1 BRA `(.L_x_4477) ;  /* 0x0000000000081947 */ /* 0x002fec0003800000 */
[----:B------:R-:W1:Y:S02]  /*2ec0*/  SYNCS.PHASECHK.TRANS64.TRYWAIT P1, [R3+URZ+0x38830], R154 ;  /* 0x0388309a030075a7 */ /* 0x000e64000802017f */
[----:B-1----:R-:W-:Y:S05]  /*2ed0*/  @!P1 BRA `(.L_x_4478) ;  /* 0x00000078005c9947 */ /* 0x002fea0003800000 */
.L_x_4477:
        /* <DEDUP_REMOVED lines=832> */
.L_x_4479:
        /* <DEDUP_REMOVED lines=56> */
.L_x_4480:
        /* <DEDUP_REMOVED lines=78> */
.L_x_4463:
[----:B------:R-:W-:Y:S05]  /*6b40*/  @P0 BRA `(.L_x_4458) ;  /* 0x0000003800e80947 */ /* 0x000fea0003800000 */
[----:B------:R-:W2:Y:S01]  /*6b50*/  LDL.LU R152, [R1+0x1c] ;  /* 0x00001c0001987983 */ /* 0x000ea20000300800 */
[----:B-1----:R-:W1:Y:S01]  /*6b60*/  LDC.64 R2, c[0x0][0x878] ;  /* 0x00021e00ff027b82 */ /* 0x002e620000000a00 */
[----:B------:R-:W3:Y:S07]  /*6b70*/  S2R R22, SR_TID.X ;  /* 0x0000000000167919 */ /* 0x000eee0000002100 */
[----:B------:R-:W4:Y:S08]  /*6b80*/  LDC R0, c[0x0][0x850] ;  /* 0x00021400ff007b82 */ /* 0x000f300000000800 */
[----:B------:R-:W5:Y:S01]  /*6b90*/  S2UR UR5, SR_CgaCtaId ;  /* 0x00000000000579c3 */ /* 0x000f620000008800 */
[----:B-1----:R-:W-:Y:S01]  /*6ba0*/  ISETP.NE.U32.AND P0, PT, R2, RZ, PT ;  /* 0x000000ff0200720c */ /* 0x002fe20003f05070 */
[----:B------:R-:W1:Y:S01]  /*6bb0*/  S2R R7, SR_CTAID.Y ;  /* 0x0000000000077919 */ /* 0x000e620000002600 */
[----:B------:R-:W-:-:S05]  /*6bc0*/  UMOV UR4, 0x400 ;  /* 0x0000040000047882 */ /* 0x000fca0000000000 */
[----:B------:R-:W1:Y:S01]  /*6bd0*/  LDC.64 R10, c[0x0][0x818] ;  /* 0x00020600ff0a7b82 */ /* 0x000e620000000a00 */
[----:B------:R-:W-:Y:S01]  /*6be0*/  ISETP.NE.AND.EX P0, PT, R3, RZ, PT, P0 ;  /* 0x000000ff0300720c */ /* 0x000fe20003f05300 */
[----:B------:R-:W1:Y:S06]  /*6bf0*/  S2R R8, SR_CTAID.X ;  /* 0x0000000000087919 */ /* 0x000e6c0000002500 */
[----:B------:R-:W1:Y:S08]  /*6c00*/  LDC.64 R14, c[0x0][0x840] ;  /* 0x00021000ff0e7b82 */ /* 0x000e700000000a00 */
[----:B------:R-:W2:Y:S08]  /*6c10*/  @P0 LDC.64 R2, c[0x0][0x878] ;  /* 0x00021e00ff020b82 */ /* 0x000eb00000000a00 */
[----:B------:R-:W1:Y:S08]  /*6c20*/  LDC.64 R12, c[0x0][0x820] ;  /* 0x00020800ff0c7b82 */ /* 0x000e700000000a00 */
[----:B------:R-:W1:Y:S08]  /*6c30*/  LDC.64 R16, c[0x0][0x848] ;  /* 0x00021200ff107b82 */ /* 0x000e700000000a00 */
[----:B------:R-:W1:Y:S08]  /*6c40*/  LDC.64 R18, c[0x0][0x800] ;  /* 0x00020000ff127b82 */ /* 0x000e700000000a00 */
[----:B------:R-:W1:Y:S01]  /*6c50*/  LDC.64 R20, c[0x0][0x828] ;  /* 0x00020a00ff147b82 */ /* 0x000e620000000a00 */
[----:B--2---:R-:W-:-:S06]  /*6c60*/  @P0 IMAD.WIDE R2, R152, 0x4, R2 ;  /* 0x0000000498020825 */ /* 0x004fcc00078e0202 */
[----:B------:R2:W2:Y:S01]  /*6c70*/  @P0 LDG.E R2, desc[UR38][R2.64] ;  /* 0x0000002602020981 */ /* 0x0004a2000c1e1900 */
[----:B---3--:R-:W-:Y:S01]  /*6c80*/  VIADD R23, R22, 0xffffff80 ;  /* 0xffffff8016177836 */ /* 0x008fe20000000000 */
[----:B------:R-:W-:Y:S01]  /*6c90*/  BAR.SYNC.DEFER_BLOCKING 0x1, 0x100 ;  /* 0x0044000000007b1d */ /* 0x000fe20000010000 */
[----:B----4-:R-:W-:Y:S01]  /*6ca0*/  ISETP.NE.AND P1, PT, R0, 0x1, PT ;  /* 0x000000010000780c */ /* 0x010fe20003f25270 */
[----:B-----5:R-:W-:Y:S02]  /*6cb0*/  ULEA UR4, UR5, UR4, 0x18 ;  /* 0x0000000405047291 */ /* 0x020fe4000f8ec03f */
[----:B------:R-:W-:Y:S02]  /*6cc0*/  SHF.R.S32.HI R0, RZ, 0x1f, R23 ;  /* 0x0000001fff007819 */ /* 0x000fe40000011417 */
[----:B------:R-:W-:Y:S02]  /*6cd0*/  BSSY B0, `(.L_x_4482) ;  /* 0x0000054000007945 */ /* 0x000fe40003800000 */
[----:B------:R-:W-:-:S04]  /*6ce0*/  LEA.HI R6, R0, R23, RZ, 0x7 ;  /* 0x0000001700067211 */ /* 0x000fc800078f38ff */
[C---:B------:R-:W-:Y:S01]  /*6cf0*/  LOP3.LUT R0, R6.reuse, 0xfffff80, RZ, 0xc0, !PT ;  /* 0x0fffff8006007812 */ /* 0x040fe200078ec0ff */
[----:B--2---:R-:W-:Y:S01]  /*6d00*/  IMAD.SHL.U32 R3, R6, 0x40, RZ ;  /* 0x0000004006037824 */ /* 0x004fe200078e00ff */
[----:B------:R-:W1:Y:S03]  /*6d10*/  @P1 LDC R4, c[0x0][0x854] ;  /* 0x00021500ff041b82 */ /* 0x000e660000000800 */
[----:B------:R-:W-:Y:S01]  /*6d20*/  IMAD.IADD R0, R23, 0x1, -R0 ;  /* 0x0000000117007824 */ /* 0x000fe200078e0a00 */
[----:B------:R-:W-:-:S05]  /*6d30*/  LOP3.LUT R3, R3, 0x3fffe000, RZ, 0xc0, !PT ;  /* 0x3fffe00003037812 */ /* 0x000fca00078ec0ff */
[----:B------:R-:W-:Y:S01]  /*6d40*/  IMAD R3, R0, 0x4, R3 ;  /* 0x0000000400037824 */ /* 0x000fe200078e0203 */
[----:B------:R-:W2:Y:S04]  /*6d50*/  @P1 LDC R5, c[0x0][0x858] ;  /* 0x00021600ff051b82 */ /* 0x000ea80000000800 */
[----:B------:R-:W-:-:S05]  /*6d60*/  LEA R6, R3, UR4, 0x2 ;  /* 0x0000000403067c11 */ /* 0x000fca000f8e10ff */
[----:B------:R3:W-:Y:S04]  /*6d70*/  STS.128 [R6], R24 ;  /* 0x0000001806007388 */ /* 0x0007e80000000c00 */
[----:B------:R3:W-:Y:S01]  /*6d80*/  STS.128 [R6+0x800], R28 ;  /* 0x0008001c06007388 */ /* 0x0007e20000000c00 */
[----:B-1----:R-:W-:-:S03]  /*6d90*/  @P1 IMAD.HI.U32 R0, R7, R4, RZ ;  /* 0x0000000407001227 */ /* 0x002fc600078e00ff */
[----:B------:R3:W-:Y:S04]  /*6da0*/  STS.128 [R6+0x1000], R32 ;  /* 0x0010002006007388 */ /* 0x0007e80000000c00 */
[----:B------:R3:W-:Y:S01]  /*6db0*/  STS.128 [R6+0x1800], R36 ;  /* 0x0018002406007388 */ /* 0x0007e20000000c00 */
[----:B--2---:R-:W-:Y:S01]  /*6dc0*/  @P1 SHF.R.U32.HI R7, RZ, R5, R0 ;  /* 0x00000005ff071219 */ /* 0x004fe20000011600 */
[----:B------:R-:W-:Y:S02]  /*6dd0*/  IMAD.SHL.U32 R5, R8, 0x4000, RZ ;  /* 0x0000400008057824 */ /* 0x000fe400078e00ff */
[----:B------:R3:W-:Y:S01]  /*6de0*/  STS.128 [R6+0x2000], R40 ;  /* 0x0020002806007388 */ /* 0x0007e20000000c00 */
[----:B------:R-:W-:-:S03]  /*6df0*/  SHF.R.S32.HI R9, RZ, 0x1f, R7 ;  /* 0x0000001fff097819 */ /* 0x000fc60000011407 */
[----:B------:R3:W-:Y:S02]  /*6e00*/  STS.128 [R6+0x2800], R44 ;  /* 0x0028002c06007388 */ /* 0x0007e40000000c00 */
[----:B------:R-:W-:Y:S02]  /*6e10*/  IMAD R0, R9, R10, RZ ;  /* 0x0000000a09007224 */ /* 0x000fe400078e02ff */
        /* <DEDUP_REMOVED lines=15> */
[----:B-1----:R-:W1:Y:S01]  /*6f10*/  FENCE.VIEW.ASYNC.S ;  /* 0x00000000000073c6 */ /* 0x002e620000000000 */
[----:B------:R-:W-:-:S05]  /*6f20*/  @P0 IMAD R2, R152, 0x80, R2 ;  /* 0x0000008098020824 */ /* 0x000fca00078e0202 */
[----:B------:R-:W-:-:S04]  /*6f30*/  @P0 SHF.R.S32.HI R3, RZ, 0x1f, R2 ;  /* 0x0000001fff030819 */ /* 0x000fc80000011402 */
[----:B------:R-:W-:-:S05]  /*6f40*/  @P0 LEA.HI R3, R3, R2, RZ, 0x7 ;  /* 0x0000000203030211 */ /* 0x000fca00078f38ff */
[----:B------:R-:W-:-:S05]  /*6f50*/  @P0 IMAD.SHL.U32 R3, R3, 0x80, RZ ;  /* 0x0000008003030824 */ /* 0x000fca00078e00ff */
[----:B------:R-:W-:-:S04]  /*6f60*/  @P0 LOP3.LUT R2, R3, 0xffffc000, RZ, 0xc0, !PT ;  /* 0xffffc00003020812 */ /* 0x000fc800078ec0ff */
[----:B------:R-:W-:Y:S02]  /*6f70*/  @P0 SHF.R.S32.HI R3, RZ, 0x1f, R2 ;  /* 0x0000001fff030819 */ /* 0x000fe40000011402 */
[----:B------:R-:W-:Y:S01]  /*6f80*/  @!P0 CS2R R2, SRZ ;  /* 0x0000000000028805 */ /* 0x000fe2000001ff00 */
[----:B-1----:R-:W-:Y:S05]  /*6f90*/  BAR.SYNC.DEFER_BLOCKING 0x1, 0x100 ;  /* 0x0044000000007b1d */ /* 0x002fea0000010000 */
        /* <DEDUP_REMOVED lines=19> */
[----:B------:R-:W-:Y:S01]  /*70d0*/  LEA R20, P2, R4, R20, 0x2 ;  /* 0x0000001404147211 */ /* 0x000fe200078410ff */
[----:B------:R-:W-:Y:S02]  /*70e0*/  IMAD R7, R7, R17, R8 ;  /* 0x0000001107077224 */ /* 0x000fe400078e0208 */
[----:B------:R-:W-:Y:S02]  /*70f0*/  IMAD.IADD R3, R3, 0x1, R9 ;  /* 0x0000000103037824 */ /* 0x000fe400078e0209 */
[----:B------:R-:W-:-:S03]  /*7100*/  IMAD.IADD R0, R5, 0x1, R7 ;  /* 0x0000000105007824 */ /* 0x000fc600078e0207 */
[----:B------:R-:W-:Y:S02]  /*7110*/  LEA.HI.X R3, R2, R19, R3, 0x2, P1 ;  /* 0x0000001302037211 */ /* 0x000fe400008f1403 */
[----:B------:R-:W-:Y:S01]  /*7120*/  LEA.HI.X R0, R4, R21, R0, 0x2, P2 ;  /* 0x0000001504007211 */ /* 0x000fe200010f1400 */
[----:B---3--:R-:W-:Y:S06]  /*7130*/  @P0 BRA `(.L_x_4483) ;  /* 0x0000000000340947 */ /* 0x008fec0003800000 */
[----:B------:R-:W-:Y:S01]  /*7140*/  R2UR UR6, R20 ;  /* 0x00000000140672ca */ /* 0x000fe200000e0000 */
[----:B------:R-:W-:Y:S01]  /*7150*/  UMOV UR5, 0x1000 ;  /* 0x0000100000057882 */ /* 0x000fe20000000000 */
[----:B------:R-:W-:Y:S01]  /*7160*/  R2UR UR7, R0 ;  /* 0x00000000000772ca */ /* 0x000fe200000e0000 */
[----:B------:R-:W-:Y:S01]  /*7170*/  UMOV UR8, 0x0 ;  /* 0x0000000000087882 */ /* 0x000fe20000000000 */
[----:B------:R-:W-:Y:S01]  /*7180*/  PLOP3.LUT P0, PT, PT, PT, PT, 0x80, 0x0 ;  /* 0x000000000000781c */ /* 0x000fe20003f0f070 */
[----:B------:R-:W-:-:S12]  /*7190*/  UMOV UR9, 0x14f00000 ;  /* 0x14f0000000097882 */ /* 0x000fd80000000000 */
.L_x_4484:
[----:B------:R-:W-:Y:S01]  /*71a0*/  @P0 ELECT P1, URZ, PT ;  /* 0x00000000003f082f */ /* 0x000fe20003820000 */
[----:B------:R1:W-:-:S12]  /*71b0*/  UBLKRED.G.S.ADD.F32.RN [UR6], [UR4], UR5, desc[UR8] ;  /* 0x00000806040073bb */ /* 0x0003d800080a1405 */
[----:B------:R-:W-:Y:S02]  /*71c0*/  @P1 PLOP3.LUT P0, PT, P1, PT, PT, 0x8, 0x0 ;  /* 0x000000000000181c */ /* 0x000fe40000f0e170 */
[----:B------:R-:W-:-:S11]  /*71d0*/  PLOP3.LUT P1, PT, PT, PT, PT, 0x8, 0x0 ;  /* 0x000000000000781c */ /* 0x000fd60003f2e170 */
[----:B-1----:R-:W-:Y:S05]  /*71e0*/  @P0 BRA.U.ANY `(.L_x_4484) ;  /* 0xfffffffd00ec0947 */ /* 0x002fea000393ffff */
[----:B------:R0:W-:Y:S01]  /*71f0*/  UTMACMDFLUSH ;  /* 0x00000000000079b7 */ /* 0x0001e20000000000 */
[----:B------:R-:W-:-:S04]  /*7200*/  DEPBAR.LE SB0, 0x0 ;  /* 0x000080000000791a */ /* 0x000fc80000000000 */
.L_x_4483:
[----:B------:R-:W-:Y:S05]  /*7210*/  BSYNC B0 ;  /* 0x0000000000007941 */ /* 0x000fea0003800000 */
.L_x_4482:
        /* <DEDUP_REMOVED lines=32> */
.L_x_4485:
        /* <DEDUP_REMOVED lines=8> */
.L_x_4453:
        /* <DEDUP_REMOVED lines=20> */
.L_x_4487:
        /* <DEDUP_REMOVED lines=13> */
.L_x_4489:
[----:B------:R-:W-:-:S05]  /*76b0*/  ULDC UR5, c[0x0][0x8c4] ;  /* 0x0002310000057ab9 */ /* 0x000fca0000000800 */
.L_x_4488:
        /* <DEDUP_REMOVED lines=40> */
.L_x_4490:
        /* <DEDUP_REMOVED lines=49> */
.L_x_4504:
        /* <DEDUP_REMOVED lines=21> */
.L_x_4493:
[----:B------:R-:W-:Y:S05]  /*7da0*/  BSYNC B0 ;  /* 0x0000000000007941 */ /* 0x000fea0003800000 */
.L_x_4492:
        /* <DEDUP_REMOVED lines=13> */
.L_x_4495:
[----:B------:R-:W-:Y:S05]  /*7e80*/  BSYNC B0 ;  /* 0x0000000000007941 */ /* 0x000fea0003800000 */
.L_x_4494:
[----:B------:R-:W-:Y:S06]  /*7e90*/  BAR.ARV 0xa, 0xa0 ;  /* 0x0282800000007b1d */ /* 0x000fec0000002000 */
[----:B------:R-:W-:Y:S04]  /*7ea0*/  BSSY B0, `(.L_x_4496) ;  /* 0x0000003000007945 */ /* 0x000fe80003800000 */
[----:B------:R-:W-:Y:S05]  /*7eb0*/  @!P0 BRA `(.L_x_4497) ;  /* 0x0000000000048947 */ /* 0x000fea0003800000 */
[----:B------:R-:W-:-:S04]  /*7ec0*/  DEPBAR.LE SB0, 0x0 ;  /* 0x000080000000791a */ /* 0x000fc80000000000 */
.L_x_4497:
[----:B------:R-:W-:Y:S05]  /*7ed0*/  BSYNC B0 ;  /* 0x0000000000007941 */ /* 0x000fea0003800000 */
.L_x_4496:
        /* <DEDUP_REMOVED lines=13> */
.L_x_4499:
[----:B------:R-:W-:Y:S05]  /*7fb0*/  BSYNC B0 ;  /* 0x0000000000007941 */ /* 0x000fea0003800000 */
.L_x_4498:
        /* <DEDUP_REMOVED lines=13> */
.L_x_4501:
[----:B------:R-:W-:Y:S05]  /*8090*/  BSYNC B0 ;  /* 0x0000000000007941 */ /* 0x000fea0003800000 */
.L_x_4500:
[----:B------:R-:W-:Y:S01]  /*80a0*/  VIADD R0, R0, 0xfffffffe ;  /* 0xfffffffe00007836 */ /* 0x000fe20000000000 */
[----:B------:R-:W-:Y:S06]  /*80b0*/  BAR.ARV 0xa, 0xa0 ;  /* 0x0282800000007b1d */ /* 0x000fec0000002000 */
[----:B------:R-:W-:Y:S01]  /*80c0*/  BSSY B0, `(.L_x_4502) ;  /* 0x0000004000007945 */ /* 0x000fe20003800000 */
[----:B------:R-:W-:-:S03]  /*80d0*/  ISETP.NE.AND P1, PT, R0, RZ, PT ;  /* 0x000000ff0000720c */ /* 0x000fc60003f25270 */
[----:B------:R-:W-:Y:S10]  /*80e0*/  @!P0 BRA `(.L_x_4503) ;  /* 0x0000000000048947 */ /* 0x000ff40003800000 */
[----:B------:R-:W-:-:S04]  /*80f0*/  DEPBAR.LE SB0, 0x0 ;  /* 0x000080000000791a */ /* 0x000fc80000000000 */
.L_x_4503:
[----:B------:R-:W-:Y:S05]  /*8100*/  BSYNC B0 ;  /* 0x0000000000007941 */ /* 0x000fea0003800000 */
.L_x_4502:
[----:B------:R-:W-:Y:S06]  /*8110*/  BAR.ARV 0xb, 0xa0 ;  /* 0x02c2800000007b1d */ /* 0x000fec0000002000 */
[----:B------:R-:W-:Y:S02]  /*8120*/  UIADD3 UR5, UR5, 0x2, URZ ;  /* 0x0000000205057890 */ /* 0x000fe4000fffe03f */
[----:B------:R-:W-:Y:S01]  /*8130*/  UIADD3 UR4, UR4, 0x1, URZ ;  /* 0x0000000104047890 */ /* 0x000fe2000fffe03f */
[----:B------:R-:W-:Y:S11]  /*8140*/  @P1 BRA `(.L_x_4504) ;  /* 0xfffffff800c01947 */ /* 0x000ff6000383ffff */
[----:B------:R-:W-:-:S12]  /*8150*/  UIADD3 UR6, UR16, 0x5000, URZ ;  /* 0x0000500010067890 */ /* 0x000fd8000fffe03f */
.L_x_4491:
        /* <DEDUP_REMOVED lines=19> */
.L_x_4506:
[----:B------:R-:W-:Y:S05]  /*8290*/  BSYNC B0 ;  /* 0x0000000000007941 */ /* 0x000fea0003800000 */
.L_x_4505:
        /* <DEDUP_REMOVED lines=19> */
.L_x_4508:
[----:B------:R-:W-:Y:S05]  /*83d0*/  BSYNC B0 ;  /* 0x0000000000007941 */ /* 0x000fea0003800000 */
.L_x_4507:
[----:B------:R-:W-:Y:S06]  /*83e0*/  BAR.ARV 0xa, 0xa0 ;  /* 0x0282800000007b1d */ /* 0x000fec0000002000 */
[----:B------:R-:W-:Y:S04]  /*83f0*/  BSSY B0, `(.L_x_4509) ;  /* 0x0000003000007945 */ /* 0x000fe80003800000 */
[----:B------:R-:W-:Y:S05]  /*8400*/  @!P0 BRA `(.L_x_4510) ;  /* 0x0000000000048947 */ /* 0x000fea0003800000 */
[----:B------:R-:W-:-:S04]  /*8410*/  DEPBAR.LE SB0, 0x0 ;  /* 0x000080000000791a */ /* 0x000fc80000000000 */
.L_x_4510:
[----:B------:R-:W-:Y:S05]  /*8420*/  BSYNC B0 ;  /* 0x0000000000007941 */ /* 0x000fea0003800000 */
.L_x_4509:
[----:B------:R-:W-:Y:S06]  /*8430*/  BAR.ARV 0xb, 0xa0 ;  /* 0x02c2800000007b1d */ /* 0x000fec0000002000 */
[----:B------:R-:W-:Y:S05]  /*8440*/  BRA `(.L_x_4458) ;  /* 0x0000002000a87947 */ /* 0x000fea0003800000 */
.L_x_4486:
        /* <DEDUP_REMOVED lines=10> */
.L_x_4511:
        /* <DEDUP_REMOVED lines=10> */
.L_x_4513:
[----:B------:R-:W3:Y:S02]  /*8590*/  LDC R5, c[0x0][0x8c4] ;  /* 0x00023100ff057b82 */ /* 0x000ee40000000800 */
.L_x_4512:
        /* <DEDUP_REMOVED lines=46> */
.L_x_4515:
        /* <DEDUP_REMOVED lines=66> */
.L_x_4545:
        /* <DEDUP_REMOVED lines=9> */
.L_x_4518:
        /* <DEDUP_REMOVED lines=84> */
.L_x_4529:
[----:B------:R-:W-:-:S04]  /*9270*/  SHF.L.U32 R21, R10, 0x1f, RZ ;  /* 0x0000001f0a157819 */ /* 0x000fc800000006ff */
[----:B-1----:R-:W1:Y:S02]  /*9280*/  SYNCS.PHASECHK.TRANS64.TRYWAIT P1, [R12+URZ+0x38840], R21 ;  /* 0x038840150c0075a7 */ /* 0x002e64000802017f */
[----:B-12--5:R-:W-:Y:S05]  /*9290*/  @!P1 BRA `(.L_x_4521) ;  /* 0x0000001400949947 */ /* 0x026fea0003800000 */
.L_x_4546:
[----:B------:R-:W-:Y:S05]  /*92a0*/  @P0 BRA `(.L_x_4522) ;  /* 0x0000000000140947 */ /* 0x000fea0003800000 */
[----:B------:R-:W-:Y:S01]  /*92b0*/  ISETP.NE.AND P1, PT, R20, RZ, PT ;  /* 0x000000ff1400720c */ /* 0x000fe20003f25270 */
[----:B------:R-:W-:-:S04]  /*92c0*/  IMAD.MOV.U32 R3, RZ, RZ, 0x5140 ;  /* 0x00005140ff037424 */ /* 0x000fc800078e00ff */
[----:B------:R3:W-:Y:S08]  /*92d0*/  SYNCS.ARRIVE.TRANS64 RZ, [R12+URZ+0x38830], R3 ;  /* 0x038830030cff79a7 */ /* 0x0007f0000800003f */
[----:B------:R-:W-:Y:S05]  /*92e0*/  @!P1 BRA `(.L_x_4522) ;  /* 0x0000000000049947 */ /* 0x000fea0003800000 */
[----:B------:R-:W-:Y:S01]  /*92f0*/  BPT.TRAP 0x1 ;  /* 0x000000040000795c */ /* 0x000fe20000300000 */
.L_x_4522:
        /* <DEDUP_REMOVED lines=37> */
.L_x_4547:
[----:B------:R-:W-:Y:S05]  /*9550*/  @P0 BRA `(.L_x_4524) ;  /* 0x0000000000140947 */ /* 0x000fea0003800000 */
[----:B------:R-:W-:Y:S01]  /*9560*/  ISETP.NE.AND P1, PT, R20, RZ, PT ;  /* 0x000000ff1400720c */ /* 0x000fe20003f25270 */
[----:B------:R-:W-:-:S04]  /*9570*/  IMAD.MOV.U32 R2, RZ, RZ, 0x5140 ;  /* 0x00005140ff027424 */ /* 0x000fc800078e00ff */
[----:B------:R3:W-:Y:S08]  /*9580*/  SYNCS.ARRIVE.TRANS64 RZ, [R12+URZ+0x38818], R2 ;  /* 0x038818020cff79a7 */ /* 0x0007f0000800003f */
[----:B------:R-:W-:Y:S05]  /*9590*/  @!P1 BRA `(.L_x_4524) ;  /* 0x0000000000049947 */ /* 0x000fea0003800000 */
[----:B------:R-:W-:Y:S01]  /*95a0*/  BPT.TRAP 0x1 ;  /* 0x000000040000795c */ /* 0x000fe20000300000 */
.L_x_4524:
        /* <DEDUP_REMOVED lines=29> */
.L_x_4548:
        /* <DEDUP_REMOVED lines=9> */
.L_x_4526:
        /* <DEDUP_REMOVED lines=31> */
.L_x_4550:
[----:B------:R-:W-:Y:S05]  /*9a00*/  @P0 BRA `(.L_x_4528) ;  /* 0x0000000000140947 */ /* 0x000fea0003800000 */
[----:B------:R-:W-:Y:S01]  /*9a10*/  ISETP.NE.AND P1, PT, R20, RZ, PT ;  /* 0x000000ff1400720c */ /* 0x000fe20003f25270 */
[----:B-1----:R-:W-:-:S04]  /*9a20*/  IMAD.MOV.U32 R5, RZ, RZ, 0x5140 ;  /* 0x00005140ff057424 */ /* 0x002fc800078e00ff */
[----:B------:R2:W-:Y:S08]  /*9a30*/  SYNCS.ARRIVE.TRANS64 RZ, [R12+URZ+0x38810], R5 ;  /* 0x038810050cff79a7 */ /* 0x0005f0000800003f */
[----:B------:R-:W-:Y:S05]  /*9a40*/  @!P1 BRA `(.L_x_4528) ;  /* 0x0000000000049947 */ /* 0x000fea0003800000 */
[----:B------:R-:W-:Y:S01]  /*9a50*/  BPT.TRAP 0x1 ;  /* 0x000000040000795c */ /* 0x000fe20000300000 */
.L_x_4528:
        /* <DEDUP_REMOVED lines=29> */
.L_x_4520:
[----:B--2---:R-:W2:Y:S02]  /*9c30*/  LDL.LU R4, [R1] ;  /* 0x0000000001047983 */ /* 0x004ea40000300800 */
[----:B--2---:R-:W-:-:S13]  /*9c40*/  ISETP.NE.AND P1, PT, R4, RZ, PT ;  /* 0x000000ff0400720c */ /* 0x004fda0003f25270 */
[----:B------:R-:W-:Y:S05]  /*9c50*/  @!P1 BRA `(.L_x_4519) ;  /* 0x0000000400309947 */ /* 0x000fea0003800000 */
[----:B------:R-:W-:-:S04]  /*9c60*/  SHF.L.U32 R13, R10, 0x1f, RZ ;  /* 0x0000001f0a0d7819 */ /* 0x000fc800000006ff */
[----:B------:R-:W1:Y:S02]  /*9c70*/  SYNCS.PHASECHK.TRANS64.TRYWAIT P1, [R12+URZ+0x38840], R13 ;  /* 0x0388400d0c0075a7 */ /* 0x000e64000802017f */
[----:B-1----:R-:W-:Y:S05]  /*9c80*/  @!P1 BRA `(.L_x_4530) ;  /* 0x0000000c006c9947 */ /* 0x002fea0003800000 */
.L_x_4551:
[----:B------:R-:W-:Y:S05]  /*9c90*/  @P0 BRA `(.L_x_4531) ;  /* 0x0000000000140947 */ /* 0x000fea0003800000 */
[----:B------:R-:W-:Y:S01]  /*9ca0*/  ISETP.NE.AND P1, PT, R20, RZ, PT ;  /* 0x000000ff1400720c */ /* 0x000fe20003f25270 */
[----:B------:R-:W-:-:S04]  /*9cb0*/  IMAD.MOV.U32 R5, RZ, RZ, 0x5140 ;  /* 0x00005140ff057424 */ /* 0x000fc800078e00ff */
[----:B------:R2:W-:Y:S08]  /*9cc0*/  SYNCS.ARRIVE.TRANS64 RZ, [R12+URZ+0x38830], R5 ;  /* 0x038830050cff79a7 */ /* 0x0005f0000800003f */
[----:B------:R-:W-:Y:S05]  /*9cd0*/  @!P1 BRA `(.L_x_4531) ;  /* 0x0000000000049947 */ /* 0x000fea0003800000 */
[----:B------:R-:W-:Y:S01]  /*9ce0*/  BPT.TRAP 0x1 ;  /* 0x000000040000795c */ /* 0x000fe20000300000 */
.L_x_4531:
        /* <DEDUP_REMOVED lines=34> */
.L_x_4552:
[----:B------:R-:W-:Y:S05]  /*9f10*/  @P0 BRA `(.L_x_4533) ;  /* 0x0000000000140947 */ /* 0x000fea0003800000 */
[----:B------:R-:W-:Y:S01]  /*9f20*/  ISETP.NE.AND P0, PT, R20, RZ, PT ;  /* 0x000000ff1400720c */ /* 0x000fe20003f05270 */
[----:B------:R-:W-:-:S04]  /*9f30*/  IMAD.MOV.U32 R5, RZ, RZ, 0x5140 ;  /* 0x00005140ff057424 */ /* 0x000fc800078e00ff */
[----:B------:R3:W-:Y:S08]  /*9f40*/  SYNCS.ARRIVE.TRANS64 RZ, [R12+URZ+0x38818], R5 ;  /* 0x038818050cff79a7 */ /* 0x0007f0000800003f */
[----:B------:R-:W-:Y:S05]  /*9f50*/  @!P0 BRA `(.L_x_4533) ;  /* 0x0000000000048947 */ /* 0x000fea0003800000 */
[----:B------:R-:W-:Y:S01]  /*9f60*/  BPT.TRAP 0x1 ;  /* 0x000000040000795c */ /* 0x000fe20000300000 */
.L_x_4533:
        /* <DEDUP_REMOVED lines=27> */
.L_x_4519:
[----:B-----5:R-:W-:Y:S01]  /*a120*/  IMAD R4, R0, 0x8, R12 ;  /* 0x0000000800047824 */ /* 0x020fe200078e020c */
[----:B------:R-:W-:Y:S01]  /*a130*/  SHF.L.U32 R3, R10, 0x1f, RZ ;  /* 0x0000001f0a037819 */ /* 0x000fe200000006ff */
[----:B------:R-:W3:Y:S03]  /*a140*/  S2R R2, SR_TID.X ;  /* 0x0000000000027919 */ /* 0x000ee60000002100 */
[----:B------:R-:W4:Y:S01]  /*a150*/  SYNCS.PHASECHK.TRANS64.TRYWAIT P0, [R4+URZ+0x38840], R3 ;  /* 0x03884003040075a7 */ /* 0x000f22000800017f */
[----:B---3--:R-:W-:-:S04]  /*a160*/  LOP3.LUT R2, R2, 0x7f, RZ, 0xc0, !PT ;  /* 0x0000007f02027812 */ /* 0x008fc800078ec0ff */
[----:B------:R-:W-:Y:S01]  /*a170*/  ISETP.NE.AND P1, PT, R2, RZ, PT ;  /* 0x000000ff0200720c */ /* 0x000fe20003f25270 */
[----:B----4-:R-:W-:-:S12]  /*a180*/  @!P0 BRA `(.L_x_4534) ;  /* 0x0000000800548947 */ /* 0x010fd80003800000 */
.L_x_4553:
[----:B------:R-:W-:Y:S05]  /*a190*/  @P1 BRA `(.L_x_4535) ;  /* 0x0000000000181947 */ /* 0x000fea0003800000 */
[----:B------:R-:W4:Y:S01]  /*a1a0*/  S2R R2, SR_TID.X ;  /* 0x0000000000027919 */ /* 0x000f220000002100 */
[----:B---3--:R-:W-:-:S04]  /*a1b0*/  IMAD.MOV.U32 R3, RZ, RZ, 0x5140 ;  /* 0x00005140ff037424 */ /* 0x008fc800078e00ff */
[----:B------:R3:W-:Y:S01]  /*a1c0*/  SYNCS.ARRIVE.TRANS64 RZ, [R4+URZ+0x38830], R3 ;  /* 0x0388300304ff79a7 */ /* 0x0007e2000800003f */
[----:B----4-:R-:W-:-:S13]  /*a1d0*/  LOP3.LUT P0, RZ, R2, 0x1f, RZ, 0xc0, !PT ;  /* 0x0000001f02ff7812 */ /* 0x010fda000780c0ff */
[----:B---3--:R-:W-:Y:S05]  /*a1e0*/  @!P0 BRA `(.L_x_4535) ;  /* 0x0000000000048947 */ /* 0x008fea0003800000 */
[----:B------:R-:W-:Y:S01]  /*a1f0*/  BPT.TRAP 0x1 ;  /* 0x000000040000795c */ /* 0x000fe20000300000 */
.L_x_4535:
        /* <DEDUP_REMOVED lines=41> */
.L_x_4516:
[----:B------:R-:W-:Y:S05]  /*a490*/  BSYNC B0 ;  /* 0x0000000000007941 */ /* 0x000fea0003800000 */
.L_x_4514:
[----:B------:R-:W-:-:S03]  /*a4a0*/  UMOV UR6, 0xffffffff ;  /* 0xffffffff00067882 */ /* 0x000fc60000000000 */
[----:B------:R-:W-:Y:S05]  /*a4b0*/  BRA.DIV UR6, `(.L_x_4536) ;  /* 0x00000006069c7947 */ /* 0x000fea000b800000 */
[----:B------:R-:W-:-:S13]  /*a4c0*/  ELECT P0, URZ, PT ;  /* 0x00000000003f782f */ /* 0x000fda0003800000 */
.L_x_4556:
[----:B------:R-:W-:Y:S05]  /*a4d0*/  @!P0 BRA `(.L_x_4458) ;  /* 0x0000000000848947 */ /* 0x000fea0003800000 */
[----:B----4-:R-:W3:Y:S02]  /*a4e0*/  LDL.LU R2, [R1+0x8] ;  /* 0x0000080001027983 */ /* 0x010ee40000300800 */
[----:B---3--:R-:W-:-:S04]  /*a4f0*/  LOP3.LUT R2, R2, 0x2, RZ, 0xfc, !PT ;  /* 0x0000000202027812 */ /* 0x008fc800078efcff */
[----:B------:R-:W-:-:S13]  /*a500*/  ISETP.NE.AND P0, PT, R2, 0x3, PT ;  /* 0x000000030200780c */ /* 0x000fda0003f05270 */
[----:B------:R-:W-:Y:S05]  /*a510*/  @!P0 BRA `(.L_x_4537) ;  /* 0x0000000000048947 */ /* 0x000fea0003800000 */
[----:B--2---:R-:W-:Y:S01]  /*a520*/  BPT.TRAP 0x1 ;  /* 0x000000040000795c */ /* 0x004fe20000300000 */
.L_x_4537:
        /* <DEDUP_REMOVED lines=15> */
.L_x_4557:
[----:B------:R-:W3:Y:S02]  /*a620*/  SYNCS.PHASECHK.TRANS64.TRYWAIT P1, [R11+URZ], R2 ;  /* 0x000000020b0075a7 */ /* 0x000ee4000802017f */
[----:B---3--:R-:W-:Y:S05]  /*a630*/  @!P1 BRA `(.L_x_4539) ;  /* 0x0000000400749947 */ /* 0x008fea0003800000 */
.L_x_4558:
[----:B------:R-:W-:Y:S05]  /*a640*/  @!P0 BRA `(.L_x_4540) ;  /* 0x0000000000048947 */ /* 0x000fea0003800000 */
[----:B--2---:R-:W-:Y:S01]  /*a650*/  BPT.TRAP 0x1 ;  /* 0x000000040000795c */ /* 0x004fe20000300000 */
.L_x_4540:
[----:B------:R-:W-:-:S04]  /*a660*/  VIADD R0, R6, 0x38840 ;  /* 0x0003884006007836 */ /* 0x000fc80000000000 */
[----:B------:R-:W-:-:S04]  /*a670*/  IMAD R9, R9, 0x8, R0 ;  /* 0x0000000809097824 */ /* 0x000fc800078e0200 */
[----:B------:R-:W4:Y:S02]  /*a680*/  SYNCS.PHASECHK.TRANS64.TRYWAIT P0, [R9+URZ], R4 ;  /* 0x00000004090075a7 */ /* 0x000f24000800017f */
[----:B----4-:R-:W-:Y:S05]  /*a690*/  @!P0 BRA `(.L_x_4541) ;  /* 0x0000000400708947 */ /* 0x010fea0003800000 */
.L_x_4559:
[----:B------:R-:W-:-:S07]  /*a6a0*/  IMAD R3, R3, 0x8, R0 ;  /* 0x0000000803037824 */ /* 0x000fce00078e0200 */
.L_x_4542:
[----:B------:R1:W1:Y:S02]  /*a6b0*/  SYNCS.PHASECHK.TRANS64.TRYWAIT P0, [R3+URZ], R2 ;  /* 0x00000002030075a7 */ /* 0x000264000800017f */
[----:B-1----:R-:W-:Y:S05]  /*a6c0*/  @!P0 NANOSLEEP.SYNCS 0x989680 ;  /* 0x009896800000895d */ /* 0x002fea0003900000 */
[----:B------:R-:W1:Y:S02]  /*a6d0*/  @!P0 SYNCS.PHASECHK.TRANS64 P0, [R3+URZ], R2 ;  /* 0x00000002030085a7 */ /* 0x000e64000800007f */
[----:B-1----:R-:W-:Y:S05]  /*a6e0*/  @!P0 BRA `(.L_x_4542) ;  /* 0xfffffffc00f08947 */ /* 0x002fea000383ffff */
.L_x_4458:
[----:B--2---:R-:W-:Y:S05]  /*a6f0*/  BSYNC B6 ;  /* 0x0000000000067941 */ /* 0x004fea0003800000 */
.L_x_4452:
[----:B------:R-:W-:Y:S05]  /*a700*/  EXIT ;  /* 0x000000000000794d */ /* 0x000fea0003800000 */
.L_x_4468:
[----:B------:R-:W-:Y:S02]  /*a710*/  IMAD.MOV.U32 R12, RZ, RZ, RZ ;  /* 0x000000ffff0c7224 */ /* 0x000fe400078e00ff */
[----:B------:R-:W-:Y:S02]  /*a720*/  IMAD.MOV.U32 R11, RZ, RZ, 0x1f ;  /* 0x0000001fff0b7424 */ /* 0x000fe400078e00ff */
[----:B------:R-:W-:-:S07]  /*a730*/  IMAD.MOV.U32 R15, RZ, RZ, -0x1 ;  /* 0xffffffffff0f7424 */ /* 0x000fce00078e00ff */
[----:B------:R-:W-:Y:S05]  /*a740*/  WARPSYNC.COLLECTIVE R15, `(.L_x_4543) ;  /* 0x000000000f087348 */ /* 0x000fea0003c00000 */
[----:B------:R1:W2:Y:S02]  /*a750*/  SHFL.IDX P6, R14, R13, R12, R11 ;  /* 0x0000000c0d0e7389 */ /* 0x0002a400000c000b */
[----:B-12---:R-:W-:Y:S01]  /*a760*/  ENDCOLLECTIVE ;  /* 0x000000000000791b */ /* 0x006fe20003800000 */
.L_x_4543:
[----:B------:R-:W-:Y:S05]  /*a770*/  BRA `(.L_x_4544) ;  /* 0xffffff6c00007947 */ /* 0x000fea000383ffff */
.L_x_4470:
        /* <DEDUP_REMOVED lines=8> */
.L_x_4474:
[----:B---3--:R3:W4:Y:S02]  /*a800*/  SYNCS.PHASECHK.TRANS64.TRYWAIT P1, [R3+URZ+0x38810], R154 ;  /* 0x0388109a030075a7 */ /* 0x008724000802017f */
[----:B----4-:R-:W-:Y:S05]  /*a810*/  @!P1 NANOSLEEP.SYNCS 0x989680 ;  /* 0x009896800000995d */ /* 0x010fea0003900000 */
[----:B------:R-:W4:Y:S02]  /*a820*/  @!P1 SYNCS.PHASECHK.TRANS64 P1, [R3+URZ+0x38810], R154 ;  /* 0x0388109a030095a7 */ /* 0x000f24000802007f */
[----:B----4-:R-:W-:Y:S05]  /*a830*/  @!P1 BRA `(.L_x_4474) ;  /* 0xfffffffc00f09947 */ /* 0x010fea000383ffff */
[----:B------:R-:W-:Y:S05]  /*a840*/  BRA `(.L_x_4473) ;  /* 0xffffff7400047947 */ /* 0x000fea000383ffff */
.L_x_4478:
[----:B------:R1:W1:Y:S02]  /*a850*/  SYNCS.PHASECHK.TRANS64.TRYWAIT P1, [R3+URZ+0x38830], R154 ;  /* 0x0388309a030075a7 */ /* 0x000264000802017f */
[----:B-1----:R-:W-:Y:S05]  /*a860*/  @!P1 NANOSLEEP.SYNCS 0x989680 ;  /* 0x009896800000995d */ /* 0x002fea0003900000 */
[----:B------:R-:W1:Y:S02]  /*a870*/  @!P1 SYNCS.PHASECHK.TRANS64 P1, [R3+URZ+0x38830], R154 ;  /* 0x0388309a030095a7 */ /* 0x000e64000802007f */
[----:B-1----:R-:W-:Y:S05]  /*a880*/  @!P1 BRA `(.L_x_4478) ;  /* 0xfffffffc00f09947 */ /* 0x002fea000383ffff */
[----:B------:R-:W-:Y:S05]  /*a890*/  BRA `(.L_x_4477) ;  /* 0xffffff8400907947 */ /* 0x000fea000383ffff */
.L_x_4517:
[----:B-1----:R1:W2:Y:S02]  /*a8a0*/  SYNCS.PHASECHK.TRANS64.TRYWAIT P1, [R12+URZ+0x38820], R3 ;  /* 0x038820030c0075a7 */ /* 0x0022a4000802017f */
[----:B--2---:R-:W-:Y:S05]  /*a8b0*/  @!P1 NANOSLEEP.SYNCS 0x989680 ;  /* 0x009896800000995d */ /* 0x004fea0003900000 */
[----:B------:R-:W2:Y:S02]  /*a8c0*/  @!P1 SYNCS.PHASECHK.TRANS64 P1, [R12+URZ+0x38820], R3 ;  /* 0x038820030c0095a7 */ /* 0x000ea4000802007f */
[----:B--2---:R-:W-:Y:S05]  /*a8d0*/  @!P1 BRA `(.L_x_4517) ;  /* 0xfffffffc00f09947 */ /* 0x004fea000383ffff */
[----:B------:R-:W-:Y:S05]  /*a8e0*/  BRA `(.L_x_4545) ;  /* 0xffffffe000ec7947 */ /* 0x000fea000383ffff */
.L_x_4521:
[----:B-1----:R1:W3:Y:S02]  /*a8f0*/  SYNCS.PHASECHK.TRANS64.TRYWAIT P1, [R12+URZ+0x38840], R21 ;  /* 0x038840150c0075a7 */ /* 0x0022e4000802017f */
[----:B---3--:R-:W-:Y:S05]  /*a900*/  @!P1 NANOSLEEP.SYNCS 0x989680 ;  /* 0x009896800000995d */ /* 0x008fea0003900000 */
[----:B------:R-:W3:Y:S02]  /*a910*/  @!P1 SYNCS.PHASECHK.TRANS64 P1, [R12+URZ+0x38840], R21 ;  /* 0x038840150c0095a7 */ /* 0x000ee4000802007f */
[----:B---3--:R-:W-:Y:S05]  /*a920*/  @!P1 BRA `(.L_x_4521) ;  /* 0xfffffffc00f09947 */ /* 0x008fea000383ffff */
[----:B------:R-:W-:Y:S05]  /*a930*/  BRA `(.L_x_4546) ;  /* 0xffffffe800587947 */ /* 0x000fea000383ffff */
.L_x_4523:
[----:B--2---:R2:W3:Y:S02]  /*a940*/  SYNCS.PHASECHK.TRANS64.TRYWAIT P1, [R12+URZ+0x38828], R21 ;  /* 0x038828150c0075a7 */ /* 0x0044e4000802017f */
[----:B---3--:R-:W-:Y:S05]  /*a950*/  @!P1 NANOSLEEP.SYNCS 0x989680 ;  /* 0x009896800000995d */ /* 0x008fea0003900000 */
[----:B------:R-:W3:Y:S02]  /*a960*/  @!P1 SYNCS.PHASECHK.TRANS64 P1, [R12+URZ+0x38828], R21 ;  /* 0x038828150c0095a7 */ /* 0x000ee4000802007f */
[----:B---3--:R-:W-:Y:S05]  /*a970*/  @!P1 BRA `(.L_x_4523) ;  /* 0xfffffffc00f09947 */ /* 0x008fea000383ffff */
[----:B------:R-:W-:Y:S05]  /*a980*/  BRA `(.L_x_4547) ;  /* 0xffffffe800f07947 */ /* 0x000fea000383ffff */
.L_x_4525:
[----:B---3--:R3:W4:Y:S02]  /*a990*/  SYNCS.PHASECHK.TRANS64.TRYWAIT P1, [R12+URZ+0x38848], R21 ;  /* 0x038848150c0075a7 */ /* 0x008724000802017f */
[----:B----4-:R-:W-:Y:S05]  /*a9a0*/  @!P1 NANOSLEEP.SYNCS 0x989680 ;  /* 0x009896800000995d */ /* 0x010fea0003900000 */
[----:B------:R-:W4:Y:S02]  /*a9b0*/  @!P1 SYNCS.PHASECHK.TRANS64 P1, [R12+URZ+0x38848], R21 ;  /* 0x038848150c0095a7 */ /* 0x000f24000802007f */
[----:B----4-:R-:W-:Y:S05]  /*a9c0*/  @!P1 BRA `(.L_x_4525) ;  /* 0xfffffffc00f09947 */ /* 0x010fea000383ffff */
[----:B------:R-:W-:Y:S05]  /*a9d0*/  BRA `(.L_x_4548) ;  /* 0xffffffec00687947 */ /* 0x000fea000383ffff */
.L_x_4527:
[----:B------:R-:W-:-:S07]  /*a9e0*/  SHF.L.U32 R5, R10, 0x1f, RZ ;  /* 0x0000001f0a057819 */ /* 0x000fce00000006ff */
.L_x_4549:
[----:B-1----:R1:W2:Y:S02]  /*a9f0*/  SYNCS.PHASECHK.TRANS64.TRYWAIT P1, [R12+URZ+0x38820], R5 ;  /* 0x038820050c0075a7 */ /* 0x0022a4000802017f */
[----:B--2---:R-:W-:Y:S05]  /*aa00*/  @!P1 NANOSLEEP.SYNCS 0x989680 ;  /* 0x009896800000995d */ /* 0x004fea0003900000 */
[----:B------:R-:W2:Y:S02]  /*aa10*/  @!P1 SYNCS.PHASECHK.TRANS64 P1, [R12+URZ+0x38820], R5 ;  /* 0x038820050c0095a7 */ /* 0x000ea4000802007f */
[----:B--2---:R-:W-:Y:S05]  /*aa20*/  @!P1 BRA `(.L_x_4549) ;  /* 0xfffffffc00f09947 */ /* 0x004fea000383ffff */
[----:B------:R-:W-:Y:S05]  /*aa30*/  BRA `(.L_x_4550) ;  /* 0xffffffec00f07947 */ /* 0x000fea000383ffff */
.L_x_4530:
[----:B-1----:R1:W2:Y:S02]  /*aa40*/  SYNCS.PHASECHK.TRANS64.TRYWAIT P1, [R12+URZ+0x38840], R13 ;  /* 0x0388400d0c0075a7 */ /* 0x0022a4000802017f */
[----:B--2---:R-:W-:Y:S05]  /*aa50*/  @!P1 NANOSLEEP.SYNCS 0x989680 ;  /* 0x009896800000995d */ /* 0x004fea0003900000 */
[----:B------:R-:W2:Y:S02]  /*aa60*/  @!P1 SYNCS.PHASECHK.TRANS64 P1, [R12+URZ+0x38840], R13 ;  /* 0x0388400d0c0095a7 */ /* 0x000ea4000802007f */
[----:B--2---:R-:W-:Y:S05]  /*aa70*/  @!P1 BRA `(.L_x_4530) ;  /* 0xfffffffc00f09947 */ /* 0x004fea000383ffff */
[----:B------:R-:W-:Y:S05]  /*aa80*/  BRA `(.L_x_4551) ;  /* 0xfffffff000807947 */ /* 0x000fea000383ffff */
.L_x_4532:
[----:B--2---:R2:W3:Y:S02]  /*aa90*/  SYNCS.PHASECHK.TRANS64.TRYWAIT P1, [R12+URZ+0x38828], R13 ;  /* 0x0388280d0c0075a7 */ /* 0x0044e4000802017f */
[----:B---3--:R-:W-:Y:S05]  /*aaa0*/  @!P1 NANOSLEEP.SYNCS 0x989680 ;  /* 0x009896800000995d */ /* 0x008fea0003900000 */
[----:B------:R-:W3:Y:S02]  /*aab0*/  @!P1 SYNCS.PHASECHK.TRANS64 P1, [R12+URZ+0x38828], R13 ;  /* 0x0388280d0c0095a7 */ /* 0x000ee4000802007f */
[----:B---3--:R-:W-:Y:S05]  /*aac0*/  @!P1 BRA `(.L_x_4532) ;  /* 0xfffffffc00f09947 */ /* 0x008fea000383ffff */
[----:B------:R-:W-:Y:S05]  /*aad0*/  BRA `(.L_x_4552) ;  /* 0xfffffff4000c7947 */ /* 0x000fea000383ffff */
.L_x_4534:
[----:B---3--:R3:W4:Y:S02]  /*aae0*/  SYNCS.PHASECHK.TRANS64.TRYWAIT P0, [R4+URZ+0x38840], R3 ;  /* 0x03884003040075a7 */ /* 0x008724000800017f */
[----:B----4-:R-:W-:Y:S05]  /*aaf0*/  @!P0 NANOSLEEP.SYNCS 0x989680 ;  /* 0x009896800000895d */ /* 0x010fea0003900000 */
[----:B------:R-:W4:Y:S02]  /*ab00*/  @!P0 SYNCS.PHASECHK.TRANS64 P0, [R4+URZ+0x38840], R3 ;  /* 0x03884003040085a7 */ /* 0x000f24000800007f */
[----:B----4-:R-:W-:Y:S05]  /*ab10*/  @!P0 BRA `(.L_x_4534) ;  /* 0xfffffffc00f08947 */ /* 0x010fea000383ffff */
[----:B------:R-:W-:Y:S05]  /*ab20*/  BRA `(.L_x_4553) ;  /* 0xfffffff400987947 */ /* 0x000fea000383ffff */
.L_x_4536:
[----:B------:R-:W-:Y:S01]  /*ab30*/  BSSY B0, `(.L_x_4554) ;  /* 0x0000006000007945 */ /* 0x000fe20003800000 */
[----:B------:R-:W-:-:S07]  /*ab40*/  IMAD.MOV.U32 R15, RZ, RZ, -0x1 ;  /* 0xffffffffff0f7424 */ /* 0x000fce00078e00ff */
[----:B--2-4-:R-:W-:Y:S05]  /*ab50*/  WARPSYNC.COLLECTIVE R15, `(.L_x_4555) ;  /* 0x000000000f0c7348 */ /* 0x014fea0003c00000 */
[----:B------:R-:W-:Y:S02]  /*ab60*/  ELECT P6, UR62, PT ;  /* 0x00000000003e782f */ /* 0x000fe400038c0000 */
[----:B------:R-:W-:Y:S01]  /*ab70*/  MOV R14, UR62 ;  /* 0x0000003e000e7c02 */ /* 0x000fe20008000f00 */
[----:B--2-4-:R-:W-:Y:S10]  /*ab80*/  ENDCOLLECTIVE ;  /* 0x000000000000791b */ /* 0x014ff40003800000 */
.L_x_4555:
[----:B------:R-:W-:Y:S05]  /*ab90*/  BSYNC B0 ;  /* 0x0000000000007941 */ /* 0x000fea0003800000 */
.L_x_4554:
[----:B------:R-:W-:Y:S01]  /*aba0*/  PLOP3.LUT P0, PT, P6, PT, PT, 0x80, 0x0 ;  /* 0x000000000000781c */ /* 0x000fe2000370f070 */
[----:B------:R-:W-:-:S12]  /*abb0*/  BRA `(.L_x_4556) ;  /* 0xfffffff800447947 */ /* 0x000fd8000383ffff */
.L_x_4538:
[----:B-1----:R1:W3:Y:S02]  /*abc0*/  SYNCS.PHASECHK.TRANS64.TRYWAIT P1, [R7+URZ], R4 ;  /* 0x00000004070075a7 */ /* 0x0022e4000802017f */
[----:B---3--:R-:W-:Y:S05]  /*abd0*/  @!P1 NANOSLEEP.SYNCS 0x989680 ;  /* 0x009896800000995d */ /* 0x008fea0003900000 */
[----:B------:R-:W3:Y:S02]  /*abe0*/  @!P1 SYNCS.PHASECHK.TRANS64 P1, [R7+URZ], R4 ;  /* 0x00000004070095a7 */ /* 0x000ee4000802007f */
[----:B---3--:R-:W-:Y:S05]  /*abf0*/  @!P1 BRA `(.L_x_4538) ;  /* 0xfffffffc00f09947 */ /* 0x008fea000383ffff */
[----:B------:R-:W-:Y:S05]  /*ac00*/  BRA `(.L_x_4557) ;  /* 0xfffffff800847947 */ /* 0x000fea000383ffff */
.L_x_4539:
[----:B---3--:R3:W4:Y:S02]  /*ac10*/  SYNCS.PHASECHK.TRANS64.TRYWAIT P1, [R11+URZ], R2 ;  /* 0x000000020b0075a7 */ /* 0x008724000802017f */
[----:B----4-:R-:W-:Y:S05]  /*ac20*/  @!P1 NANOSLEEP.SYNCS 0x989680 ;  /* 0x009896800000995d */ /* 0x010fea0003900000 */
[----:B------:R-:W4:Y:S02]  /*ac30*/  @!P1 SYNCS.PHASECHK.TRANS64 P1, [R11+URZ], R2 ;  /* 0x000000020b0095a7 */ /* 0x000f24000802007f */
[----:B----4-:R-:W-:Y:S05]  /*ac40*/  @!P1 BRA `(.L_x_4539) ;  /* 0xfffffffc00f09947 */ /* 0x010fea000383ffff */
[----:B------:R-:W-:Y:S05]  /*ac50*/  BRA `(.L_x_4558) ;  /* 0xfffffff800787947 */ /* 0x000fea000383ffff */
.L_x_4541:
[----:B----4-:R4:W1:Y:S02]  /*ac60*/  SYNCS.PHASECHK.TRANS64.TRYWAIT P0, [R9+URZ], R4 ;  /* 0x00000004090075a7 */ /* 0x010864000800017f */
[----:B-1----:R-:W-:Y:S05]  /*ac70*/  @!P0 NANOSLEEP.SYNCS 0x989680 ;  /* 0x009896800000895d */ /* 0x002fea0003900000 */
[----:B------:R-:W1:Y:S02]  /*ac80*/  @!P0 SYNCS.PHASECHK.TRANS64 P0, [R9+URZ], R4 ;  /* 0x00000004090085a7 */ /* 0x000e64000800007f */
[----:B-1----:R-:W-:Y:S05]  /*ac90*/  @!P0 BRA `(.L_x_4541) ;  /* 0xfffffffc00f08947 */ /* 0x002fea000383ffff */
[----:B------:R-:W-:Y:S05]  /*aca0*/  BRA `(.L_x_4559) ;  /* 0xfffffff8007c7947 */ /* 0x000fea000383ffff */
.L_x_4560:
        /* <DEDUP_REMOVED lines=13> */
.L_x_7321:


//--------------------- .text._ZN7cutlass13device_kernelIN5flash32FlashAttnBwdPostprocessConvertdQIN4cute5tupleIJNS3_1CILi80EEENS5_ILi128EEEEEENS_10bfloat16_tEfNS_4arch4Sm90ELi256ENS3_8TiledMMAINS3_8MMA_AtomIJNS3_4SM904GMMA27MMA_64x16x16_F32BF16BF16_SSILNSF_5MajorE1ELSH_0ELNSF_7ScaleInE1ELSI_1EEEEEENS3_6LayoutINS4_IJNS5_ILi2EEENS5_ILi1EEESN_EEENS4_IJSN_NS5_ILi0EEESP_EEEEENS4_IJNS3_10UnderscoreESS_SS_EEEEELb1EEEEEvNT_6ParamsE --------------------------
	.section	.text._ZN7cutlass13device_kernelIN5flash32FlashAttnBwdPostprocessConvertdQIN4cute5tupleIJNS3_1CILi80EEENS5_ILi128EEEEEENS_10bfloat16_tEfNS_4arch4Sm90ELi256ENS3_8TiledMMAINS3_8MMA_AtomIJNS3_4SM904GMMA27MMA_64x16x16_F32BF16BF16_SSILNSF_5MajorE1ELSH_0ELNSF_7ScaleInE1ELSI_1EEEEEENS3_6LayoutINS4_IJNS5_ILi2EEENS5_ILi1EEESN_EEENS4_IJSN_NS5_ILi0EEESP_EEEEENS4_IJNS3_10UnderscoreESS_SS_EEEEELb1EEEEEvNT_6ParamsE,"ax",@progbits
	.align	128
.text._ZN7cutlass13device_kernelIN5flash32FlashAttnBwdPostprocessConvertdQIN4cute5tupleIJNS3_1CILi80EEENS5_ILi128EEEEEENS_10bfloat16_tEfNS_4arch4Sm90ELi256ENS3_8TiledMMAINS3_8MMA_AtomIJNS3_4SM904GMMA27MMA_64x16x16_F32BF16BF16_SSILNSF_5MajorE1ELSH_0ELNSF_7ScaleInE1ELSI_1EEEEEENS3_6LayoutINS4_IJNS5_ILi2EEENS5_ILi1EEESN_EEENS4_IJSN_NS5_ILi0EEESP_EEEEENS4_IJNS3_10UnderscoreESS_SS_EEEEELb1EEEEEvNT_6ParamsE:
        .type           _ZN7cutlass13device_kernelIN5flash32FlashAttnBwdPostprocessConvertdQIN4cute5tupleIJNS3_1CILi80EEENS5_ILi128EEEEEENS_10bfloat16_tEfNS_4arch4Sm90ELi256ENS3_8TiledMMAINS3_8MMA_AtomIJNS3_4SM904GMMA27MMA_64x16x16_F32BF16BF16_SSILNSF_5MajorE1ELSH_0ELNSF_7ScaleInE1ELSI_1EEEEEENS3_6LayoutINS4_IJNS5_ILi2EEENS5_ILi1EEESN_EEENS4_IJSN_NS5_ILi0EEESP_EEEEENS4_IJNS3_10UnderscoreESS_SS_EEEEELb1EEEEEvNT_6ParamsE,@function
        .size           _ZN7cutlass13device_kernelIN5flash32FlashAttnBwdPostprocessConvertdQIN4cute5tupleIJNS3_1CILi80EEENS5_ILi128EEEEEENS_10bfloat16_tEfNS_4arch4Sm90ELi256ENS3_8TiledMMAINS3_8MMA_AtomIJNS3_4SM904GMMA27MMA_64x16x16_F32BF16BF16_SSILNSF_5MajorE1ELSH_0ELNSF_7ScaleInE1ELSI_1EEEEEENS3_6LayoutINS4_IJNS5_ILi2EEENS5_ILi1EEESN_EEENS4_IJSN_NS5_ILi0EEESP_EEEEENS4_IJNS3_10UnderscoreESS_SS_EEEEELb1EEEEEvNT_6ParamsE,(.L_x_7322 - _ZN7cutlass13device_kernelIN5flash32FlashAttnBwdPostprocessConvertdQIN4cute5tupleIJNS3_1CILi80EEENS5_ILi128EEEEEENS_10bfloat16_tEfNS_4arch4Sm90ELi256ENS3_8TiledMMAINS3_8MMA_AtomIJNS3_4SM904GMMA27MMA_64x16x16_F32BF16BF16_SSILNSF_5MajorE1ELSH_0ELNSF_7ScaleInE1ELSI_1EEEEEENS3_6LayoutINS4_IJNS5_ILi2EEENS5_ILi1EEESN_EEENS4_IJSN_NS5_ILi0EEESP_EEEEENS4_IJNS3_10UnderscoreESS_SS_EEEEELb1EEEEEvNT_6ParamsE)
        .other          _ZN7cutlass13device_kernelIN5flash32FlashAttnBwdPostprocessConvertdQIN4cute5tupleIJNS3_1CILi80EEENS5_ILi128EEEEEENS_10bfloat16_tEfNS_4arch4Sm90ELi256ENS3_8TiledMMAINS3_8MMA_AtomIJNS3_4SM904GMMA27MMA_64x16x16_F32BF16BF16_SSILNSF_5MajorE1ELSH_0ELNSF_7ScaleInE1ELSI_1EEEEEENS3_6LayoutINS4_IJNS5_ILi2EEENS5_ILi1EEESN_EEENS4_IJSN_NS5_ILi0EEESP_EEEEENS4_IJNS3_10UnderscoreESS_SS_EEEEELb1EEEEEvNT_6ParamsE,@"STO_CUDA_ENTRY STV_DEFAULT"
_ZN7cutlass13device_kernelIN5flash32FlashAttnBwdPostprocessConvertdQIN4cute5tupleIJNS3_1CILi80EEENS5_ILi128EEEEEENS_10bfloat16_tEfNS_4arch4Sm90ELi256ENS3_8TiledMMAINS3_8MMA_AtomIJNS3_4SM904GMMA27MMA_64x16x16_F32BF16BF16_SSILNSF_5MajorE1ELSH_0ELNSF_7ScaleInE1ELSI_1EEEEEENS3_6LayoutINS4_IJNS5_ILi2EEENS5_ILi1EEESN_EEENS4_IJSN_NS5_ILi0EEESP_EEEEENS4_IJNS3_10UnderscoreESS_SS_EEEEELb1EEEEEvNT_6ParamsE:
[----:B------:R-:W-:Y:S08]  /*0000*/  LDC R1, c[0x0][0x28] ;  /* 0x00000a00ff017b82 */ /* 0x000ff00000000800 */
[----:B------:R-:W0:Y:S01]  /*0010*/  LDC.64 R4, c[0x0][0x278] ;  /* 0x00009e00ff047b82 */ /* 0x000e220000000a00 */
[----:B------:R-:W1:Y:S01]  /*0020*/  S2R R13, SR_CTAID.Z ;  /* 0x00000000000d7919 */ /* 0x000e620000002700 */
[----:B------:R-:W-:-:S06]  /*0030*/  ULDC.64 UR8, c[0x0][0x208] ;  /* 0x0000820000087ab9 */ /* 0x000fcc0000000a00 */
[----:B------:R-:W2:Y:S08]  /*0040*/  LDC.64 R10, c[0x0][0x270] ;  /* 0x00009c00ff0a7b82 */ /* 0x000eb00000000a00 */
[----:B------:R-:W1:Y:S01]  /*0050*/  LDC.64 R2, c[0x0][0x270] ;  /* 0x00009c00ff027b82 */ /* 0x000e620000000a00 */
[----:B0-----:R-:W-:-:S04]  /*0060*/  ISETP.NE.U32.AND P2, PT, R4, RZ, PT ;  /* 0x000000ff0400720c */ /* 0x001fc80003f45070 */
[----:B------:R-:W-:-:S03]  /*0070*/  ISETP.NE.AND.EX P2, PT, R5, RZ, PT, P2 ;  /* 0x000000ff0500720c */ /* 0x000fc60003f45320 */
[----:B------:R-:W0:Y:S01]  /*0080*/  LDC R49, c[0x0][0x240] ;  /* 0x00009000ff317b82 */ /* 0x000e220000000800 */
[----:B--2---:R-:W-:-:S04]  /*0090*/  ISETP.NE.U32.AND P1, PT, R10, RZ, PT ;  /* 0x000000ff0a00720c */ /* 0x004fc80003f25070 */
[----:B------:R-:W-:Y:S01]  /*00a0*/  ISETP.NE.AND.EX P1, PT, R11, RZ, PT, P1 ;  /* 0x000000ff0b00720c */ /* 0x000fe20003f25310 */
[----:B-1----:R-:W-:-:S04]  /*00b0*/  IMAD.WIDE R2, R13, 0x4, R2 ;  /* 0x000000040d027825 */ /* 0x002fc800078e0202 */
[----:B------:R-:W1:Y:S08]  /*00c0*/  @P2 LDC.64 R6, c[0x0][0x278] ;  /* 0x00009e00ff062b82 */ /* 0x000e700000000a00 */
[----:B------:R2:W5:Y:S01]  /*00d0*/  @P1 LDG.E R9, desc[UR8][R2.64] ;  /* 0x0000000802091981 */ /* 0x000562000c1e1900 */
[----:B-1----:R-:W-:-:S05]  /*00e0*/  @P2 IMAD.WIDE R6, R13, 0x4, R6 ;  /* 0x000000040d062825 */ /* 0x002fca00078e0206 */
[----:B0-----:R2:W5:Y:S01]  /*00f0*/  @P2 LDG.E R49, desc[UR8][R6.64] ;  /* 0x0000000806312981 */ /* 0x001562000c1e1900 */
[----:B------:R-:W-:Y:S01]  /*0100*/  ISETP.NE.U32.AND P0, PT, R10, RZ, PT ;  /* 0x000000ff0a00720c */ /* 0x000fe20003f05070 */
[----:B------:R-:W0:Y:S03]  /*0110*/  S2R R4, SR_CTAID.X ;  /* 0x0000000000047919 */ /* 0x000e260000002500 */
[----:B------:R-:W-:Y:S01]  /*0120*/  ISETP.NE.AND.EX P0, PT, R11, RZ, PT, P0 ;  /* 0x000000ff0b00720c */ /* 0x000fe20003f05300 */
[----:B0-----:R-:W-:Y:S01]  /*0130*/  IMAD R0, R4, 0x50, RZ ;  /* 0x0000005004007824 */ /* 0x001fe200078e02ff */
[----:B--2---:R-:W-:Y:S11]  /*0140*/  @P2 BRA `(.L_x_4561) ;  /* 0x0000000000102947 */ /* 0x004ff60003800000 */
[----:B------:R-:W-:Y:S05]  /*0150*/  @!P1 BRA `(.L_x_4561) ;  /* 0x00000000000c9947 */ /* 0x000fea0003800000 */
[----:B------:R-:W2:Y:S04]  /*0160*/  LDG.E R6, desc[UR8][R2.64] ;  /* 0x0000000802067981 */ /* 0x000ea8000c1e1900 */
[----:B-----5:R-:W2:Y:S02]  /*0170*/  LDG.E R49, desc[UR8][R2.64+0x4] ;  /* 0x0000040802317981 */ /* 0x020ea4000c1e1900 */
[----:B--2---:R-:W-:-:S07]  /*0180*/  IMAD.IADD R49, R49, 0x1, -R6 ;  /* 0x0000000131317824 */ /* 0x004fce00078e0a06 */
.L_x_4561:
[----:B-----5:R-:W-:-:S13]  /*0190*/  ISETP.GE.AND P2, PT, R0, R49, PT ;  /* 0x000000310000720c */ /* 0x020fda0003f46270 */
[----:B------:R-:W-:Y:S05]  /*01a0*/  @P0 EXIT P2 ;  /* 0x000000000000094d */ /* 0x000fea0001000000 */
[----:B------:R-:W0:Y:S01]  /*01b0*/  S2R R0, SR_CTAID.Y ;  /* 0x0000000000007919 */ /* 0x000e220000002600 */
[----:B------:R-:W-:Y:S01]  /*01c0*/  @P1 IMAD R2, R13, 0x50, R9 ;  /* 0x000000500d021824 */ /* 0x000fe200078e0209 */
[----:B------:R-:W1:Y:S01]  /*01d0*/  LDC.64 R14, c[0x0][0x228] ;  /* 0x00008a00ff0e7b82 */ /* 0x000e620000000a00 */
[----:B------:R-:W-:Y:S01]  /*01e0*/  IMAD R11, R4, 0x2800, RZ ;  /* 0x00002800040b7824 */ /* 0x000fe200078e02ff */
[----:B------:R-:W2:Y:S01]  /*01f0*/  S2R R5, SR_TID.X ;  /* 0x0000000000057919 */ /* 0x000ea20000002100 */
[----:B------:R-:W-:Y:S01]  /*0200*/  @P1 IMAD.HI R2, R2, 0x66666667, RZ ;  /* 0x6666666702021827 */ /* 0x000fe200078e02ff */
[----:B------:R-:W-:Y:S01]  /*0210*/  SHF.R.S32.HI R45, RZ, 0x1f, R13 ;  /* 0x0000001fff2d7819 */ /* 0x000fe2000001140d */
[----:B------:R-:W-:Y:S01]  /*0220*/  BSSY B0, `(.L_x_4562) ;  /* 0x0000030000007945 */ /* 0x000fe20003800000 */
[----:B------:R-:W3:Y:S02]  /*0230*/  S2R R21, SR_CgaCtaId ;  /* 0x0000000000157919 */ /* 0x000ee40000008800 */
[----:B------:R-:W-:Y:S01]  /*0240*/  @P1 SHF.R.U32.HI R3, RZ, 0x1f, R2 ;  /* 0x0000001fff031819 */ /* 0x000fe20000011602 */
[----:B------:R-:W4:Y:S01]  /*0250*/  LDC.64 R16, c[0x0][0x230] ;  /* 0x00008c00ff107b82 */ /* 0x000f220000000a00 */
[----:B------:R-:W-:-:S02]  /*0260*/  SEL R45, R45, RZ, !P0 ;  /* 0x000000ff2d2d7207 */ /* 0x000fc40004000000 */
[----:B------:R-:W-:-:S05]  /*0270*/  @P1 LEA.HI.SX32 R3, R2, R3, 0x1b ;  /* 0x0000000302031211 */ /* 0x000fca00078fdaff */
[----:B------:R-:W-:Y:S01]  /*0280*/  @P1 IMAD R7, R3, 0x2800, RZ ;  /* 0x0000280003071824 */ /* 0x000fe200078e02ff */
[----:B------:R-:W-:Y:S01]  /*0290*/  CS2R R2, SRZ ;  /* 0x0000000000027805 */ /* 0x000fe2000001ff00 */
[----:B------:R-:W5:Y:S02]  /*02a0*/  LDC.64 R18, c[0x0][0x210] ;  /* 0x00008400ff127b82 */ /* 0x000f640000000a00 */
[--C-:B------:R-:W-:Y:S01]  /*02b0*/  @P1 IMAD.MOV.U32 R2, RZ, RZ, R7.reuse ;  /* 0x000000ffff021224 */ /* 0x100fe200078e0007 */
[----:B------:R-:W-:-:S04]  /*02c0*/  @P1 SHF.R.S32.HI R3, RZ, 0x1f, R7 ;  /* 0x0000001fff031819 */ /* 0x000fc80000011407 */
[C---:B------:R-:W-:Y:S02]  /*02d0*/  IADD3 R2, P2, R11.reuse, R2, RZ ;  /* 0x000000020b027210 */ /* 0x040fe40007f5e0ff */
[----:B0-----:R-:W-:Y:S02]  /*02e0*/  SHF.R.S32.HI R7, RZ, 0x1f, R0 ;  /* 0x0000001fff077819 */ /* 0x001fe40000011400 */
[----:B------:R-:W-:Y:S01]  /*02f0*/  LEA.HI.X.SX32 R3, R11, R3, 0x1, P2 ;  /* 0x000000030b037211 */ /* 0x000fe200010f0eff */
[----:B----4-:R-:W-:Y:S02]  /*0300*/  IMAD R8, R45, R16, RZ ;  /* 0x000000102d087224 */ /* 0x010fe400078e02ff */
[-C--:B-1----:R-:W-:Y:S02]  /*0310*/  IMAD R6, R7, R14.reuse, RZ ;  /* 0x0000000e07067224 */ /* 0x082fe400078e02ff */
[----:B------:R-:W-:-:S04]  /*0320*/  IMAD.WIDE.U32 R2, R0, R14, R2 ;  /* 0x0000000e00027225 */ /* 0x000fc800078e0002 */
[----:B------:R-:W-:Y:S01]  /*0330*/  IMAD R11, R0, R15, R6 ;  /* 0x0000000f000b7224 */ /* 0x000fe200078e0206 */
[----:B------:R-:W-:Y:S02]  /*0340*/  SEL R6, R13, RZ, !P0 ;  /* 0x000000ff0d067207 */ /* 0x000fe40004000000 */
[----:B--2---:R-:W-:Y:S01]  /*0350*/  ISETP.NE.AND P0, PT, R5, RZ, PT ;  /* 0x000000ff0500720c */ /* 0x004fe20003f05270 */
[----:B------:R-:W-:Y:S02]  /*0360*/  IMAD.IADD R3, R3, 0x1, R11 ;  /* 0x0000000103037824 */ /* 0x000fe400078e020b */
[C---:B------:R-:W-:Y:S02]  /*0370*/  IMAD R11, R6.reuse, R17, R8 ;  /* 0x00000011060b7224 */ /* 0x040fe400078e0208 */
[----:B------:R-:W-:-:S04]  /*0380*/  IMAD.WIDE.U32 R2, R6, R16, R2 ;  /* 0x0000001006027225 */ /* 0x000fc800078e0002 */
[----:B------:R-:W-:Y:S01]  /*0390*/  IMAD.IADD R3, R3, 0x1, R11 ;  /* 0x0000000103037824 */ /* 0x000fe200078e020b */
[----:B-----5:R-:W-:-:S04]  /*03a0*/  LEA R18, P2, R2, R18, 0x2 ;  /* 0x0000001202127211 */ /* 0x020fc800078410ff */
[----:B------:R-:W-:Y:S01]  /*03b0*/  LEA.HI.X R3, R2, R19, R3, 0x2, P2 ;  /* 0x0000001302037211 */ /* 0x000fe200010f1403 */
[----:B---3--:R-:W-:Y:S08]  /*03c0*/  @P0 BRA `(.L_x_4563) ;  /* 0x0000000000540947 */ /* 0x008ff00003800000 */
[----:B------:R-:W0:Y:S01]  /*03d0*/  S2UR UR7, SR_CgaCtaId ;  /* 0x00000000000779c3 */ /* 0x000e220000008800 */
[----:B------:R-:W-:Y:S01]  /*03e0*/  UMOV UR6, 0x400 ;  /* 0x0000040000067882 */ /* 0x000fe20000000000 */
[----:B------:R-:W-:Y:S01]  /*03f0*/  UMOV UR4, 0x1 ;  /* 0x0000000100047882 */ /* 0x000fe20000000000 */
[----:B------:R-:W-:Y:S01]  /*0400*/  HFMA2.MMA R2, -RZ, RZ, 0, -0.0078125 ;  /* 0x0000a000ff027435 */ /* 0x000fe200000001ff */
[----:B------:R-:W-:-:S04]  /*0410*/  UIADD3 UR4, -UR4, 0x100000, URZ ;  /* 0x0010000004047890 */ /* 0x000fc8000fffe13f */
[----:B------:R-:W-:Y:S02]  /*0420*/  USHF.L.U32 UR5, UR4, 0xb, URZ ;  /* 0x0000000b04057899 */ /* 0x000fe4000800063f */
[----:B------:R-:W-:Y:S01]  /*0430*/  USHF.L.U32 UR4, UR4, 0x1, URZ ;  /* 0x0000000104047899 */ /* 0x000fe2000800063f */
[----:B------:R-:W-:Y:S01]  /*0440*/  PLOP3.LUT P0, PT, PT, PT, PT, 0x80, 0x0 ;  /* 0x000000000000781c */ /* 0x000fe20003f0f070 */
[----:B------:R-:W-:Y:S01]  /*0450*/  UMOV UR10, 0xa00 ;  /* 0x00000a00000a7882 */ /* 0x000fe20000000000 */
[----:B0-----:R-:W-:-:S04]  /*0460*/  ULEA UR6, UR7, UR6, 0x18 ;  /* 0x0000000607067291 */ /* 0x001fc8000f8ec03f */
[----:B------:R-:W-:Y:S01]  /*0470*/  UIADD3 UR7, UR6, 0xf000, URZ ;  /* 0x0000f00006077890 */ /* 0x000fe2000fffe03f */
[----:B------:R-:W0:Y:S07]  /*0480*/  FENCE.VIEW.ASYNC.S ;  /* 0x00000000000073c6 */ /* 0x000e2e0000000000 */
[----:B0-----:R0:W1:Y:S02]  /*0490*/  SYNCS.EXCH.64 URZ, [UR6+0xf000], UR4 ;  /* 0x00f00004063f75b2 */ /* 0x0010640008000100 */
[----:B0-----:R-:W-:-:S02]  /*04a0*/  R2UR UR4, R18 ;  /* 0x00000000120472ca */ /* 0x001fc400000e0000 */
[----:B------:R-:W-:Y:S01]  /*04b0*/  R2UR UR5, R3 ;  /* 0x00000000030572ca */ /* 0x000fe200000e0000 */
[----:B-1----:R0:W-:-:S14]  /*04c0*/  SYNCS.ARRIVE.TRANS64 RZ, [UR6+0xf000], R2 ;  /* 0x00f00002ffff79a7 */ /* 0x0021dc0008000006 */
.L_x_4564:
[----:B------:R-:W-:Y:S01]  /*04d0*/  @P0 ELECT P2, URZ, PT ;  /* 0x00000000003f082f */ /* 0x000fe20003840000 */
[----:B------:R1:W-:-:S12]  /*04e0*/  UBLKCP.S.G [UR6], [UR4], UR10 ;  /* 0x00000006040073ba */ /* 0x0003d8000800020a */
[----:B------:R-:W-:Y:S02]  /*04f0*/  @P2 PLOP3.LUT P0, PT, P2, PT, PT, 0x8, 0x0 ;  /* 0x000000000000281c */ /* 0x000fe4000170e170 */
[----:B------:R-:W-:-:S11]  /*0500*/  PLOP3.LUT P2, PT, PT, PT, PT, 0x8, 0x0 ;  /* 0x000000000000781c */ /* 0x000fd60003f4e170 */
[----:B-1----:R-:W-:Y:S05]  /*0510*/  @P0 BRA.U.ANY `(.L_x_4564) ;  /* 0xfffffffd00ec0947 */ /* 0x002fea000393ffff */
.L_x_4563:
[----:B------:R-:W-:Y:S05]  /*0520*/  BSYNC B0 ;  /* 0x0000000000007941 */ /* 0x000fea0003800000 */
.L_x_4562:
[----:B------:R-:W-:Y:S01]  /*0530*/  BAR.SYNC.DEFER_BLOCKING 0x0 ;  /* 0x0000000000007b1d */ /* 0x000fe20000010000 */
[----:B0-----:R-:W-:Y:S02]  /*0540*/  MOV R2, 0x400 ;  /* 0x0000040000027802 */ /* 0x001fe40000000f00 */
[----:B------:R-:W-:Y:S02]  /*0550*/  CS2R R60, SRZ ;  /* 0x00000000003c7805 */ /* 0x000fe4000001ff00 */
[----:B------:R-:W-:Y:S01]  /*0560*/  SHF.L.U32 R3, RZ, 0x1f, RZ ;  /* 0x0000001fff037819 */ /* 0x000fe200000006ff */
[--C-:B------:R-:W-:Y:S01]  /*0570*/  @P1 IMAD.MOV.U32 R60, RZ, RZ, R9.reuse ;  /* 0x000000ffff3c1224 */ /* 0x100fe200078e0009 */
[----:B------:R-:W-:Y:S02]  /*0580*/  LEA R2, R21, R2, 0x18 ;  /* 0x0000000215027211 */ /* 0x000fe400078ec0ff */
[----:B------:R-:W-:-:S07]  /*0590*/  @P1 SHF.R.S32.HI R61, RZ, 0x1f, R9 ;  /* 0x0000001fff3d1819 */ /* 0x000fce0000011409 */
.L_x_4565:
[----:B0-----:R0:W1:Y:S02]  /*05a0*/  SYNCS.PHASECHK.TRANS64.TRYWAIT P0, [R2+URZ+0xf000], R3 ;  /* 0x00f00003020075a7 */ /* 0x001064000800017f */
[----:B-1----:R-:W-:Y:S05]  /*05b0*/  @!P0 NANOSLEEP.SYNCS 0x989680 ;  /* 0x009896800000895d */ /* 0x002fea0003900000 */
[----:B------:R-:W1:Y:S02]  /*05c0*/  @!P0 SYNCS.PHASECHK.TRANS64 P0, [R2+URZ+0xf000], R3 ;  /* 0x00f00003020085a7 */ /* 0x000e64000800007f */
[----:B-1----:R-:W-:Y:S05]  /*05d0*/  @!P0 BRA `(.L_x_4565) ;  /* 0xfffffffc00f08947 */ /* 0x002fea000383ffff */
[----:B------:R-:W-:Y:S01]  /*05e0*/  SHF.R.S32.HI R8, RZ, 0x1f, R5 ;  /* 0x0000001fff087819 */ /* 0x000fe20000011405 */
[----:B------:R-:W-:Y:S01]  /*05f0*/  ULDC UR4, c[0x0][0x268] ;  /* 0x00009a0000047ab9 */ /* 0x000fe20000000800 */
[----:B------:R-:W-:Y:S01]  /*0600*/  IMAD R49, R4, -0x50, R49 ;  /* 0xffffffb004317824 */ /* 0x000fe200078e0231 */
[----:B------:R-:W-:Y:S01]  /*0610*/  ULDC.64 UR6, c[0x0][0x258] ;  /* 0x0000960000067ab9 */ /* 0x000fe20000000a00 */
[CC--:B------:R-:W-:Y:S01]  /*0620*/  LEA.HI R12, R8.reuse, R5.reuse, RZ, 0x7 ;  /* 0x00000005080c7211 */ /* 0x0c0fe200078f38ff */
[----:B------:R-:W-:Y:S01]  /*0630*/  BSSY B0, `(.L_x_4566) ;  /* 0x00000a5000007945 */ /* 0x000fe20003800000 */
[----:B------:R-:W-:Y:S02]  /*0640*/  LEA.HI R14, R8, R5, RZ, 0x4 ;  /* 0x00000005080e7211 */ /* 0x000fe400078f20ff */
[----:B------:R-:W-:Y:S02]  /*0650*/  LOP3.LUT R10, R12, 0x3fffff80, RZ, 0xc0, !PT ;  /* 0x3fffff800c0a7812 */ /* 0x000fe400078ec0ff */
[----:B------:R-:W-:-:S02]  /*0660*/  SHF.R.S32.HI R9, RZ, 0x7, R12 ;  /* 0x00000007ff097819 */ /* 0x000fc4000001140c */
[----:B0-----:R-:W-:Y:S01]  /*0670*/  SHF.R.S32.HI R3, RZ, 0x4, R14 ;  /* 0x00000004ff037819 */ /* 0x001fe2000001140e */
[----:B------:R-:W-:Y:S01]  /*0680*/  IMAD.IADD R10, R5, 0x1, -R10 ;  /* 0x00000001050a7824 */ /* 0x000fe200078e0a0a */
[CC--:B------:R-:W-:Y:S02]  /*0690*/  LEA.HI R20, R8.reuse, R5.reuse, RZ, 0x3 ;  /* 0x0000000508147211 */ /* 0x0c0fe400078f18ff */
[----:B------:R-:W-:Y:S01]  /*06a0*/  LEA.HI R11, R8, R5, RZ, 0x5 ;  /* 0x00000005080b7211 */ /* 0x000fe200078f28ff */
[----:B------:R-:W-:Y:S01]  /*06b0*/  IMAD R9, R9, 0x500, R10 ;  /* 0x0000050009097824 */ /* 0x000fe200078e020a */
[----:B------:R-:W-:Y:S02]  /*06c0*/  LEA.HI R10, R14, R3, RZ, 0x1 ;  /* 0x000000030e0a7211 */ /* 0x000fe400078f08ff */
[----:B------:R-:W-:Y:S01]  /*06d0*/  LEA.HI R15, R8, R5, RZ, 0x6 ;  /* 0x00000005080f7211 */ /* 0x000fe200078f30ff */
[----:B------:R-:W-:Y:S01]  /*06e0*/  IMAD.SHL.U32 R9, R9, 0x4, RZ ;  /* 0x0000000409097824 */ /* 0x000fe200078e00ff */
[----:B------:R-:W-:-:S02]  /*06f0*/  LOP3.LUT R10, R10, 0x1fffffe, RZ, 0xc0, !PT ;  /* 0x01fffffe0a0a7812 */ /* 0x000fc400078ec0ff */
[----:B------:R-:W-:Y:S02]  /*0700*/  LOP3.LUT R8, R20, 0xfffffff8, RZ, 0xc0, !PT ;  /* 0xfffffff814087812 */ /* 0x000fe400078ec0ff */
[----:B------:R-:W-:Y:S01]  /*0710*/  LEA R56, R9, R2, 0x2 ;  /* 0x0000000209387211 */ /* 0x000fe200078e10ff */
[----:B------:R-:W-:Y:S01]  /*0720*/  IMAD.IADD R13, R3, 0x1, -R10 ;  /* 0x00000001030d7824 */ /* 0x000fe200078e0a0a */
[----:B------:R-:W-:Y:S01]  /*0730*/  LOP3.LUT R18, R14, 0xfffffff0, RZ, 0xc0, !PT ;  /* 0xfffffff00e127812 */ /* 0x000fe200078ec0ff */
[C---:B------:R-:W-:Y:S01]  /*0740*/  IMAD.IADD R21, R5.reuse, 0x1, -R8 ;  /* 0x0000000105157824 */ /* 0x040fe200078e0a08 */
[----:B------:R-:W-:Y:S01]  /*0750*/  SHF.R.S32.HI R16, RZ, 0x5, R11 ;  /* 0x00000005ff107819 */ /* 0x000fe2000001140b */
[----:B------:R-:W0:Y:S01]  /*0760*/  LDS.128 R40, [R56] ;  /* 0x0000000038287984 */ /* 0x000e220000000c00 */
[----:B------:R-:W-:Y:S01]  /*0770*/  SHF.R.S32.HI R14, RZ, 0x1f, R14 ;  /* 0x0000001fff0e7819 */ /* 0x000fe2000001140e */
[----:B------:R-:W-:Y:S01]  /*0780*/  IMAD.IADD R25, R5, 0x1, -R18 ;  /* 0x0000000105197824 */ /* 0x000fe200078e0a12 */
[----:B------:R-:W-:Y:S01]  /*0790*/  LOP3.LUT R23, R15, 0x40, RZ, 0xc0, !PT ;  /* 0x000000400f177812 */ /* 0x000fe200078ec0ff */
[----:B------:R-:W-:Y:S01]  /*07a0*/  IMAD R5, R16, 0xa, R13 ;  /* 0x0000000a10057824 */ /* 0x000fe200078e020d */
[----:B------:R-:W-:Y:S01]  /*07b0*/  LEA.HI R16, R14, R3, RZ, 0x2 ;  /* 0x000000030e107211 */ /* 0x000fe200078f10ff */
[----:B------:R-:W1:Y:S01]  /*07c0*/  LDS.128 R36, [R56+0x2000] ;  /* 0x0020000038247984 */ /* 0x000e620000000c00 */
[----:B------:R-:W-:-:S02]  /*07d0*/  SHF.L.U32 R54, R25, 0x3, RZ ;  /* 0x0000000319367819 */ /* 0x000fc400000006ff */
[----:B------:R-:W-:Y:S01]  /*07e0*/  LOP3.LUT R24, R16, 0xffffffc, RZ, 0xc0, !PT ;  /* 0x0ffffffc10187812 */ /* 0x000fe200078ec0ff */
[----:B------:R-:W2:Y:S01]  /*07f0*/  LDS.128 R32, [R56+0x2800] ;  /* 0x0028000038207984 */ /* 0x000ea20000000c00 */
[----:B------:R-:W-:Y:S02]  /*0800*/  SHF.R.S32.HI R22, RZ, 0x1f, R21 ;  /* 0x0000001fff167819 */ /* 0x000fe40000011415 */
[----:B------:R-:W-:Y:S01]  /*0810*/  LOP3.LUT R27, R12, 0xffffff80, RZ, 0xc0, !PT ;  /* 0xffffff800c1b7812 */ /* 0x000fe200078ec0ff */
[----:B------:R-:W-:Y:S01]  /*0820*/  IMAD.IADD R24, R3, 0x1, -R24 ;  /* 0x0000000103187824 */ /* 0x000fe200078e0a18 */
[----:B------:R-:W-:Y:S01]  /*0830*/  SHF.R.U32.HI R29, RZ, 0x3, R23 ;  /* 0x00000003ff1d7819 */ /* 0x000fe20000011617 */
[----:B------:R-:W3:Y:S01]  /*0840*/  LDS.128 R16, [R56+0x1800] ;  /* 0x0018000038107984 */ /* 0x000ee20000000c00 */
[----:B------:R-:W-:Y:S02]  /*0850*/  LOP3.LUT R44, R23, 0x8, R54, 0xf8, !PT ;  /* 0x00000008172c7812 */ /* 0x000fe400078ef836 */
[----:B------:R-:W-:Y:S01]  /*0860*/  LEA.HI R23, R22, R21, RZ, 0x2 ;  /* 0x0000001516177211 */ /* 0x000fe200078f10ff */
[----:B------:R-:W-:Y:S01]  /*0870*/  IMAD R22, R24, 0x10, R27 ;  /* 0x0000001018167824 */ /* 0x000fe200078e021b */
[----:B------:R-:W-:Y:S01]  /*0880*/  LEA.HI R25, R25, R25, RZ, 0x1 ;  /* 0x0000001919197211 */ /* 0x000fe200078f08ff */
[----:B------:R-:W4:Y:S01]  /*0890*/  LDS.128 R8, [R56+0x800] ;  /* 0x0008000038087984 */ /* 0x000f220000000c00 */
[C---:B------:R-:W-:Y:S01]  /*08a0*/  LOP3.LUT R26, R23.reuse, 0x7fffffc, RZ, 0xc0, !PT ;  /* 0x07fffffc171a7812 */ /* 0x040fe200078ec0ff */
[----:B------:R-:W-:Y:S01]  /*08b0*/  IMAD.SHL.U32 R24, R23, 0x10, RZ ;  /* 0x0000001017187824 */ /* 0x000fe200078e00ff */
[----:B------:R-:W-:Y:S01]  /*08c0*/  SHF.R.S32.HI R51, RZ, 0x1, R25 ;  /* 0x00000001ff337819 */ /* 0x000fe20000011419 */
[----:B------:R-:W5:Y:S01]  /*08d0*/  LDS.128 R12, [R56+0x1000] ;  /* 0x00100000380c7984 */ /* 0x000f620000000c00 */
[----:B------:R-:W-:-:S02]  /*08e0*/  LOP3.LUT R44, R44, R29, RZ, 0x3c, !PT ;  /* 0x0000001d2c2c7212 */ /* 0x000fc400078e3cff */
[----:B------:R-:W-:Y:S01]  /*08f0*/  LOP3.LUT R23, R24, 0x40, RZ, 0xc0, !PT ;  /* 0x0000004018177812 */ /* 0x000fe200078ec0ff */
[----:B------:R-:W5:Y:S01]  /*0900*/  LDS.128 R28, [R56+0x3000] ;  /* 0x00300000381c7984 */ /* 0x000f620000000c00 */
[----:B------:R-:W-:Y:S01]  /*0910*/  IADD3 R48, R21, -R26, RZ ;  /* 0x8000001a15307210 */ /* 0x000fe20007ffe0ff */
[----:B------:R-:W-:Y:S01]  /*0920*/  IMAD R51, R51, 0x500, R22 ;  /* 0x0000050033337824 */ /* 0x000fe200078e0216 */
[----:B------:R-:W-:Y:S01]  /*0930*/  LOP3.LUT R46, R23, 0x8, R20, 0xf8, !PT ;  /* 0x00000008172e7812 */ /* 0x000fe200078ef814 */
[----:B------:R-:W5:Y:S01]  /*0940*/  LDS.128 R24, [R56+0x3800] ;  /* 0x0038000038187984 */ /* 0x000f620000000c00 */
[----:B------:R-:W-:Y:S01]  /*0950*/  SHF.R.U32.HI R47, RZ, 0x3, R23 ;  /* 0x00000003ff2f7819 */ /* 0x000fe20000011617 */
[----:B------:R-:W-:Y:S02]  /*0960*/  IMAD R48, R5, 0x8, R48 ;  /* 0x0000000805307824 */ /* 0x000fe400078e0230 */
[----:B------:R-:W5:Y:S01]  /*0970*/  LDS.128 R20, [R56+0x4000] ;  /* 0x0040000038147984 */ /* 0x000f620000000c00 */
[----:B------:R-:W-:Y:S01]  /*0980*/  LOP3.LUT R47, R46, R47, RZ, 0x3c, !PT ;  /* 0x0000002f2e2f7212 */ /* 0x000fe200078e3cff */
[----:B------:R-:W-:-:S02]  /*0990*/  IMAD.IADD R5, R51, 0x1, R44 ;  /* 0x0000000133057824 */ /* 0x000fc400078e022c */
[----:B0-----:R-:W-:Y:S01]  /*09a0*/  FMUL.FTZ R44, R40, UR4 ;  /* 0x00000004282c7c20 */ /* 0x001fe20008410000 */
[----:B------:R-:W-:Y:S01]  /*09b0*/  FMUL.FTZ R51, R41, UR4 ;  /* 0x0000000429337c20 */ /* 0x000fe20008410000 */
[----:B------:R-:W-:Y:S01]  /*09c0*/  FMUL.FTZ R46, R42, UR4 ;  /* 0x000000042a2e7c20 */ /* 0x000fe20008410000 */
[----:B------:R-:W-:Y:S01]  /*09d0*/  FMUL.FTZ R53, R43, UR4 ;  /* 0x000000042b357c20 */ /* 0x000fe20008410000 */
[----:B------:R-:W-:Y:S01]  /*09e0*/  IMAD.U32 R47, R48, 0x10, R47 ;  /* 0x00000010302f7824 */ /* 0x000fe200078e002f */
[----:B------:R-:W0:Y:S01]  /*09f0*/  LDS.128 R40, [R56+0x4800] ;  /* 0x0048000038287984 */ /* 0x000e220000000c00 */
[----:B-1----:R-:W-:Y:S01]  /*0a00*/  FMUL.FTZ R37, R37, UR4 ;  /* 0x0000000425257c20 */ /* 0x002fe20008410000 */
[----:B--2---:R-:W-:Y:S02]  /*0a10*/  FMUL.FTZ R32, R32, UR4 ;  /* 0x0000000420207c20 */ /* 0x004fe40008410000 */
[----:B------:R-:W-:Y:S01]  /*0a20*/  LEA R47, R47, R2, 0x1 ;  /* 0x000000022f2f7211 */ /* 0x000fe200078e08ff */
[----:B---3--:R-:W-:Y:S01]  /*0a30*/  FMUL.FTZ R52, R19, UR4 ;  /* 0x0000000413347c20 */ /* 0x008fe20008410000 */
[----:B------:R-:W-:Y:S01]  /*0a40*/  FMUL.FTZ R19, R38, UR4 ;  /* 0x0000000426137c20 */ /* 0x000fe20008410000 */
[----:B------:R-:W-:Y:S01]  /*0a50*/  FMUL.FTZ R38, R39, UR4 ;  /* 0x0000000427267c20 */ /* 0x000fe20008410000 */
[----:B------:R-:W-:Y:S01]  /*0a60*/  FMUL.FTZ R39, R33, UR4 ;  /* 0x0000000421277c20 */ /* 0x000fe20008410000 */
[----:B------:R-:W-:Y:S01]  /*0a70*/  FMUL.FTZ R33, R34, UR4 ;  /* 0x0000000422217c20 */ /* 0x000fe20008410000 */
[----:B------:R-:W-:Y:S01]  /*0a80*/  FMUL.FTZ R34, R35, UR4 ;  /* 0x0000000423227c20 */ /* 0x000fe20008410000 */
[----:B----4-:R-:W-:Y:S01]  /*0a90*/  FMUL.FTZ R55, R9, UR4 ;  /* 0x0000000409377c20 */ /* 0x010fe20008410000 */
[----:B------:R-:W-:Y:S01]  /*0aa0*/  FMUL.FTZ R8, R8, UR4 ;  /* 0x0000000408087c20 */ /* 0x000fe20008410000 */
[----:B------:R-:W-:Y:S01]  /*0ab0*/  FMUL.FTZ R9, R10, UR4 ;  /* 0x000000040a097c20 */ /* 0x000fe20008410000 */
[----:B------:R-:W-:Y:S01]  /*0ac0*/  FMUL.FTZ R48, R11, UR4 ;  /* 0x000000040b307c20 */ /* 0x000fe20008410000 */
[----:B-----5:R-:W-:Y:S01]  /*0ad0*/  FMUL.FTZ R10, R12, UR4 ;  /* 0x000000040c0a7c20 */ /* 0x020fe20008410000 */
        /* <DEDUP_REMOVED lines=18> */
[----:B------:R-:W-:Y:S01]  /*0c00*/  F2FP.BF16.F32.PACK_AB R14, R55, R8 ;  /* 0x00000008370e723e */ /* 0x000fe200000010ff */
[----:B0-----:R-:W-:Y:S01]  /*0c10*/  FMUL.FTZ R23, R40, UR4 ;  /* 0x0000000428177c20 */ /* 0x001fe20008410000 */
[----:B------:R-:W-:Y:S01]  /*0c20*/  F2FP.BF16.F32.PACK_AB R15, R48, R9 ;  /* 0x00000009300f723e */ /* 0x000fe200000010ff */
[----:B------:R-:W-:Y:S01]  /*0c30*/  FMUL.FTZ R40, R41, UR4 ;  /* 0x0000000429287c20 */ /* 0x000fe20008410000 */
[----:B------:R-:W-:Y:S01]  /*0c40*/  FMUL.FTZ R20, R20, UR4 ;  /* 0x0000000414147c20 */ /* 0x000fe20008410000 */
[----:B------:R-:W-:Y:S01]  /*0c50*/  F2FP.BF16.F32.PACK_AB R8, R57, R10 ;  /* 0x0000000a3908723e */ /* 0x000fe200000010ff */
[----:B------:R-:W-:Y:S01]  /*0c60*/  FMUL.FTZ R36, R42, UR4 ;  /* 0x000000042a247c20 */ /* 0x000fe20008410000 */
[----:B------:R-:W-:Y:S01]  /*0c70*/  F2FP.BF16.F32.PACK_AB R9, R50, R11 ;  /* 0x0000000b3209723e */ /* 0x000fe200000010ff */
[----:B------:R-:W-:Y:S01]  /*0c80*/  FMUL.FTZ R43, R43, UR4 ;  /* 0x000000042b2b7c20 */ /* 0x000fe20008410000 */
[----:B------:R-:W-:Y:S01]  /*0c90*/  F2FP.BF16.F32.PACK_AB R12, R51, R44 ;  /* 0x0000002c330c723e */ /* 0x000fe200000010ff */
[----:B------:R-:W-:Y:S01]  /*0ca0*/  ULDC UR4, c[0x0][0x244] ;  /* 0x0000910000047ab9 */ /* 0x000fe20000000800 */
[----:B------:R-:W-:-:S02]  /*0cb0*/  F2FP.BF16.F32.PACK_AB R13, R53, R46 ;  /* 0x0000002e350d723e */ /* 0x000fc400000010ff */
[----:B------:R-:W-:Y:S02]  /*0cc0*/  F2FP.BF16.F32.PACK_AB R10, R59, R16 ;  /* 0x000000103b0a723e */ /* 0x000fe400000010ff */
[----:B------:R-:W-:Y:S01]  /*0cd0*/  F2FP.BF16.F32.PACK_AB R11, R52, R17 ;  /* 0x00000011340b723e */ /* 0x000fe200000010ff */
[----:B------:R0:W-:Y:S01]  /*0ce0*/  STSM.16.MT88.4 [R47+0xa000], R12 ;  /* 0x00a0000c2f007844 */ /* 0x0001e20000004200 */
[----:B------:R-:W-:Y:S02]  /*0cf0*/  F2FP.BF16.F32.PACK_AB R16, R37, R18 ;  /* 0x000000122510723e */ /* 0x000fe400000010ff */
[----:B------:R-:W-:Y:S01]  /*0d00*/  F2FP.BF16.F32.PACK_AB R17, R38, R19 ;  /* 0x000000132611723e */ /* 0x000fe200000010ff */
[----:B------:R1:W-:Y:S01]  /*0d10*/  STSM.16.MT88.4 [R47+0xa200], R8 ;  /* 0x00a200082f007844 */ /* 0x0003e20000004200 */
[----:B------:R-:W-:Y:S02]  /*0d20*/  F2FP.BF16.F32.PACK_AB R18, R39, R32 ;  /* 0x000000202712723e */ /* 0x000fe400000010ff */
[----:B------:R-:W-:-:S02]  /*0d30*/  F2FP.BF16.F32.PACK_AB R19, R34, R33 ;  /* 0x000000212213723e */ /* 0x000fc400000010ff */
[----:B------:R-:W-:Y:S02]  /*0d40*/  F2FP.BF16.F32.PACK_AB R29, R30, R29 ;  /* 0x0000001d1e1d723e */ /* 0x000fe400000010ff */
[----:B------:R-:W-:Y:S01]  /*0d50*/  F2FP.BF16.F32.PACK_AB R21, R22, R21 ;  /* 0x000000151615723e */ /* 0x000fe200000010ff */
[----:B------:R1:W-:Y:S01]  /*0d60*/  STSM.16.MT88.4 [R47+0xa400], R16 ;  /* 0x00a400102f007844 */ /* 0x0003e20000004200 */
[----:B------:R-:W-:Y:S02]  /*0d70*/  F2FP.BF16.F32.PACK_AB R28, R35, R28 ;  /* 0x0000001c231c723e */ /* 0x000fe400000010ff */
[----:B------:R-:W-:Y:S01]  /*0d80*/  F2FP.BF16.F32.PACK_AB R30, R25, R24 ;  /* 0x00000018191e723e */ /* 0x000fe200000010ff */
[----:B0-----:R-:W-:Y:S01]  /*0d90*/  IMAD R12, R5, 0x2, R2 ;  /* 0x00000002050c7824 */ /* 0x001fe200078e0202 */
[----:B------:R-:W-:Y:S01]  /*0da0*/  F2FP.BF16.F32.PACK_AB R31, R26, R31 ;  /* 0x0000001f1a1f723e */ /* 0x000fe200000010ff */
[----:B------:R-:W-:Y:S01]  /*0db0*/  IMAD R13, R7, UR6, RZ ;  /* 0x00000006070d7c24 */ /* 0x000fe2000f8e02ff */
[----:B------:R-:W-:Y:S01]  /*0dc0*/  F2FP.BF16.F32.PACK_AB R22, R40, R23 ;  /* 0x000000172816723e */ /* 0x000fe200000010ff */
[----:B------:R-:W-:Y:S01]  /*0dd0*/  VIADD R7, R3, 0x10 ;  /* 0x0000001003077836 */ /* 0x000fe20000000000 */
[----:B------:R-:W-:Y:S01]  /*0de0*/  F2FP.BF16.F32.PACK_AB R20, R27, R20 ;  /* 0x000000141b14723e */ /* 0x000fe200000010ff */
[----:B------:R1:W-:Y:S01]  /*0df0*/  STSM.16.MT88.4 [R47+0xa600], R28 ;  /* 0x00a6001c2f007844 */ /* 0x0003e20000004200 */
[----:B------:R-:W-:Y:S01]  /*0e00*/  F2FP.BF16.F32.PACK_AB R23, R43, R36 ;  /* 0x000000242b17723e */ /* 0x000fe200000010ff */
[----:B------:R-:W-:Y:S01]  /*0e10*/  IMAD R13, R0, UR7, R13 ;  /* 0x00000007000d7c24 */ /* 0x000fe2000f8e020d */
[----:B------:R-:W-:-:S02]  /*0e20*/  VIMNMX R24, R49, 0x50, PT ;  /* 0x0000005031187848 */ /* 0x000fc40003fe0100 */
[----:B------:R-:W-:Y:S01]  /*0e30*/  ISETP.GE.AND P0, PT, R54, UR4, PT ;  /* 0x0000000436007c0c */ /* 0x000fe2000bf06270 */
[----:B------:R1:W-:Y:S01]  /*0e40*/  STSM.16.MT88.4 [R47+0xa800], R20 ;  /* 0x00a800142f007844 */ /* 0x0003e20000004200 */
[--C-:B------:R-:W-:Y:S01]  /*0e50*/  SHF.R.S32.HI R55, RZ, 0x1f, R54.reuse ;  /* 0x0000001fff377819 */ /* 0x100fe20000011436 */
[----:B------:R-:W-:Y:S01]  /*0e60*/  ULDC.64 UR4, c[0x0][0x260] ;  /* 0x0000980000047ab9 */ /* 0x000fe20000000a00 */
[----:B------:R-:W-:Y:S01]  /*0e70*/  BAR.SYNC.DEFER_BLOCKING 0x0 ;  /* 0x0000000000007b1d */ /* 0x000fe20000010000 */
[C---:B------:R-:W-:Y:S01]  /*0e80*/  ISETP.GE.OR P4, PT, R3.reuse, R24, P0 ;  /* 0x000000180300720c */ /* 0x040fe20000786670 */
[----:B------:R-:W-:Y:S01]  /*0e90*/  IMAD.WIDE.U32 R54, R0, UR6, R54 ;  /* 0x0000000600367c25 */ /* 0x000fe2000f8e0036 */
[----:B------:R-:W-:Y:S02]  /*0ea0*/  IADD3 R14, P1, R3, R60, RZ ;  /* 0x0000003c030e7210 */ /* 0x000fe40007f3e0ff */
[-C--:B------:R-:W-:Y:S01]  /*0eb0*/  ISETP.GE.OR P3, PT, R7, R24.reuse, P0 ;  /* 0x000000180700720c */ /* 0x080fe20000766670 */
[C---:B------:R-:W-:Y:S01]  /*0ec0*/  VIADD R0, R3.reuse, 0x20 ;  /* 0x0000002003007836 */ /* 0x040fe20000000000 */
[----:B------:R-:W-:Y:S01]  /*0ed0*/  IADD3 R7, R3, 0x30, RZ ;  /* 0x0000003003077810 */ /* 0x000fe20007ffe0ff */
[----:B------:R-:W-:Y:S01]  /*0ee0*/  IMAD R45, R45, UR4, RZ ;  /* 0x000000042d2d7c24 */ /* 0x000fe2000f8e02ff */
[----:B------:R-:W-:Y:S01]  /*0ef0*/  LEA.HI.X.SX32 R15, R3, R61, 0x1, P1 ;  /* 0x0000003d030f7211 */ /* 0x000fe200008f0eff */
[----:B------:R-:W-:Y:S01]  /*0f00*/  IMAD.IADD R55, R55, 0x1, R13 ;  /* 0x0000000137377824 */ /* 0x000fe200078e020d */
[-C--:B------:R-:W-:Y:S01]  /*0f10*/  ISETP.GE.OR P2, PT, R0, R24.reuse, P0 ;  /* 0x000000180000720c */ /* 0x080fe20000746670 */
[----:B------:R-:W-:Y:S01]  /*0f20*/  VIADD R3, R3, 0x40 ;  /* 0x0000004003037836 */ /* 0x000fe20000000000 */
[----:B------:R-:W-:Y:S01]  /*0f30*/  ISETP.GE.OR P1, PT, R7, R24, P0 ;  /* 0x000000180700720c */ /* 0x000fe20000726670 */
[----:B------:R-:W-:-:S02]  /*0f40*/  VIADD R0, R2, 0xa000 ;  /* 0x0000a00002007836 */ /* 0x000fc40000000000 */
[C---:B------:R-:W-:Y:S01]  /*0f50*/  IMAD R45, R6.reuse, UR5, R45 ;  /* 0x00000005062d7c24 */ /* 0x040fe2000f8e022d */
[----:B------:R-:W-:Y:S01]  /*0f60*/  ISETP.GE.OR P0, PT, R3, R24, P0 ;  /* 0x000000180300720c */ /* 0x000fe20000706670 */
[----:B------:R-:W-:Y:S01]  /*0f70*/  IMAD.WIDE.U32 R6, R6, UR4, R54 ;  /* 0x0000000406067c25 */ /* 0x000fe2000f8e0036 */
[----:B------:R-:W-:-:S03]  /*0f80*/  LEA R0, R5, R0, 0x1 ;  /* 0x0000000005007211 */ /* 0x000fc600078e08ff */
[----:B------:R-:W-:Y:S01]  /*0f90*/  IMAD.WIDE R2, R4, 0x50, R14 ;  /* 0x0000005004027825 */ /* 0x000fe200078e020e */
[----:B------:R1:W0:Y:S03]  /*0fa0*/  LDS.128 R8, [R12+0xa800] ;  /* 0x00a800000c087984 */ /* 0x0002260000000c00 */
[----:B------:R-:W-:Y:S01]  /*0fb0*/  IMAD.IADD R5, R7, 0x1, R45 ;  /* 0x0000000107057824 */ /* 0x000fe200078e022d */
[----:B------:R-:W-:Y:S06]  /*0fc0*/  @P4 BRA `(.L_x_4567) ;  /* 0x00000000002c4947 */ /* 0x000fec0003800000 */
[----:B-1----:R-:W1:Y:S01]  /*0fd0*/  LDS.128 R16, [R0] ;  /* 0x0000000000107984 */ /* 0x002e620000000c00 */
        /* <DEDUP_REMOVED lines=9> */
[----:B-1----:R2:W-:Y:S02]  /*1070*/  STG.E.128 desc[UR8][R20.64], R16 ;  /* 0x0000001014007986 */ /* 0x0025e4000c101d08 */
.L_x_4567:
[----:B------:R-:W-:Y:S05]  /*1080*/  BSYNC B0 ;  /* 0x0000000000007941 */ /* 0x000fea0003800000 */
.L_x_4566:
[----:B-12---:R1:W2:Y:S01]  /*1090*/  LDS.128 R16, [R12+0xa200] ;  /* 0x00a200000c107984 */ /* 0x0062a20000000c00 */
[----:B------:R-:W-:Y:S04]  /*10a0*/  BSSY B0, `(.L_x_4568) ;  /* 0x000000f000007945 */ /* 0x000fe80003800000 */
[----:B------:R-:W-:Y:S05]  /*10b0*/  @P3 BRA `(.L_x_4569) ;  /* 0x0000000000343947 */ /* 0x000fea0003800000 */
[----:B------:R-:W-:Y:S01]  /*10c0*/  IADD3 R13, P3, R2, 0x10, RZ ;  /* 0x00000010020d7810 */ /* 0x000fe20007f7e0ff */
[----:B------:R-:W-:Y:S01]  /*10d0*/  ULDC.64 UR4, c[0x0][0x250] ;  /* 0x0000940000047ab9 */ /* 0x000fe20000000a00 */
[----:B------:R-:W-:Y:S02]  /*10e0*/  IMAD.MOV.U32 R14, RZ, RZ, R6 ;  /* 0x000000ffff0e7224 */ /* 0x000fe400078e0006 */
[----:B------:R-:W-:Y:S01]  /*10f0*/  IADD3.X R0, RZ, R3, RZ, P3, !PT ;  /* 0x00000003ff007210 */ /* 0x000fe20001ffe4ff */
[----:B------:R-:W-:-:S04]  /*1100*/  IMAD.MOV.U32 R15, RZ, RZ, R5 ;  /* 0x000000ffff0f7224 */ /* 0x000fc800078e0005 */
        /* <DEDUP_REMOVED lines=8> */
.L_x_4569:
[----:B------:R-:W-:Y:S05]  /*1190*/  BSYNC B0 ;  /* 0x0000000000007941 */ /* 0x000fea0003800000 */
.L_x_4568:
[----:B--23--:R2:W3:Y:S01]  /*11a0*/  LDS.128 R16, [R12+0xa400] ;  /* 0x00a400000c107984 */ /* 0x00c4e20000000c00 */
        /* <DEDUP_REMOVED lines=15> */
.L_x_4571:
[----:B------:R-:W-:Y:S05]  /*12a0*/  BSYNC B0 ;  /* 0x0000000000007941 */ /* 0x000fea0003800000 */
.L_x_4570:
[----:B-12---:R-:W1:Y:S01]  /*12b0*/  LDS.128 R12, [R12+0xa600] ;  /* 0x00a600000c0c7984 */ /* 0x006e620000000c00 */
[----:B------:R-:W-:Y:S04]  /*12c0*/  BSSY B0, `(.L_x_4572) ;  /* 0x000000f000007945 */ /* 0x000fe80003800000 */
[----:B------:R-:W-:Y:S05]  /*12d0*/  @P1 BRA `(.L_x_4573) ;  /* 0x0000000000341947 */ /* 0x000fea0003800000 */
[----:B---34-:R-:W-:Y:S01]  /*12e0*/  IADD3 R19, P1, R2, 0x30, RZ ;  /* 0x0000003002137810 */ /* 0x018fe20007f3e0ff */
        /* <DEDUP_REMOVED lines=8> */
[----:B------:R-:W-:Y:S02]  /*1370*/  LEA R18, P1, R16, UR4, 0x1 ;  /* 0x0000000410127c11 */ /* 0x000fe4000f8208ff */
[----:B------:R-:W-:-:S04]  /*1380*/  IADD3 R17, R17, R19, RZ ;  /* 0x0000001311117210 */ /* 0x000fc80007ffe0ff */
[----:B------:R-:W-:-:S05]  /*1390*/  LEA.HI.X R19, R16, UR5, R17, 0x1, P1 ;  /* 0x0000000510137c11 */ /* 0x000fca00088f0c11 */
[----:B-1----:R2:W-:Y:S02]  /*13a0*/  STG.E.128 desc[UR8][R18.64], R12 ;  /* 0x0000000c12007986 */ /* 0x0025e4000c101d08 */
.L_x_4573:
[----:B------:R-:W-:Y:S05]  /*13b0*/  BSYNC B0 ;  /* 0x0000000000007941 */ /* 0x000fea0003800000 */
.L_x_4572:
[----:B------:R-:W-:Y:S05]  /*13c0*/  @P0 EXIT ;  /* 0x000000000000094d */ /* 0x000fea0003800000 */
[----:B------:R-:W-:Y:S01]  /*13d0*/  IADD3 R7, P0, R2, 0x40, RZ ;  /* 0x0000004002077810 */ /* 0x000fe20007f1e0ff */
[----:B------:R-:W-:-:S04]  /*13e0*/  ULDC.64 UR4, c[0x0][0x250] ;  /* 0x0000940000047ab9 */ /* 0x000fc80000000a00 */
[----:B------:R-:W-:Y:S01]  /*13f0*/  IMAD.X R2, RZ, RZ, R3, P0 ;  /* 0x000000ffff027224 */ /* 0x000fe200000e0603 */
[----:B------:R-:W-:-:S03]  /*1400*/  MOV R3, R5 ;  /* 0x0000000500037202 */ /* 0x000fc60000000f00 */
        /* <DEDUP_REMOVED lines=8> */
[----:B0-----:R-:W-:Y:S01]  /*1490*/  STG.E.128 desc[UR8][R4.64], R8 ;  /* 0x0000000804007986 */ /* 0x001fe2000c101d08 */
[----:B------:R-:W-:Y:S05]  /*14a0*/  EXIT ;  /* 0x000000000000794d */ /* 0x000fea0003800000 */
.L_x_4574:
        /* <DEDUP_REMOVED lines=13> */
.L_x_7322:


//--------------------- .text._ZN7cutlass13device_kernelIN5flash11enable_sm90INS1_16FlashAttnBwdSm90INS1_25CollectiveMainloopBwdSm90ILi2ELi2ELi2EN4cute5tupleIJNS5_1CILi1EEES8_S8_EEENS6_IJNS7_ILi80EEENS7_ILi128EEESB_EEENS_10bfloat16_tEfNS_4arch4Sm90ELb0ELb0ELb0ELb1ELb1ELb1ELb0ELb1ELi2ELi1ELi2ELi1ELb0EEENS1_24CollectiveEpilogueBwdGQAISC_fSF_Li256ELb1ELb1EEENS1_19SingleTileSchedulerILb1ELb0ELb0ELi128EEEEEEEEEvNT_6ParamsE --------------------------
	.section	.text._ZN7cutlass13device_kernelIN5flash11enable_sm90INS1_16FlashAttnBwdSm90INS1_25CollectiveMainloopBwdSm90ILi2ELi2ELi2EN4cute5tupleIJNS5_1CILi1EEES8_S8_EEENS6_IJNS7_ILi80EEENS7_ILi128EEESB_EEENS_10bfloat16_tEfNS_4arch4Sm90ELb0ELb0ELb0ELb1ELb1ELb1ELb0ELb1ELi2ELi1ELi2ELi1ELb0EEENS1_24CollectiveEpilogueBwdGQAISC_fSF_Li256ELb1ELb1EEENS1_19SingleTileSchedulerILb1ELb0ELb0ELi128EEEEEEEEEvNT_6ParamsE,"ax",@progbits
	.align	128
.text._ZN7cutlass13device_kernelIN5flash11enable_sm90INS1_16FlashAttnBwdSm90INS1_25CollectiveMainloopBwdSm90ILi2ELi2ELi2EN4cute5tupleIJNS5_1CILi1EEES8_S8_EEENS6_IJNS7_ILi80EEENS7_ILi128EEESB_EEENS_10bfloat16_tEfNS_4arch4Sm90ELb0ELb0ELb0ELb1ELb1ELb1ELb0ELb1ELi2ELi1ELi2ELi1ELb0EEENS1_24CollectiveEpilogueBwdGQAISC_fSF_Li256ELb1ELb1EEENS1_19SingleTileSchedulerILb1ELb0ELb0ELi128EEEEEEEEEvNT_6ParamsE:
        .type           _ZN7cutlass13device_kernelIN5flash11enable_sm90INS1_16FlashAttnBwdSm90INS1_25CollectiveMainloopBwdSm90ILi2ELi2ELi2EN4cute5tupleIJNS5_1CILi1EEES8_S8_EEENS6_IJNS7_ILi80EEENS7_ILi128EEESB_EEENS_10bfloat16_tEfNS_4arch4Sm90ELb0ELb0ELb0ELb1ELb1ELb1ELb0ELb1ELi2ELi1ELi2ELi1ELb0EEENS1_24CollectiveEpilogueBwdGQAISC_fSF_Li256ELb1ELb1EEENS1_19SingleTileSchedulerILb1ELb0ELb0ELi128EEEEEEEEEvNT_6ParamsE,@function
        .size           _ZN7cutlass13device_kernelIN5flash11enable_sm90INS1_16FlashAttnBwdSm90INS1_25CollectiveMainloopBwdSm90ILi2ELi2ELi2EN4cute5tupleIJNS5_1CILi1EEES8_S8_EEENS6_IJNS7_ILi80EEENS7_ILi128EEESB_EEENS_10bfloat16_tEfNS_4arch4Sm90ELb0ELb0ELb0ELb1ELb1ELb1ELb0ELb1ELi2ELi1ELi2ELi1ELb0EEENS1_24CollectiveEpilogueBwdGQAISC_fSF_Li256ELb1ELb1EEENS1_19SingleTileSchedulerILb1ELb0ELb0ELi128EEEEEEEEEvNT_6ParamsE,(.L_x_7323 - _ZN7cutlass13device_kernelIN5flash11enable_sm90INS1_16FlashAttnBwdSm90INS1_25CollectiveMainloopBwdSm90ILi2ELi2ELi2EN4cute5tupleIJNS5_1CILi1EEES8_S8_EEENS6_IJNS7_ILi80EEENS7_ILi128EEESB_EEENS_10bfloat16_tEfNS_4arch4Sm90ELb0ELb0ELb0ELb1ELb1ELb1ELb0ELb1ELi2ELi1ELi2ELi1ELb0EEENS1_24CollectiveEpilogueBwdGQAISC_fSF_Li256ELb1ELb1EEENS1_19SingleTileSchedulerILb1ELb0ELb0ELi128EEEEEEEEEvNT_6ParamsE)
        .other          _ZN7cutlass13device_kernelIN5flash11enable_sm90INS1_16FlashAttnBwdSm90INS1_25CollectiveMainloopBwdSm90ILi2ELi2ELi2EN4cute5tupleIJNS5_1CILi1EEES8_S8_EEENS6_IJNS7_ILi80EEENS7_ILi128EEESB_EEENS_10bfloat16_tEfNS_4arch4Sm90ELb0ELb0ELb0ELb1ELb1ELb1ELb0ELb1ELi2ELi1ELi2ELi1ELb0EEENS1_24CollectiveEpilogueBwdGQAISC_fSF_Li256ELb1ELb1EEENS1_19SingleTileSchedulerILb1ELb0ELb0ELi128EEEEEEEEEvNT_6ParamsE,@"STO_CUDA_ENTRY STV_DEFAULT"
_ZN7cutlass13device_kernelIN5flash11enable_sm90INS1_16FlashAttnBwdSm90INS1_25CollectiveMainloopBwdSm90ILi2ELi2ELi2EN4cute5tupleIJNS5_1CILi1EEES8_S8_EEENS6_IJNS7_ILi80EEENS7_ILi128EEESB_EEENS_10bfloat16_tEfNS_4arch4Sm90ELb0ELb0ELb0ELb1ELb1ELb1ELb0ELb1ELi2ELi1ELi2ELi1ELb0EEENS1_24CollectiveEpilogueBwdGQAISC_fSF_Li256ELb1ELb1EEENS1_19SingleTileSchedulerILb1ELb0ELb0ELi128EEEEEEEEEvNT_6ParamsE:
        /* <DEDUP_REMOVED lines=23> */
.L_x_4576:
[----:B------:R-:W-:Y:S05]  /*0170*/  BSYNC B0 ;  /* 0x0000000000007941 */ /* 0x000fea0003800000 */
.L_x_4575:
        /* <DEDUP_REMOVED lines=34> */
.L_x_4577:
        /* <DEDUP_REMOVED lines=22> */
.L_x_4578:
        /* <DEDUP_REMOVED lines=9> */
.L_x_4581:
        /* <DEDUP_REMOVED lines=20> */
.L_x_4582:
        /* <DEDUP_REMOVED lines=10> */
.L_x_4584:
[----:B------:R-:W2:Y:S02]  /*0770*/  LDC R0, c[0x0][0x8c4] ;  /* 0x00023100ff007b82 */ /* 0x000ea40000000800 */
.L_x_4583:
        /* <DEDUP_REMOVED lines=17> */
.L_x_4586:
        /* <DEDUP_REMOVED lines=10> */
.L_x_4587:
        /* <DEDUP_REMOVED lines=8> */
.L_x_4588:
        /* <DEDUP_REMOVED lines=9> */
.L_x_4589:
        /* <DEDUP_REMOVED lines=87> */
.L_x_4592:
        /* <DEDUP_REMOVED lines=15> */
.L_x_4591:
        /* <DEDUP_REMOVED lines=23> */
.L_x_4594:
        /* <DEDUP_REMOVED lines=15> */
.L_x_4593:
        /* <DEDUP_REMOVED lines=8> */
.L_x_4699:
        /* <DEDUP_REMOVED lines=48> */
.L_x_4596:
        /* <DEDUP_REMOVED lines=79> */
.L_x_4608:
[----:B------:R-:W2:Y:S02]  /*1b70*/  LDL R3, [R1] ;  /* 0x0000000001037983 */ /* 0x000ea40000100800 */
[----:B--2---:R-:W-:-:S13]  /*1b80*/  ISETP.NE.AND P0, PT, R3, 0x3, PT ;  /* 0x000000030300780c */ /* 0x004fda0003f05270 */
[----:B------:R-:W-:Y:S05]  /*1b90*/  @!P0 BRA `(.L_x_4598) ;  /* 0x0000000000048947 */ /* 0x000fea0003800000 */
[----:B------:R-:W-:Y:S01]  /*1ba0*/  BPT.TRAP 0x1 ;  /* 0x000000040000795c */ /* 0x000fe20000300000 */
.L_x_4598:
        /* <DEDUP_REMOVED lines=8> */
.L_x_4599:
[----:B---3--:R-:W-:Y:S05]  /*1c30*/  @P1 BRA `(.L_x_4600) ;  /* 0x0000000000081947 */ /* 0x008fea0003800000 */
[----:B------:R-:W3:Y:S02]  /*1c40*/  SYNCS.PHASECHK.TRANS64.TRYWAIT P1, [R3+URZ+0x38810], R154 ;  /* 0x0388109a030075a7 */ /* 0x000ee4000802017f */
[----:B---3--:R-:W-:Y:S05]  /*1c50*/  @!P1 BRA `(.L_x_4601) ;  /* 0x0000009800149947 */ /* 0x008fea0003800000 */
.L_x_4600:
        /* <DEDUP_REMOVED lines=286> */
.L_x_4602:
[----:B------:R1:W1:Y:S01]  /*2e40*/  SYNCS.PHASECHK.TRANS64.TRYWAIT P1, [R3+URZ+0x38830], R154 ;  /* 0x0388309a030075a7 */ /* 0x000262000802017f */
[----:B------:R-:W-:Y:S05]  /*2e50*/  @!P0 BRA `(.L_x_4603) ;  /* 0x0000000000048947 */ /* 0x000fea0003800000 */
[----:B------:R-:W-:Y:S01]  /*2e60*/  BPT.TRAP 0x1 ;  /* 0x000000040000795c */ /* 0x000fe20000300000 */
.L_x_4603:
[----:B------:R-:W-:-:S05]  /*2e70*/  VIADD R152, R152, 0x24000 ;  /* 0x0002400098987836 */ /* 0x000fca0000000000 */
[----:B------:R-:W-:-:S04]  /*2e80*/  SHF.R.U32.HI R152, RZ, 0x4, R152 ;  /* 0x00000004ff987819 */ /* 0x000fc80000011698 */
[----:B------:R-:W-:-:S04]  /*2e90*/  LOP3.LUT R236, R152, 0x3fff, RZ, 0xc0, !PT ;  /* 0x00003fff98ec7812 */ /* 0x000fc800078ec0ff */
[----:B------:R-:W-:Y:S01]  /*2ea0*/  LOP3.LUT R153, R236, 0x10000, RZ, 0xfc, !PT ;  /* 0x00010000ec997812 */ /* 0x000fe200078efcff */
[----:B-1----:R-:W-:Y:S06]  /*2eb0*/  @P1 BRA `(.L_x_4604) ;  /* 0x0000000000081947 */ /* 0x002fec0003800000 */
[----:B------:R-:W1:Y:S02]  /*2ec0*/  SYNCS.PHASECHK.TRANS64.TRYWAIT P1, [R3+URZ+0x38830], R154 ;  /* 0x0388309a030075a7 */ /* 0x000e64000802017f */
[----:B-1----:R-:W-:Y:S05]  /*2ed0*/  @!P1 BRA `(.L_x_4605) ;  /* 0x0000008400889947 */ /* 0x002fea0003800000 */
.L_x_4604:
        /* <DEDUP_REMOVED lines=832> */
.L_x_4606:
        /* <DEDUP_REMOVED lines=56> */
.L_x_4607:
        /* <DEDUP_REMOVED lines=78> */
.L_x_4590:
[----:B------:R-:W-:Y:S05]  /*6b40*/  @P0 BRA `(.L_x_4585) ;  /* 0x0000004800140947 */ /* 0x000fea0003800000 */
[----:B------:R-:W2:Y:S01]  /*6b50*/  LDL.LU R152, [R1+0x1c] ;  /* 0x00001c0001987983 */ /* 0x000ea20000300800 */
[----:B-1----:R-:W1:Y:S01]  /*6b60*/  LDC.64 R2, c[0x0][0x878] ;  /* 0x00021e00ff027b82 */ /* 0x002e620000000a00 */
[----:B------:R-:W-:Y:S01]  /*6b70*/  ULDC UR4, c[0x0][0x870] ;  /* 0x00021c0000047ab9 */ /* 0x000fe20000000800 */
[----:B------:R-:W-:-:S06]  /*6b80*/  ULDC UR6, c[0x0][0x80c] ;  /* 0x0002030000067ab9 */ /* 0x000fcc0000000800 */
[----:B------:R-:W3:Y:S01]  /*6b90*/  LDC R17, c[0x0][0x850] ;  /* 0x00021400ff117b82 */ /* 0x000ee20000000800 */
[----:B------:R-:W4:Y:S01]  /*6ba0*/  S2R R4, SR_TID.X ;  /* 0x0000000000047919 */ /* 0x000f220000002100 */
[----:B------:R-:W5:Y:S01]  /*6bb0*/  S2R R8, SR_CTAID.Y ;  /* 0x0000000000087919 */ /* 0x000f620000002600 */
[----:B------:R-:W5:Y:S05]  /*6bc0*/  S2R R16, SR_CTAID.X ;  /* 0x0000000000107919 */ /* 0x000f6a0000002500 */
[----:B------:R-:W5:Y:S01]  /*6bd0*/  S2UR UR5, SR_CgaCtaId ;  /* 0x00000000000579c3 */ /* 0x000f620000008800 */
[----:B-1----:R-:W-:-:S07]  /*6be0*/  ISETP.NE.U32.AND P0, PT, R2, RZ, PT ;  /* 0x000000ff0200720c */ /* 0x002fce0003f05070 */
[----:B------:R-:W1:Y:S01]  /*6bf0*/  LDC.64 R14, c[0x0][0x840] ;  /* 0x00021000ff0e7b82 */ /* 0x000e620000000a00 */
[----:B------:R-:W-:-:S07]  /*6c00*/  ISETP.NE.AND.EX P0, PT, R3, RZ, PT, P0 ;  /* 0x000000ff0300720c */ /* 0x000fce0003f05300 */
[----:B------:R-:W1:Y:S08]  /*6c10*/  LDC.64 R12, c[0x0][0x818] ;  /* 0x00020600ff0c7b82 */ /* 0x000e700000000a00 */
[----:B------:R-:W2:Y:S01]  /*6c20*/  @P0 LDC.64 R2, c[0x0][0x878] ;  /* 0x00021e00ff020b82 */ /* 0x000ea20000000a00 */
[----:B---3--:R-:W-:-:S07]  /*6c30*/  ISETP.NE.AND P2, PT, R17, 0x1, PT ;  /* 0x000000011100780c */ /* 0x008fce0003f45270 */
[----:B------:R-:W3:Y:S08]  /*6c40*/  LDC.64 R18, c[0x0][0x820] ;  /* 0x00020800ff127b82 */ /* 0x000ef00000000a00 */
[----:B------:R-:W5:Y:S08]  /*6c50*/  @P2 LDC R5, c[0x0][0x854] ;  /* 0x00021500ff052b82 */ /* 0x000f700000000800 */
[----:B------:R-:W1:Y:S08]  /*6c60*/  @P2 LDC R9, c[0x0][0x858] ;  /* 0x00021600ff092b82 */ /* 0x000e700000000800 */
[----:B------:R-:W3:Y:S08]  /*6c70*/  LDC.64 R20, c[0x0][0x848] ;  /* 0x00021200ff147b82 */ /* 0x000ef00000000a00 */
[----:B------:R-:W3:Y:S01]  /*6c80*/  LDC.64 R22, c[0x0][0x800] ;  /* 0x00020000ff167b82 */ /* 0x000ee20000000a00 */
[----:B--2---:R-:W-:-:S06]  /*6c90*/  @P0 IMAD.WIDE R2, R152, 0x4, R2 ;  /* 0x0000000498020825 */ /* 0x004fcc00078e0202 */
[----:B------:R2:W3:Y:S01]  /*6ca0*/  @P0 LDG.E R2, desc[UR38][R2.64] ;  /* 0x0000002602020981 */ /* 0x0004e2000c1e1900 */
[----:B----4-:R-:W-:Y:S01]  /*6cb0*/  VIADD R11, R4, 0xffffff80 ;  /* 0xffffff80040b7836 */ /* 0x010fe20000000000 */
[----:B------:R-:W-:Y:S01]  /*6cc0*/  BAR.SYNC.DEFER_BLOCKING 0x1, 0x100 ;  /* 0x0044000000007b1d */ /* 0x000fe20000010000 */
[----:B-----5:R-:W-:Y:S01]  /*6cd0*/  @P2 IMAD.HI.U32 R0, R8, R5, RZ ;  /* 0x0000000508002227 */ /* 0x020fe200078e00ff */
[----:B------:R-:W-:Y:S02]  /*6ce0*/  ISETP.NE.AND P1, PT, R4, 0x80, PT ;  /* 0x000000800400780c */ /* 0x000fe40003f25270 */
[----:B------:R-:W-:Y:S01]  /*6cf0*/  SHF.R.S32.HI R4, RZ, 0x1f, R11 ;  /* 0x0000001fff047819 */ /* 0x000fe2000001140b */
[----:B------:R-:W-:Y:S01]  /*6d00*/  IMAD.MOV.U32 R7, RZ, RZ, R8 ;  /* 0x000000ffff077224 */ /* 0x000fe200078e0008 */
[----:B-1----:R-:W-:Y:S01]  /*6d10*/  @P2 SHF.R.U32.HI R7, RZ, R9, R0 ;  /* 0x00000009ff072219 */ /* 0x002fe20000011600 */
[----:B------:R-:W-:Y:S01]  /*6d20*/  IMAD R0, R16, UR4, RZ ;  /* 0x0000000410007c24 */ /* 0x000fe2000f8e02ff */
[----:B--2---:R-:W-:Y:S01]  /*6d30*/  LEA.HI R3, R4, R11, RZ, 0x7 ;  /* 0x0000000b04037211 */ /* 0x004fe200078f38ff */
[----:B------:R-:W-:Y:S01]  /*6d40*/  IMAD R4, R152, UR6, RZ ;  /* 0x0000000698047c24 */ /* 0x000fe2000f8e02ff */
[----:B------:R-:W-:Y:S01]  /*6d50*/  UMOV UR4, 0x400 ;  /* 0x0000040000047882 */ /* 0x000fe20000000000 */
[----:B------:R-:W-:Y:S01]  /*6d60*/  IMAD R5, R0, UR6, RZ ;  /* 0x0000000600057c24 */ /* 0x000fe2000f8e02ff */
[C---:B------:R-:W-:Y:S01]  /*6d70*/  LOP3.LUT R0, R3.reuse, 0xfffff80, RZ, 0xc0, !PT ;  /* 0x0fffff8003007812 */ /* 0x040fe200078ec0ff */
[----:B------:R-:W-:Y:S01]  /*6d80*/  IMAD.SHL.U32 R3, R3, 0x40, RZ ;  /* 0x0000004003037824 */ /* 0x000fe200078e00ff */
[----:B------:R-:W-:Y:S01]  /*6d90*/  SHF.R.S32.HI R6, RZ, 0x1f, R4 ;  /* 0x0000001fff067819 */ /* 0x000fe20000011404 */
[----:B------:R-:W-:Y:S01]  /*6da0*/  ULEA UR4, UR5, UR4, 0x18 ;  /* 0x0000000405047291 */ /* 0x000fe2000f8ec03f */
[----:B------:R-:W-:Y:S01]  /*6db0*/  IADD3 R10, P3, P4, R5, R4, R7 ;  /* 0x00000004050a7210 */ /* 0x000fe20007c7e007 */
[----:B------:R-:W-:Y:S01]  /*6dc0*/  IMAD.IADD R0, R11, 0x1, -R0 ;  /* 0x000000010b007824 */ /* 0x000fe200078e0a00 */
[----:B------:R-:W-:Y:S01]  /*6dd0*/  LOP3.LUT R3, R3, 0x3fffe000, RZ, 0xc0, !PT ;  /* 0x3fffe00003037812 */ /* 0x000fe200078ec0ff */
[----:B------:R-:W-:Y:S01]  /*6de0*/  ULDC.64 UR6, c[0x0][0x868] ;  /* 0x00021a0000067ab9 */ /* 0x000fe20000000a00 */
[----:B------:R-:W-:Y:S01]  /*6df0*/  SHF.R.S32.HI R5, RZ, 0x1f, R5 ;  /* 0x0000001fff057819 */ /* 0x000fe20000011405 */
[----:B------:R-:W-:Y:S01]  /*6e00*/  BSSY B0, `(.L_x_4609) ;  /* 0x0000042000007945 */ /* 0x000fe20003800000 */
[----:B------:R-:W-:Y:S01]  /*6e10*/  SHF.R.S32.HI R9, RZ, 0x1f, R7 ;  /* 0x0000001fff097819 */ /* 0x000fe20000011407 */
[----:B------:R-:W-:Y:S01]  /*6e20*/  IMAD R0, R0, 0x4, R3 ;  /* 0x0000000400007824 */ /* 0x000fe200078e0203 */
[----:B------:R-:W-:-:S02]  /*6e30*/  ISETP.NE.AND P2, PT, R11, RZ, PT ;  /* 0x000000ff0b00720c */ /* 0x000fc40003f45270 */
[----:B------:R-:W-:Y:S01]  /*6e40*/  IADD3.X R11, R5, R6, R9, P3, P4 ;  /* 0x00000006050b7210 */ /* 0x000fe20001fe8409 */
[----:B------:R-:W-:Y:S01]  /*6e50*/  IMAD.SHL.U32 R5, R16, 0x4000, RZ ;  /* 0x0000400010057824 */ /* 0x000fe200078e00ff */
[----:B------:R-:W-:Y:S01]  /*6e60*/  LEA R0, R0, UR4, 0x2 ;  /* 0x0000000400007c11 */ /* 0x000fe2000f8e10ff */
[----:B------:R-:W-:Y:S01]  /*6e70*/  IMAD R6, R9, R14, RZ ;  /* 0x0000000e09067224 */ /* 0x000fe200078e02ff */
[----:B------:R-:W-:-:S03]  /*6e80*/  SHF.L.U64.HI R11, R10, 0x2, R11 ;  /* 0x000000020a0b7819 */ /* 0x000fc6000001020b */
[----:B------:R1:W-:Y:S01]  /*6e90*/  STS.128 [R0], R24 ;  /* 0x0000001800007388 */ /* 0x0003e20000000c00 */
[----:B------:R-:W-:Y:S01]  /*6ea0*/  IMAD R15, R7, R15, R6 ;  /* 0x0000000f070f7224 */ /* 0x000fe200078e0206 */
[----:B------:R-:W-:Y:S02]  /*6eb0*/  SHF.R.S32.HI R6, RZ, 0x1f, R152 ;  /* 0x0000001fff067819 */ /* 0x000fe40000011498 */
[----:B------:R2:W-:Y:S04]  /*6ec0*/  STS.128 [R0+0x800], R28 ;  /* 0x0008001c00007388 */ /* 0x0005e80000000c00 */
[----:B------:R2:W-:Y:S04]  /*6ed0*/  STS.128 [R0+0x1000], R32 ;  /* 0x0010002000007388 */ /* 0x0005e80000000c00 */
[----:B------:R2:W-:Y:S01]  /*6ee0*/  STS.128 [R0+0x1800], R36 ;  /* 0x0018002400007388 */ /* 0x0005e20000000c00 */
[----:B-1----:R-:W1:Y:S03]  /*6ef0*/  LDC.64 R24, c[0x0][0x828] ;  /* 0x00020a00ff187b82 */ /* 0x002e660000000a00 */
        /* <DEDUP_REMOVED lines=12> */
[----:B---3--:R-:W-:-:S05]  /*6fc0*/  @P0 IMAD R2, R152, 0x80, R2 ;  /* 0x0000008098020824 */ /* 0x008fca00078e0202 */
[----:B------:R-:W-:-:S04]  /*6fd0*/  @P0 SHF.R.S32.HI R3, RZ, 0x1f, R2 ;  /* 0x0000001fff030819 */ /* 0x000fc80000011402 */
[----:B------:R-:W-:-:S05]  /*6fe0*/  @P0 LEA.HI R3, R3, R2, RZ, 0x7 ;  /* 0x0000000203030211 */ /* 0x000fca00078f38ff */
[----:B------:R-:W-:-:S05]  /*6ff0*/  @P0 IMAD.SHL.U32 R3, R3, 0x80, RZ ;  /* 0x0000008003030824 */ /* 0x000fca00078e00ff */
[----:B------:R-:W-:-:S04]  /*7000*/  @P0 LOP3.LUT R2, R3, 0xffffc000, RZ, 0xc0, !PT ;  /* 0xffffc00003020812 */ /* 0x000fc800078ec0ff */
[----:B------:R-:W-:Y:S02]  /*7010*/  @P0 SHF.R.S32.HI R3, RZ, 0x1f, R2 ;  /* 0x0000001fff030819 */ /* 0x000fe40000011402 */
[----:B------:R-:W-:-:S06]  /*7020*/  @!P0 CS2R R2, SRZ ;  /* 0x0000000000028805 */ /* 0x000fcc000001ff00 */
[----:B------:R-:W-:Y:S01]  /*7030*/  IADD3 R4, P3, R5, R2, RZ ;  /* 0x0000000205047210 */ /* 0x000fe20007f7e0ff */
[----:B------:R-:W-:-:S03]  /*7040*/  IMAD R2, R9, R12, RZ ;  /* 0x0000000c09027224 */ /* 0x000fc600078e02ff */
[----:B------:R-:W-:Y:S01]  /*7050*/  LEA.HI.X.SX32 R5, R5, R3, 0x1, P3 ;  /* 0x0000000305057211 */ /* 0x000fe200018f0eff */
[C---:B------:R-:W-:Y:S01]  /*7060*/  IMAD R9, R7.reuse, R13, R2 ;  /* 0x0000000d07097224 */ /* 0x040fe200078e0202 */
[----:B------:R-:W-:Y:S01]  /*7070*/  SEL R13, R6, RZ, !P0 ;  /* 0x000000ff060d7207 */ /* 0x000fe20004000000 */
[----:B------:R-:W-:-:S04]  /*7080*/  IMAD.WIDE.U32 R2, R7, R12, R4 ;  /* 0x0000000c07027225 */ /* 0x000fc800078e0004 */
[----:B------:R-:W-:Y:S01]  /*7090*/  IMAD.IADD R3, R3, 0x1, R9 ;  /* 0x0000000103037824 */ /* 0x000fe200078e0209 */
[----:B------:R-:W-:Y:S01]  /*70a0*/  SEL R9, R152, RZ, !P0 ;  /* 0x000000ff98097207 */ /* 0x000fe20004000000 */
[----:B------:R-:W-:-:S04]  /*70b0*/  IMAD.WIDE.U32 R4, R7, R14, R4 ;  /* 0x0000000e07047225 */ /* 0x000fc800078e0004 */
[C---:B------:R-:W-:Y:S02]  /*70c0*/  IMAD R6, R13.reuse, R18, RZ ;  /* 0x000000120d067224 */ /* 0x040fe400078e02ff */
[----:B------:R-:W-:Y:S02]  /*70d0*/  IMAD R12, R13, R20, RZ ;  /* 0x000000140d0c7224 */ /* 0x000fe400078e02ff */
[----:B------:R-:W-:Y:S02]  /*70e0*/  IMAD.SHL.U32 R13, R10, 0x4, RZ ;  /* 0x000000040a0d7824 */ /* 0x000fe400078e00ff */
[----:B------:R-:W-:Y:S02]  /*70f0*/  IMAD.IADD R5, R5, 0x1, R15 ;  /* 0x0000000105057824 */ /* 0x000fe400078e020f */
[----:B------:R-:W-:Y:S01]  /*7100*/  IMAD R15, R9, R19, R6 ;  /* 0x00000013090f7224 */ /* 0x000fe200078e0206 */
[----:B------:R-:W-:Y:S01]  /*7110*/  IADD3 R6, P4, R13, UR6, RZ ;  /* 0x000000060d067c10 */ /* 0x000fe2000ff9e0ff */
[----:B------:R-:W-:-:S04]  /*7120*/  IMAD.WIDE.U32 R2, R9, R18, R2 ;  /* 0x0000001209027225 */ /* 0x000fc800078e0002 */
[----:B------:R-:W-:Y:S01]  /*7130*/  IMAD.WIDE.U32 R4, R9, R20, R4 ;  /* 0x0000001409047225 */ /* 0x000fe200078e0004 */
[----:B------:R-:W-:-:S03]  /*7140*/  LEA R22, P3, R2, R22, 0x2 ;  /* 0x0000001602167211 */ /* 0x000fc600078610ff */
[----:B------:R-:W-:Y:S01]  /*7150*/  IMAD.MOV R10, RZ, RZ, -R7 ;  /* 0x000000ffff0a7224 */ /* 0x000fe200078e0a07 */
[----:B------:R-:W-:Y:S01]  /*7160*/  IADD3.X R7, R11, UR7, RZ, P4, !PT ;  /* 0x000000070b077c10 */ /* 0x000fe2000a7fe4ff */
[----:B------:R-:W-:Y:S01]  /*7170*/  IMAD R9, R9, R21, R12 ;  /* 0x0000001509097224 */ /* 0x000fe200078e020c */
[----:B-1----:R-:W-:Y:S01]  /*7180*/  LEA R24, P0, R4, R24, 0x2 ;  /* 0x0000001804187211 */ /* 0x002fe200078010ff */
[----:B------:R-:W-:Y:S02]  /*7190*/  IMAD R17, R17, R10, R8 ;  /* 0x0000000a11117224 */ /* 0x000fe400078e0208 */
[----:B------:R-:W-:Y:S02]  /*71a0*/  IMAD.IADD R10, R3, 0x1, R15 ;  /* 0x00000001030a7824 */ /* 0x000fe400078e020f */
[----:B------:R-:W-:Y:S01]  /*71b0*/  IMAD.IADD R9, R5, 0x1, R9 ;  /* 0x0000000105097824 */ /* 0x000fe200078e0209 */
[----:B--2---:R-:W-:Y:S07]  /*71c0*/  @P2 BRA `(.L_x_4610) ;  /* 0x0000000000142947 */ /* 0x004fee0003800000 */
.L_x_4611:
[----:B------:R-:W2:Y:S04]  /*71d0*/  LDG.E.STRONG.GPU R8, desc[UR38][R6.64] ;  /* 0x0000002606087981 */ /* 0x000ea8000c1ef900 */
[----:B--2---:R-:W-:Y:S01]  /*71e0*/  CCTL.IVALL ;  /* 0x00000000ff00798f */ /* 0x004fe20002000000 */
[----:B------:R-:W-:Y:S05]  /*71f0*/  YIELD ;  /* 0x0000000000007946 */ /* 0x000fea0003800000 */
[----:B------:R-:W-:-:S13]  /*7200*/  ISETP.NE.AND P2, PT, R8, R17, PT ;  /* 0x000000110800720c */ /* 0x000fda0003f45270 */
[----:B------:R-:W-:Y:S05]  /*7210*/  @P2 BRA `(.L_x_4611) ;  /* 0xfffffffc00ec2947 */ /* 0x000fea000383ffff */
.L_x_4610:
[----:B------:R-:W-:Y:S05]  /*7220*/  BSYNC B0 ;  /* 0x0000000000007941 */ /* 0x000fea0003800000 */
.L_x_4609:
[----:B------:R-:W-:Y:S01]  /*7230*/  UMOV UR5, 0xffffffff ;  /* 0xffffffff00057882 */ /* 0x000fe20000000000 */
[----:B------:R-:W-:Y:S02]  /*7240*/  LEA.HI.X R10, R2, R23, R10, 0x2, P3 ;  /* 0x00000017020a7211 */ /* 0x000fe400018f140a */
[----:B------:R-:W-:Y:S01]  /*7250*/  LEA.HI.X R9, R4, R25, R9, 0x2, P0 ;  /* 0x0000001904097211 */ /* 0x000fe200000f1409 */
[----:B------:R-:W-:Y:S06]  /*7260*/  BRA.DIV UR5, `(.L_x_4612) ;  /* 0x0000004205b87947 */ /* 0x000fec000b800000 */
[----:B------:R-:W-:Y:S01]  /*7270*/  NOP ;  /* 0x0000000000007918 */ /* 0x000fe20000000000 */
.L_x_4702:
        /* <DEDUP_REMOVED lines=16> */
.L_x_4615:
[----:B------:R-:W-:Y:S01]  /*7380*/  @P0 ELECT P2, URZ, PT ;  /* 0x00000000003f082f */ /* 0x000fe20003840000 */
[----:B------:R1:W-:-:S12]  /*7390*/  UBLKRED.G.S.ADD.F32.RN [UR6], [UR4], UR5, desc[UR8] ;  /* 0x00000806040073bb */ /* 0x0003d800080a1405 */
[----:B------:R-:W-:Y:S02]  /*73a0*/  @P2 PLOP3.LUT P0, PT, P2, PT, PT, 0x8, 0x0 ;  /* 0x000000000000281c */ /* 0x000fe4000170e170 */
[----:B------:R-:W-:-:S11]  /*73b0*/  PLOP3.LUT P2, PT, PT, PT, PT, 0x8, 0x0 ;  /* 0x000000000000781c */ /* 0x000fd60003f4e170 */
[----:B-1----:R-:W-:Y:S05]  /*73c0*/  @P0 BRA.U.ANY `(.L_x_4615) ;  /* 0xfffffffd00ec0947 */ /* 0x002fea000393ffff */
[----:B------:R0:W-:Y:S01]  /*73d0*/  UTMACMDFLUSH ;  /* 0x00000000000079b7 */ /* 0x0001e20000000000 */
[----:B------:R-:W-:-:S04]  /*73e0*/  DEPBAR.LE SB0, 0x0 ;  /* 0x000080000000791a */ /* 0x000fc80000000000 */
.L_x_4614:
[----:B------:R-:W-:Y:S05]  /*73f0*/  BSYNC B0 ;  /* 0x0000000000007941 */ /* 0x000fea0003800000 */
.L_x_4613:
        /* <DEDUP_REMOVED lines=14> */
.L_x_4617:
[----:B------:R-:W-:Y:S05]  /*74e0*/  BSYNC B0 ;  /* 0x0000000000007941 */ /* 0x000fea0003800000 */
.L_x_4616:
        /* <DEDUP_REMOVED lines=22> */
.L_x_4620:
[----:B-1----:R-:W2:Y:S04]  /*7650*/  LDG.E.STRONG.GPU R0, desc[UR38][R2.64] ;  /* 0x0000002602007981 */ /* 0x002ea8000c1ef900 */
[----:B--2---:R-:W-:Y:S01]  /*7660*/  CCTL.IVALL ;  /* 0x00000000ff00798f */ /* 0x004fe20002000000 */
[----:B------:R-:W-:Y:S05]  /*7670*/  YIELD ;  /* 0x0000000000007946 */ /* 0x000fea0003800000 */
[----:B------:R-:W-:-:S13]  /*7680*/  ISETP.NE.AND P0, PT, R0, R17, PT ;  /* 0x000000110000720c */ /* 0x000fda0003f05270 */
[----:B------:R-:W-:Y:S05]  /*7690*/  @P0 BRA `(.L_x_4620) ;  /* 0xfffffffc00ec0947 */ /* 0x000fea000383ffff */
.L_x_4619:
[----:B------:R-:W-:Y:S05]  /*76a0*/  BSYNC B0 ;  /* 0x0000000000007941 */ /* 0x000fea0003800000 */
.L_x_4618:
[----:B------:R-:W-:-:S03]  /*76b0*/  UMOV UR5, 0xffffffff ;  /* 0xffffffff00057882 */ /* 0x000fc60000000000 */
[----:B------:R-:W-:Y:S05]  /*76c0*/  BRA.DIV UR5, `(.L_x_4621) ;  /* 0x0000003e05bc7947 */ /* 0x000fea000b800000 */
[----:B------:R-:W-:Y:S01]  /*76d0*/  NOP ;  /* 0x0000000000007918 */ /* 0x000fe20000000000 */
.L_x_4705:
        /* <DEDUP_REMOVED lines=16> */
.L_x_4624:
[----:B------:R-:W-:Y:S01]  /*77e0*/  @P0 ELECT P2, URZ, PT ;  /* 0x00000000003f082f */ /* 0x000fe20003840000 */
[----:B------:R2:W-:-:S12]  /*77f0*/  UBLKRED.G.S.ADD.F32.RN [UR6], [UR4], UR5, desc[UR8] ;  /* 0x00000806040073bb */ /* 0x0005d800080a1405 */
[----:B------:R-:W-:Y:S02]  /*7800*/  @P2 PLOP3.LUT P0, PT, P2, PT, PT, 0x8, 0x0 ;  /* 0x000000000000281c */ /* 0x000fe4000170e170 */
[----:B------:R-:W-:-:S11]  /*7810*/  PLOP3.LUT P2, PT, PT, PT, PT, 0x8, 0x0 ;  /* 0x000000000000781c */ /* 0x000fd60003f4e170 */
[----:B--2---:R-:W-:Y:S05]  /*7820*/  @P0 BRA.U.ANY `(.L_x_4624) ;  /* 0xfffffffd00ec0947 */ /* 0x004fea000393ffff */
[----:B------:R0:W-:Y:S01]  /*7830*/  UTMACMDFLUSH ;  /* 0x00000000000079b7 */ /* 0x0001e20000000000 */
[----:B------:R-:W-:-:S04]  /*7840*/  DEPBAR.LE SB0, 0x0 ;  /* 0x000080000000791a */ /* 0x000fc80000000000 */
.L_x_4623:
[----:B------:R-:W-:Y:S05]  /*7850*/  BSYNC B0 ;  /* 0x0000000000007941 */ /* 0x000fea0003800000 */
.L_x_4622:
        /* <DEDUP_REMOVED lines=14> */
.L_x_4580:
        /* <DEDUP_REMOVED lines=21> */
.L_x_4626:
        /* <DEDUP_REMOVED lines=13> */
.L_x_4628:
[----:B------:R-:W-:-:S05]  /*7b60*/  ULDC UR4, c[0x0][0x8c4] ;  /* 0x0002310000047ab9 */ /* 0x000fca0000000800 */
.L_x_4627:
        /* <DEDUP_REMOVED lines=37> */
.L_x_4629:
        /* <DEDUP_REMOVED lines=59> */
.L_x_4655:
        /* <DEDUP_REMOVED lines=17> */
.L_x_4633:
[----:B------:R-:W2:Y:S04]  /*8280*/  LDG.E.STRONG.GPU R5, desc[UR38][R2.64] ;  /* 0x0000002602057981 */ /* 0x000ea8000c1ef900 */
[----:B--2---:R-:W-:Y:S01]  /*8290*/  CCTL.IVALL ;  /* 0x00000000ff00798f */ /* 0x004fe20002000000 */
[----:B------:R-:W-:Y:S05]  /*82a0*/  YIELD ;  /* 0x0000000000007946 */ /* 0x000fea0003800000 */
[----:B------:R-:W-:-:S13]  /*82b0*/  ISETP.NE.AND P3, PT, R5, UR24, PT ;  /* 0x0000001805007c0c */ /* 0x000fda000bf65270 */
[----:B------:R-:W-:Y:S05]  /*82c0*/  @P3 BRA `(.L_x_4633) ;  /* 0xfffffffc00ec3947 */ /* 0x000fea000383ffff */
.L_x_4632:
[----:B------:R-:W-:Y:S05]  /*82d0*/  BSYNC B0 ;  /* 0x0000000000007941 */ /* 0x000fea0003800000 */
.L_x_4631:
[----:B------:R-:W-:-:S03]  /*82e0*/  UMOV UR22, 0xffffffff ;  /* 0xffffffff00167882 */ /* 0x000fc60000000000 */
[----:B------:R-:W-:Y:S05]  /*82f0*/  BRA.DIV UR22, `(.L_x_4634) ;  /* 0x0000003216cc7947 */ /* 0x000fea000b800000 */
[----:B------:R-:W-:Y:S01]  /*8300*/  NOP ;  /* 0x0000000000007918 */ /* 0x000fe20000000000 */
.L_x_4708:
        /* <DEDUP_REMOVED lines=19> */
.L_x_4636:
[----:B------:R-:W-:Y:S05]  /*8440*/  BSYNC B0 ;  /* 0x0000000000007941 */ /* 0x000fea0003800000 */
.L_x_4635:
        /* <DEDUP_REMOVED lines=13> */
.L_x_4638:
[----:B------:R-:W-:Y:S05]  /*8520*/  BSYNC B0 ;  /* 0x0000000000007941 */ /* 0x000fea0003800000 */
.L_x_4637:
[----:B------:R-:W-:Y:S06]  /*8530*/  BAR.ARV 0xa, 0xa0 ;  /* 0x0282800000007b1d */ /* 0x000fec0000002000 */
[----:B------:R-:W-:Y:S04]  /*8540*/  BSSY B0, `(.L_x_4639) ;  /* 0x0000003000007945 */ /* 0x000fe80003800000 */
[----:B------:R-:W-:Y:S05]  /*8550*/  @!P0 BRA `(.L_x_4640) ;  /* 0x0000000000048947 */ /* 0x000fea0003800000 */
[----:B------:R-:W-:-:S04]  /*8560*/  DEPBAR.LE SB0, 0x0 ;  /* 0x000080000000791a */ /* 0x000fc80000000000 */
.L_x_4640:
[----:B------:R-:W-:Y:S05]  /*8570*/  BSYNC B0 ;  /* 0x0000000000007941 */ /* 0x000fea0003800000 */
.L_x_4639:
        /* <DEDUP_REMOVED lines=19> */
.L_x_4642:
[----:B------:R-:W-:Y:S05]  /*86b0*/  BSYNC B0 ;  /* 0x0000000000007941 */ /* 0x000fea0003800000 */
.L_x_4641:
        /* <DEDUP_REMOVED lines=9> */
.L_x_4645:
[----:B------:R-:W2:Y:S04]  /*8750*/  LDG.E.STRONG.GPU R5, desc[UR38][R2.64] ;  /* 0x0000002602057981 */ /* 0x000ea8000c1ef900 */
[----:B--2---:R-:W-:Y:S01]  /*8760*/  CCTL.IVALL ;  /* 0x00000000ff00798f */ /* 0x004fe20002000000 */
[----:B------:R-:W-:Y:S05]  /*8770*/  YIELD ;  /* 0x0000000000007946 */ /* 0x000fea0003800000 */
[----:B------:R-:W-:-:S13]  /*8780*/  ISETP.NE.AND P3, PT, R5, UR24, PT ;  /* 0x0000001805007c0c */ /* 0x000fda000bf65270 */
[----:B------:R-:W-:Y:S05]  /*8790*/  @P3 BRA `(.L_x_4645) ;  /* 0xfffffffc00ec3947 */ /* 0x000fea000383ffff */
.L_x_4644:
[----:B------:R-:W-:Y:S05]  /*87a0*/  BSYNC B0 ;  /* 0x0000000000007941 */ /* 0x000fea0003800000 */
.L_x_4643:
[----:B------:R-:W-:-:S03]  /*87b0*/  UMOV UR6, 0xffffffff ;  /* 0xffffffff00067882 */ /* 0x000fc60000000000 */
[----:B------:R-:W-:Y:S05]  /*87c0*/  BRA.DIV UR6, `(.L_x_4646) ;  /* 0x0000002e06b47947 */ /* 0x000fea000b800000 */
[----:B------:R-:W-:Y:S01]  /*87d0*/  NOP ;  /* 0x0000000000007918 */ /* 0x000fe20000000000 */
.L_x_4711:
        /* <DEDUP_REMOVED lines=13> */
.L_x_4648:
[----:B------:R-:W-:Y:S05]  /*88b0*/  BSYNC B0 ;  /* 0x0000000000007941 */ /* 0x000fea0003800000 */
.L_x_4647:
        /* <DEDUP_REMOVED lines=13> */
.L_x_4650:
[----:B------:R-:W-:Y:S05]  /*8990*/  BSYNC B0 ;  /* 0x0000000000007941 */ /* 0x000fea0003800000 */
.L_x_4649:
[----:B------:R-:W-:Y:S06]  /*89a0*/  BAR.ARV 0xa, 0xa0 ;  /* 0x0282800000007b1d */ /* 0x000fec0000002000 */
[----:B------:R-:W-:Y:S04]  /*89b0*/  BSSY B0, `(.L_x_4651) ;  /* 0x0000003000007945 */ /* 0x000fe80003800000 */
[----:B------:R-:W-:Y:S05]  /*89c0*/  @!P0 BRA `(.L_x_4652) ;  /* 0x0000000000048947 */ /* 0x000fea0003800000 */
[----:B------:R-:W-:-:S04]  /*89d0*/  DEPBAR.LE SB0, 0x0 ;  /* 0x000080000000791a */ /* 0x000fc80000000000 */
.L_x_4652:
[----:B------:R-:W-:Y:S05]  /*89e0*/  BSYNC B0 ;  /* 0x0000000000007941 */ /* 0x000fea0003800000 */
.L_x_4651:
        /* <DEDUP_REMOVED lines=19> */
.L_x_4654:
[----:B------:R-:W-:Y:S05]  /*8b20*/  BSYNC B0 ;  /* 0x0000000000007941 */ /* 0x000fea0003800000 */
.L_x_4653:
[----:B------:R-:W-:Y:S02]  /*8b30*/  UIADD3 UR4, UR4, 0x2, URZ ;  /* 0x0000000204047890 */ /* 0x000fe4000fffe03f */
[----:B------:R-:W-:Y:S01]  /*8b40*/  UIADD3 UR5, UR5, 0x1, URZ ;  /* 0x0000000105057890 */ /* 0x000fe2000fffe03f */
[----:B------:R-:W-:Y:S11]  /*8b50*/  @P2 BRA `(.L_x_4655) ;  /* 0xfffffff400842947 */ /* 0x000ff6000383ffff */
.L_x_4630:
        /* <DEDUP_REMOVED lines=13> */
.L_x_4658:
[----:B------:R-:W2:Y:S04]  /*8c30*/  LDG.E.STRONG.GPU R0, desc[UR38][R2.64] ;  /* 0x0000002602007981 */ /* 0x000ea8000c1ef900 */
[----:B--2---:R-:W-:Y:S01]  /*8c40*/  CCTL.IVALL ;  /* 0x00000000ff00798f */ /* 0x004fe20002000000 */
[----:B------:R-:W-:Y:S05]  /*8c50*/  YIELD ;  /* 0x0000000000007946 */ /* 0x000fea0003800000 */
[----:B------:R-:W-:-:S13]  /*8c60*/  ISETP.NE.AND P1, PT, R0, UR24, PT ;  /* 0x0000001800007c0c */ /* 0x000fda000bf25270 */
[----:B------:R-:W-:Y:S05]  /*8c70*/  @P1 BRA `(.L_x_4658) ;  /* 0xfffffffc00ec1947 */ /* 0x000fea000383ffff */
.L_x_4657:
[----:B------:R-:W-:Y:S05]  /*8c80*/  BSYNC B0 ;  /* 0x0000000000007941 */ /* 0x000fea0003800000 */
.L_x_4656:
[----:B------:R-:W-:-:S03]  /*8c90*/  UMOV UR5, 0xffffffff ;  /* 0xffffffff00057882 */ /* 0x000fc60000000000 */
[----:B------:R-:W-:Y:S05]  /*8ca0*/  BRA.DIV UR5, `(.L_x_4659) ;  /* 0x0000002a05987947 */ /* 0x000fea000b800000 */
[----:B------:R-:W-:Y:S01]  /*8cb0*/  NOP ;  /* 0x0000000000007918 */ /* 0x000fe20000000000 */
.L_x_4714:
        /* <DEDUP_REMOVED lines=22> */
.L_x_4661:
[----:B------:R-:W-:Y:S05]  /*8e20*/  BSYNC B0 ;  /* 0x0000000000007941 */ /* 0x000fea0003800000 */
.L_x_4660:
        /* <DEDUP_REMOVED lines=20> */
.L_x_4663:
[----:B------:R-:W-:Y:S05]  /*8f70*/  BSYNC B0 ;  /* 0x0000000000007941 */ /* 0x000fea0003800000 */
.L_x_4662:
[----:B------:R-:W-:Y:S06]  /*8f80*/  BAR.ARV 0xa, 0xa0 ;  /* 0x0282800000007b1d */ /* 0x000fec0000002000 */
[----:B------:R-:W-:Y:S04]  /*8f90*/  BSSY B0, `(.L_x_4664) ;  /* 0x0000003000007945 */ /* 0x000fe80003800000 */
[----:B------:R-:W-:Y:S05]  /*8fa0*/  @!P0 BRA `(.L_x_4665) ;  /* 0x0000000000048947 */ /* 0x000fea0003800000 */
[----:B------:R-:W-:-:S04]  /*8fb0*/  DEPBAR.LE SB0, 0x0 ;  /* 0x000080000000791a */ /* 0x000fc80000000000 */
.L_x_4665:
[----:B------:R-:W-:Y:S05]  /*8fc0*/  BSYNC B0 ;  /* 0x0000000000007941 */ /* 0x000fea0003800000 */
.L_x_4664:
        /* <DEDUP_REMOVED lines=19> */
.L_x_4625:
        /* <DEDUP_REMOVED lines=10> */
.L_x_4666:
        /* <DEDUP_REMOVED lines=10> */
.L_x_4668:
[----:B------:R-:W3:Y:S02]  /*9240*/  LDC R5, c[0x0][0x8c4] ;  /* 0x00023100ff057b82 */ /* 0x000ee40000000800 */
.L_x_4667:
        /* <DEDUP_REMOVED lines=46> */
.L_x_4670:
        /* <DEDUP_REMOVED lines=66> */
.L_x_4715:
        /* <DEDUP_REMOVED lines=9> */
.L_x_4673:
        /* <DEDUP_REMOVED lines=84> */
.L_x_4684:
[----:B------:R-:W-:-:S04]  /*9f20*/  SHF.L.U32 R21, R10, 0x1f, RZ ;  /* 0x0000001f0a157819 */ /* 0x000fc800000006ff */
[----:B-1----:R-:W1:Y:S02]  /*9f30*/  SYNCS.PHASECHK.TRANS64.TRYWAIT P1, [R12+URZ+0x38840], R21 ;  /* 0x038840150c0075a7 */ /* 0x002e64000802017f */
[----:B-12--5:R-:W-:Y:S05]  /*9f40*/  @!P1 BRA `(.L_x_4676) ;  /* 0x0000001800209947 */ /* 0x026fea0003800000 */
.L_x_4716:
[----:B------:R-:W-:Y:S05]  /*9f50*/  @P0 BRA `(.L_x_4677) ;  /* 0x0000000000140947 */ /* 0x000fea0003800000 */
[----:B------:R-:W-:Y:S01]  /*9f60*/  ISETP.NE.AND P1, PT, R20, RZ, PT ;  /* 0x000000ff1400720c */ /* 0x000fe20003f25270 */
[----:B------:R-:W-:-:S04]  /*9f70*/  IMAD.MOV.U32 R3, RZ, RZ, 0x5140 ;  /* 0x00005140ff037424 */ /* 0x000fc800078e00ff */
[----:B------:R3:W-:Y:S08]  /*9f80*/  SYNCS.ARRIVE.TRANS64 RZ, [R12+URZ+0x38830], R3 ;  /* 0x038830030cff79a7 */ /* 0x0007f0000800003f */
[----:B------:R-:W-:Y:S05]  /*9f90*/  @!P1 BRA `(.L_x_4677) ;  /* 0x0000000000049947 */ /* 0x000fea0003800000 */
[----:B------:R-:W-:Y:S01]  /*9fa0*/  BPT.TRAP 0x1 ;  /* 0x000000040000795c */ /* 0x000fe20000300000 */
.L_x_4677:
        /* <DEDUP_REMOVED lines=37> */
.L_x_4717:
[----:B------:R-:W-:Y:S05]  /*a200*/  @P0 BRA `(.L_x_4679) ;  /* 0x0000000000140947 */ /* 0x000fea0003800000 */
[----:B------:R-:W-:Y:S01]  /*a210*/  ISETP.NE.AND P1, PT, R20, RZ, PT ;  /* 0x000000ff1400720c */ /* 0x000fe20003f25270 */
[----:B------:R-:W-:-:S04]  /*a220*/  IMAD.MOV.U32 R2, RZ, RZ, 0x5140 ;  /* 0x00005140ff027424 */ /* 0x000fc800078e00ff */
[----:B------:R3:W-:Y:S08]  /*a230*/  SYNCS.ARRIVE.TRANS64 RZ, [R12+URZ+0x38818], R2 ;  /* 0x038818020cff79a7 */ /* 0x0007f0000800003f */
[----:B------:R-:W-:Y:S05]  /*a240*/  @!P1 BRA `(.L_x_4679) ;  /* 0x0000000000049947 */ /* 0x000fea0003800000 */
[----:B------:R-:W-:Y:S01]  /*a250*/  BPT.TRAP 0x1 ;  /* 0x000000040000795c */ /* 0x000fe20000300000 */
.L_x_4679:
        /* <DEDUP_REMOVED lines=29> */
.L_x_4718:
        /* <DEDUP_REMOVED lines=9> */
.L_x_4681:
        /* <DEDUP_REMOVED lines=31> */
.L_x_4720:
[----:B------:R-:W-:Y:S05]  /*a6b0*/  @P0 BRA `(.L_x_4683) ;  /* 0x0000000000140947 */ /* 0x000fea0003800000 */
[----:B------:R-:W-:Y:S01]  /*a6c0*/  ISETP.NE.AND P1, PT, R20, RZ, PT ;  /* 0x000000ff1400720c */ /* 0x000fe20003f25270 */
[----:B-1----:R-:W-:-:S04]  /*a6d0*/  IMAD.MOV.U32 R5, RZ, RZ, 0x5140 ;  /* 0x00005140ff057424 */ /* 0x002fc800078e00ff */
[----:B------:R2:W-:Y:S08]  /*a6e0*/  SYNCS.ARRIVE.TRANS64 RZ, [R12+URZ+0x38810], R5 ;  /* 0x038810050cff79a7 */ /* 0x0005f0000800003f */
[----:B------:R-:W-:Y:S05]  /*a6f0*/  @!P1 BRA `(.L_x_4683) ;  /* 0x0000000000049947 */ /* 0x000fea0003800000 */
[----:B------:R-:W-:Y:S01]  /*a700*/  BPT.TRAP 0x1 ;  /* 0x000000040000795c */ /* 0x000fe20000300000 */
.L_x_4683:
        /* <DEDUP_REMOVED lines=29> */
.L_x_4675:
[----:B--2---:R-:W2:Y:S02]  /*a8e0*/  LDL.LU R4, [R1] ;  /* 0x0000000001047983 */ /* 0x004ea40000300800 */
[----:B--2---:R-:W-:-:S13]  /*a8f0*/  ISETP.NE.AND P1, PT, R4, RZ, PT ;  /* 0x000000ff0400720c */ /* 0x004fda0003f25270 */
[----:B------:R-:W-:Y:S05]  /*a900*/  @!P1 BRA `(.L_x_4674) ;  /* 0x0000000400309947 */ /* 0x000fea0003800000 */
[----:B------:R-:W-:-:S04]  /*a910*/  SHF.L.U32 R13, R10, 0x1f, RZ ;  /* 0x0000001f0a0d7819 */ /* 0x000fc800000006ff */
[----:B------:R-:W1:Y:S02]  /*a920*/  SYNCS.PHASECHK.TRANS64.TRYWAIT P1, [R12+URZ+0x38840], R13 ;  /* 0x0388400d0c0075a7 */ /* 0x000e64000802017f */
[----:B-1----:R-:W-:Y:S05]  /*a930*/  @!P1 BRA `(.L_x_4685) ;  /* 0x0000000c00f89947 */ /* 0x002fea0003800000 */
.L_x_4721:
[----:B------:R-:W-:Y:S05]  /*a940*/  @P0 BRA `(.L_x_4686) ;  /* 0x0000000000140947 */ /* 0x000fea0003800000 */
[----:B------:R-:W-:Y:S01]  /*a950*/  ISETP.NE.AND P1, PT, R20, RZ, PT ;  /* 0x000000ff1400720c */ /* 0x000fe20003f25270 */
[----:B------:R-:W-:-:S04]  /*a960*/  IMAD.MOV.U32 R5, RZ, RZ, 0x5140 ;  /* 0x00005140ff057424 */ /* 0x000fc800078e00ff */
[----:B------:R2:W-:Y:S08]  /*a970*/  SYNCS.ARRIVE.TRANS64 RZ, [R12+URZ+0x38830], R5 ;  /* 0x038830050cff79a7 */ /* 0x0005f0000800003f */
[----:B------:R-:W-:Y:S05]  /*a980*/  @!P1 BRA `(.L_x_4686) ;  /* 0x0000000000049947 */ /* 0x000fea0003800000 */
[----:B------:R-:W-:Y:S01]  /*a990*/  BPT.TRAP 0x1 ;  /* 0x000000040000795c */ /* 0x000fe20000300000 */
.L_x_4686:
        /* <DEDUP_REMOVED lines=34> */
.L_x_4722:
[----:B------:R-:W-:Y:S05]  /*abc0*/  @P0 BRA `(.L_x_4688) ;  /* 0x0000000000140947 */ /* 0x000fea0003800000 */
[----:B------:R-:W-:Y:S01]  /*abd0*/  ISETP.NE.AND P0, PT, R20, RZ, PT ;  /* 0x000000ff1400720c */ /* 0x000fe20003f05270 */
[----:B------:R-:W-:-:S04]  /*abe0*/  IMAD.MOV.U32 R5, RZ, RZ, 0x5140 ;  /* 0x00005140ff057424 */ /* 0x000fc800078e00ff */
[----:B------:R3:W-:Y:S08]  /*abf0*/  SYNCS.ARRIVE.TRANS64 RZ, [R12+URZ+0x38818], R5 ;  /* 0x038818050cff79a7 */ /* 0x0007f0000800003f */
[----:B------:R-:W-:Y:S05]  /*ac00*/  @!P0 BRA `(.L_x_4688) ;  /* 0x0000000000048947 */ /* 0x000fea0003800000 */
[----:B------:R-:W-:Y:S01]  /*ac10*/  BPT.TRAP 0x1 ;  /* 0x000000040000795c */ /* 0x000fe20000300000 */
.L_x_4688:
        /* <DEDUP_REMOVED lines=27> */
.L_x_4674:
[----:B-----5:R-:W-:Y:S01]  /*add0*/  IMAD R4, R0, 0x8, R12 ;  /* 0x0000000800047824 */ /* 0x020fe200078e020c */
[----:B------:R-:W-:Y:S01]  /*ade0*/  SHF.L.U32 R3, R10, 0x1f, RZ ;  /* 0x0000001f0a037819 */ /* 0x000fe200000006ff */
[----:B------:R-:W3:Y:S03]  /*adf0*/  S2R R2, SR_TID.X ;  /* 0x0000000000027919 */ /* 0x000ee60000002100 */
[----:B------:R-:W4:Y:S01]  /*ae00*/  SYNCS.PHASECHK.TRANS64.TRYWAIT P0, [R4+URZ+0x38840], R3 ;  /* 0x03884003040075a7 */ /* 0x000f22000800017f */
[----:B---3--:R-:W-:-:S04]  /*ae10*/  LOP3.LUT R2, R2, 0x7f, RZ, 0xc0, !PT ;  /* 0x0000007f02027812 */ /* 0x008fc800078ec0ff */
[----:B------:R-:W-:Y:S01]  /*ae20*/  ISETP.NE.AND P1, PT, R2, RZ, PT ;  /* 0x000000ff0200720c */ /* 0x000fe20003f25270 */
[----:B----4-:R-:W-:-:S12]  /*ae30*/  @!P0 BRA `(.L_x_4689) ;  /* 0x0000000800e08947 */ /* 0x010fd80003800000 */
.L_x_4723:
[----:B------:R-:W-:Y:S05]  /*ae40*/  @P1 BRA `(.L_x_4690) ;  /* 0x0000000000181947 */ /* 0x000fea0003800000 */
[----:B------:R-:W4:Y:S01]  /*ae50*/  S2R R2, SR_TID.X ;  /* 0x0000000000027919 */ /* 0x000f220000002100 */
[----:B---3--:R-:W-:-:S04]  /*ae60*/  IMAD.MOV.U32 R3, RZ, RZ, 0x5140 ;  /* 0x00005140ff037424 */ /* 0x008fc800078e00ff */
[----:B------:R3:W-:Y:S01]  /*ae70*/  SYNCS.ARRIVE.TRANS64 RZ, [R4+URZ+0x38830], R3 ;  /* 0x0388300304ff79a7 */ /* 0x0007e2000800003f */
[----:B----4-:R-:W-:-:S13]  /*ae80*/  LOP3.LUT P0, RZ, R2, 0x1f, RZ, 0xc0, !PT ;  /* 0x0000001f02ff7812 */ /* 0x010fda000780c0ff */
[----:B---3--:R-:W-:Y:S05]  /*ae90*/  @!P0 BRA `(.L_x_4690) ;  /* 0x0000000000048947 */ /* 0x008fea0003800000 */
[----:B------:R-:W-:Y:S01]  /*aea0*/  BPT.TRAP 0x1 ;  /* 0x000000040000795c */ /* 0x000fe20000300000 */
.L_x_4690:
        /* <DEDUP_REMOVED lines=41> */
.L_x_4671:
[----:B------:R-:W-:Y:S05]  /*b140*/  BSYNC B0 ;  /* 0x0000000000007941 */ /* 0x000fea0003800000 */
.L_x_4669:
[----:B------:R-:W-:-:S03]  /*b150*/  UMOV UR6, 0xffffffff ;  /* 0xffffffff00067882 */ /* 0x000fc60000000000 */
[----:B------:R-:W-:Y:S05]  /*b160*/  BRA.DIV UR6, `(.L_x_4691) ;  /* 0x0000000a06287947 */ /* 0x000fea000b800000 */
[----:B------:R-:W-:-:S13]  /*b170*/  ELECT P0, URZ, PT ;  /* 0x00000000003f782f */ /* 0x000fda0003800000 */
.L_x_4726:
[----:B------:R-:W-:Y:S05]  /*b180*/  @!P0 BRA `(.L_x_4585) ;  /* 0x0000000000848947 */ /* 0x000fea0003800000 */
[----:B------:R-:W3:Y:S02]  /*b190*/  LDL.LU R2, [R1+0x8] ;  /* 0x0000080001027983 */ /* 0x000ee40000300800 */
[----:B---3--:R-:W-:-:S04]  /*b1a0*/  LOP3.LUT R2, R2, 0x2, RZ, 0xfc, !PT ;  /* 0x0000000202027812 */ /* 0x008fc800078efcff */
[----:B------:R-:W-:-:S13]  /*b1b0*/  ISETP.NE.AND P0, PT, R2, 0x3, PT ;  /* 0x000000030200780c */ /* 0x000fda0003f05270 */
[----:B------:R-:W-:Y:S05]  /*b1c0*/  @!P0 BRA `(.L_x_4692) ;  /* 0x0000000000048947 */ /* 0x000fea0003800000 */
[----:B--2---:R-:W-:Y:S01]  /*b1d0*/  BPT.TRAP 0x1 ;  /* 0x000000040000795c */ /* 0x004fe20000300000 */
.L_x_4692:
        /* <DEDUP_REMOVED lines=15> */
.L_x_4727:
[----:B------:R-:W3:Y:S02]  /*b2d0*/  SYNCS.PHASECHK.TRANS64.TRYWAIT P1, [R11+URZ], R2 ;  /* 0x000000020b0075a7 */ /* 0x000ee4000802017f */
[----:B---3--:R-:W-:Y:S05]  /*b2e0*/  @!P1 BRA `(.L_x_4694) ;  /* 0x0000000800009947 */ /* 0x008fea0003800000 */
.L_x_4728:
[----:B------:R-:W-:Y:S05]  /*b2f0*/  @!P0 BRA `(.L_x_4695) ;  /* 0x0000000000048947 */ /* 0x000fea0003800000 */
[----:B--2---:R-:W-:Y:S01]  /*b300*/  BPT.TRAP 0x1 ;  /* 0x000000040000795c */ /* 0x004fe20000300000 */
.L_x_4695:
[----:B------:R-:W-:-:S04]  /*b310*/  VIADD R0, R6, 0x38840 ;  /* 0x0003884006007836 */ /* 0x000fc80000000000 */
[----:B------:R-:W-:-:S04]  /*b320*/  IMAD R9, R9, 0x8, R0 ;  /* 0x0000000809097824 */ /* 0x000fc800078e0200 */
[----:B------:R-:W4:Y:S02]  /*b330*/  SYNCS.PHASECHK.TRANS64.TRYWAIT P0, [R9+URZ], R4 ;  /* 0x00000004090075a7 */ /* 0x000f24000800017f */
[----:B----4-:R-:W-:Y:S05]  /*b340*/  @!P0 BRA `(.L_x_4696) ;  /* 0x0000000400fc8947 */ /* 0x010fea0003800000 */
.L_x_4729:
[----:B------:R-:W-:-:S07]  /*b350*/  IMAD R3, R3, 0x8, R0 ;  /* 0x0000000803037824 */ /* 0x000fce00078e0200 */
.L_x_4697:
[----:B------:R1:W1:Y:S02]  /*b360*/  SYNCS.PHASECHK.TRANS64.TRYWAIT P0, [R3+URZ], R2 ;  /* 0x00000002030075a7 */ /* 0x000264000800017f */
[----:B-1----:R-:W-:Y:S05]  /*b370*/  @!P0 NANOSLEEP.SYNCS 0x989680 ;  /* 0x009896800000895d */ /* 0x002fea0003900000 */
[----:B------:R-:W1:Y:S02]  /*b380*/  @!P0 SYNCS.PHASECHK.TRANS64 P0, [R3+URZ], R2 ;  /* 0x00000002030085a7 */ /* 0x000e64000800007f */
[----:B-1----:R-:W-:Y:S05]  /*b390*/  @!P0 BRA `(.L_x_4697) ;  /* 0xfffffffc00f08947 */ /* 0x002fea000383ffff */
.L_x_4585:
[----:B--2---:R-:W-:Y:S05]  /*b3a0*/  BSYNC B6 ;  /* 0x0000000000067941 */ /* 0x004fea0003800000 */
.L_x_4579:
[----:B------:R-:W-:Y:S05]  /*b3b0*/  EXIT ;  /* 0x000000000000794d */ /* 0x000fea0003800000 */
.L_x_4595:
[----:B------:R-:W-:Y:S02]  /*b3c0*/  IMAD.MOV.U32 R12, RZ, RZ, RZ ;  /* 0x000000ffff0c7224 */ /* 0x000fe400078e00ff */
[----:B------:R-:W-:Y:S02]  /*b3d0*/  IMAD.MOV.U32 R11, RZ, RZ, 0x1f ;  /* 0x0000001fff0b7424 */ /* 0x000fe400078e00ff */
[----:B------:R-:W-:-:S07]  /*b3e0*/  IMAD.MOV.U32 R15, RZ, RZ, -0x1 ;  /* 0xffffffffff0f7424 */ /* 0x000fce00078e00ff */
[----:B------:R-:W-:Y:S05]  /*b3f0*/  WARPSYNC.COLLECTIVE R15, `(.L_x_4698) ;  /* 0x000000000f087348 */ /* 0x000fea0003c00000 */
[----:B------:R1:W2:Y:S02]  /*b400*/  SHFL.IDX P6, R14, R13, R12, R11 ;  /* 0x0000000c0d0e7389 */ /* 0x0002a400000c000b */
[----:B-12---:R-:W-:Y:S01]  /*b410*/  ENDCOLLECTIVE ;  /* 0x000000000000791b */ /* 0x006fe20003800000 */
.L_x_4698:
[----:B------:R-:W-:Y:S05]  /*b420*/  BRA `(.L_x_4699) ;  /* 0xffffff5c00d47947 */ /* 0x000fea000383ffff */
.L_x_4597:
        /* <DEDUP_REMOVED lines=8> */
.L_x_4601:
[----:B---3--:R3:W4:Y:S02]  /*b4b0*/  SYNCS.PHASECHK.TRANS64.TRYWAIT P1, [R3+URZ+0x38810], R154 ;  /* 0x0388109a030075a7 */ /* 0x008724000802017f */
[----:B----4-:R-:W-:Y:S05]  /*b4c0*/  @!P1 NANOSLEEP.SYNCS 0x989680 ;  /* 0x009896800000995d */ /* 0x010fea0003900000 */
[----:B------:R-:W4:Y:S02]  /*b4d0*/  @!P1 SYNCS.PHASECHK.TRANS64 P1, [R3+URZ+0x38810], R154 ;  /* 0x0388109a030095a7 */ /* 0x000f24000802007f */
[----:B----4-:R-:W-:Y:S05]  /*b4e0*/  @!P1 BRA `(.L_x_4601) ;  /* 0xfffffffc00f09947 */ /* 0x010fea000383ffff */
[----:B------:R-:W-:Y:S05]  /*b4f0*/  BRA `(.L_x_4600) ;  /* 0xffffff6400d87947 */ /* 0x000fea000383ffff */
.L_x_4605:
[----:B------:R1:W1:Y:S02]  /*b500*/  SYNCS.PHASECHK.TRANS64.TRYWAIT P1, [R3+URZ+0x38830], R154 ;  /* 0x0388309a030075a7 */ /* 0x000264000802017f */
[----:B-1----:R-:W-:Y:S05]  /*b510*/  @!P1 NANOSLEEP.SYNCS 0x989680 ;  /* 0x009896800000995d */ /* 0x002fea0003900000 */
[----:B------:R-:W1:Y:S02]  /*b520*/  @!P1 SYNCS.PHASECHK.TRANS64 P1, [R3+URZ+0x38830], R154 ;  /* 0x0388309a030095a7 */ /* 0x000e64000802007f */
[----:B-1----:R-:W-:Y:S05]  /*b530*/  @!P1 BRA `(.L_x_4605) ;  /* 0xfffffffc00f09947 */ /* 0x002fea000383ffff */
[----:B------:R-:W-:Y:S05]  /*b540*/  BRA `(.L_x_4604) ;  /* 0xffffff7800647947 */ /* 0x000fea000383ffff */
.L_x_4612:
[----:B------:R-:W-:Y:S01]  /*b550*/  BSSY B0, `(.L_x_4700) ;  /* 0x0000005000007945 */ /* 0x000fe20003800000 */
[----:B------:R-:W-:-:S07]  /*b560*/  IMAD.MOV.U32 R15, RZ, RZ, -0x1 ;  /* 0xffffffffff0f7424 */ /* 0x000fce00078e00ff */
[----:B------:R-:W-:Y:S05]  /*b570*/  WARPSYNC.COLLECTIVE R15, `(.L_x_4701) ;  /* 0x000000000f087348 */ /* 0x000fea0003c00000 */
[----:B------:R-:W-:Y:S01]  /*b580*/  NOP ;  /* 0x0000000000007918 */ /* 0x000fe20000000000 */
[----:B------:R-:W-:Y:S01]  /*b590*/  ENDCOLLECTIVE ;  /* 0x000000000000791b */ /* 0x000fe20003800000 */
.L_x_4701:
[----:B------:R-:W-:Y:S05]  /*b5a0*/  BSYNC B0 ;  /* 0x0000000000007941 */ /* 0x000fea0003800000 */
.L_x_4700:
[----:B------:R-:W-:Y:S05]  /*b5b0*/  BRA `(.L_x_4702) ;  /* 0xffffffbc00307947 */ /* 0x000fea000383ffff */
.L_x_4621:
[----:B------:R-:W-:Y:S01]  /*b5c0*/  BSSY B0, `(.L_x_4703) ;  /* 0x0000005000007945 */ /* 0x000fe20003800000 */
[----:B------:R-:W-:-:S07]  /*b5d0*/  IMAD.MOV.U32 R15, RZ, RZ, -0x1 ;  /* 0xffffffffff0f7424 */ /* 0x000fce00078e00ff */
[----:B-1----:R-:W-:Y:S05]  /*b5e0*/  WARPSYNC.COLLECTIVE R15, `(.L_x_4704) ;  /* 0x000000000f087348 */ /* 0x002fea0003c00000 */
[----:B------:R-:W-:Y:S01]  /*b5f0*/  NOP ;  /* 0x0000000000007918 */ /* 0x000fe20000000000 */
[----:B-1----:R-:W-:Y:S01]  /*b600*/  ENDCOLLECTIVE ;  /* 0x000000000000791b */ /* 0x002fe20003800000 */
.L_x_4704:
[----:B------:R-:W-:Y:S05]  /*b610*/  BSYNC B0 ;  /* 0x0000000000007941 */ /* 0x000fea0003800000 */
.L_x_4703:
[----:B------:R-:W-:Y:S05]  /*b620*/  BRA `(.L_x_4705) ;  /* 0xffffffc0002c7947 */ /* 0x000fea000383ffff */
.L_x_4634:
[----:B------:R-:W-:Y:S01]  /*b630*/  BSSY B0, `(.L_x_4706) ;  /* 0x0000005000007945 */ /* 0x000fe20003800000 */
[----:B------:R-:W-:-:S07]  /*b640*/  IMAD.MOV.U32 R15, RZ, RZ, -0x1 ;  /* 0xffffffffff0f7424 */ /* 0x000fce00078e00ff */
[----:B------:R-:W-:Y:S05]  /*b650*/  WARPSYNC.COLLECTIVE R15, `(.L_x_4707) ;  /* 0x000000000f087348 */ /* 0x000fea0003c00000 */
[----:B------:R-:W-:Y:S01]  /*b660*/  NOP ;  /* 0x0000000000007918 */ /* 0x000fe20000000000 */
[----:B------:R-:W-:Y:S01]  /*b670*/  ENDCOLLECTIVE ;  /* 0x000000000000791b */ /* 0x000fe20003800000 */
.L_x_4707:
[----:B------:R-:W-:Y:S05]  /*b680*/  BSYNC B0 ;  /* 0x0000000000007941 */ /* 0x000fea0003800000 */
.L_x_4706:
[----:B------:R-:W-:Y:S05]  /*b690*/  BRA `(.L_x_4708) ;  /* 0xffffffcc001c7947 */ /* 0x000fea000383ffff */
.L_x_4646:
[----:B------:R-:W-:Y:S01]  /*b6a0*/  BSSY B0, `(.L_x_4709) ;  /* 0x0000005000007945 */ /* 0x000fe20003800000 */
[----:B------:R-:W-:-:S07]  /*b6b0*/  IMAD.MOV.U32 R15, RZ, RZ, -0x1 ;  /* 0xffffffffff0f7424 */ /* 0x000fce00078e00ff */
[----:B------:R-:W-:Y:S05]  /*b6c0*/  WARPSYNC.COLLECTIVE R15, `(.L_x_4710) ;  /* 0x000000000f087348 */ /* 0x000fea0003c00000 */
[----:B------:R-:W-:Y:S01]  /*b6d0*/  NOP ;  /* 0x0000000000007918 */ /* 0x000fe20000000000 */
[----:B------:R-:W-:Y:S01]  /*b6e0*/  ENDCOLLECTIVE ;  /* 0x000000000000791b */ /* 0x000fe20003800000 */
.L_x_4710:
[----:B------:R-:W-:Y:S05]  /*b6f0*/  BSYNC B0 ;  /* 0x0000000000007941 */ /* 0x000fea0003800000 */
.L_x_4709:
[----:B------:R-:W-:Y:S05]  /*b700*/  BRA `(.L_x_4711) ;  /* 0xffffffd000347947 */ /* 0x000fea000383ffff */
.L_x_4659:
[----:B------:R-:W-:Y:S01]  /*b710*/  BSSY B0, `(.L_x_4712) ;  /* 0x0000005000007945 */ /* 0x000fe20003800000 */
[----:B------:R-:W-:-:S07]  /*b720*/  IMAD.MOV.U32 R15, RZ, RZ, -0x1 ;  /* 0xffffffffff0f7424 */ /* 0x000fce00078e00ff */
[----:B------:R-:W-:Y:S05]  /*b730*/  WARPSYNC.COLLECTIVE R15, `(.L_x_4713) ;  /* 0x000000000f087348 */ /* 0x000fea0003c00000 */
[----:B------:R-:W-:Y:S01]  /*b740*/  NOP ;  /* 0x0000000000007918 */ /* 0x000fe20000000000 */
[----:B------:R-:W-:Y:S01]  /*b750*/  ENDCOLLECTIVE ;  /* 0x000000000000791b */ /* 0x000fe20003800000 */
.L_x_4713:
[----:B------:R-:W-:Y:S05]  /*b760*/  BSYNC B0 ;  /* 0x0000000000007941 */ /* 0x000fea0003800000 */
.L_x_4712:
[----:B------:R-:W-:Y:S05]  /*b770*/  BRA `(.L_x_4714) ;  /* 0xffffffd400507947 */ /* 0x000fea000383ffff */
.L_x_4672:
[----:B-1----:R1:W2:Y:S02]  /*b780*/  SYNCS.PHASECHK.TRANS64.TRYWAIT P1, [R12+URZ+0x38820], R3 ;  /* 0x038820030c0075a7 */ /* 0x0022a4000802017f */
[----:B--2---:R-:W-:Y:S05]  /*b790*/  @!P1 NANOSLEEP.SYNCS 0x989680 ;  /* 0x009896800000995d */ /* 0x004fea0003900000 */
[----:B------:R-:W2:Y:S02]  /*b7a0*/  @!P1 SYNCS.PHASECHK.TRANS64 P1, [R12+URZ+0x38820], R3 ;  /* 0x038820030c0095a7 */ /* 0x000ea4000802007f */
[----:B--2---:R-:W-:Y:S05]  /*b7b0*/  @!P1 BRA `(.L_x_4672) ;  /* 0xfffffffc00f09947 */ /* 0x004fea000383ffff */
[----:B------:R-:W-:Y:S05]  /*b7c0*/  BRA `(.L_x_4715) ;  /* 0xffffffe000607947 */ /* 0x000fea000383ffff */
.L_x_4676:
[----:B-1----:R1:W3:Y:S02]  /*b7d0*/  SYNCS.PHASECHK.TRANS64.TRYWAIT P1, [R12+URZ+0x38840], R21 ;  /* 0x038840150c0075a7 */ /* 0x0022e4000802017f */
[----:B---3--:R-:W-:Y:S05]  /*b7e0*/  @!P1 NANOSLEEP.SYNCS 0x989680 ;  /* 0x009896800000995d */ /* 0x008fea0003900000 */
[----:B------:R-:W3:Y:S02]  /*b7f0*/  @!P1 SYNCS.PHASECHK.TRANS64 P1, [R12+URZ+0x38840], R21 ;  /* 0x038840150c0095a7 */ /* 0x000ee4000802007f */
[----:B---3--:R-:W-:Y:S05]  /*b800*/  @!P1 BRA `(.L_x_4676) ;  /* 0xfffffffc00f09947 */ /* 0x008fea000383ffff */
[----:B------:R-:W-:Y:S05]  /*b810*/  BRA `(.L_x_4716) ;  /* 0xffffffe400cc7947 */ /* 0x000fea000383ffff */
.L_x_4678:
[----:B--2---:R2:W3:Y:S02]  /*b820*/  SYNCS.PHASECHK.TRANS64.TRYWAIT P1, [R12+URZ+0x38828], R21 ;  /* 0x038828150c0075a7 */ /* 0x0044e4000802017f */
[----:B---3--:R-:W-:Y:S05]  /*b830*/  @!P1 NANOSLEEP.SYNCS 0x989680 ;  /* 0x009896800000995d */ /* 0x008fea0003900000 */
[----:B------:R-:W3:Y:S02]  /*b840*/  @!P1 SYNCS.PHASECHK.TRANS64 P1, [R12+URZ+0x38828], R21 ;  /* 0x038828150c0095a7 */ /* 0x000ee4000802007f */
[----:B---3--:R-:W-:Y:S05]  /*b850*/  @!P1 BRA `(.L_x_4678) ;  /* 0xfffffffc00f09947 */ /* 0x008fea000383ffff */
[----:B------:R-:W-:Y:S05]  /*b860*/  BRA `(.L_x_4717) ;  /* 0xffffffe800647947 */ /* 0x000fea000383ffff */
.L_x_4680:
[----:B---3--:R3:W4:Y:S02]  /*b870*/  SYNCS.PHASECHK.TRANS64.TRYWAIT P1, [R12+URZ+0x38848], R21 ;  /* 0x038848150c0075a7 */ /* 0x008724000802017f */
[----:B----4-:R-:W-:Y:S05]  /*b880*/  @!P1 NANOSLEEP.SYNCS 0x989680 ;  /* 0x009896800000995d */ /* 0x010fea0003900000 */
[----:B------:R-:W4:Y:S02]  /*b890*/  @!P1 SYNCS.PHASECHK.TRANS64 P1, [R12+URZ+0x38848], R21 ;  /* 0x038848150c0095a7 */ /* 0x000f24000802007f */
[----:B----4-:R-:W-:Y:S05]  /*b8a0*/  @!P1 BRA `(.L_x_4680) ;  /* 0xfffffffc00f09947 */ /* 0x010fea000383ffff */
[----:B------:R-:W-:Y:S05]  /*b8b0*/  BRA `(.L_x_4718) ;  /* 0xffffffe800dc7947 */ /* 0x000fea000383ffff */
.L_x_4682:
[----:B------:R-:W-:-:S07]  /*b8c0*/  SHF.L.U32 R5, R10, 0x1f, RZ ;  /* 0x0000001f0a057819 */ /* 0x000fce00000006ff */
.L_x_4719:
[----:B-1----:R1:W2:Y:S02]  /*b8d0*/  SYNCS.PHASECHK.TRANS64.TRYWAIT P1, [R12+URZ+0x38820], R5 ;  /* 0x038820050c0075a7 */ /* 0x0022a4000802017f */
[----:B--2---:R-:W-:Y:S05]  /*b8e0*/  @!P1 NANOSLEEP.SYNCS 0x989680 ;  /* 0x009896800000995d */ /* 0x004fea0003900000 */
[----:B------:R-:W2:Y:S02]  /*b8f0*/  @!P1 SYNCS.PHASECHK.TRANS64 P1, [R12+URZ+0x38820], R5 ;  /* 0x038820050c0095a7 */ /* 0x000ea4000802007f */
[----:B--2---:R-:W-:Y:S05]  /*b900*/  @!P1 BRA `(.L_x_4719) ;  /* 0xfffffffc00f09947 */ /* 0x004fea000383ffff */
[----:B------:R-:W-:Y:S05]  /*b910*/  BRA `(.L_x_4720) ;  /* 0xffffffec00647947 */ /* 0x000fea000383ffff */
.L_x_4685:
[----:B-1----:R1:W2:Y:S02]  /*b920*/  SYNCS.PHASECHK.TRANS64.TRYWAIT P1, [R12+URZ+0x38840], R13 ;  /* 0x0388400d0c0075a7 */ /* 0x0022a4000802017f */
[----:B--2---:R-:W-:Y:S05]  /*b930*/  @!P1 NANOSLEEP.SYNCS 0x989680 ;  /* 0x009896800000995d */ /* 0x004fea0003900000 */
[----:B------:R-:W2:Y:S02]  /*b940*/  @!P1 SYNCS.PHASECHK.TRANS64 P1, [R12+URZ+0x38840], R13 ;  /* 0x0388400d0c0095a7 */ /* 0x000ea4000802007f */
[----:B--2---:R-:W-:Y:S05]  /*b950*/  @!P1 BRA `(.L_x_4685) ;  /* 0xfffffffc00f09947 */ /* 0x004fea000383ffff */
[----:B------:R-:W-:Y:S05]  /*b960*/  BRA `(.L_x_4721) ;  /* 0xffffffec00f47947 */ /* 0x000fea000383ffff */
.L_x_4687:
[----:B--2---:R2:W3:Y:S02]  /*b970*/  SYNCS.PHASECHK.TRANS64.TRYWAIT P1, [R12+URZ+0x38828], R13 ;  /* 0x0388280d0c0075a7 */ /* 0x0044e4000802017f */
[----:B---3--:R-:W-:Y:S05]  /*b980*/  @!P1 NANOSLEEP.SYNCS 0x989680 ;  /* 0x009896800000995d */ /* 0x008fea0003900000 */
[----:B------:R-:W3:Y:S02]  /*b990*/  @!P1 SYNCS.PHASECHK.TRANS64 P1, [R12+URZ+0x38828], R13 ;  /* 0x0388280d0c0095a7 */ /* 0x000ee4000802007f */
[----:B---3--:R-:W-:Y:S05]  /*b9a0*/  @!P1 BRA `(.L_x_4687) ;  /* 0xfffffffc00f09947 */ /* 0x008fea000383ffff */
[----:B------:R-:W-:Y:S05]  /*b9b0*/  BRA `(.L_x_4722) ;  /* 0xfffffff000807947 */ /* 0x000fea000383ffff */
.L_x_4689:
[----:B---3--:R3:W4:Y:S02]  /*b9c0*/  SYNCS.PHASECHK.TRANS64.TRYWAIT P0, [R4+URZ+0x38840], R3 ;  /* 0x03884003040075a7 */ /* 0x008724000800017f */
[----:B----4-:R-:W-:Y:S05]  /*b9d0*/  @!P0 NANOSLEEP.SYNCS 0x989680 ;  /* 0x009896800000895d */ /* 0x010fea0003900000 */
[----:B------:R-:W4:Y:S02]  /*b9e0*/  @!P0 SYNCS.PHASECHK.TRANS64 P0, [R4+URZ+0x38840], R3 ;  /* 0x03884003040085a7 */ /* 0x000f24000800007f */
[----:B----4-:R-:W-:Y:S05]  /*b9f0*/  @!P0 BRA `(.L_x_4689) ;  /* 0xfffffffc00f08947 */ /* 0x010fea000383ffff */
[----:B------:R-:W-:Y:S05]  /*ba00*/  BRA `(.L_x_4723) ;  /* 0xfffffff4000c7947 */ /* 0x000fea000383ffff */
.L_x_4691:
[----:B------:R-:W-:Y:S01]  /*ba10*/  BSSY B0, `(.L_x_4724) ;  /* 0x0000006000007945 */ /* 0x000fe20003800000 */
[----:B------:R-:W-:-:S07]  /*ba20*/  IMAD.MOV.U32 R15, RZ, RZ, -0x1 ;  /* 0xffffffffff0f7424 */ /* 0x000fce00078e00ff */
[----:B--2---:R-:W-:Y:S05]  /*ba30*/  WARPSYNC.COLLECTIVE R15, `(.L_x_4725) ;  /* 0x000000000f0c7348 */ /* 0x004fea0003c00000 */
[----:B------:R-:W-:Y:S02]  /*ba40*/  ELECT P6, UR62, PT ;  /* 0x00000000003e782f */ /* 0x000fe400038c0000 */
[----:B------:R-:W-:Y:S01]  /*ba50*/  MOV R14, UR62 ;  /* 0x0000003e000e7c02 */ /* 0x000fe20008000f00 */
[----:B--2---:R-:W-:Y:S10]  /*ba60*/  ENDCOLLECTIVE ;  /* 0x000000000000791b */ /* 0x004ff40003800000 */
.L_x_4725:
[----:B------:R-:W-:Y:S05]  /*ba70*/  BSYNC B0 ;  /* 0x0000000000007941 */ /* 0x000fea0003800000 */
.L_x_4724:
[----:B------:R-:W-:Y:S01]  /*ba80*/  PLOP3.LUT P0, PT, P6, PT, PT, 0x80, 0x0 ;  /* 0x000000000000781c */ /* 0x000fe2000370f070 */
[----:B------:R-:W-:-:S12]  /*ba90*/  BRA `(.L_x_4726) ;  /* 0xfffffff400b87947 */ /* 0x000fd8000383ffff */
.L_x_4693:
[----:B-1----:R1:W3:Y:S02]  /*baa0*/  SYNCS.PHASECHK.TRANS64.TRYWAIT P1, [R7+URZ], R4 ;  /* 0x00000004070075a7 */ /* 0x0022e4000802017f */
[----:B---3--:R-:W-:Y:S05]  /*bab0*/  @!P1 NANOSLEEP.SYNCS 0x989680 ;  /* 0x009896800000995d */ /* 0x008fea0003900000 */
[----:B------:R-:W3:Y:S02]  /*bac0*/  @!P1 SYNCS.PHASECHK.TRANS64 P1, [R7+URZ], R4 ;  /* 0x00000004070095a7 */ /* 0x000ee4000802007f */
[----:B---3--:R-:W-:Y:S05]  /*bad0*/  @!P1 BRA `(.L_x_4693) ;  /* 0xfffffffc00f09947 */ /* 0x008fea000383ffff */
[----:B------:R-:W-:Y:S05]  /*bae0*/  BRA `(.L_x_4727) ;  /* 0xfffffff400f87947 */ /* 0x000fea000383ffff */
.L_x_4694:
[----:B---3--:R3:W4:Y:S02]  /*baf0*/  SYNCS.PHASECHK.TRANS64.TRYWAIT P1, [R11+URZ], R2 ;  /* 0x000000020b0075a7 */ /* 0x008724000802017f */
[----:B----4-:R-:W-:Y:S05]  /*bb00*/  @!P1 NANOSLEEP.SYNCS 0x989680 ;  /* 0x009896800000995d */ /* 0x010fea0003900000 */
[----:B------:R-:W4:Y:S02]  /*bb10*/  @!P1 SYNCS.PHASECHK.TRANS64 P1, [R11+URZ], R2 ;  /* 0x000000020b0095a7 */ /* 0x000f24000802007f */
[----:B----4-:R-:W-:Y:S05]  /*bb20*/  @!P1 BRA `(.L_x_4694) ;  /* 0xfffffffc00f09947 */ /* 0x010fea000383ffff */
[----:B------:R-:W-:Y:S05]  /*bb30*/  BRA `(.L_x_4728) ;  /* 0xfffffff400ec7947 */ /* 0x000fea000383ffff */
.L_x_4696:
[----:B----4-:R4:W1:Y:S02]  /*bb40*/  SYNCS.PHASECHK.TRANS64.TRYWAIT P0, [R9+URZ], R4 ;  /* 0x00000004090075a7 */ /* 0x010864000800017f */
[----:B-1----:R-:W-:Y:S05]  /*bb50*/  @!P0 NANOSLEEP.SYNCS 0x989680 ;  /* 0x009896800000895d */ /* 0x002fea0003900000 */
[----:B------:R-:W1:Y:S02]  /*bb60*/  @!P0 SYNCS.PHASECHK.TRANS64 P0, [R9+URZ], R4 ;  /* 0x00000004090085a7 */ /* 0x000e64000800007f */
[----:B-1----:R-:W-:Y:S05]  /*bb70*/  @!P0 BRA `(.L_x_4696) ;  /* 0xfffffffc00f08947 */ /* 0x002fea000383ffff */
[----:B------:R-:W-:Y:S05]  /*bb80*/  BRA `(.L_x_4729) ;  /* 0xfffffff400f07947 */ /* 0x000fea000383ffff */
.L_x_4730:
        /* <DEDUP_REMOVED lines=15> */
.L_x_7323:


//--------------------- .text._ZN7cutlass13device_kernelIN5flash22FlashAttnBwdPreprocessIN4cute5tupleIJNS3_1CILi80EEENS5_ILi128EEEEEENS_10bfloat16_tEfNS_4arch4Sm90ELb1ELb1EEEEEvNT_6ParamsE --------------------------
	.section	.text._ZN7cutlass13device_kernelIN5flash22FlashAttnBwdPreprocessIN4cute5tupleIJNS3_1CILi80EEENS5_ILi128EEEEEENS_10bfloat16_tEfNS_4arch4Sm90ELb1ELb1EEEEEvNT_6ParamsE,"ax",@progbits
	.align	128
.text._ZN7cutlass13device_kernelIN5flash22FlashAttnBwdPreprocessIN4cute5tupleIJNS3_1CILi80EEENS5_ILi128EEEEEENS_10bfloat16_tEfNS_4arch4Sm90ELb1ELb1EEEEEvNT_6ParamsE:
        .type           _ZN7cutlass13device_kernelIN5flash22FlashAttnBwdPreprocessIN4cute5tupleIJNS3_1CILi80EEENS5_ILi128EEEEEENS_10bfloat16_tEfNS_4arch4Sm90ELb1ELb1EEEEEvNT_6ParamsE,@function
        .size           _ZN7cutlass13device_kernelIN5flash22FlashAttnBwdPreprocessIN4cute5tupleIJNS3_1CILi80EEENS5_ILi128EEEEEENS_10bfloat16_tEfNS_4arch4Sm90ELb1ELb1EEEEEvNT_6ParamsE,(.L_x_7324 - _ZN7cutlass13device_kernelIN5flash22FlashAttnBwdPreprocessIN4cute5tupleIJNS3_1CILi80EEENS5_ILi128EEEEEENS_10bfloat16_tEfNS_4arch4Sm90ELb1ELb1EEEEEvNT_6ParamsE)
        .other          _ZN7cutlass13device_kernelIN5flash22FlashAttnBwdPreprocessIN4cute5tupleIJNS3_1CILi80EEENS5_ILi128EEEEEENS_10bfloat16_tEfNS_4arch4Sm90ELb1ELb1EEEEEvNT_6ParamsE,@"STO_CUDA_ENTRY STV_DEFAULT"
_ZN7cutlass13device_kernelIN5flash22FlashAttnBwdPreprocessIN4cute5tupleIJNS3_1CILi80EEENS5_ILi128EEEEEENS_10bfloat16_tEfNS_4arch4Sm90ELb1ELb1EEEEEvNT_6ParamsE:
        /* <DEDUP_REMOVED lines=14> */
[----:B------:R-:W-:Y:S01]  /*00e0*/  ISETP.NE.U32.AND P2, PT, R10, RZ, PT ;  /* 0x000000ff0a00720c */ /* 0x000fe20003f45070 */
[----:B------:R-:W3:Y:S01]  /*00f0*/  S2R R3, SR_CTAID.X ;  /* 0x0000000000037919 */ /* 0x000ee20000002500 */
[----:B------:R-:W4:Y:S01]  /*0100*/  S2R R4, SR_TID.X ;  /* 0x0000000000047919 */ /* 0x000f220000002100 */
[----:B------:R-:W0:Y:S01]  /*0110*/  S2UR UR6, SR_CTAID.Y ;  /* 0x00000000000679c3 */ /* 0x000e220000002600 */
[----:B------:R-:W-:Y:S01]  /*0120*/  ISETP.NE.AND.EX P2, PT, R11, RZ, PT, P2 ;  /* 0x000000ff0b00720c */ /* 0x000fe20003f45320 */
[----:B-1----:R-:W-:-:S05]  /*0130*/  @P0 IMAD.WIDE R8, R0, 0x4, R8 ;  /* 0x0000000400080825 */ /* 0x002fca00078e0208 */
[----:B0-----:R2:W5:Y:S01]  /*0140*/  @P0 LDG.E R2, desc[UR4][R8.64] ;  /* 0x0000000408020981 */ /* 0x001562000c1e1900 */
[----:B---3--:R-:W-:Y:S01]  /*0150*/  IMAD R5, R3, 0x50, RZ ;  /* 0x0000005003057824 */ /* 0x008fe200078e02ff */
[----:B----4-:R-:W-:Y:S06]  /*0160*/  @P0 BRA `(.L_x_4731) ;  /* 0x0000000000100947 */ /* 0x010fec0003800000 */
[----:B------:R-:W-:Y:S05]  /*0170*/  @!P1 BRA `(.L_x_4731) ;  /* 0x00000000000c9947 */ /* 0x000fea0003800000 */
[----:B--2---:R-:W2:Y:S04]  /*0180*/  LDG.E R9, desc[UR4][R6.64] ;  /* 0x0000000406097981 */ /* 0x004ea8000c1e1900 */
[----:B-----5:R-:W2:Y:S02]  /*0190*/  LDG.E R2, desc[UR4][R6.64+0x4] ;  /* 0x0000040406027981 */ /* 0x020ea4000c1e1900 */
[----:B--2---:R-:W-:-:S07]  /*01a0*/  IMAD.IADD R2, R2, 0x1, -R9 ;  /* 0x0000000102027824 */ /* 0x004fce00078e0a09 */
.L_x_4731:
[----:B-----5:R-:W-:-:S13]  /*01b0*/  ISETP.GE.AND P0, PT, R5, R2, PT ;  /* 0x000000020500720c */ /* 0x020fda0003f06270 */
[----:B------:R-:W-:Y:S05]  /*01c0*/  @P2 EXIT P0 ;  /* 0x000000000000294d */ /* 0x000fea0000000000 */
[----:B------:R-:W0:Y:S01]  /*01d0*/  LDC.64 R14, c[0x0][0x230] ;  /* 0x00008c00ff0e7b82 */ /* 0x000e220000000a00 */
[----:B--2---:R-:W-:Y:S01]  /*01e0*/  IMAD R7, R3, -0x50, R2 ;  /* 0xffffffb003077824 */ /* 0x004fe200078e0202 */
[C---:B------:R-:W-:Y:S01]  /*01f0*/  ISETP.GT.AND P0, PT, R4.reuse, 0x4f, PT ;  /* 0x0000004f0400780c */ /* 0x040fe20003f04270 */
[----:B------:R-:W-:Y:S01]  /*0200*/  USHF.R.S32.HI UR7, URZ, 0x1f, UR6 ;  /* 0x0000001f3f077899 */ /* 0x000fe20008011406 */
[----:B------:R-:W-:Y:S01]  /*0210*/  SHF.R.S32.HI R9, RZ, 0x1f, R4 ;  /* 0x0000001fff097819 */ /* 0x000fe20000011404 */
[----:B------:R-:W-:Y:S01]  /*0220*/  BSSY B0, `(.L_x_4732) ;  /* 0x0000021000007945 */ /* 0x000fe20003800000 */
[----:B------:R-:W-:Y:S02]  /*0230*/  ISETP.GE.OR P3, PT, R4, R7, P0 ;  /* 0x000000070400720c */ /* 0x000fe40000766670 */
[----:B------:R-:W-:Y:S01]  /*0240*/  CS2R R12, SRZ ;  /* 0x00000000000c7805 */ /* 0x000fe2000001ff00 */
[----:B------:R-:W1:Y:S01]  /*0250*/  LDC.64 R10, c[0x0][0x250] ;  /* 0x00009400ff0a7b82 */ /* 0x000e620000000a00 */
[----:B------:R-:W-:Y:S01]  /*0260*/  LEA.HI R9, R9, R4, RZ, 0x4 ;  /* 0x0000000409097211 */ /* 0x000fe200078f20ff */
[----:B------:R-:W-:Y:S01]  /*0270*/  @P1 IMAD.MOV.U32 R12, RZ, RZ, R53 ;  /* 0x000000ffff0c1224 */ /* 0x000fe200078e0035 */
[----:B------:R-:W-:Y:S01]  /*0280*/  SHF.R.S32.HI R49, RZ, 0x1f, R0 ;  /* 0x0000001fff317819 */ /* 0x000fe20000011400 */
[----:B------:R-:W-:Y:S01]  /*0290*/  IMAD.MOV.U32 R48, RZ, RZ, 0x7f800000 ;  /* 0x7f800000ff307424 */ /* 0x000fe200078e00ff */
[----:B------:R-:W-:-:S02]  /*02a0*/  LOP3.LUT R55, R9, 0xfffffff0, RZ, 0xc0, !PT ;  /* 0xfffffff009377812 */ /* 0x000fc400078ec0ff */
[----:B------:R-:W-:Y:S02]  /*02b0*/  @P1 SHF.R.S32.HI R13, RZ, 0x1f, R53 ;  /* 0x0000001fff0d1819 */ /* 0x000fe40000011435 */
[----:B------:R-:W-:Y:S02]  /*02c0*/  IADD3 R55, -R55, R4, RZ ;  /* 0x0000000437377210 */ /* 0x000fe40007ffe1ff */
[----:B------:R-:W-:Y:S02]  /*02d0*/  SEL R6, R0, RZ, !P2 ;  /* 0x000000ff00067207 */ /* 0x000fe40005000000 */
[----:B------:R-:W-:Y:S01]  /*02e0*/  SEL R49, R49, RZ, !P2 ;  /* 0x000000ff31317207 */ /* 0x000fe20005000000 */
[----:B------:R-:W-:Y:S01]  /*02f0*/  IMAD.SHL.U32 R8, R55, 0x8, RZ ;  /* 0x0000000837087824 */ /* 0x000fe200078e00ff */
[----:B------:R-:W-:Y:S06]  /*0300*/  @P3 BRA `(.L_x_4733) ;  /* 0x0000000000483947 */ /* 0x000fec0003800000 */
[----:B------:R-:W2:Y:S01]  /*0310*/  LDC.64 R20, c[0x0][0x290] ;  /* 0x0000a400ff147b82 */ /* 0x000ea20000000a00 */
[----:B------:R-:W-:Y:S01]  /*0320*/  SHF.R.S32.HI R17, RZ, 0x1f, R5 ;  /* 0x0000001fff117819 */ /* 0x000fe20000011405 */
[----:B------:R-:W-:Y:S01]  /*0330*/  ULDC.64 UR8, c[0x0][0x298] ;  /* 0x0000a60000087ab9 */ /* 0x000fe20000000a00 */
[--C-:B------:R-:W-:Y:S02]  /*0340*/  SHF.R.S32.HI R18, RZ, 0x1f, R4.reuse ;  /* 0x0000001fff127819 */ /* 0x100fe40000011404 */
[----:B------:R-:W-:-:S04]  /*0350*/  IADD3 R16, P2, P3, R12, R5, R4 ;  /* 0x000000050c107210 */ /* 0x000fc80007b5e004 */
[----:B------:R-:W-:Y:S01]  /*0360*/  IADD3.X R17, R13, R17, R18, P2, P3 ;  /* 0x000000110d117210 */ /* 0x000fe200017e6412 */
[C---:B--2---:R-:W-:Y:S02]  /*0370*/  IMAD R18, R20.reuse, UR7, RZ ;  /* 0x0000000714127c24 */ /* 0x044fe4000f8e02ff */
[----:B------:R-:W-:-:S04]  /*0380*/  IMAD.WIDE.U32 R16, R20, UR6, R16 ;  /* 0x0000000614107c25 */ /* 0x000fc8000f8e0010 */
[----:B------:R-:W-:Y:S02]  /*0390*/  IMAD R19, R21, UR6, R18 ;  /* 0x0000000615137c24 */ /* 0x000fe4000f8e0212 */
[----:B------:R-:W-:-:S03]  /*03a0*/  IMAD R21, R49, UR8, RZ ;  /* 0x0000000831157c24 */ /* 0x000fc6000f8e02ff */
[----:B------:R-:W-:Y:S01]  /*03b0*/  IADD3 R17, R17, R19, RZ ;  /* 0x0000001311117210 */ /* 0x000fe20007ffe0ff */
[C---:B------:R-:W-:Y:S02]  /*03c0*/  IMAD R21, R6.reuse, UR9, R21 ;  /* 0x0000000906157c24 */ /* 0x040fe4000f8e0215 */
[----:B------:R-:W-:Y:S01]  /*03d0*/  IMAD.WIDE.U32 R16, R6, UR8, R16 ;  /* 0x0000000806107c25 */ /* 0x000fe2000f8e0010 */
[----:B------:R-:W-:-:S03]  /*03e0*/  ULDC.64 UR8, c[0x0][0x288] ;  /* 0x0000a20000087ab9 */ /* 0x000fc60000000a00 */
[----:B------:R-:W-:Y:S01]  /*03f0*/  IMAD.IADD R17, R17, 0x1, R21 ;  /* 0x0000000111117824 */ /* 0x000fe200078e0215 */
[----:B------:R-:W-:-:S04]  /*0400*/  LEA R18, P2, R16, UR8, 0x2 ;  /* 0x0000000810127c11 */ /* 0x000fc8000f8410ff */
[----:B------:R-:W-:-:S05]  /*0410*/  LEA.HI.X R19, R16, UR9, R17, 0x2, P2 ;  /* 0x0000000910137c11 */ /* 0x000fca00090f1411 */
[----:B------:R2:W5:Y:S04]  /*0420*/  LDG.E R48, desc[UR4][R18.64] ;  /* 0x0000000412307981 */ /* 0x000568000c1e1900 */
.L_x_4733:
[----:B------:R-:W-:Y:S05]  /*0430*/  BSYNC B0 ;  /* 0x0000000000007941 */ /* 0x000fea0003800000 */
.L_x_4732:
[----:B------:R-:W-:Y:S01]  /*0440*/  ULDC UR8, c[0x0][0x21c] ;  /* 0x0000870000087ab9 */ /* 0x000fe20000000800 */
[----:B------:R-:W-:Y:S01]  /*0450*/  SHF.R.S32.HI R50, RZ, 0x4, R9 ;  /* 0x00000004ff327819 */ /* 0x000fe20000011409 */
[----:B0-----:R-:W-:Y:S01]  /*0460*/  IMAD R16, R14, UR7, RZ ;  /* 0x000000070e107c24 */ /* 0x001fe2000f8e02ff */
[----:B------:R-:W-:Y:S01]  /*0470*/  ISETP.GE.AND P2, PT, R8, UR8, PT ;  /* 0x0000000808007c0c */ /* 0x000fe2000bf46270 */
[----:B------:R-:W-:Y:S01]  /*0480*/  ULDC.64 UR10, c[0x0][0x238] ;  /* 0x00008e00000a7ab9 */ /* 0x000fe20000000a00 */
[----:B------:R-:W-:Y:S01]  /*0490*/  SHF.R.S32.HI R9, RZ, 0x1f, R8 ;  /* 0x0000001fff097819 */ /* 0x000fe20000011408 */
[----:B------:R-:W-:Y:S01]  /*04a0*/  IMAD R15, R15, UR6, R16 ;  /* 0x000000060f0f7c24 */ /* 0x000fe2000f8e0210 */
[C---:B------:R-:W-:Y:S01]  /*04b0*/  ISETP.GE.OR P6, PT, R50.reuse, R7, P2 ;  /* 0x000000073200720c */ /* 0x040fe200017c6670 */
[----:B------:R-:W-:Y:S01]  /*04c0*/  VIADD R52, R50, 0x10 ;  /* 0x0000001032347836 */ /* 0x000fe20000000000 */
[----:B------:R-:W-:Y:S01]  /*04d0*/  SHF.R.S32.HI R51, RZ, 0x1f, R50 ;  /* 0x0000001fff337819 */ /* 0x000fe20000011432 */
[----:B--2---:R-:W-:Y:S01]  /*04e0*/  IMAD.WIDE.U32 R18, R14, UR6, R8 ;  /* 0x000000060e127c25 */ /* 0x004fe2000f8e0008 */
[----:B------:R-:W-:-:S03]  /*04f0*/  IADD3 R60, P3, R50, R12, RZ ;  /* 0x0000000c323c7210 */ /* 0x000fc60007f7e0ff */
[----:B------:R-:W-:Y:S01]  /*0500*/  IMAD.IADD R19, R19, 0x1, R15 ;  /* 0x0000000113137824 */ /* 0x000fe200078e020f */
[----:B------:R-:W-:Y:S01]  /*0510*/  IADD3.X R61, R51, R13, RZ, P3, !PT ;  /* 0x0000000d333d7210 */ /* 0x000fe20001ffe4ff */
[----:B-1----:R-:W-:Y:S01]  /*0520*/  IMAD R12, R10, UR7, RZ ;  /* 0x000000070a0c7c24 */ /* 0x002fe2000f8e02ff */
[----:B------:R-:W-:Y:S01]  /*0530*/  ISETP.GE.AND P3, PT, R8, UR8, PT ;  /* 0x0000000808007c0c */ /* 0x000fe2000bf66270 */
[----:B------:R-:W-:Y:S02]  /*0540*/  IMAD R13, R49, UR10, RZ ;  /* 0x0000000a310d7c24 */ /* 0x000fe4000f8e02ff */
[----:B------:R-:W0:Y:S01]  /*0550*/  @!P6 LDC.64 R16, c[0x0][0x228] ;  /* 0x00008a00ff10eb82 */ /* 0x000e220000000a00 */
[----:B------:R-:W-:Y:S01]  /*0560*/  IMAD.WIDE.U32 R20, R10, UR6, R8 ;  /* 0x000000060a147c25 */ /* 0x000fe2000f8e0008 */
[----:B------:R-:W-:-:S03]  /*0570*/  ISETP.LT.AND P5, PT, R52, R7, !P3 ;  /* 0x000000073400720c */ /* 0x000fc60005fa1270 */
[----:B------:R-:W-:Y:S02]  /*0580*/  IMAD R11, R11, UR6, R12 ;  /* 0x000000060b0b7c24 */ /* 0x000fe4000f8e020c */
[C---:B------:R-:W-:Y:S01]  /*0590*/  IMAD R9, R6.reuse, UR11, R13 ;  /* 0x0000000b06097c24 */ /* 0x040fe2000f8e020d */
[----:B------:R-:W1:Y:S01]  /*05a0*/  @!P6 LDC.64 R14, c[0x0][0x248] ;  /* 0x00009200ff0eeb82 */ /* 0x000e620000000a00 */
[----:B------:R-:W-:Y:S02]  /*05b0*/  IMAD.IADD R21, R21, 0x1, R11 ;  /* 0x0000000115157824 */ /* 0x000fe400078e020b */
[----:B------:R-:W-:Y:S01]  /*05c0*/  IMAD.WIDE.U32 R46, R6, UR10, R18 ;  /* 0x0000000a062e7c25 */ /* 0x000fe2000f8e0012 */
[----:B------:R-:W-:-:S03]  /*05d0*/  ULDC.64 UR10, c[0x0][0x258] ;  /* 0x00009600000a7ab9 */ /* 0x000fc60000000a00 */
[----:B------:R-:W-:Y:S01]  /*05e0*/  IMAD R19, R49, UR10, RZ ;  /* 0x0000000a31137c24 */ /* 0x000fe2000f8e02ff */
[----:B------:R-:W2:Y:S01]  /*05f0*/  @!P6 LDC.64 R12, c[0x0][0x210] ;  /* 0x00008400ff0ceb82 */ /* 0x000ea20000000a00 */
[----:B------:R-:W-:-:S04]  /*0600*/  IMAD.WIDE R60, R3, 0x50, R60 ;  /* 0x00000050033c7825 */ /* 0x000fc800078e023c */
[C---:B------:R-:W-:Y:S02]  /*0610*/  IMAD R19, R6.reuse, UR11, R19 ;  /* 0x0000000b06137c24 */ /* 0x040fe4000f8e0213 */
[----:B------:R-:W-:Y:S01]  /*0620*/  IMAD.WIDE.U32 R44, R6, UR10, R20 ;  /* 0x0000000a062c7c25 */ /* 0x000fe2000f8e0014 */
[----:B------:R-:W3:Y:S03]  /*0630*/  @!P6 LDC.64 R10, c[0x0][0x240] ;  /* 0x00009000ff0aeb82 */ /* 0x000ee60000000a00 */
[----:B0-----:R-:W-:Y:S01]  /*0640*/  @!P6 IMAD R18, R61, R16, RZ ;  /* 0x000000103d12e224 */ /* 0x001fe200078e02ff */
[----:B------:R-:W-:Y:S01]  /*0650*/  IADD3 R45, R45, R19, RZ ;  /* 0x000000132d2d7210 */ /* 0x000fe20007ffe0ff */
[----:B------:R-:W-:Y:S02]  /*0660*/  IMAD.IADD R47, R47, 0x1, R9 ;  /* 0x000000012f2f7824 */ /* 0x000fe400078e0209 */
[----:B------:R-:W-:Y:S01]  /*0670*/  @!P6 IMAD R9, R60, R17, R18 ;  /* 0x000000113c09e224 */ /* 0x000fe200078e0212 */
[----:B------:R-:W0:Y:S01]  /*0680*/  @P5 LDC.64 R20, c[0x0][0x228] ;  /* 0x00008a00ff145b82 */ /* 0x000e220000000a00 */
[----:B-1----:R-:W-:-:S02]  /*0690*/  @!P6 IMAD R8, R61, R14, RZ ;  /* 0x0000000e3d08e224 */ /* 0x002fc400078e02ff */
[----:B------:R-:W-:-:S04]  /*06a0*/  @!P6 IMAD.WIDE.U32 R16, R60, R16, R46 ;  /* 0x000000103c10e225 */ /* 0x000fc800078e002e */
[----:B------:R-:W-:Y:S01]  /*06b0*/  @!P6 IMAD R19, R60, R15, R8 ;  /* 0x0000000f3c13e224 */ /* 0x000fe200078e0208 */
[----:B--2---:R-:W-:Y:S01]  /*06c0*/  @!P6 LEA R22, P4, R16, R12, 0x1 ;  /* 0x0000000c1016e211 */ /* 0x004fe200078808ff */
[----:B------:R-:W-:Y:S01]  /*06d0*/  @!P6 IMAD.IADD R8, R17, 0x1, R9 ;  /* 0x000000011108e824 */ /* 0x000fe200078e0209 */
[----:B------:R-:W1:Y:S01]  /*06e0*/  @P5 LDC.64 R30, c[0x0][0x210] ;  /* 0x00008400ff1e5b82 */ /* 0x000e620000000a00 */
[----:B------:R-:W-:-:S03]  /*06f0*/  @!P6 IMAD.WIDE.U32 R14, R60, R14, R44 ;  /* 0x0000000e3c0ee225 */ /* 0x000fc600078e002c */
[----:B------:R-:W-:Y:S01]  /*0700*/  @!P6 LEA.HI.X R23, R16, R13, R8, 0x1, P4 ;  /* 0x0000000d1017e211 */ /* 0x000fe200020f0c08 */
[----:B------:R-:W-:Y:S01]  /*0710*/  VIADD R54, R50, 0x20 ;  /* 0x0000002032367836 */ /* 0x000fe20000000000 */
[----:B------:R-:W-:Y:S02]  /*0720*/  @!P6 IADD3 R8, R15, R19, RZ ;  /* 0x000000130f08e210 */ /* 0x000fe40007ffe0ff */
[----:B------:R-:W-:Y:S02]  /*0730*/  CS2R R12, SRZ ;  /* 0x00000000000c7805 */ /* 0x000fe4000001ff00 */
[C---:B---3--:R-:W-:Y:S01]  /*0740*/  @!P6 LEA R24, P4, R14.reuse, R10, 0x1 ;  /* 0x0000000a0e18e211 */ /* 0x048fe200078808ff */
[----:B------:R-:W2:Y:S03]  /*0750*/  @P5 LDC.64 R18, c[0x0][0x248] ;  /* 0x00009200ff125b82 */ /* 0x000ea60000000a00 */
[----:B------:R-:W-:-:S02]  /*0760*/  @!P6 LEA.HI.X R25, R14, R11, R8, 0x1, P4 ;  /* 0x0000000b0e19e211 */ /* 0x000fc400020f0c08 */
[----:B------:R-:W-:Y:S02]  /*0770*/  CS2R R8, SRZ ;  /* 0x0000000000087805 */ /* 0x000fe4000001ff00 */
[----:B------:R-:W-:Y:S02]  /*0780*/  CS2R R10, SRZ ;  /* 0x00000000000a7805 */ /* 0x000fe4000001ff00 */
[----:B------:R-:W-:Y:S02]  /*0790*/  ISETP.LT.AND P4, PT, R54, R7, !P3 ;  /* 0x000000073600720c */ /* 0x000fe40005f81270 */
[----:B------:R-:W-:Y:S02]  /*07a0*/  CS2R R14, SRZ ;  /* 0x00000000000e7805 */ /* 0x000fe4000001ff00 */
[----:B------:R3:W4:Y:S04]  /*07b0*/  @!P6 LDG.E.128 R8, desc[UR4][R22.64] ;  /* 0x000000041608e981 */ /* 0x000728000c1e1d00 */
[----:B------:R0:W4:Y:S01]  /*07c0*/  @!P6 LDG.E.128 R12, desc[UR4][R24.64] ;  /* 0x00000004180ce981 */ /* 0x000122000c1e1d00 */
[----:B------:R-:W-:Y:S01]  /*07d0*/  @P5 IADD3 R27, P6, R60, 0x10, RZ ;  /* 0x000000103c1b5810 */ /* 0x000fe20007fde0ff */
[----:B------:R-:W-:-:S03]  /*07e0*/  VIADD R56, R50, 0x30 ;  /* 0x0000003032387836 */ /* 0x000fc60000000000 */
[----:B------:R-:W1:Y:S01]  /*07f0*/  @P4 LDC.64 R16, c[0x0][0x228] ;  /* 0x00008a00ff104b82 */ /* 0x000e620000000a00 */
[----:B------:R-:W-:Y:S02]  /*0800*/  VIADD R58, R50, 0x40 ;  /* 0x00000040323a7836 */ /* 0x000fe40000000000 */
[----:B------:R-:W-:Y:S01]  /*0810*/  @P5 IMAD.X R29, RZ, RZ, R61, P6 ;  /* 0x000000ffff1d5224 */ /* 0x000fe200030e063d */
[----:B------:R-:W-:Y:S01]  /*0820*/  @P5 IADD3 R35, P6, R60, 0x10, RZ ;  /* 0x000000103c235810 */ /* 0x000fe20007fde0ff */
[----:B---3--:R-:W-:Y:S01]  /*0830*/  @P5 IMAD.MOV.U32 R22, RZ, RZ, R46 ;  /* 0x000000ffff165224 */ /* 0x008fe200078e002e */
[-C--:B------:R-:W-:Y:S01]  /*0840*/  ISETP.LT.AND P3, PT, R56, R7.reuse, !P3 ;  /* 0x000000073800720c */ /* 0x080fe20005f61270 */
[----:B0-----:R-:W-:Y:S01]  /*0850*/  @P5 IMAD R26, R29, R20, RZ ;  /* 0x000000141d1a5224 */ /* 0x001fe200078e02ff */
[----:B------:R-:W0:Y:S01]  /*0860*/  @P4 LDC.64 R68, c[0x0][0x210] ;  /* 0x00008400ff444b82 */ /* 0x000e220000000a00 */
[----:B------:R-:W-:Y:S01]  /*0870*/  @P5 IMAD.MOV.U32 R23, RZ, RZ, R47 ;  /* 0x000000ffff175224 */ /* 0x000fe200078e002f */
[----:B------:R-:W-:Y:S01]  /*0880*/  ISETP.GE.OR P2, PT, R58, R7, P2 ;  /* 0x000000073a00720c */ /* 0x000fe20001746670 */
[----:B------:R-:W-:Y:S01]  /*0890*/  @P5 IMAD R33, R27, R21, R26 ;  /* 0x000000151b215224 */ /* 0x000fe200078e021a */
[----:B------:R-:W-:-:S02]  /*08a0*/  @P5 IADD3.X R21, RZ, R61, RZ, P6, !PT ;  /* 0x0000003dff155210 */ /* 0x000fc400037fe4ff */
[----:B------:R-:W-:Y:S02]  /*08b0*/  @P4 IADD3 R24, P6, R60, 0x20, RZ ;  /* 0x000000203c184810 */ /* 0x000fe40007fde0ff */
[----:B------:R-:W3:Y:S01]  /*08c0*/  @P5 LDC.64 R28, c[0x0][0x240] ;  /* 0x00009000ff1c5b82 */ /* 0x000ee20000000a00 */
[----:B--2---:R-:W-:Y:S01]  /*08d0*/  @P5 IMAD R26, R21, R18, RZ ;  /* 0x00000012151a5224 */ /* 0x004fe200078e02ff */
[----:B------:R-:W-:Y:S01]  /*08e0*/  @P4 IADD3.X R25, RZ, R61, RZ, P6, !PT ;  /* 0x0000003dff194210 */ /* 0x000fe200037fe4ff */
[----:B------:R-:W-:-:S04]  /*08f0*/  @P5 IMAD.WIDE.U32 R20, R27, R20, R22 ;  /* 0x000000141b145225 */ /* 0x000fc800078e0016 */
[----:B------:R-:W-:Y:S01]  /*0900*/  @P5 IMAD.MOV.U32 R22, RZ, RZ, R44 ;  /* 0x000000ffff165224 */ /* 0x000fe200078e002c */
[----:B------:R-:W-:Y:S01]  /*0910*/  @P5 IADD3 R21, R21, R33, RZ ;  /* 0x0000002115155210 */ /* 0x000fe20007ffe0ff */
[----:B------:R-:W-:Y:S01]  /*0920*/  @P5 IMAD.MOV.U32 R23, RZ, RZ, R45 ;  /* 0x000000ffff175224 */ /* 0x000fe200078e002d */
[C---:B-1----:R-:W-:Y:S01]  /*0930*/  @P5 LEA R30, P6, R20.reuse, R30, 0x1 ;  /* 0x0000001e141e5211 */ /* 0x042fe200078c08ff */
[----:B------:R-:W-:Y:S01]  /*0940*/  @P5 IMAD R27, R35, R19, R26 ;  /* 0x00000013231b5224 */ /* 0x000fe200078e021a */
[----:B------:R-:W1:Y:S01]  /*0950*/  @P3 LDC.64 R62, c[0x0][0x228] ;  /* 0x00008a00ff3e3b82 */ /* 0x000e620000000a00 */
[----:B------:R-:W-:Y:S01]  /*0960*/  @P4 IMAD R25, R25, R16, RZ ;  /* 0x0000001019194224 */ /* 0x000fe200078e02ff */
[----:B------:R-:W-:Y:S01]  /*0970*/  @P5 LEA.HI.X R31, R20, R31, R21, 0x1, P6 ;  /* 0x0000001f141f5211 */ /* 0x000fe200030f0c15 */
[----:B------:R-:W-:Y:S01]  /*0980*/  @P5 IMAD.WIDE.U32 R18, R35, R18, R22 ;  /* 0x0000001223125225 */ /* 0x000fe200078e0016 */
[----:B------:R-:W-:-:S03]  /*0990*/  @P4 MOV R20, R46 ;  /* 0x0000002e00144202 */ /* 0x000fc60000000f00 */
[----:B------:R-:W-:Y:S01]  /*09a0*/  @P4 IMAD.MOV.U32 R21, RZ, RZ, R47 ;  /* 0x000000ffff154224 */ /* 0x000fe200078e002f */
[----:B------:R-:W2:Y:S01]  /*09b0*/  @!P2 LDC.64 R64, c[0x0][0x228] ;  /* 0x00008a00ff40ab82 */ /* 0x000ea20000000a00 */
[----:B------:R-:W-:Y:S02]  /*09c0*/  @P4 IMAD R25, R24, R17, R25 ;  /* 0x0000001118194224 */ /* 0x000fe400078e0219 */
[----:B------:R-:W-:Y:S01]  /*09d0*/  @P5 IMAD.IADD R19, R19, 0x1, R27 ;  /* 0x0000000113135824 */ /* 0x000fe200078e021b */
[----:B---3--:R-:W-:Y:S01]  /*09e0*/  @P5 LEA R28, P6, R18, R28, 0x1 ;  /* 0x0000001c121c5211 */ /* 0x008fe200078c08ff */
[----:B------:R-:W-:-:S03]  /*09f0*/  @P4 IMAD.WIDE.U32 R16, R24, R16, R20 ;  /* 0x0000001018104225 */ /* 0x000fc600078e0014 */
[----:B------:R-:W3:Y:S01]  /*0a00*/  @P4 LDC.64 R26, c[0x0][0x248] ;  /* 0x00009200ff1a4b82 */ /* 0x000ee20000000a00 */
[----:B------:R-:W-:Y:S02]  /*0a10*/  @P5 LEA.HI.X R29, R18, R29, R19, 0x1, P6 ;  /* 0x0000001d121d5211 */ /* 0x000fe400030f0c13 */
[----:B------:R-:W-:Y:S02]  /*0a20*/  @P4 IADD3 R17, R17, R25, RZ ;  /* 0x0000001911114210 */ /* 0x000fe40007ffe0ff */
[----:B0-----:R-:W-:-:S03]  /*0a30*/  @P4 LEA R68, P6, R16, R68, 0x1 ;  /* 0x0000004410444211 */ /* 0x001fc600078c08ff */
[----:B------:R-:W0:Y:S01]  /*0a40*/  @P4 LDC.64 R24, c[0x0][0x240] ;  /* 0x00009000ff184b82 */ /* 0x000e220000000a00 */
[----:B------:R-:W-:Y:S01]  /*0a50*/  @P4 LEA.HI.X R69, R16, R69, R17, 0x1, P6 ;  /* 0x0000004510454211 */ /* 0x000fe200030f0c11 */
[----:B------:R-:W-:Y:S01]  /*0a60*/  @P3 IMAD.MOV.U32 R16, RZ, RZ, R46 ;  /* 0x000000ffff103224 */ /* 0x000fe200078e002e */
[----:B------:R-:W-:-:S05]  /*0a70*/  @P4 IADD3 R37, P6, R60, 0x20, RZ ;  /* 0x000000203c254810 */ /* 0x000fca0007fde0ff */
[--C-:B------:R-:W-:Y:S01]  /*0a80*/  @P4 IMAD.X R17, RZ, RZ, R61.reuse, P6 ;  /* 0x000000ffff114224 */ /* 0x100fe200030e063d */
[C---:B------:R-:W-:Y:S01]  /*0a90*/  @P3 IADD3 R33, P6, R60.reuse, 0x30, RZ ;  /* 0x000000303c213810 */ /* 0x040fe20007fde0ff */
[----:B------:R-:W0:Y:S04]  /*0aa0*/  @!P2 LDC.64 R42, c[0x0][0x248] ;  /* 0x00009200ff2aab82 */ /* 0x000e280000000a00 */
[----:B------:R-:W-:Y:S01]  /*0ab0*/  @P3 IMAD.X R35, RZ, RZ, R61, P6 ;  /* 0x000000ffff233224 */ /* 0x000fe200030e063d */
[----:B------:R-:W-:Y:S01]  /*0ac0*/  @!P2 IADD3 R23, P6, R60, 0x40, RZ ;  /* 0x000000403c17a810 */ /* 0x000fe20007fde0ff */
[----:B---3--:R-:W-:Y:S02]  /*0ad0*/  @P4 IMAD R18, R17, R26, RZ ;  /* 0x0000001a11124224 */ /* 0x008fe400078e02ff */
[----:B-1----:R-:W-:Y:S01]  /*0ae0*/  @P3 IMAD R20, R35, R62, RZ ;  /* 0x0000003e23143224 */ /* 0x002fe200078e02ff */
[----:B------:R-:W-:Y:S01]  /*0af0*/  @!P2 IADD3.X R19, RZ, R61, RZ, P6, !PT ;  /* 0x0000003dff13a210 */ /* 0x000fe200037fe4ff */
[----:B------:R-:W-:Y:S01]  /*0b00*/  @P3 IMAD.MOV.U32 R17, RZ, RZ, R47 ;  /* 0x000000ffff113224 */ /* 0x000fe200078e002f */
[----:B------:R-:W1:Y:S01]  /*0b10*/  @!P2 LDC.64 R34, c[0x0][0x210] ;  /* 0x00008400ff22ab82 */ /* 0x000e620000000a00 */
[----:B------:R-:W-:Y:S01]  /*0b20*/  @P4 IMAD R21, R37, R27, R18 ;  /* 0x0000001b25154224 */ /* 0x000fe200078e0212 */
[----:B------:R-:W-:Y:S01]  /*0b30*/  @P4 MOV R18, R44 ;  /* 0x0000002c00124202 */ /* 0x000fe20000000f00 */
[----:B--2---:R-:W-:-:S02]  /*0b40*/  @!P2 IMAD R22, R19, R64, RZ ;  /* 0x000000401316a224 */ /* 0x004fc400078e02ff */
[C---:B------:R-:W-:Y:S02]  /*0b50*/  @P3 IMAD R57, R33.reuse, R63, R20 ;  /* 0x0000003f21393224 */ /* 0x040fe400078e0214 */
[----:B------:R-:W-:Y:S01]  /*0b60*/  @P4 IMAD.MOV.U32 R19, RZ, RZ, R45 ;  /* 0x000000ffff134224 */ /* 0x000fe200078e002d */
[----:B------:R-:W2:Y:S01]  /*0b70*/  @P3 LDC.64 R38, c[0x0][0x240] ;  /* 0x00009000ff263b82 */ /* 0x000ea20000000a00 */
[----:B------:R-:W-:Y:S01]  /*0b80*/  @P3 IMAD.WIDE.U32 R62, R33, R62, R16 ;  /* 0x0000003e213e3225 */ /* 0x000fe200078e0010 */
[----:B------:R-:W-:-:S03]  /*0b90*/  CS2R R16, SRZ ;  /* 0x0000000000107805 */ /* 0x000fc6000001ff00 */
[----:B------:R-:W-:Y:S01]  /*0ba0*/  @P4 IMAD.WIDE.U32 R26, R37, R26, R18 ;  /* 0x0000001a251a4225 */ /* 0x000fe200078e0012 */
[----:B------:R-:W-:Y:S02]  /*0bb0*/  CS2R R18, SRZ ;  /* 0x0000000000127805 */ /* 0x000fe4000001ff00 */
[----:B------:R-:W3:Y:S01]  /*0bc0*/  @P3 LDC.64 R32, c[0x0][0x248] ;  /* 0x00009200ff203b82 */ /* 0x000ee20000000a00 */
[C---:B------:R-:W-:Y:S01]  /*0bd0*/  @!P2 IMAD R65, R23.reuse, R65, R22 ;  /* 0x000000411741a224 */ /* 0x040fe200078e0216 */
[C---:B0-----:R-:W-:Y:S01]  /*0be0*/  @P4 LEA R66, P6, R26.reuse, R24, 0x1 ;  /* 0x000000181a424211 */ /* 0x041fe200078c08ff */
[----:B------:R-:W-:Y:S01]  /*0bf0*/  @!P2 IMAD.WIDE.U32 R46, R23, R64, R46 ;  /* 0x00000040172ea225 */ /* 0x000fe200078e002e */
[----:B------:R-:W-:Y:S01]  /*0c00*/  CS2R R22, SRZ ;  /* 0x0000000000167805 */ /* 0x000fe2000001ff00 */
[----:B------:R-:W4:Y:S02]  /*0c10*/  @P5 LDG.E.128 R16, desc[UR4][R30.64] ;  /* 0x000000041e105981 */ /* 0x000f24000c1e1d00 */
[----:B------:R-:W-:Y:S01]  /*0c20*/  @P4 IMAD.IADD R27, R27, 0x1, R21 ;  /* 0x000000011b1b4824 */ /* 0x000fe200078e0215 */
[----:B------:R-:W-:Y:S01]  /*0c30*/  CS2R R20, SRZ ;  /* 0x0000000000147805 */ /* 0x000fe2000001ff00 */
[----:B------:R-:W0:Y:S03]  /*0c40*/  @P3 LDC.64 R36, c[0x0][0x210] ;  /* 0x00008400ff243b82 */ /* 0x000e260000000a00 */
[----:B------:R-:W-:-:S02]  /*0c50*/  @P4 LEA.HI.X R67, R26, R25, R27, 0x1, P6 ;  /* 0x000000191a434211 */ /* 0x000fc400030f0c1b */
[----:B------:R1:W4:Y:S01]  /*0c60*/  @P5 LDG.E.128 R20, desc[UR4][R28.64] ;  /* 0x000000041c145981 */ /* 0x000322000c1e1d00 */
[----:B------:R-:W-:-:S04]  /*0c70*/  @P3 IADD3 R59, P5, R60, 0x30, RZ ;  /* 0x000000303c3b3810 */ /* 0x000fc80007fbe0ff */
[----:B------:R-:W-:-:S05]  /*0c80*/  @P3 IADD3.X R41, RZ, R61, RZ, P5, !PT ;  /* 0x0000003dff293210 */ /* 0x000fca0002ffe4ff */
[----:B---3--:R-:W-:-:S04]  /*0c90*/  @P3 IMAD R40, R41, R32, RZ ;  /* 0x0000002029283224 */ /* 0x008fc800078e02ff */
[----:B------:R-:W-:Y:S02]  /*0ca0*/  @P3 IMAD R33, R59, R33, R40 ;  /* 0x000000213b213224 */ /* 0x000fe400078e0228 */
[----:B------:R-:W3:Y:S01]  /*0cb0*/  @!P2 LDC.64 R40, c[0x0][0x240] ;  /* 0x00009000ff28ab82 */ /* 0x000ee20000000a00 */
[----:B------:R-:W-:Y:S02]  /*0cc0*/  CS2R R24, SRZ ;  /* 0x0000000000187805 */ /* 0x000fe4000001ff00 */
[----:B------:R-:W-:Y:S02]  /*0cd0*/  CS2R R26, SRZ ;  /* 0x00000000001a7805 */ /* 0x000fe4000001ff00 */
[----:B-1----:R-:W-:Y:S02]  /*0ce0*/  CS2R R28, SRZ ;  /* 0x00000000001c7805 */ /* 0x002fe4000001ff00 */
[----:B------:R-:W-:Y:S02]  /*0cf0*/  CS2R R30, SRZ ;  /* 0x00000000001e7805 */ /* 0x000fe4000001ff00 */
[----:B------:R-:W-:Y:S01]  /*0d00*/  @!P2 IADD3 R64, P5, R60, 0x40, RZ ;  /* 0x000000403c40a810 */ /* 0x000fe20007fbe0ff */
[----:B------:R-:W4:Y:S04]  /*0d10*/  @P4 LDG.E.128 R24, desc[UR4][R68.64] ;  /* 0x0000000444184981 */ /* 0x000f28000c1e1d00 */
[----:B------:R1:W4:Y:S01]  /*0d20*/  @P4 LDG.E.128 R28, desc[UR4][R66.64] ;  /* 0x00000004421c4981 */ /* 0x000322000c1e1d00 */
[----:B------:R-:W-:Y:S01]  /*0d30*/  @!P2 IMAD.IADD R47, R47, 0x1, R65 ;  /* 0x000000012f2fa824 */ /* 0x000fe200078e0241 */
[----:B------:R-:W-:Y:S01]  /*0d40*/  @!P2 LEA R60, P4, R46, R34, 0x1 ;  /* 0x000000222e3ca211 */ /* 0x000fe200078808ff */
[----:B-1----:R-:W-:-:S04]  /*0d50*/  @P3 IMAD.WIDE.U32 R66, R59, R32, R44 ;  /* 0x000000203b423225 */ /* 0x002fc800078e002c */
[----:B------:R-:W-:Y:S01]  /*0d60*/  @!P2 IMAD.X R59, RZ, RZ, R61, P5 ;  /* 0x000000ffff3ba224 */ /* 0x000fe200028e063d */
[----:B--2---:R-:W-:Y:S01]  /*0d70*/  @P3 LEA R68, P5, R66, R38, 0x1 ;  /* 0x0000002642443211 */ /* 0x004fe200078a08ff */
[----:B------:R-:W-:Y:S02]  /*0d80*/  @P3 IMAD.IADD R33, R67, 0x1, R33 ;  /* 0x0000000143213824 */ /* 0x000fe400078e0221 */
[-C--:B------:R-:W-:Y:S01]  /*0d90*/  @!P2 IMAD R59, R59, R42.reuse, RZ ;  /* 0x0000002a3b3ba224 */ /* 0x080fe200078e02ff */
[----:B------:R-:W-:Y:S01]  /*0da0*/  @!P2 LEA.HI.X R61, R46, R35, R47, 0x1, P4 ;  /* 0x000000232e3da211 */ /* 0x000fe200020f0c2f */
[----:B------:R-:W-:Y:S01]  /*0db0*/  @!P2 IMAD.WIDE.U32 R44, R64, R42, R44 ;  /* 0x0000002a402ca225 */ /* 0x000fe200078e002c */
[----:B------:R-:W-:Y:S02]  /*0dc0*/  @P3 IADD3 R57, R63, R57, RZ ;  /* 0x000000393f393210 */ /* 0x000fe40007ffe0ff */
[----:B0-----:R-:W-:Y:S01]  /*0dd0*/  @P3 LEA R46, P4, R62, R36, 0x1 ;  /* 0x000000243e2e3211 */ /* 0x001fe200078808ff */
[----:B------:R-:W-:Y:S01]  /*0de0*/  @!P2 IMAD R43, R64, R43, R59 ;  /* 0x0000002b402ba224 */ /* 0x000fe200078e023b */
[----:B------:R-:W-:-:S02]  /*0df0*/  @P3 LEA.HI.X R69, R66, R39, R33, 0x1, P5 ;  /* 0x0000002742453211 */ /* 0x000fc400028f0c21 */
[----:B------:R-:W-:Y:S02]  /*0e00*/  CS2R R32, SRZ ;  /* 0x0000000000207805 */ /* 0x000fe4000001ff00 */
[----:B------:R-:W-:Y:S02]  /*0e10*/  CS2R R34, SRZ ;  /* 0x0000000000227805 */ /* 0x000fe4000001ff00 */
[----:B------:R-:W-:Y:S01]  /*0e20*/  @P3 LEA.HI.X R47, R62, R37, R57, 0x1, P4 ;  /* 0x000000253e2f3211 */ /* 0x000fe200020f0c39 */
[----:B------:R-:W-:Y:S01]  /*0e30*/  @!P2 IMAD.IADD R42, R45, 0x1, R43 ;  /* 0x000000012d2aa824 */ /* 0x000fe200078e022b */
[C---:B---3--:R-:W-:Y:S02]  /*0e40*/  @!P2 LEA R62, P4, R44.reuse, R40, 0x1 ;  /* 0x000000282c3ea211 */ /* 0x048fe400078808ff */
[----:B------:R-:W-:Y:S02]  /*0e50*/  CS2R R36, SRZ ;  /* 0x0000000000247805 */ /* 0x000fe4000001ff00 */
[----:B------:R-:W-:Y:S01]  /*0e60*/  CS2R R38, SRZ ;  /* 0x0000000000267805 */ /* 0x000fe2000001ff00 */
[----:B------:R0:W2:Y:S01]  /*0e70*/  @P3 LDG.E.128 R32, desc[UR4][R46.64] ;  /* 0x000000042e203981 */ /* 0x0000a2000c1e1d00 */
[----:B------:R-:W-:-:S02]  /*0e80*/  @!P2 LEA.HI.X R63, R44, R41, R42, 0x1, P4 ;  /* 0x000000292c3fa211 */ /* 0x000fc400020f0c2a */
[----:B------:R-:W-:Y:S02]  /*0e90*/  CS2R R40, SRZ ;  /* 0x0000000000287805 */ /* 0x000fe4000001ff00 */
[----:B------:R-:W-:Y:S02]  /*0ea0*/  CS2R R42, SRZ ;  /* 0x00000000002a7805 */ /* 0x000fe4000001ff00 */
[----:B------:R-:W-:Y:S01]  /*0eb0*/  CS2R R44, SRZ ;  /* 0x00000000002c7805 */ /* 0x000fe2000001ff00 */
[----:B------:R-:W3:Y:S04]  /*0ec0*/  @P3 LDG.E.128 R36, desc[UR4][R68.64] ;  /* 0x0000000444243981 */ /* 0x000ee8000c1e1d00 */
[----:B------:R1:W3:Y:S01]  /*0ed0*/  @!P2 LDG.E.128 R40, desc[UR4][R60.64] ;  /* 0x000000043c28a981 */ /* 0x0002e2000c1e1d00 */
[----:B0-----:R-:W-:-:S06]  /*0ee0*/  CS2R R46, SRZ ;  /* 0x00000000002e7805 */ /* 0x001fcc000001ff00 */
[----:B------:R0:W3:Y:S01]  /*0ef0*/  @!P2 LDG.E.128 R44, desc[UR4][R62.64] ;  /* 0x000000043e2ca981 */ /* 0x0000e2000c1e1d00 */
[----:B----4-:R-:W-:Y:S02]  /*0f00*/  LOP3.LUT R57, R8, 0xffff0000, RZ, 0xc0, !PT ;  /* 0xffff000008397812 */ /* 0x010fe400078ec0ff */
        /* <DEDUP_REMOVED lines=8> */
[----:B-1----:R-:W-:Y:S01]  /*0f90*/  LOP3.LUT R60, R13, 0xffff0000, RZ, 0xc0, !PT ;  /* 0xffff00000d3c7812 */ /* 0x002fe200078ec0ff */
[----:B------:R-:W-:Y:S01]  /*0fa0*/  FFMA.FTZ R12, R12, R57, R59 ;  /* 0x000000390c0c7223 */ /* 0x000fe2000001003b */
[----:B------:R-:W-:Y:S02]  /*0fb0*/  IMAD.U32 R8, R10, 0x10000, RZ ;  /* 0x000100000a087824 */ /* 0x000fe400078e00ff */
        /* <DEDUP_REMOVED lines=8> */
[----:B------:R-:W-:-:S03]  /*1040*/  LOP3.LUT R10, R15, 0xffff0000, RZ, 0xc0, !PT ;  /* 0xffff00000f0a7812 */ /* 0x000fc600078ec0ff */
[----:B------:R-:W-:Y:S01]  /*1050*/  FFMA.FTZ R8, R8, R13, R9 ;  /* 0x0000000d08087223 */ /* 0x000fe20000010009 */
[----:B------:R-:W-:-:S05]  /*1060*/  LOP3.LUT R11, R11, 0xffff0000, RZ, 0xc0, !PT ;  /* 0xffff00000b0b7812 */ /* 0x000fca00078ec0ff */
[----:B------:R-:W-:Y:S01]  /*1070*/  FFMA.FTZ R8, R11, R10, R8 ;  /* 0x0000000a0b087223 */ /* 0x000fe20000010008 */
[C---:B------:R-:W-:Y:S01]  /*1080*/  LOP3.LUT R59, R16.reuse, 0xffff0000, RZ, 0xc0, !PT ;  /* 0xffff0000103b7812 */ /* 0x040fe200078ec0ff */
[----:B------:R-:W-:Y:S01]  /*1090*/  IMAD.U32 R13, R16, 0x10000, RZ ;  /* 0x00010000100d7824 */ /* 0x000fe200078e00ff */
[C---:B0-----:R-:W-:Y:S01]  /*10a0*/  LOP3.LUT R62, R20.reuse, 0xffff0000, RZ, 0xc0, !PT ;  /* 0xffff0000143e7812 */ /* 0x041fe200078ec0ff */
[C---:B------:R-:W-:Y:S01]  /*10b0*/  IMAD.U32 R57, R21.reuse, 0x10000, RZ ;  /* 0x0001000015397824 */ /* 0x040fe200078e00ff */
[----:B------:R-:W-:Y:S02]  /*10c0*/  SHF.L.U32 R60, R20, 0x10, RZ ;  /* 0x00000010143c7819 */ /* 0x000fe400000006ff */
[----:B------:R-:W-:Y:S02]  /*10d0*/  LOP3.LUT R20, R21, 0xffff0000, RZ, 0xc0, !PT ;  /* 0xffff000015147812 */ /* 0x000fe400078ec0ff */
[C---:B------:R-:W-:Y:S02]  /*10e0*/  SHF.L.U32 R16, R22.reuse, 0x10, RZ ;  /* 0x0000001016107819 */ /* 0x040fe400000006ff */
[----:B------:R-:W-:Y:S01]  /*10f0*/  LOP3.LUT R15, R22, 0xffff0000, RZ, 0xc0, !PT ;  /* 0xffff0000160f7812 */ /* 0x000fe200078ec0ff */
[----:B------:R-:W-:Y:S01]  /*1100*/  FMUL.FTZ R62, R59, R62 ;  /* 0x0000003e3b3e7220 */ /* 0x000fe20000410000 */
[----:B------:R-:W-:-:S02]  /*1110*/  SHF.L.U32 R12, R17, 0x10, RZ ;  /* 0x00000010110c7819 */ /* 0x000fc400000006ff */
[----:B------:R-:W-:Y:S01]  /*1120*/  LOP3.LUT R17, R17, 0xffff0000, RZ, 0xc0, !PT ;  /* 0xffff000011117812 */ /* 0x000fe200078ec0ff */
[----:B------:R-:W-:Y:S01]  /*1130*/  IMAD.U32 R14, R23, 0x10000, RZ ;  /* 0x00010000170e7824 */ /* 0x000fe200078e00ff */
[----:B------:R-:W-:Y:S02]  /*1140*/  LOP3.LUT R21, R24, 0xffff0000, RZ, 0xc0, !PT ;  /* 0xffff000018157812 */ /* 0x000fe400078ec0ff */
[----:B------:R-:W-:-:S05]  /*1150*/  LOP3.LUT R22, R28, 0xffff0000, RZ, 0xc0, !PT ;  /* 0xffff00001c167812 */ /* 0x000fca00078ec0ff */
[----:B------:R-:W-:Y:S01]  /*1160*/  FMUL.FTZ R59, R21, R22 ;  /* 0x00000016153b7220 */ /* 0x000fe20000410000 */
[----:B------:R-:W-:Y:S01]  /*1170*/  FFMA.FTZ R21, R13, R60, R62 ;  /* 0x0000003c0d157223 */ /* 0x000fe2000001003e */
[----:B------:R-:W-:Y:S01]  /*1180*/  LOP3.LUT R10, R23, 0xffff0000, RZ, 0xc0, !PT ;  /* 0xffff0000170a7812 */ /* 0x000fe200078ec0ff */
[----:B------:R-:W-:Y:S01]  /*1190*/  IMAD.U32 R23, R28, 0x10000, RZ ;  /* 0x000100001c177824 */ /* 0x000fe200078e00ff */
[----:B------:R-:W-:Y:S01]  /*11a0*/  SHF.L.U32 R24, R24, 0x10, RZ ;  /* 0x0000001018187819 */ /* 0x000fe200000006ff */
[----:B------:R-:W-:Y:S01]  /*11b0*/  FFMA.FTZ R12, R12, R57, R21 ;  /* 0x000000390c0c7223 */ /* 0x000fe20000010015 */
[----:B------:R-:W-:Y:S01]  /*11c0*/  IMAD.U32 R11, R18, 0x10000, RZ ;  /* 0x00010000120b7824 */ /* 0x000fe200078e00ff */
[----:B------:R-:W-:Y:S02]  /*11d0*/  SHF.L.U32 R13, R25, 0x10, RZ ;  /* 0x00000010190d7819 */ /* 0x000fe400000006ff */
[----:B------:R-:W-:Y:S01]  /*11e0*/  FFMA.FTZ R20, R17, R20, R12 ;  /* 0x0000001411147223 */ /* 0x000fe2000001000c */
[----:B------:R-:W-:-:S02]  /*11f0*/  IMAD.U32 R22, R29, 0x10000, RZ ;  /* 0x000100001d167824 */ /* 0x000fc400078e00ff */
[----:B------:R-:W-:Y:S01]  /*1200*/  FFMA.FTZ R28, R24, R23, R59 ;  /* 0x00000017181c7223 */ /* 0x000fe2000001003b */
[----:B------:R-:W-:Y:S01]  /*1210*/  LOP3.LUT R18, R18, 0xffff0000, RZ, 0xc0, !PT ;  /* 0xffff000012127812 */ /* 0x000fe200078ec0ff */
[----:B------:R-:W-:Y:S01]  /*1220*/  FFMA.FTZ R17, R11, R16, R20 ;  /* 0x000000100b117223 */ /* 0x000fe20000010014 */
[----:B------:R-:W-:Y:S01]  /*1230*/  LOP3.LUT R25, R25, 0xffff0000, RZ, 0xc0, !PT ;  /* 0xffff000019197812 */ /* 0x000fe200078ec0ff */
[----:B------:R-:W-:Y:S01]  /*1240*/  FFMA.FTZ R22, R13, R22, R28 ;  /* 0x000000160d167223 */ /* 0x000fe2000001001c */
[----:B------:R-:W-:Y:S01]  /*1250*/  LOP3.LUT R24, R29, 0xffff0000, RZ, 0xc0, !PT ;  /* 0xffff00001d187812 */ /* 0x000fe200078ec0ff */
[----:B------:R-:W-:Y:S01]  /*1260*/  FFMA.FTZ R18, R18, R15, R17 ;  /* 0x0000000f12127223 */ /* 0x000fe20000010011 */
[----:B------:R-:W-:Y:S01]  /*1270*/  SHF.L.U32 R12, R26, 0x10, RZ ;  /* 0x000000101a0c7819 */ /* 0x000fe200000006ff */
[----:B------:R-:W-:Y:S02]  /*1280*/  IMAD.U32 R13, R30, 0x10000, RZ ;  /* 0x000100001e0d7824 */ /* 0x000fe400078e00ff */
[----:B------:R-:W-:Y:S01]  /*1290*/  FFMA.FTZ R25, R25, R24, R22 ;  /* 0x0000001819197223 */ /* 0x000fe20000010016 */
[----:B------:R-:W-:-:S02]  /*12a0*/  LOP3.LUT R26, R26, 0xffff0000, RZ, 0xc0, !PT ;  /* 0xffff00001a1a7812 */ /* 0x000fc400078ec0ff */
[----:B------:R-:W-:Y:S02]  /*12b0*/  LOP3.LUT R11, R30, 0xffff0000, RZ, 0xc0, !PT ;  /* 0xffff00001e0b7812 */ /* 0x000fe400078ec0ff */
[C---:B--2---:R-:W-:Y:S02]  /*12c0*/  SHF.L.U32 R15, R32.reuse, 0x10, RZ ;  /* 0x00000010200f7819 */ /* 0x044fe400000006ff */
[----:B------:R-:W-:Y:S02]  /*12d0*/  LOP3.LUT R32, R32, 0xffff0000, RZ, 0xc0, !PT ;  /* 0xffff000020207812 */ /* 0x000fe400078ec0ff */
[----:B---3--:R-:W-:Y:S01]  /*12e0*/  LOP3.LUT R23, R36, 0xffff0000, RZ, 0xc0, !PT ;  /* 0xffff000024177812 */ /* 0x008fe200078ec0ff */
[----:B------:R-:W-:Y:S01]  /*12f0*/  FFMA.FTZ R25, R12, R13, R25 ;  /* 0x0000000d0c197223 */ /* 0x000fe20000010019 */
[----:B------:R-:W-:Y:S02]  /*1300*/  SHF.L.U32 R22, R36, 0x10, RZ ;  /* 0x0000001024167819 */ /* 0x000fe400000006ff */
[----:B------:R-:W-:Y:S01]  /*1310*/  LOP3.LUT R17, R40, 0xffff0000, RZ, 0xc0, !PT ;  /* 0xffff000028117812 */ /* 0x000fe200078ec0ff */
[----:B------:R-:W-:Y:S01]  /*1320*/  FMUL.FTZ R32, R32, R23 ;  /* 0x0000001720207220 */ /* 0x000fe20000410000 */
[----:B------:R-:W-:-:S02]  /*1330*/  SHF.L.U32 R40, R40, 0x10, RZ ;  /* 0x0000001028287819 */ /* 0x000fc400000006ff */
[C---:B------:R-:W-:Y:S01]  /*1340*/  LOP3.LUT R24, R44.reuse, 0xffff0000, RZ, 0xc0, !PT ;  /* 0xffff00002c187812 */ /* 0x040fe200078ec0ff */
[----:B------:R-:W-:Y:S02]  /*1350*/  IMAD.U32 R23, R44, 0x10000, RZ ;  /* 0x000100002c177824 */ /* 0x000fe400078e00ff */
[----:B------:R-:W-:Y:S01]  /*1360*/  FFMA.FTZ R11, R26, R11, R25 ;  /* 0x0000000b1a0b7223 */ /* 0x000fe20000010019 */
[----:B------:R-:W-:Y:S02]  /*1370*/  IMAD.U32 R21, R33, 0x10000, RZ ;  /* 0x0001000021157824 */ /* 0x000fe400078e00ff */
[----:B------:R-:W-:Y:S01]  /*1380*/  FMUL.FTZ R17, R17, R24 ;  /* 0x0000001811117220 */ /* 0x000fe20000410000 */
[----:B------:R-:W-:Y:S02]  /*1390*/  IMAD.U32 R26, R37, 0x10000, RZ ;  /* 0x00010000251a7824 */ /* 0x000fe400078e00ff */
[----:B------:R-:W-:Y:S01]  /*13a0*/  FFMA.FTZ R32, R15, R22, R32 ;  /* 0x000000160f207223 */ /* 0x000fe20000010020 */
[----:B------:R-:W-:Y:S01]  /*13b0*/  SHF.L.U32 R16, R27, 0x10, RZ ;  /* 0x000000101b107819 */ /* 0x000fe200000006ff */
[----:B------:R-:W-:Y:S01]  /*13c0*/  IMAD.U32 R13, R31, 0x10000, RZ ;  /* 0x000100001f0d7824 */ /* 0x000fe200078e00ff */
[----:B------:R-:W-:Y:S01]  /*13d0*/  SHF.L.U32 R15, R41, 0x10, RZ ;  /* 0x00000010290f7819 */ /* 0x000fe200000006ff */
        /* <DEDUP_REMOVED lines=10> */
[----:B------:R-:W-:Y:S02]  /*1480*/  SHF.L.U32 R11, R34, 0x10, RZ ;  /* 0x00000010220b7819 */ /* 0x000fe400000006ff */
[----:B------:R-:W-:Y:S01]  /*1490*/  SHF.L.U32 R30, R38, 0x10, RZ ;  /* 0x00000010261e7819 */ /* 0x000fe200000006ff */
[----:B------:R-:W-:Y:S01]  /*14a0*/  IMAD.U32 R22, R46, 0x10000, RZ ;  /* 0x000100002e167824 */ /* 0x000fe200078e00ff */
[----:B------:R-:W-:Y:S01]  /*14b0*/  SHF.L.U32 R15, R42, 0x10, RZ ;  /* 0x000000102a0f7819 */ /* 0x000fe200000006ff */
[----:B------:R-:W-:Y:S01]  /*14c0*/  FFMA.FTZ R24, R41, R24, R40 ;  /* 0x0000001829187223 */ /* 0x000fe20000010028 */
[----:B------:R-:W-:Y:S01]  /*14d0*/  IMAD.U32 R9, R19, 0x10000, RZ ;  /* 0x0001000013097824 */ /* 0x000fe200078e00ff */
[----:B------:R-:W-:Y:S01]  /*14e0*/  LOP3.LUT R34, R34, 0xffff0000, RZ, 0xc0, !PT ;  /* 0xffff000022227812 */ /* 0x000fe200078ec0ff */
[----:B------:R-:W-:Y:S01]  /*14f0*/  FFMA.FTZ R11, R11, R30, R26 ;  /* 0x0000001e0b0b7223 */ /* 0x000fe2000001001a */
[----:B------:R-:W-:Y:S01]  /*1500*/  LOP3.LUT R13, R38, 0xffff0000, RZ, 0xc0, !PT ;  /* 0xffff0000260d7812 */ /* 0x000fe200078ec0ff */
        /* <DEDUP_REMOVED lines=17> */
[----:B------:R-:W-:Y:S02]  /*1620*/  LOP3.LUT R43, R43, 0xffff0000, RZ, 0xc0, !PT ;  /* 0xffff00002b2b7812 */ /* 0x000fe400078ec0ff */
[----:B------:R-:W-:Y:S01]  /*1630*/  LOP3.LUT R20, R47, 0xffff0000, RZ, 0xc0, !PT ;  /* 0xffff00002f147812 */ /* 0x000fe200078ec0ff */
[----:B------:R-:W-:Y:S01]  /*1640*/  FFMA.FTZ R18, R35, R18, R34 ;  /* 0x0000001223127223 */ /* 0x000fe20000010022 */
[----:B------:R-:W-:Y:S01]  /*1650*/  FFMA.FTZ R14, R19, R10, R14 ;  /* 0x0000000a130e7223 */ /* 0x000fe2000001000e */
[----:B------:R-:W-:Y:S02]  /*1660*/  FFMA.FTZ R16, R27, R12, R16 ;  /* 0x0000000c1b107223 */ /* 0x000fe40000010010 */
[----:B------:R-:W-:Y:S01]  /*1670*/  FFMA.FTZ R20, R43, R20, R22 ;  /* 0x000000142b147223 */ /* 0x000fe20000010016 */
[----:B------:R-:W0:Y:S04]  /*1680*/  SHFL.BFLY PT, R15, R18, 0x8, 0x1f ;  /* 0x0d001f00120f7f89 */ /* 0x000e2800000e0000 */
[----:B------:R-:W1:Y:S04]  /*1690*/  SHFL.BFLY PT, R9, R8, 0x8, 0x1f ;  /* 0x0d001f0008097f89 */ /* 0x000e6800000e0000 */
[----:B------:R-:W2:Y:S04]  /*16a0*/  SHFL.BFLY PT, R11, R14, 0x8, 0x1f ;  /* 0x0d001f000e0b7f89 */ /* 0x000ea800000e0000 */
[----:B------:R-:W3:Y:S04]  /*16b0*/  SHFL.BFLY PT, R13, R16, 0x8, 0x1f ;  /* 0x0d001f00100d7f89 */ /* 0x000ee800000e0000 */
[----:B------:R-:W4:Y:S01]  /*16c0*/  SHFL.BFLY PT, R19, R20, 0x8, 0x1f ;  /* 0x0d001f0014137f89 */ /* 0x000f2200000e0000 */
[----:B0-----:R-:W-:Y:S01]  /*16d0*/  FADD.FTZ R17, R18, R15 ;  /* 0x0000000f12117221 */ /* 0x001fe20000010000 */
[----:B-1----:R-:W-:Y:S01]  /*16e0*/  FADD.FTZ R9, R8, R9 ;  /* 0x0000000908097221 */ /* 0x002fe20000010000 */
[----:B--2---:R-:W-:Y:S01]  /*16f0*/  FADD.FTZ R12, R14, R11 ;  /* 0x0000000b0e0c7221 */ /* 0x004fe20000010000 */
[----:B---3--:R-:W-:Y:S01]  /*1700*/  FADD.FTZ R13, R16, R13 ;  /* 0x0000000d100d7221 */ /* 0x008fe20000010000 */
[----:B----4-:R-:W-:Y:S01]  /*1710*/  FADD.FTZ R21, R20, R19 ;  /* 0x0000001314157221 */ /* 0x010fe20000010000 */
        /* <DEDUP_REMOVED lines=20> */
[----:B------:R-:W0:Y:S01]  /*1860*/  SHFL.BFLY PT, R18, R19, 0x1, 0x1f ;  /* 0x0c201f0013127f89 */ /* 0x000e2200000e0000 */
[----:B------:R-:W-:Y:S01]  /*1870*/  @P1 IMAD R53, R0, 0x50, R53 ;  /* 0x0000005000351824 */ /* 0x000fe200078e0235 */
[----:B------:R-:W1:Y:S02]  /*1880*/  LDC.64 R8, c[0x0][0x2d0] ;  /* 0x0000b400ff087b82 */ /* 0x000e640000000a00 */
[----:B------:R-:W2:Y:S04]  /*1890*/  SHFL.BFLY PT, R12, R11, 0x1, 0x1f ;  /* 0x0c201f000b0c7f89 */ /* 0x000ea800000e0000 */
[----:B------:R-:W3:Y:S04]  /*18a0*/  SHFL.BFLY PT, R14, R13, 0x1, 0x1f ;  /* 0x0c201f000d0e7f89 */ /* 0x000ee800000e0000 */
[----:B------:R-:W4:Y:S04]  /*18b0*/  SHFL.BFLY PT, R15, R16, 0x1, 0x1f ;  /* 0x0c201f00100f7f89 */ /* 0x000f2800000e0000 */
[----:B------:R-:W4:Y:S01]  /*18c0*/  SHFL.BFLY PT, R20, R17, 0x1, 0x1f ;  /* 0x0c201f0011147f89 */ /* 0x000f2200000e0000 */
[----:B------:R-:W-:Y:S01]  /*18d0*/  @P1 IMAD.HI R53, R53, 0x66666667, RZ ;  /* 0x6666666735351827 */ /* 0x000fe200078e02ff */
[----:B------:R-:W-:-:S04]  /*18e0*/  ISETP.NE.AND P2, PT, R55, RZ, PT ;  /* 0x000000ff3700720c */ /* 0x000fc80003f45270 */
[----:B------:R-:W-:-:S04]  /*18f0*/  @P1 SHF.R.U32.HI R10, RZ, 0x1f, R53 ;  /* 0x0000001fff0a1819 */ /* 0x000fc80000011635 */
[----:B------:R-:W-:Y:S01]  /*1900*/  @P1 LEA.HI.SX32 R53, R53, R10, 0x1b ;  /* 0x0000000a35351211 */ /* 0x000fe200078fdaff */
[----:B------:R-:W-:Y:S01]  /*1910*/  HFMA2.MMA R10, -RZ, RZ, 0, 0 ;  /* 0x00000000ff0a7435 */ /* 0x000fe200000001ff */
[----:B------:R-:W-:Y:S01]  /*1920*/  BSSY B0, `(.L_x_4734) ;  /* 0x0000028000007945 */ /* 0x000fe20003800000 */
[----:B0-----:R-:W-:Y:S01]  /*1930*/  FADD.FTZ R18, R19, R18 ;  /* 0x0000001213127221 */ /* 0x001fe20000010000 */
[----:B--2---:R-:W-:Y:S01]  /*1940*/  FADD.FTZ R21, R11, R12 ;  /* 0x0000000c0b157221 */ /* 0x004fe20000010000 */
[----:B---3--:R-:W-:Y:S02]  /*1950*/  FADD.FTZ R22, R13, R14 ;  /* 0x0000000e0d167221 */ /* 0x008fe40000010000 */
[----:B------:R-:W-:Y:S02]  /*1960*/  @P1 IMAD R10, R53, 0x50, RZ ;  /* 0x00000050350a1824 */ /* 0x000fe400078e02ff */
[----:B----4-:R-:W-:Y:S01]  /*1970*/  FADD.FTZ R15, R16, R15 ;  /* 0x0000000f100f7221 */ /* 0x010fe20000010000 */
[----:B------:R-:W-:Y:S01]  /*1980*/  FADD.FTZ R19, R17, R20 ;  /* 0x0000001411137221 */ /* 0x000fe20000010000 */
[----:B------:R-:W-:Y:S06]  /*1990*/  @P2 BRA `(.L_x_4735) ;  /* 0x0000000000802947 */ /* 0x000fec0003800000 */
[----:B------:R-:W0:Y:S01]  /*19a0*/  LDC.64 R16, c[0x0][0x278] ;  /* 0x00009e00ff107b82 */ /* 0x000e220000000a00 */
[----:B------:R-:W-:Y:S01]  /*19b0*/  SHF.R.S32.HI R14, RZ, 0x1f, R10 ;  /* 0x0000001fff0e7819 */ /* 0x000fe2000001140a */
[----:B------:R-:W-:Y:S01]  /*19c0*/  ULDC.64 UR8, c[0x0][0x280] ;  /* 0x0000a00000087ab9 */ /* 0x000fe20000000a00 */
[C---:B------:R-:W-:Y:S02]  /*19d0*/  IADD3 R12, P1, R5.reuse, R10, RZ ;  /* 0x0000000a050c7210 */ /* 0x040fe40007f3e0ff */
[-C--:B------:R-:W-:Y:S02]  /*19e0*/  ISETP.GE.AND P2, PT, R54, R7.reuse, PT ;  /* 0x000000073600720c */ /* 0x080fe40003f46270 */
[----:B------:R-:W-:Y:S02]  /*19f0*/  LEA.HI.X.SX32 R13, R5, R14, 0x1, P1 ;  /* 0x0000000e050d7211 */ /* 0x000fe400008f0eff */
[-C--:B------:R-:W-:Y:S02]  /*1a00*/  ISETP.GE.AND P1, PT, R56, R7.reuse, PT ;  /* 0x000000073800720c */ /* 0x080fe40003f26270 */
[----:B------:R-:W-:-:S02]  /*1a10*/  ISETP.GE.AND P5, PT, R50, R7, PT ;  /* 0x000000073200720c */ /* 0x000fc40003fa6270 */
[----:B------:R-:W-:Y:S02]  /*1a20*/  ISETP.GE.AND P4, PT, R52, R7, PT ;  /* 0x000000073400720c */ /* 0x000fe40003f86270 */
[----:B------:R-:W-:Y:S01]  /*1a30*/  FSEL R15, R15, RZ, !P2 ;  /* 0x000000ff0f0f7208 */ /* 0x000fe20005000000 */
[C---:B0-----:R-:W-:Y:S02]  /*1a40*/  IMAD R14, R16.reuse, UR7, RZ ;  /* 0x00000007100e7c24 */ /* 0x041fe4000f8e02ff */
[----:B------:R-:W-:-:S04]  /*1a50*/  IMAD.WIDE.U32 R12, R16, UR6, R12 ;  /* 0x00000006100c7c25 */ /* 0x000fc8000f8e000c */
[----:B------:R-:W-:Y:S01]  /*1a60*/  IMAD R11, R17, UR6, R14 ;  /* 0x00000006110b7c24 */ /* 0x000fe2000f8e020e */
[----:B------:R-:W-:-:S03]  /*1a70*/  FSEL R17, R18, RZ, !P1 ;  /* 0x000000ff12117208 */ /* 0x000fc60004800000 */
[----:B------:R-:W-:Y:S02]  /*1a80*/  IMAD.IADD R13, R13, 0x1, R11 ;  /* 0x000000010d0d7824 */ /* 0x000fe400078e020b */
[----:B------:R-:W-:Y:S02]  /*1a90*/  IMAD R11, R49, UR8, RZ ;  /* 0x00000008310b7c24 */ /* 0x000fe4000f8e02ff */
[----:B------:R-:W-:-:S04]  /*1aa0*/  IMAD.WIDE.U32 R12, R6, UR8, R12 ;  /* 0x00000008060c7c25 */ /* 0x000fc8000f8e000c */
[----:B------:R-:W-:Y:S01]  /*1ab0*/  IMAD R14, R6, UR9, R11 ;  /* 0x00000009060e7c24 */ /* 0x000fe2000f8e020b */
[----:B------:R-:W-:Y:S01]  /*1ac0*/  IADD3 R11, P3, R50, R12, RZ ;  /* 0x0000000c320b7210 */ /* 0x000fe20007f7e0ff */
[----:B------:R-:W-:-:S03]  /*1ad0*/  ULDC.64 UR8, c[0x0][0x260] ;  /* 0x0000980000087ab9 */ /* 0x000fc60000000a00 */
[----:B------:R-:W-:Y:S02]  /*1ae0*/  IADD3.X R14, R51, R13, R14, P3, !PT ;  /* 0x0000000d330e7210 */ /* 0x000fe40001ffe40e */
[C---:B------:R-:W-:Y:S02]  /*1af0*/  LEA R12, P6, R11.reuse, UR8, 0x2 ;  /* 0x000000080b0c7c11 */ /* 0x040fe4000f8c10ff */
[----:B------:R-:W-:Y:S02]  /*1b00*/  ISETP.GE.AND P3, PT, R58, R7, PT ;  /* 0x000000073a00720c */ /* 0x000fe40003f66270 */
[----:B------:R-:W-:Y:S02]  /*1b10*/  LEA.HI.X R13, R11, UR9, R14, 0x2, P6 ;  /* 0x000000090b0d7c11 */ /* 0x000fe4000b0f140e */
[----:B------:R-:W-:Y:S02]  /*1b20*/  FSEL R7, R21, RZ, !P5 ;  /* 0x000000ff15077208 */ /* 0x000fe40006800000 */
[----:B------:R-:W-:Y:S01]  /*1b30*/  FSEL R11, R22, RZ, !P4 ;  /* 0x000000ff160b7208 */ /* 0x000fe20006000000 */
[----:B------:R0:W-:Y:S01]  /*1b40*/  STG.E desc[UR4][R12.64+0x80], R15 ;  /* 0x0000800f0c007986 */ /* 0x0001e2000c101904 */
[----:B------:R-:W-:-:S03]  /*1b50*/  FSEL R19, R19, RZ, !P3 ;  /* 0x000000ff13137208 */ /* 0x000fc60005800000 */
[----:B------:R0:W-:Y:S04]  /*1b60*/  STG.E desc[UR4][R12.64], R7 ;  /* 0x000000070c007986 */ /* 0x0001e8000c101904 */
[----:B------:R0:W-:Y:S04]  /*1b70*/  STG.E desc[UR4][R12.64+0x40], R11 ;  /* 0x0000400b0c007986 */ /* 0x0001e8000c101904 */
[----:B------:R0:W-:Y:S04]  /*1b80*/  STG.E desc[UR4][R12.64+0xc0], R17 ;  /* 0x0000c0110c007986 */ /* 0x0001e8000c101904 */
[----:B------:R0:W-:Y:S02]  /*1b90*/  STG.E desc[UR4][R12.64+0x100], R19 ;  /* 0x000100130c007986 */ /* 0x0001e4000c101904 */
.L_x_4735:
[----:B------:R-:W-:Y:S05]  /*1ba0*/  BSYNC B0 ;  /* 0x0000000000007941 */ /* 0x000fea0003800000 */
.L_x_4734:
[----:B------:R-:W-:Y:S01]  /*1bb0*/  IADD3 R2, R2, 0x4f, RZ ;  /* 0x0000004f02027810 */ /* 0x000fe20007ffe0ff */
[----:B0-----:R-:W-:Y:S01]  /*1bc0*/  IMAD.SHL.U32 R13, R10, 0x80, RZ ;  /* 0x000000800a0d7824 */ /* 0x001fe200078e00ff */
[----:B------:R-:W-:Y:S01]  /*1bd0*/  SHF.L.U32 R11, R4, 0x2, RZ ;  /* 0x00000002040b7819 */ /* 0x000fe200000006ff */
[----:B------:R-:W-:Y:S01]  /*1be0*/  IMAD R14, R3, 0x2800, RZ ;  /* 0x00002800030e7824 */ /* 0x000fe200078e02ff */
[----:B------:R-:W-:Y:S01]  /*1bf0*/  BSSY B0, `(.L_x_4736) ;  /* 0x0000028000007945 */ /* 0x000fe20003800000 */
[----:B------:R-:W-:Y:S01]  /*1c00*/  IMAD.HI R7, R2, 0x66666667, RZ ;  /* 0x6666666702077827 */ /* 0x000fe200078e02ff */
[----:B------:R-:W-:-:S04]  /*1c10*/  SHF.R.S32.HI R15, RZ, 0x1f, R13 ;  /* 0x0000001fff0f7819 */ /* 0x000fc8000001140d */
[----:B------:R-:W-:-:S04]  /*1c20*/  SHF.R.U32.HI R12, RZ, 0x1f, R7 ;  /* 0x0000001fff0c7819 */ /* 0x000fc80000011607 */
[----:B------:R-:W-:Y:S02]  /*1c30*/  LEA.HI.SX32 R7, R7, R12, 0x1b ;  /* 0x0000000c07077211 */ /* 0x000fe400078fdaff */
[--C-:B------:R-:W-:Y:S02]  /*1c40*/  IADD3 R12, P1, P2, R13, R11, R14.reuse ;  /* 0x0000000b0d0c7210 */ /* 0x100fe40007a3e00e */
[----:B------:R-:W-:Y:S01]  /*1c50*/  SHF.R.S32.HI R14, RZ, 0x1f, R14 ;  /* 0x0000001fff0e7819 */ /* 0x000fe2000001140e */
[--C-:B------:R-:W-:Y:S01]  /*1c60*/  IMAD R7, R7, 0x50, -R2.reuse ;  /* 0x0000005007077824 */ /* 0x100fe200078e0a02 */
[----:B------:R-:W-:Y:S01]  /*1c70*/  SHF.R.S32.HI R11, RZ, 0x1f, R11 ;  /* 0x0000001fff0b7819 */ /* 0x000fe2000001140b */
[----:B------:R-:W-:-:S03]  /*1c80*/  IMAD R2, R3, -0x50, R2 ;  /* 0xffffffb003027824 */ /* 0x000fc600078e0202 */
[----:B------:R-:W-:Y:S01]  /*1c90*/  IADD3.X R13, R15, R11, R14, P1, P2 ;  /* 0x0000000b0f0d7210 */ /* 0x000fe20000fe440e */
[----:B------:R-:W-:Y:S02]  /*1ca0*/  IMAD.IADD R7, R2, 0x1, R7 ;  /* 0x0000000102077824 */ /* 0x000fe400078e0207 */
[C---:B-1----:R-:W-:Y:S02]  /*1cb0*/  IMAD R14, R8.reuse, UR7, RZ ;  /* 0x00000007080e7c24 */ /* 0x042fe4000f8e02ff */
[----:B------:R-:W-:Y:S01]  /*1cc0*/  IMAD.WIDE.U32 R12, R8, UR6, R12 ;  /* 0x00000006080c7c25 */ /* 0x000fe2000f8e000c */
[----:B------:R-:W-:-:S03]  /*1cd0*/  ISETP.GE.OR P0, PT, R4, R7, P0 ;  /* 0x000000070400720c */ /* 0x000fc60000706670 */
[----:B------:R-:W-:-:S05]  /*1ce0*/  IMAD R9, R9, UR6, R14 ;  /* 0x0000000609097c24 */ /* 0x000fca000f8e020e */
[----:B------:R-:W-:-:S05]  /*1cf0*/  IADD3 R15, R13, R9, RZ ;  /* 0x000000090d0f7210 */ /* 0x000fca0007ffe0ff */
[----:B------:R-:W-:Y:S05]  /*1d00*/  @P0 BRA `(.L_x_4737) ;  /* 0x0000000000580947 */ /* 0x000fea0003800000 */
[----:B------:R-:W0:Y:S01]  /*1d10*/  LDC.64 R16, c[0x0][0x2a8] ;  /* 0x0000aa00ff107b82 */ /* 0x000e220000000a00 */
[----:B------:R-:W-:Y:S01]  /*1d20*/  SHF.R.S32.HI R2, RZ, 0x1f, R5 ;  /* 0x0000001fff027819 */ /* 0x000fe20000011405 */
[----:B------:R-:W-:Y:S01]  /*1d30*/  ULDC.64 UR8, c[0x0][0x2b0] ;  /* 0x0000ac0000087ab9 */ /* 0x000fe20000000a00 */
[----:B------:R-:W-:Y:S01]  /*1d40*/  IADD3 R8, P0, P1, R10, R5, R4 ;  /* 0x000000050a087210 */ /* 0x000fe2000791e004 */
[----:B------:R-:W-:Y:S01]  /*1d50*/  IMAD R7, R49, UR8, RZ ;  /* 0x0000000831077c24 */ /* 0x000fe2000f8e02ff */
[----:B------:R-:W-:Y:S02]  /*1d60*/  SHF.R.S32.HI R10, RZ, 0x1f, R10 ;  /* 0x0000001fff0a7819 */ /* 0x000fe4000001140a */
[----:B------:R-:W-:-:S04]  /*1d70*/  SHF.R.S32.HI R5, RZ, 0x1f, R4 ;  /* 0x0000001fff057819 */ /* 0x000fc80000011404 */
[----:B------:R-:W-:Y:S02]  /*1d80*/  IADD3.X R9, R10, R2, R5, P0, P1 ;  /* 0x000000020a097210 */ /* 0x000fe400007e2405 */
[----:B-----5:R-:W-:Y:S01]  /*1d90*/  FSETP.NEU.FTZ.AND P0, PT, R48, -INF , PT ;  /* 0xff8000003000780b */ /* 0x020fe20003f1d000 */
[C---:B0-----:R-:W-:Y:S02]  /*1da0*/  IMAD R2, R16.reuse, UR7, RZ ;  /* 0x0000000710027c24 */ /* 0x041fe4000f8e02ff */
[----:B------:R-:W-:-:S04]  /*1db0*/  IMAD.WIDE.U32 R8, R16, UR6, R8 ;  /* 0x0000000610087c25 */ /* 0x000fc8000f8e0008 */
[----:B------:R-:W-:Y:S02]  /*1dc0*/  IMAD R5, R17, UR6, R2 ;  /* 0x0000000611057c24 */ /* 0x000fe4000f8e0202 */
[----:B------:R-:W-:Y:S02]  /*1dd0*/  FMUL.FTZ R2, R48, 1.4426950216293334961 ;  /* 0x3fb8aa3b30027820 */ /* 0x000fe40000410000 */
[----:B------:R-:W-:Y:S02]  /*1de0*/  IMAD.IADD R9, R9, 0x1, R5 ;  /* 0x0000000109097824 */ /* 0x000fe400078e0205 */
[C---:B------:R-:W-:Y:S02]  /*1df0*/  IMAD R5, R6.reuse, UR9, R7 ;  /* 0x0000000906057c24 */ /* 0x040fe4000f8e0207 */
[----:B------:R-:W-:Y:S01]  /*1e00*/  IMAD.WIDE.U32 R8, R6, UR8, R8 ;  /* 0x0000000806087c25 */ /* 0x000fe2000f8e0008 */
[----:B------:R-:W-:-:S04]  /*1e10*/  ULDC.64 UR8, c[0x0][0x2a0] ;  /* 0x0000a80000087ab9 */ /* 0x000fc80000000a00 */
[----:B------:R-:W-:Y:S02]  /*1e20*/  IADD3 R5, R9, R5, RZ ;  /* 0x0000000509057210 */ /* 0x000fe40007ffe0ff */
[----:B------:R-:W-:-:S04]  /*1e30*/  LEA R10, P1, R8, UR8, 0x2 ;  /* 0x00000008080a7c11 */ /* 0x000fc8000f8210ff */
[----:B------:R-:W-:Y:S02]  /*1e40*/  LEA.HI.X R11, R8, UR9, R5, 0x2, P1 ;  /* 0x00000009080b7c11 */ /* 0x000fe400088f1405 */
[----:B------:R-:W-:-:S05]  /*1e50*/  FSEL R5, R2, RZ, P0 ;  /* 0x000000ff02057208 */ /* 0x000fca0000000000 */
[----:B------:R0:W-:Y:S02]  /*1e60*/  STG.E desc[UR4][R10.64], R5 ;  /* 0x000000050a007986 */ /* 0x0001e4000c101904 */
.L_x_4737:
[----:B------:R-:W-:Y:S05]  /*1e70*/  BSYNC B0 ;  /* 0x0000000000007941 */ /* 0x000fea0003800000 */
.L_x_4736:
[----:B------:R-:W-:Y:S01]  /*1e80*/  ULDC.64 UR10, c[0x0][0x2e8] ;  /* 0x0000ba00000a7ab9 */ /* 0x000fe20000000a00 */
[----:B------:R-:W-:Y:S01]  /*1e90*/  ULDC.64 UR8, c[0x0][0x2d8] ;  /* 0x0000b60000087ab9 */ /* 0x000fe20000000a00 */
[----:B------:R-:W-:Y:S01]  /*1ea0*/  ISETP.NE.U32.AND P0, PT, RZ, UR10, PT ;  /* 0x0000000aff007c0c */ /* 0x000fe2000bf05070 */
[----:B------:R-:W-:Y:S02]  /*1eb0*/  IMAD R49, R49, UR8, RZ ;  /* 0x0000000831317c24 */ /* 0x000fe4000f8e02ff */
[----:B------:R-:W-:Y:S01]  /*1ec0*/  IMAD.MOV.U32 R14, RZ, RZ, R12 ;  /* 0x000000ffff0e7224 */ /* 0x000fe200078e000c */
[----:B------:R-:W-:Y:S01]  /*1ed0*/  ISETP.NE.AND.EX P0, PT, RZ, UR11, PT, P0 ;  /* 0x0000000bff007c0c */ /* 0x000fe2000bf05300 */
[C---:B0-----:R-:W-:Y:S02]  /*1ee0*/  IMAD R5, R6.reuse, UR9, R49 ;  /* 0x0000000906057c24 */ /* 0x041fe4000f8e0231 */
[----:B------:R-:W-:Y:S01]  /*1ef0*/  IMAD.WIDE.U32 R8, R6, UR8, R14 ;  /* 0x0000000806087c25 */ /* 0x000fe2000f8e000e */
[----:B------:R-:W-:Y:S01]  /*1f00*/  ISETP.NE.OR P0, PT, R4, RZ, !P0 ;  /* 0x000000ff0400720c */ /* 0x000fe20004705670 */
[----:B------:R-:W-:-:S02]  /*1f10*/  ULDC.64 UR8, c[0x0][0x2b8] ;  /* 0x0000ae0000087ab9 */ /* 0x000fc40000000a00 */
[----:B------:R-:W-:Y:S02]  /*1f20*/  LEA R6, P1, R8, UR8, 0x2 ;  /* 0x0000000808067c11 */ /* 0x000fe4000f8210ff */
[----:B------:R-:W-:-:S04]  /*1f30*/  IADD3 R5, R9, R5, RZ ;  /* 0x0000000509057210 */ /* 0x000fc80007ffe0ff */
[----:B------:R-:W-:-:S05]  /*1f40*/  LEA.HI.X R7, R8, UR9, R5, 0x2, P1 ;  /* 0x0000000908077c11 */ /* 0x000fca00088f1405 */
        /* <DEDUP_REMOVED lines=11> */
[----:B------:R-:W1:Y:S08]  /*2000*/  LDC R2, c[0x0][0x2e0] ;  /* 0x0000b800ff027b82 */ /* 0x000e700000000800 */
[----:B0-----:R-:W0:Y:S08]  /*2010*/  LDC R7, c[0x0][0x220] ;  /* 0x00008800ff077b82 */ /* 0x001e300000000800 */
[----:B------:R-:W2:Y:S01]  /*2020*/  LDC.64 R4, c[0x0][0x2e8] ;  /* 0x0000ba00ff047b82 */ /* 0x000ea20000000a00 */
[----:B-1----:R-:W-:-:S04]  /*2030*/  IMAD R0, R3, R2, R0 ;  /* 0x0000000203007224 */ /* 0x002fc800078e0200 */
[----:B0-----:R-:W-:-:S04]  /*2040*/  IMAD R3, R0, R7, UR6 ;  /* 0x0000000600037e24 */ /* 0x001fc8000f8e0207 */
[----:B--2---:R-:W-:-:S05]  /*2050*/  IMAD.WIDE R2, R3, 0x4, R4 ;  /* 0x0000000403027825 */ /* 0x004fca00078e0204 */
[----:B------:R-:W-:Y:S01]  /*2060*/  STG.E desc[UR4][R2.64], RZ ;  /* 0x000000ff02007986 */ /* 0x000fe2000c101904 */
[----:B------:R-:W-:Y:S05]  /*2070*/  EXIT ;  /* 0x000000000000794d */ /* 0x000fea0003800000 */
.L_x_4738:
        /* <DEDUP_REMOVED lines=16> */
.L_x_7324:


//--------------------- .text._ZN7cutlass13device_kernelIN5flash11enable_sm90INS1_16FlashAttnBwdSm90INS1_25CollectiveMainloopBwdSm90ILi2ELi2ELi2EN4cute5tupleIJNS5_1CILi1EEES8_S8_EEENS6_IJNS7_ILi64EEENS7_ILi128EEESB_EEENS_10bfloat16_tEfNS_4arch4Sm90ELb0ELb1ELb0ELb0ELb0ELb1ELb0ELb0ELi2ELi1ELi2ELi1ELb0EEENS1_21CollectiveEpilogueBwdISC_SD_SF_Li256ELb0ELb0ELi1EEENS1_19SingleTileSchedulerILb0ELb0ELb0ELi128EEEEEEEEEvNT_6ParamsE --------------------------
	.section	.text._ZN7cutlass13device_kernelIN5flash11enable_sm90INS1_16FlashAttnBwdSm90INS1_25CollectiveMainloopBwdSm90ILi2ELi2ELi2EN4cute5tupleIJNS5_1CILi1EEES8_S8_EEENS6_IJNS7_ILi64EEENS7_ILi128EEESB_EEENS_10bfloat16_tEfNS_4arch4Sm90ELb0ELb1ELb0ELb0ELb0ELb1ELb0ELb0ELi2ELi1ELi2ELi1ELb0EEENS1_21CollectiveEpilogueBwdISC_SD_SF_Li256ELb0ELb0ELi1EEENS1_19SingleTileSchedulerILb0ELb0ELb0ELi128EEEEEEEEEvNT_6ParamsE,"ax",@progbits
	.align	128
.text._ZN7cutlass13device_kernelIN5flash11enable_sm90INS1_16FlashAttnBwdSm90INS1_25CollectiveMainloopBwdSm90ILi2ELi2ELi2EN4cute5tupleIJNS5_1CILi1EEES8_S8_EEENS6_IJNS7_ILi64EEENS7_ILi128EEESB_EEENS_10bfloat16_tEfNS_4arch4Sm90ELb0ELb1ELb0ELb0ELb0ELb1ELb0ELb0ELi2ELi1ELi2ELi1ELb0EEENS1_21CollectiveEpilogueBwdISC_SD_SF_Li256ELb0ELb0ELi1EEENS1_19SingleTileSchedulerILb0ELb0ELb0ELi128EEEEEEEEEvNT_6ParamsE:
        .type           _ZN7cutlass13device_kernelIN5flash11enable_sm90INS1_16FlashAttnBwdSm90INS1_25CollectiveMainloopBwdSm90ILi2ELi2ELi2EN4cute5tupleIJNS5_1CILi1EEES8_S8_EEENS6_IJNS7_ILi64EEENS7_ILi128EEESB_EEENS_10bfloat16_tEfNS_4arch4Sm90ELb0ELb1ELb0ELb0ELb0ELb1ELb0ELb0ELi2ELi1ELi2ELi1ELb0EEENS1_21CollectiveEpilogueBwdISC_SD_SF_Li256ELb0ELb0ELi1EEENS1_19SingleTileSchedulerILb0ELb0ELb0ELi128EEEEEEEEEvNT_6ParamsE,@function
        .size           _ZN7cutlass13device_kernelIN5flash11enable_sm90INS1_16FlashAttnBwdSm90INS1_25CollectiveMainloopBwdSm90ILi2ELi2ELi2EN4cute5tupleIJNS5_1CILi1EEES8_S8_EEENS6_IJNS7_ILi64EEENS7_ILi128EEESB_EEENS_10bfloat16_tEfNS_4arch4Sm90ELb0ELb1ELb0ELb0ELb0ELb1ELb0ELb0ELi2ELi1ELi2ELi1ELb0EEENS1_21CollectiveEpilogueBwdISC_SD_SF_Li256ELb0ELb0ELi1EEENS1_19SingleTileSchedulerILb0ELb0ELb0ELi128EEEEEEEEEvNT_6ParamsE,(.L_x_7325 - _ZN7cutlass13device_kernelIN5flash11enable_sm90INS1_16FlashAttnBwdSm90INS1_25CollectiveMainloopBwdSm90ILi2ELi2ELi2EN4cute5tupleIJNS5_1CILi1EEES8_S8_EEENS6_IJNS7_ILi64EEENS7_ILi128EEESB_EEENS_10bfloat16_tEfNS_4arch4Sm90ELb0ELb1ELb0ELb0ELb0ELb1ELb0ELb0ELi2ELi1ELi2ELi1ELb0EEENS1_21CollectiveEpilogueBwdISC_SD_SF_Li256ELb0ELb0ELi1EEENS1_19SingleTileSchedulerILb0ELb0ELb0ELi128EEEEEEEEEvNT_6ParamsE)
        .other          _ZN7cutlass13device_kernelIN5flash11enable_sm90INS1_16FlashAttnBwdSm90INS1_25CollectiveMainloopBwdSm90ILi2ELi2ELi2EN4cute5tupleIJNS5_1CILi1EEES8_S8_EEENS6_IJNS7_ILi64EEENS7_ILi128EEESB_EEENS_10bfloat16_tEfNS_4arch4Sm90ELb0ELb1ELb0ELb0ELb0ELb1ELb0ELb0ELi2ELi1ELi2ELi1ELb0EEENS1_21CollectiveEpilogueBwdISC_SD_SF_Li256ELb0ELb0ELi1EEENS1_19SingleTileSchedulerILb0ELb0ELb0ELi128EEEEEEEEEvNT_6ParamsE,@"STO_CUDA_ENTRY STV_DEFAULT"
_ZN7cutlass13device_kernelIN5flash11enable_sm90INS1_16FlashAttnBwdSm90INS1_25CollectiveMainloopBwdSm90ILi2ELi2ELi2EN4cute5tupleIJNS5_1CILi1EEES8_S8_EEENS6_IJNS7_ILi64EEENS7_ILi128EEESB_EEENS_10bfloat16_tEfNS_4arch4Sm90ELb0ELb1ELb0ELb0ELb0ELb1ELb0ELb0ELi2ELi1ELi2ELi1ELb0EEENS1_21CollectiveEpilogueBwdISC_SD_SF_Li256ELb0ELb0ELi1EEENS1_19SingleTileSchedulerILb0ELb0ELb0ELi128EEEEEEEEEvNT_6ParamsE:
        /* <DEDUP_REMOVED lines=30> */
.L_x_4740:
[----:B------:R-:W-:Y:S05]  /*01e0*/  BSYNC B0 ;  /* 0x0000000000007941 */ /* 0x000fea0003800000 */
.L_x_4739:
        /* <DEDUP_REMOVED lines=37> */
.L_x_4741:
        /* <DEDUP_REMOVED lines=22> */
.L_x_4742:
[----:B------:R-:W-:Y:S01]  /*05a0*/  PLOP3.LUT P0, PT, PT, PT, UP0, 0x80, 0x0 ;  /* 0x000000000000781c */ /* 0x000fe20003f0f008 */
[----:B------:R-:W-:Y:S01]  /*05b0*/  NOP ;  /* 0x0000000000007918 */ /* 0x000fe20000000000 */
[----:B------:R-:W-:Y:S01]  /*05c0*/  BSSY B6, `(.L_x_4743) ;  /* 0x00008f3000067945 */ /* 0x000fe20003800000 */
[----:B-12-4-:R-:W-:Y:S10]  /*05d0*/  BAR.SYNC.DEFER_BLOCKING 0x0 ;  /* 0x0000000000007b1d */ /* 0x016ff40000010000 */
[----:B------:R-:W-:Y:S05]  /*05e0*/  @!P0 BRA `(.L_x_4744) ;  /* 0x00000060002c8947 */ /* 0x000fea0003800000 */
.L_x_4745:
        /* <DEDUP_REMOVED lines=101> */
.L_x_4747:
        /* <DEDUP_REMOVED lines=30> */
.L_x_4750:
        /* <DEDUP_REMOVED lines=15> */
.L_x_4749:
        /* <DEDUP_REMOVED lines=22> */
.L_x_4752:
        /* <DEDUP_REMOVED lines=15> */
.L_x_4751:
        /* <DEDUP_REMOVED lines=8> */
.L_x_4857:
        /* <DEDUP_REMOVED lines=23> */
.L_x_4754:
[----:B------:R-:W-:Y:S01]  /*1350*/  LEA.HI R5, R5, R4, RZ, 0x3 ;  /* 0x0000000405057211 */ /* 0x000fe200078f18ff */
[----:B------:R-:W-:Y:S01]  /*1360*/  ULDC UR4, c[0x0][0x290] ;  /* 0x0000a40000047ab9 */ /* 0x000fe20000000800 */
[----:B--2---:R-:W-:Y:S01]  /*1370*/  LOP3.LUT R8, R3, 0x30, R6, 0xf8, !PT ;  /* 0x0000003003087812 */ /* 0x004fe200078ef806 */
[----:B------:R-:W-:Y:S01]  /*1380*/  UIMAD UR4, UR39, -0x80, UR4 ;  /* 0xffffff80270478a4 */ /* 0x000fe2000f8e0204 */
[----:B------:R-:W-:Y:S01]  /*1390*/  LOP3.LUT R5, R5, 0xfffffff8, RZ, 0xc0, !PT ;  /* 0xfffffff805057812 */ /* 0x000fe200078ec0ff */
[----:B------:R-:W-:Y:S01]  /*13a0*/  IMAD.U32 R233, RZ, RZ, UR38 ;  /* 0x00000026ffe97e24 */ /* 0x000fe2000f8e00ff */
[----:B------:R-:W-:Y:S01]  /*13b0*/  LEA.HI R6, R13, R13, RZ, 0x1 ;  /* 0x0000000d0d067211 */ /* 0x000fe200078f08ff */
[----:B------:R-:W-:Y:S01]  /*13c0*/  IMAD.MOV.U32 R223, RZ, RZ, RZ ;  /* 0x000000ffffdf7224 */ /* 0x000fe200078e00ff */
[----:B------:R-:W-:Y:S01]  /*13d0*/  LOP3.LUT R11, R11, 0x7ffffe, RZ, 0xc0, !PT ;  /* 0x007ffffe0b0b7812 */ /* 0x000fe200078ec0ff */
[----:B------:R-:W-:Y:S01]  /*13e0*/  IMAD.IADD R5, R4, 0x1, -R5 ;  /* 0x0000000104057824 */ /* 0x000fe200078e0a05 */
[----:B------:R-:W-:Y:S01]  /*13f0*/  LEA.HI R4, R2, R7, RZ, 0x5 ;  /* 0x0000000702047211 */ /* 0x000fe200078f28ff */
[----:B------:R-:W-:Y:S01]  /*1400*/  IMAD.SHL.U32 R2, R13, 0x1000, RZ ;  /* 0x000010000d027824 */ /* 0x000fe200078e00ff */
[----:B------:R-:W-:Y:S01]  /*1410*/  LOP3.LUT R6, R6, 0x3fffffe, RZ, 0xc0, !PT ;  /* 0x03fffffe06067812 */ /* 0x000fe200078ec0ff */
[----:B------:R-:W-:Y:S01]  /*1420*/  IMAD.IADD R11, R10, 0x1, -R11 ;  /* 0x000000010a0b7824 */ /* 0x000fe200078e0a0b */
[----:B------:R-:W-:-:S02]  /*1430*/  SHF.R.S32.HI R4, RZ, 0x5, R4 ;  /* 0x00000005ff047819 */ /* 0x000fc40000011404 */
[----:B------:R-:W-:Y:S02]  /*1440*/  CS2R R86, SRZ ;  /* 0x0000000000567805 */ /* 0x000fe4000001ff00 */
[----:B------:R-:W-:Y:S01]  /*1450*/  LOP3.LUT R9, R8, 0x8, R9, 0xf8, !PT ;  /* 0x0000000808097812 */ /* 0x000fe200078ef809 */
[----:B------:R-:W-:Y:S01]  /*1460*/  IMAD R11, R11, 0x200, R2 ;  /* 0x000002000b0b7824 */ /* 0x000fe200078e0202 */
[----:B------:R-:W-:Y:S01]  /*1470*/  SHF.R.U32.HI R8, RZ, 0x3, R3 ;  /* 0x00000003ff087819 */ /* 0x000fe20000011603 */
[----:B------:R-:W-:Y:S01]  /*1480*/  IMAD R4, R4, 0x10, R5 ;  /* 0x0000001004047824 */ /* 0x000fe200078e0205 */
[----:B------:R-:W-:Y:S01]  /*1490*/  LOP3.LUT R0, R0, 0x7ffffffc, RZ, 0xc0, !PT ;  /* 0x7ffffffc00007812 */ /* 0x000fe200078ec0ff */
[----:B------:R-:W2:Y:S01]  /*14a0*/  S2R R5, SR_CTAID.X ;  /* 0x0000000000057919 */ /* 0x000ea20000002500 */
[----:B------:R-:W-:Y:S01]  /*14b0*/  IMAD.IADD R3, R13, 0x1, -R6 ;  /* 0x000000010d037824 */ /* 0x000fe200078e0a06 */
[----:B------:R-:W-:Y:S01]  /*14c0*/  LOP3.LUT R8, R9, R8, RZ, 0x3c, !PT ;  /* 0x0000000809087212 */ /* 0x000fe200078e3cff */
[----:B------:R-:W-:Y:S01]  /*14d0*/  IMAD R6, R7, 0x4, R2 ;  /* 0x0000000407067824 */ /* 0x000fe200078e0202 */
[----:B------:R-:W-:Y:S01]  /*14e0*/  CS2R R84, SRZ ;  /* 0x0000000000547805 */ /* 0x000fe2000001ff00 */
[----:B------:R-:W-:Y:S01]  /*14f0*/  IMAD R2, R3, 0x40, R4 ;  /* 0x0000004003027824 */ /* 0x000fe200078e0204 */
[----:B------:R-:W-:Y:S01]  /*1500*/  CS2R R82, SRZ ;  /* 0x0000000000527805 */ /* 0x000fe2000001ff00 */
[----:B------:R-:W-:Y:S01]  /*1510*/  IMAD.IADD R0, R7, 0x1, -R0 ;  /* 0x0000000107007824 */ /* 0x000fe200078e0a00 */
[----:B------:R-:W-:Y:S01]  /*1520*/  CS2R R80, SRZ ;  /* 0x0000000000507805 */ /* 0x000fe2000001ff00 */
[----:B------:R-:W-:Y:S01]  /*1530*/  IMAD.IADD R231, R8, 0x1, R11 ;  /* 0x0000000108e77824 */ /* 0x000fe200078e020b */
        /* <DEDUP_REMOVED lines=22> */
[----:B--2---:R-:W-:Y:S01]  /*16a0*/  IMAD R226, R5, -0x80, -R2 ;  /* 0xffffff8005e27824 */ /* 0x004fe200078e0a02 */
        /* <DEDUP_REMOVED lines=39> */
[----:B------:R-:W-:Y:S01]  /*1920*/  LOP3.LUT R233, R233, 0x1, RZ, 0xfc, !PT ;  /* 0x00000001e9e97812 */ /* 0x000fe200078efcff */
[----:B------:R-:W-:Y:S01]  /*1930*/  IMAD R3, R6, 0x4, R229 ;  /* 0x0000000406037824 */ /* 0x000fe200078e02e5 */
[----:B------:R-:W-:Y:S01]  /*1940*/  IADD3 R2, -R2, UR4, RZ ;  /* 0x0000000402027c10 */ /* 0x000fe2000fffe1ff */
[----:B------:R-:W-:-:S07]  /*1950*/  IMAD.SHL.U32 R227, R0, 0x2, RZ ;  /* 0x0000000200e37824 */ /* 0x000fce00078e00ff */
.L_x_4766:
[----:B------:R-:W-:Y:S01]  /*1960*/  ISETP.NE.AND P6, PT, R233, 0x3, PT ;  /* 0x00000003e900780c */ /* 0x000fe20003fc5270 */
[----:B------:R-:W-:-:S12]  /*1970*/  YIELD ;  /* 0x0000000000007946 */ /* 0x000fd80003800000 */
[----:B-1----:R-:W-:Y:S05]  /*1980*/  @!P6 BRA `(.L_x_4756) ;  /* 0x000000000004e947 */ /* 0x002fea0003800000 */
[----:B------:R-:W-:Y:S01]  /*1990*/  BPT.TRAP 0x1 ;  /* 0x000000040000795c */ /* 0x000fe20000300000 */
.L_x_4756:
[----:B------:R-:W-:Y:S01]  /*19a0*/  IMAD R0, R4, 0x8, R229 ;  /* 0x0000000804007824 */ /* 0x000fe200078e02e5 */
[----:B------:R-:W-:-:S04]  /*19b0*/  SHF.L.U32 R9, R223, 0x1f, RZ ;  /* 0x0000001fdf097819 */ /* 0x000fc800000006ff */
[----:B------:R2:W3:Y:S01]  /*19c0*/  SYNCS.PHASECHK.TRANS64.TRYWAIT P0, [R0+URZ+0x30810], R9 ;  /* 0x03081009000075a7 */ /* 0x0004e2000800017f */
[----:B------:R-:W-:Y:S05]  /*19d0*/  @!P6 BRA `(.L_x_4757) ;  /* 0x000000000004e947 */ /* 0x000fea0003800000 */
[----:B------:R-:W-:Y:S01]  /*19e0*/  BPT.TRAP 0x1 ;  /* 0x000000040000795c */ /* 0x000fe20000300000 */
.L_x_4757:
[----:B---3--:R-:W-:Y:S05]  /*19f0*/  @P0 BRA `(.L_x_4758) ;  /* 0x0000000000080947 */ /* 0x008fea0003800000 */
[----:B------:R-:W3:Y:S02]  /*1a00*/  SYNCS.PHASECHK.TRANS64.TRYWAIT P0, [R0+URZ+0x30810], R9 ;  /* 0x03081009000075a7 */ /* 0x000ee4000800017f */
[----:B---3--:R-:W-:Y:S05]  /*1a10*/  @!P0 BRA `(.L_x_4759) ;  /* 0x0000007800ec8947 */ /* 0x008fea0003800000 */
.L_x_4758:
[----:B------:R-:W-:Y:S05]  /*1a20*/  WARPSYNC.ALL ;  /* 0x0000000000007948 */ /* 0x000fea0003800000 */
[----:B------:R-:W-:Y:S01]  /*1a30*/  R2UR UR4, R229 ;  /* 0x00000000e50472ca */ /* 0x000fe200000e0000 */
[----:B------:R-:W-:Y:S01]  /*1a40*/  IMAD R5, R224, 0x2000, R229 ;  /* 0x00002000e0057824 */ /* 0x000fe200078e02e5 */
[C---:B------:R-:W-:Y:S01]  /*1a50*/  R2UR UR9, R4.reuse ;  /* 0x00000000040972ca */ /* 0x040fe200000e0000 */
[----:B------:R-:W-:Y:S01]  /*1a60*/  WARPGROUP.ARRIVE ;  /* 0x00000000000079c5 */ /* 0x000fe20000000000 */
[----:B------:R-:W-:Y:S01]  /*1a70*/  UMOV UR11, 0x40000040 ;  /* 0x40000040000b7882 */ /* 0x000fe20000000000 */
[----:B------:R-:W-:Y:S01]  /*1a80*/  IMAD R6, R4, 0x40, R227 ;  /* 0x0000004004067824 */ /* 0x000fe200078e02e3 */
[----:B------:R-:W-:-:S03]  /*1a90*/  R2UR UR5, R5 ;  /* 0x00000000050572ca */ /* 0x000fc600000e0000 */
[----:B------:R-:W-:-:S04]  /*1aa0*/  IMAD R17, R6, 0x4, R229 ;  /* 0x0000000406117824 */ /* 0x000fc800078e02e5 */
        /* <DEDUP_REMOVED lines=72> */
.L_x_4760:
[----:B------:R1:W1:Y:S01]  /*1f30*/  SYNCS.PHASECHK.TRANS64.TRYWAIT P0, [R0+URZ+0x30830], R9 ;  /* 0x03083009000075a7 */ /* 0x000262000800017f */
[----:B------:R-:W-:Y:S05]  /*1f40*/  @!P6 BRA `(.L_x_4761) ;  /* 0x000000000004e947 */ /* 0x000fea0003800000 */
[----:B------:R-:W-:Y:S01]  /*1f50*/  BPT.TRAP 0x1 ;  /* 0x000000040000795c */ /* 0x000fe20000300000 */
.L_x_4761:
[----:B------:R-:W-:-:S05]  /*1f60*/  VIADD R5, R229, 0x20000 ;  /* 0x00020000e5057836 */ /* 0x000fca0000000000 */
[----:B------:R-:W-:-:S04]  /*1f70*/  SHF.R.U32.HI R5, RZ, 0x4, R5 ;  /* 0x00000004ff057819 */ /* 0x000fc80000011605 */
[----:B------:R-:W-:-:S04]  /*1f80*/  LOP3.LUT R230, R5, 0x3fff, RZ, 0xc0, !PT ;  /* 0x00003fff05e67812 */ /* 0x000fc800078ec0ff */
[----:B------:R-:W-:Y:S01]  /*1f90*/  LOP3.LUT R5, R230, 0x10000, RZ, 0xfc, !PT ;  /* 0x00010000e6057812 */ /* 0x000fe200078efcff */
[----:B-1----:R-:W-:Y:S06]  /*1fa0*/  @P0 BRA `(.L_x_4762) ;  /* 0x0000000000080947 */ /* 0x002fec0003800000 */
[----:B------:R-:W1:Y:S02]  /*1fb0*/  SYNCS.PHASECHK.TRANS64.TRYWAIT P0, [R0+URZ+0x30830], R9 ;  /* 0x03083009000075a7 */ /* 0x000e64000800017f */
[----:B-1----:R-:W-:Y:S05]  /*1fc0*/  @!P0 BRA `(.L_x_4763) ;  /* 0x0000007400948947 */ /* 0x002fea0003800000 */
.L_x_4762:
[----:B------:R-:W-:Y:S01]  /*1fd0*/  UIADD3 UR5, UR5, 0x8000, URZ ;  /* 0x0000800005057890 */ /* 0x000fe2000fffe03f */
[----:B------:R-:W-:Y:S01]  /*1fe0*/  IMAD R5, R4, 0x400, R5 ;  /* 0x0000040004057824 */ /* 0x000fe200078e0205 */
[----:B------:R-:W-:Y:S01]  /*1ff0*/  WARPGROUP.ARRIVE ;  /* 0x00000000000079c5 */ /* 0x000fe20000000000 */
[----:B------:R-:W-:Y:S01]  /*2000*/  UMOV UR11, 0x40000040 ;  /* 0x40000040000b7882 */ /* 0x000fe20000000000 */
[----:B------:R-:W-:Y:S01]  /*2010*/  USHF.R.U32.HI UR6, URZ, 0x4, UR5 ;  /* 0x000000043f067899 */ /* 0x000fe20008011605 */
[----:B--23--:R-:W1:Y:S01]  /*2020*/  LDC.64 R8, c[0x0][0x748] ;  /* 0x0001d200ff087b82 */ /* 0x00ce620000000a00 */
[----:B------:R-:W-:Y:S01]  /*2030*/  UMOV UR9, 0x40000040 ;  /* 0x4000004000097882 */ /* 0x000fe20000000000 */
[----:B------:R-:W-:Y:S01]  /*2040*/  R2UR UR5, R5 ;  /* 0x00000000050572ca */ /* 0x000fe200000e0000 */
[----:B------:R-:W-:Y:S01]  /*2050*/  ULOP3.LUT UR6, UR6, 0x3fff, URZ, 0xc0, !UPT ;  /* 0x00003fff06067892 */ /* 0x000fe2000f8ec03f */
[C---:B------:R-:W-:Y:S02]  /*2060*/  ISETP.GT.AND P2, PT, R226.reuse, RZ, PT ;  /* 0x000000ffe200720c */ /* 0x040fe40003f44270 */
[----:B------:R-:W-:Y:S01]  /*2070*/  ISETP.GT.AND P0, PT, R226, 0x8, PT ;  /* 0x00000008e200780c */ /* 0x000fe20003f04270 */
[----:B------:R-:W-:Y:S01]  /*2080*/  ULOP3.LUT UR7, UR6, 0x10000, URZ, 0xfc, !UPT ;  /* 0x0001000006077892 */ /* 0x000fe2000f8efc3f */
[C---:B------:R-:W-:Y:S01]  /*2090*/  ISETP.GT.AND P1, PT, R2.reuse, RZ, PT ;  /* 0x000000ff0200720c */ /* 0x040fe20003f24270 */
[----:B------:R-:W-:Y:S01]  /*20a0*/  ULEA UR6, UR37, -UR40, 0x6 ;  /* 0x8000002825067291 */ /* 0x000fe2000f8e303f */
[----:B------:R-:W-:-:S04]  /*20b0*/  ISETP.GT.AND P3, PT, R2, 0x8, PT ;  /* 0x000000080200780c */ /* 0x000fc80003f64270 */
[----:B------:R-:W-:Y:S01]  /*20c0*/  UMOV UR8, UR7 ;  /* 0x0000000700087c82 */ /* 0x000fe20008000000 */
[----:B------:R-:W-:Y:S01]  /*20d0*/  UMOV UR10, UR5 ;  /* 0x00000005000a7c82 */ /* 0x000fe20008000000 */
[----:B------:R-:W-:Y:S01]  /*20e0*/  IADD3 R5, R2, UR6, R227 ;  /* 0x0000000602057c10 */ /* 0x000fe2000fffe0e3 */
[----:B------:R-:W-:Y:S01]  /*20f0*/  HGMMA.64x64x16.F32.BF16 R152, gdesc[UR8], RZ, !UPT, gsb0 ;  /* 0x00e00000089879f0 */ /* 0x000fe2000c0018ff */
[----:B------:R-:W-:Y:S02]  /*2100*/  UIADD3 UR10, UR5, 0x2, URZ ;  /* 0x00000002050a7890 */ /* 0x000fe4000fffe03f */
[----:B------:R-:W-:Y:S01]  /*2110*/  UIADD3 UR8, UR7, 0x2, URZ ;  /* 0x0000000207087890 */ /* 0x000fe2000fffe03f */
[----:B------:R-:W-:Y:S01]  /*2120*/  UMOV UR11, 0x40000040 ;  /* 0x40000040000b7882 */ /* 0x000fe20000000000 */
[----:B------:R-:W-:Y:S01]  /*2130*/  UMOV UR9, 0x40000040 ;  /* 0x4000004000097882 */ /* 0x000fe20000000000 */
[C-C-:B-1----:R-:W-:Y:S01]  /*2140*/  IMAD.IADD R228, R8.reuse, 0x1, -R5.reuse ;  /* 0x0000000108e47824 */ /* 0x142fe200078e0a05 */
[----:B------:R-:W-:-:S02]  /*2150*/  IADD3 R225, R8, 0x8, -R5 ;  /* 0x0000000808e17810 */ /* 0x000fc40007ffe805 */
[--C-:B------:R-:W-:Y:S02]  /*2160*/  IADD3 R222, RZ, -R5, -R9.reuse ;  /* 0x80000005ffde7210 */ /* 0x100fe40007ffe809 */
[----:B------:R-:W-:Y:S02]  /*2170*/  SEL R228, R228, 0x40, !P2 ;  /* 0x00000040e4e47807 */ /* 0x000fe40005000000 */
[----:B------:R-:W-:Y:S02]  /*2180*/  IADD3 R16, -R5, 0x8, -R9 ;  /* 0x0000000805107810 */ /* 0x000fe40007ffe909 */
[----:B------:R-:W-:Y:S02]  /*2190*/  SEL R225, R225, 0x40, !P0 ;  /* 0x00000040e1e17807 */ /* 0x000fe40004000000 */
[----:B------:R-:W-:Y:S02]  /*21a0*/  SEL R222, R222, 0x40, P1 ;  /* 0x00000040dede7807 */ /* 0x000fe40000800000 */
[----:B------:R-:W-:-:S02]  /*21b0*/  ISETP.GE.AND P1, PT, R228, RZ, PT ;  /* 0x000000ffe400720c */ /* 0x000fc40003f26270 */
[----:B------:R-:W-:Y:S02]  /*21c0*/  SEL R16, R16, 0x40, P3 ;  /* 0x0000004010107807 */ /* 0x000fe40001800000 */
[C---:B------:R-:W-:Y:S02]  /*21d0*/  ISETP.GE.AND P0, PT, R225.reuse, 0x1, PT ;  /* 0x00000001e100780c */ /* 0x040fe40003f06270 */
[----:B------:R-:W-:Y:S02]  /*21e0*/  ISETP.GE.AND P3, PT, R225, RZ, PT ;  /* 0x000000ffe100720c */ /* 0x000fe40003f66270 */
[----:B------:R-:W-:Y:S02]  /*21f0*/  ISETP.GE.AND P2, PT, R228, 0x1, PT ;  /* 0x00000001e400780c */ /* 0x000fe40003f46270 */
[----:B------:R-:W-:Y:S02]  /*2200*/  ISETP.GT.OR P1, PT, R222, RZ, !P1 ;  /* 0x000000ffde00720c */ /* 0x000fe40004f24670 */
[----:B------:R-:W-:-:S02]  /*2210*/  ISETP.GT.OR P0, PT, R16, 0x1, !P0 ;  /* 0x000000011000780c */ /* 0x000fc40004704670 */
[----:B------:R-:W-:Y:S02]  /*2220*/  ISETP.GT.OR P3, PT, R16, RZ, !P3 ;  /* 0x000000ff1000720c */ /* 0x000fe40005f64670 */
[----:B------:R-:W-:Y:S02]  /*2230*/  ISETP.GT.OR P2, PT, R222, 0x1, !P2 ;  /* 0x00000001de00780c */ /* 0x000fe40005744670 */
[----:B------:R-:W-:Y:S02]  /*2240*/  FSEL R5, R184, -INF , !P1 ;  /* 0xff800000b8057808 */ /* 0x000fe40004800000 */
[----:B------:R-:W-:Y:S02]  /*2250*/  FSEL R184, R187, -INF , !P0 ;  /* 0xff800000bbb87808 */ /* 0x000fe40004000000 */
[----:B------:R-:W-:Y:S01]  /*2260*/  ISETP.GE.AND P0, PT, R228, 0x8, PT ;  /* 0x00000008e400780c */ /* 0x000fe20003f06270 */
[----:B------:R-:W-:Y:S01]  /*2270*/  FFMA.FTZ R5, R5, UR41, -R6 ;  /* 0x0000002905057c23 */ /* 0x000fe20008010806 */
[----:B------:R-:W-:Y:S01]  /*2280*/  FSEL R13, R186, -INF , !P3 ;  /* 0xff800000ba0d7808 */ /* 0x000fe20005800000 */
[----:B------:R-:W-:Y:S01]  /*2290*/  FFMA.FTZ R184, R184, UR41, -R7 ;  /* 0x00000029b8b87c23 */ /* 0x000fe20008010807 */
[----:B------:R-:W-:-:S02]  /*22a0*/  FSEL R8, R185, -INF , !P2 ;  /* 0xff800000b9087808 */ /* 0x000fc40005000000 */
[----:B------:R-:W-:Y:S01]  /*22b0*/  ISETP.GT.OR P0, PT, R222, 0x8, !P0 ;  /* 0x00000008de00780c */ /* 0x000fe20004704670 */
[----:B------:R-:W-:Y:S01]  /*22c0*/  FFMA.FTZ R13, R13, UR41, -R6 ;  /* 0x000000290d0d7c23 */ /* 0x000fe20008010806 */
[----:B------:R-:W-:Y:S01]  /*22d0*/  ISETP.GE.AND P1, PT, R228, 0x9, PT ;  /* 0x00000009e400780c */ /* 0x000fe20003f26270 */
[----:B------:R-:W-:Y:S01]  /*22e0*/  FFMA.FTZ R6, R8, UR41, -R7 ;  /* 0x0000002908067c23 */ /* 0x000fe20008010807 */
[----:B------:R-:W-:Y:S01]  /*22f0*/  FSEL R7, R188, -INF , !P0 ;  /* 0xff800000bc077808 */ /* 0x000fe20004000000 */
[----:B------:R-:W-:Y:S01]  /*2300*/  MUFU.EX2 R5, R5 ;  /* 0x0000000500057308 */ /* 0x000fe20000000800 */
[----:B------:R-:W-:Y:S02]  /*2310*/  ISETP.GT.OR P0, PT, R222, 0x9, !P1 ;  /* 0x00000009de00780c */ /* 0x000fe40004f04670 */
[----:B------:R-:W-:Y:S01]  /*2320*/  ISETP.GE.AND P1, PT, R228, 0x10, PT ;  /* 0x00000010e400780c */ /* 0x000fe20003f26270 */
[----:B------:R-:W-:Y:S01]  /*2330*/  FFMA.FTZ R7, R7, UR41, -R14 ;  /* 0x0000002907077c23 */ /* 0x000fe2000801080e */
[----:B------:R-:W-:-:S02]  /*2340*/  FSEL R8, R189, -INF , !P0 ;  /* 0xff800000bd087808 */ /* 0x000fc40004000000 */
[----:B------:R-:W-:Y:S01]  /*2350*/  ISETP.GT.OR P0, PT, R222, 0x10, !P1 ;  /* 0x00000010de00780c */ /* 0x000fe20004f04670 */
[----:B------:R-:W1:Y:S01]  /*2360*/  MUFU.EX2 R13, R13 ;  /* 0x0000000d000d7308 */ /* 0x000e620000000800 */
[----:B------:R-:W-:Y:S01]  /*2370*/  ISETP.GE.AND P1, PT, R228, 0x11, PT ;  /* 0x00000011e400780c */ /* 0x000fe20003f26270 */
[----:B------:R-:W-:Y:S01]  /*2380*/  FFMA.FTZ R8, R8, UR41, -R15 ;  /* 0x0000002908087c23 */ /* 0x000fe2000801080f */
[----:B------:R-:W-:Y:S02]  /*2390*/  FSEL R9, R192, -INF , !P0 ;  /* 0xff800000c0097808 */ /* 0x000fe40004000000 */
[----:B------:R-:W-:Y:S02]  /*23a0*/  ISETP.GT.OR P0, PT, R222, 0x11, !P1 ;  /* 0x00000011de00780c */ /* 0x000fe40004f04670 */
[----:B------:R-:W-:Y:S01]  /*23b0*/  ISETP.GE.AND P1, PT, R228, 0x18, PT ;  /* 0x00000018e400780c */ /* 0x000fe20003f26270 */
[----:B------:R-:W-:Y:S01]  /*23c0*/  FFMA.FTZ R9, R9, UR41, -R18 ;  /* 0x0000002909097c23 */ /* 0x000fe20008010812 */
[----:B------:R-:W-:Y:S01]  /*23d0*/  FSEL R10, R193, -INF , !P0 ;  /* 0xff800000c10a7808 */ /* 0x000fe20004000000 */
[----:B------:R-:W-:Y:S01]  /*23e0*/  MUFU.EX2 R6, R6 ;  /* 0x0000000600067308 */ /* 0x000fe20000000800 */
[----:B------:R-:W-:-:S02]  /*23f0*/  ISETP.GT.OR P0, PT, R222, 0x18, !P1 ;  /* 0x00000018de00780c */ /* 0x000fc40004f04670 */
[----:B------:R-:W-:Y:S01]  /*2400*/  ISETP.GE.AND P1, PT, R228, 0x19, PT ;  /* 0x00000019e400780c */ /* 0x000fe20003f26270 */
[----:B------:R-:W-:Y:S01]  /*2410*/  FFMA.FTZ R10, R10, UR41, -R19 ;  /* 0x000000290a0a7c23 */ /* 0x000fe20008010813 */
[----:B------:R-:W-:Y:S02]  /*2420*/  WARPGROUP.DEPBAR.LE gsb0, 0x0 ;  /* 0x00008000000079c5 */ /* 0x000fe40000010000 */
[----:B------:R-:W-:Y:S01]  /*2430*/  WARPGROUP.ARRIVE ;  /* 0x00000000000079c5 */ /* 0x000fe20000000000 */
[----:B------:R-:W-:Y:S01]  /*2440*/  FSEL R11, R196, -INF , !P0 ;  /* 0xff800000c40b7808 */ /* 0x000fe20004000000 */
[----:B------:R-:W-:Y:S01]  /*2450*/  MUFU.EX2 R7, R7 ;  /* 0x0000000700077308 */ /* 0x000fe20000000800 */
[----:B------:R-:W-:Y:S02]  /*2460*/  ISETP.GT.OR P0, PT, R222, 0x19, !P1 ;  /* 0x00000019de00780c */ /* 0x000fe40004f04670 */
[----:B------:R-:W-:Y:S01]  /*2470*/  ISETP.GE.AND P1, PT, R225, 0x9, PT ;  /* 0x00000009e100780c */ /* 0x000fe20003f26270 */
[----:B------:R-:W-:Y:S01]  /*2480*/  HGMMA.64x64x16.F32.BF16 R152, gdesc[UR8], R152, gsb0 ;  /* 0x00e00000089879f0 */ /* 0x000fe20008001898 */
[----:B------:R-:W-:Y:S01]  /*2490*/  UIADD3 UR10, UR5, 0x4, URZ ;  /* 0x00000004050a7890 */ /* 0x000fe2000fffe03f */
[----:B------:R-:W-:Y:S01]  /*24a0*/  FSEL R186, R197, -INF , !P0 ;  /* 0xff800000c5ba7808 */ /* 0x000fe20004000000 */
[----:B------:R-:W-:Y:S01]  /*24b0*/  UIADD3 UR8, UR7, 0x4, URZ ;  /* 0x0000000407087890 */ /* 0x000fe2000fffe03f */
[----:B------:R-:W-:Y:S01]  /*24c0*/  ISETP.GE.AND P0, PT, R225, 0x8, PT ;  /* 0x00000008e100780c */ /* 0x000fe20003f06270 */
[----:B------:R-:W-:Y:S01]  /*24d0*/  UMOV UR11, 0x40000040 ;  /* 0x40000040000b7882 */ /* 0x000fe20000000000 */
[----:B------:R-:W-:Y:S01]  /*24e0*/  UMOV UR9, 0x40000040 ;  /* 0x4000004000097882 */ /* 0x000fe20000000000 */
[C---:B------:R-:W-:Y:S01]  /*24f0*/  ISETP.GT.OR P1, PT, R16.reuse, 0x9, !P1 ;  /* 0x000000091000780c */ /* 0x040fe20004f24670 */
[----:B------:R-:W-:Y:S01]  /*2500*/  FFMA.FTZ R12, R11, UR41, -R20 ;  /* 0x000000290b0c7c23 */ /* 0x000fe20008010814 */
[----:B------:R-:W-:Y:S01]  /*2510*/  ISETP.GT.OR P0, PT, R16, 0x8, !P0 ;  /* 0x000000081000780c */ /* 0x000fe20004704670 */
[----:B------:R-:W-:Y:S01]  /*2520*/  FFMA.FTZ R11, R186, UR41, -R21 ;  /* 0x00000029ba0b7c23 */ /* 0x000fe20008010815 */
[----:B------:R-:W-:Y:S01]  /*2530*/  FSEL R186, R191, -INF , !P1 ;  /* 0xff800000bfba7808 */ /* 0x000fe20004800000 */
[----:B------:R-:W-:Y:S01]  /*2540*/  MUFU.EX2 R8, R8 ;  /* 0x0000000800087308 */ /* 0x000fe20000000800 */
[----:B------:R-:W-:-:S02]  /*2550*/  FSEL R185, R190, -INF , !P0 ;  /* 0xff800000beb97808 */ /* 0x000fc40004000000 */
[C---:B------:R-:W-:Y:S01]  /*2560*/  ISETP.GE.AND P0, PT, R225.reuse, 0x10, PT ;  /* 0x00000010e100780c */ /* 0x040fe20003f06270 */
[----:B------:R-:W-:Y:S01]  /*2570*/  FFMA.FTZ R187, R186, UR41, -R15 ;  /* 0x00000029babb7c23 */ /* 0x000fe2000801080f */
[----:B------:R-:W-:Y:S01]  /*2580*/  ISETP.GE.AND P1, PT, R225, 0x11, PT ;  /* 0x00000011e100780c */ /* 0x000fe20003f26270 */
[----:B------:R-:W-:Y:S01]  /*2590*/  FFMA.FTZ R14, R185, UR41, -R14 ;  /* 0x00000029b90e7c23 */ /* 0x000fe2000801080e */
[C---:B------:R-:W-:Y:S01]  /*25a0*/  ISETP.GT.OR P0, PT, R16.reuse, 0x10, !P0 ;  /* 0x000000101000780c */ /* 0x040fe20004704670 */
[----:B------:R2:W-:Y:S01]  /*25b0*/  MUFU.EX2 R15, R184 ;  /* 0x000000b8000f7308 */ /* 0x0005e20000000800 */
[----:B------:R-:W-:Y:S02]  /*25c0*/  ISETP.GT.OR P1, PT, R16, 0x11, !P1 ;  /* 0x000000111000780c */ /* 0x000fe40004f24670 */
[----:B------:R-:W-:Y:S02]  /*25d0*/  FSEL R185, R194, -INF , !P0 ;  /* 0xff800000c2b97808 */ /* 0x000fe40004000000 */
[----:B------:R-:W-:-:S02]  /*25e0*/  ISETP.GE.AND P0, PT, R225, 0x18, PT ;  /* 0x00000018e100780c */ /* 0x000fc40003f06270 */
[----:B------:R-:W-:Y:S01]  /*25f0*/  FSEL R186, R195, -INF , !P1 ;  /* 0xff800000c3ba7808 */ /* 0x000fe20004800000 */
[----:B------:R-:W-:Y:S01]  /*2600*/  FFMA.FTZ R18, R185, UR41, -R18 ;  /* 0x00000029b9127c23 */ /* 0x000fe20008010812 */
[----:B------:R-:W-:Y:S01]  /*2610*/  ISETP.GT.OR P0, PT, R16, 0x18, !P0 ;  /* 0x000000181000780c */ /* 0x000fe20004704670 */
[----:B------:R-:W3:Y:S01]  /*2620*/  MUFU.EX2 R14, R14 ;  /* 0x0000000e000e7308 */ /* 0x000ee20000000800 */
[----:B------:R-:W-:Y:S01]  /*2630*/  ISETP.GE.AND P1, PT, R225, 0x19, PT ;  /* 0x00000019e100780c */ /* 0x000fe20003f26270 */
[----:B------:R-:W-:Y:S01]  /*2640*/  FFMA.FTZ R186, R186, UR41, -R19 ;  /* 0x00000029baba7c23 */ /* 0x000fe20008010813 */
[----:B------:R-:W-:Y:S02]  /*2650*/  FSEL R185, R198, -INF , !P0 ;  /* 0xff800000c6b97808 */ /* 0x000fe40004000000 */
[----:B------:R-:W-:Y:S02]  /*2660*/  ISETP.GT.OR P1, PT, R16, 0x19, !P1 ;  /* 0x000000191000780c */ /* 0x000fe40004f24670 */
[----:B------:R-:W-:Y:S01]  /*2670*/  ISETP.GE.AND P0, PT, R228, 0x20, PT ;  /* 0x00000020e400780c */ /* 0x000fe20003f06270 */
[----:B------:R-:W-:Y:S01]  /*2680*/  FFMA.FTZ R20, R185, UR41, -R20 ;  /* 0x00000029b9147c23 */ /* 0x000fe20008010814 */
[----:B--2---:R-:W-:Y:S01]  /*2690*/  FSEL R184, R199, -INF , !P1 ;  /* 0xff800000c7b87808 */ /* 0x004fe20004800000 */
[----:B------:R2:W5:Y:S01]  /*26a0*/  MUFU.EX2 R19, R187 ;  /* 0x000000bb00137308 */ /* 0x0005620000000800 */
[----:B------:R-:W-:-:S02]  /*26b0*/  LOP3.LUT R185, R230, 0x2000000, RZ, 0xfc, !PT ;  /* 0x02000000e6b97812 */ /* 0x000fc400078efcff */
[----:B------:R-:W-:Y:S01]  /*26c0*/  ISETP.GE.AND P1, PT, R225, 0x20, PT ;  /* 0x00000020e100780c */ /* 0x000fe20003f26270 */
[----:B------:R-:W-:Y:S01]  /*26d0*/  FFMA.FTZ R184, R184, UR41, -R21 ;  /* 0x00000029b8b87c23 */ /* 0x000fe20008010815 */
[----:B------:R-:W-:Y:S01]  /*26e0*/  ISETP.GT.OR P0, PT, R222, 0x20, !P0 ;  /* 0x00000020de00780c */ /* 0x000fe20004704670 */
[----:B------:R-:W-:Y:S01]  /*26f0*/  IMAD R188, R4, 0x400, R185 ;  /* 0x0000040004bc7824 */ /* 0x000fe200078e02b9 */
[----:B------:R-:W-:Y:S01]  /*2700*/  ISETP.GT.OR P1, PT, R16, 0x20, !P1 ;  /* 0x000000201000780c */ /* 0x000fe20004f24670 */
[----:B------:R-:W-:Y:S01]  /*2710*/  MUFU.EX2 R21, R186 ;  /* 0x000000ba00157308 */ /* 0x000fe20000000800 */
[----:B------:R-:W-:Y:S02]  /*2720*/  FSEL R185, R200, -INF , !P0 ;  /* 0xff800000c8b97808 */ /* 0x000fe40004000000 */
[----:B------:R-:W-:Y:S02]  /*2730*/  ISETP.GE.AND P5, PT, R228, 0x28, PT ;  /* 0x00000028e400780c */ /* 0x000fe40003fa6270 */
[----:B--2---:R-:W-:Y:S01]  /*2740*/  FSEL R187, R202, -INF , !P1 ;  /* 0xff800000cabb7808 */ /* 0x004fe20004800000 */
[--C-:B------:R-:W-:Y:S01]  /*2750*/  FFMA.FTZ R185, R185, UR41, -R22.reuse ;  /* 0x00000029b9b97c23 */ /* 0x100fe20008010816 */
[----:B------:R-:W-:Y:S01]  /*2760*/  ISETP.GT.OR P5, PT, R222, 0x28, !P5 ;  /* 0x00000028de00780c */ /* 0x000fe20006fa4670 */
[----:B------:R-:W-:Y:S01]  /*2770*/  MUFU.EX2 R200, R184 ;  /* 0x000000b800c87308 */ /* 0x000fe20000000800 */
[C---:B------:R-:W-:Y:S01]  /*2780*/  ISETP.GE.AND P0, PT, R228.reuse, 0x21, PT ;  /* 0x00000021e400780c */ /* 0x040fe20003f06270 */
[----:B------:R-:W-:Y:S01]  /*2790*/  FFMA.FTZ R187, R187, UR41, -R22 ;  /* 0x00000029bbbb7c23 */ /* 0x000fe20008010816 */
[----:B------:R-:W-:-:S02]  /*27a0*/  ISETP.GE.AND P3, PT, R228, 0x29, PT ;  /* 0x00000029e400780c */ /* 0x000fc40003f66270 */
[----:B------:R-:W-:Y:S02]  /*27b0*/  ISETP.GE.AND P2, PT, R225, 0x21, PT ;  /* 0x00000021e100780c */ /* 0x000fe40003f46270 */
[----:B------:R-:W-:Y:S01]  /*27c0*/  ISETP.GE.AND P4, PT, R228, 0x30, PT ;  /* 0x00000030e400780c */ /* 0x000fe20003f86270 */
[----:B------:R2:W-:Y:S01]  /*27d0*/  MUFU.EX2 R22, R185 ;  /* 0x000000b900167308 */ /* 0x0005e20000000800 */
[----:B------:R-:W-:Y:S02]  /*27e0*/  ISETP.GT.OR P0, PT, R222, 0x21, !P0 ;  /* 0x00000021de00780c */ /* 0x000fe40004704670 */
[----:B------:R-:W-:Y:S02]  /*27f0*/  ISETP.GT.OR P2, PT, R16, 0x21, !P2 ;  /* 0x000000211000780c */ /* 0x000fe40005744670 */
[C---:B------:R-:W-:Y:S02]  /*2800*/  ISETP.GT.OR P3, PT, R222.reuse, 0x29, !P3 ;  /* 0x00000029de00780c */ /* 0x040fe40005f64670 */
[----:B------:R-:W-:Y:S01]  /*2810*/  ISETP.GT.OR P4, PT, R222, 0x30, !P4 ;  /* 0x00000030de00780c */ /* 0x000fe20006784670 */
[----:B------:R-:W5:Y:S01]  /*2820*/  MUFU.EX2 R20, R20 ;  /* 0x0000001400147308 */ /* 0x000f620000000800 */
[----:B--2---:R-:W-:-:S02]  /*2830*/  FSEL R185, R204, -INF , !P5 ;  /* 0xff800000ccb97808 */ /* 0x004fc40006800000 */
[----:B------:R-:W-:Y:S01]  /*2840*/  ISETP.GE.AND P5, PT, R225, 0x28, PT ;  /* 0x00000028e100780c */ /* 0x000fe20003fa6270 */
[----:B------:R-:W-:Y:S02]  /*2850*/  WARPGROUP.DEPBAR.LE gsb0, 0x0 ;  /* 0x00008000000079c5 */ /* 0x000fe40000010000 */
[----:B------:R-:W-:Y:S01]  /*2860*/  WARPGROUP.ARRIVE ;  /* 0x00000000000079c5 */ /* 0x000fe20000000000 */
[----:B------:R-:W-:Y:S01]  /*2870*/  R2UR UR6, R188 ;  /* 0x00000000bc0672ca */ /* 0x000fe200000e0000 */
[----:B------:R-:W2:Y:S01]  /*2880*/  MUFU.EX2 R9, R9 ;  /* 0x0000000900097308 */ /* 0x000ea20000000800 */
[----:B------:R-:W-:Y:S02]  /*2890*/  FSEL R184, R201, -INF , !P0 ;  /* 0xff800000c9b87808 */ /* 0x000fe40004000000 */
[----:B------:R-:W-:Y:S01]  /*28a0*/  ISETP.GT.OR P5, PT, R16, 0x28, !P5 ;  /* 0x000000281000780c */ /* 0x000fe20006fa4670 */
[----:B------:R-:W-:Y:S01]  /*28b0*/  HGMMA.64x64x16.F32.BF16 R152, gdesc[UR8], R152, gsb0 ;  /* 0x00e00000089879f0 */ /* 0x000fe20008001898 */
[----:B------:R-:W-:Y:S01]  /*28c0*/  UIADD3 UR10, UR5, 0x6, URZ ;  /* 0x00000006050a7890 */ /* 0x000fe2000fffe03f */
[----:B------:R-:W-:Y:S01]  /*28d0*/  FSEL R186, R203, -INF , !P2 ;  /* 0xff800000cbba7808 */ /* 0x000fe20005000000 */
[----:B------:R-:W-:Y:S01]  /*28e0*/  UIADD3 UR8, UR7, 0x6, URZ ;  /* 0x0000000607087890 */ /* 0x000fe2000fffe03f */
[----:B------:R-:W-:Y:S01]  /*28f0*/  FSEL R188, R205, -INF , !P3 ;  /* 0xff800000cdbc7808 */ /* 0x000fe20005800000 */
[----:B------:R-:W-:Y:S01]  /*2900*/  UMOV UR11, 0x40000040 ;  /* 0x40000040000b7882 */ /* 0x000fe20000000000 */
[----:B------:R-:W-:Y:S01]  /*2910*/  UMOV UR9, 0x40000040 ;  /* 0x4000004000097882 */ /* 0x000fe20000000000 */
[C---:B------:R-:W-:Y:S01]  /*2920*/  ISETP.GE.AND P3, PT, R225.reuse, 0x29, PT ;  /* 0x00000029e100780c */ /* 0x040fe20003f66270 */
[----:B------:R4:W-:Y:S01]  /*2930*/  MUFU.EX2 R201, R187 ;  /* 0x000000bb00c97308 */ /* 0x0009e20000000800 */
[----:B------:R-:W-:Y:S01]  /*2940*/  FSEL R191, R208, -INF , !P4 ;  /* 0xff800000d0bf7808 */ /* 0x000fe20006000000 */
[--C-:B------:R-:W-:Y:S01]  /*2950*/  FFMA.FTZ R184, R184, UR41, -R23.reuse ;  /* 0x00000029b8b87c23 */ /* 0x100fe20008010817 */
[----:B------:R-:W-:Y:S01]  /*2960*/  ISETP.GE.AND P1, PT, R228, 0x31, PT ;  /* 0x00000031e400780c */ /* 0x000fe20003f26270 */
[----:B------:R-:W-:Y:S01]  /*2970*/  FFMA.FTZ R186, R186, UR41, -R23 ;  /* 0x00000029baba7c23 */ /* 0x000fe20008010817 */
[----:B------:R-:W-:Y:S01]  /*2980*/  ISETP.GE.AND P4, PT, R225, 0x30, PT ;  /* 0x00000030e100780c */ /* 0x000fe20003f86270 */
[----:B------:R-:W-:Y:S01]  /*2990*/  FFMA.FTZ R203, R185, UR41, -R216 ;  /* 0x00000029b9cb7c23 */ /* 0x000fe200080108d8 */
[----:B------:R-:W-:Y:S01]  /*29a0*/  ISETP.GE.AND P0, PT, R228, 0x38, PT ;  /* 0x00000038e400780c */ /* 0x000fe20003f06270 */
[----:B------:R1:W-:Y:S01]  /*29b0*/  MUFU.EX2 R23, R184 ;  /* 0x000000b800177308 */ /* 0x0003e20000000800 */
[----:B----4-:R-:W-:Y:S01]  /*29c0*/  FSEL R187, R206, -INF , !P5 ;  /* 0xff800000cebb7808 */ /* 0x010fe20006800000 */
[----:B------:R-:W-:Y:S01]  /*29d0*/  FFMA.FTZ R195, R188, UR41, -R217 ;  /* 0x00000029bcc37c23 */ /* 0x000fe200080108d9 */
[----:B------:R-:W-:Y:S01]  /*29e0*/  ISETP.GE.AND P5, PT, R225, 0x31, PT ;  /* 0x00000031e100780c */ /* 0x000fe20003fa6270 */
[----:B------:R-:W-:Y:S01]  /*29f0*/  FFMA.FTZ R206, R191, UR41, -R218 ;  /* 0x00000029bfce7c23 */ /* 0x000fe200080108da */
[C---:B------:R-:W-:Y:S01]  /*2a00*/  ISETP.GT.OR P3, PT, R16.reuse, 0x29, !P3 ;  /* 0x000000291000780c */ /* 0x040fe20005f64670 */
[----:B------:R-:W-:Y:S01]  /*2a10*/  FFMA.FTZ R204, R187, UR41, -R216 ;  /* 0x00000029bbcc7c23 */ /* 0x000fe200080108d8 */
[----:B------:R-:W-:Y:S01]  /*2a20*/  ISETP.GT.OR P4, PT, R16, 0x30, !P4 ;  /* 0x000000301000780c */ /* 0x000fe20006784670 */
[----:B------:R4:W-:Y:S01]  /*2a30*/  MUFU.EX2 R202, R186 ;  /* 0x000000ba00ca7308 */ /* 0x0009e20000000800 */
[----:B------:R-:W-:-:S02]  /*2a40*/  ISETP.GT.OR P1, PT, R222, 0x31, !P1 ;  /* 0x00000031de00780c */ /* 0x000fc40004f24670 */
[----:B------:R-:W-:Y:S02]  /*2a50*/  ISETP.GT.OR P0, PT, R222, 0x38, !P0 ;  /* 0x00000038de00780c */ /* 0x000fe40004704670 */
[----:B------:R-:W-:Y:S02]  /*2a60*/  ISETP.GT.OR P5, PT, R16, 0x31, !P5 ;  /* 0x000000311000780c */ /* 0x000fe40006fa4670 */
[----:B------:R-:W-:Y:S01]  /*2a70*/  FSEL R190, R207, -INF , !P3 ;  /* 0xff800000cfbe7808 */ /* 0x000fe20005800000 */
[----:B------:R-:W-:Y:S01]  /*2a80*/  MUFU.EX2 R10, R10 ;  /* 0x0000000a000a7308 */ /* 0x000fe20000000800 */
[----:B------:R-:W-:Y:S02]  /*2a90*/  FSEL R193, R210, -INF , !P4 ;  /* 0xff800000d2c17808 */ /* 0x000fe40006000000 */
[----:B------:R-:W-:Y:S01]  /*2aa0*/  FSEL R194, R209, -INF , !P1 ;  /* 0xff800000d1c27808 */ /* 0x000fe20004800000 */
[----:B------:R-:W-:Y:S01]  /*2ab0*/  FFMA.FTZ R205, R190, UR41, -R217 ;  /* 0x00000029becd7c23 */ /* 0x000fe200080108d9 */
[----:B------:R-:W-:Y:S01]  /*2ac0*/  FSEL R196, R211, -INF , !P5 ;  /* 0xff800000d3c47808 */ /* 0x000fe20006800000 */
[----:B------:R-:W-:Y:S01]  /*2ad0*/  FFMA.FTZ R218, R193, UR41, -R218 ;  /* 0x00000029c1da7c23 */ /* 0x000fe200080108da */
[----:B------:R-:W-:Y:S01]  /*2ae0*/  FSEL R197, R212, -INF , !P0 ;  /* 0xff800000d4c57808 */ /* 0x000fe20004000000 */
[--C-:B------:R-:W-:Y:S01]  /*2af0*/  FFMA.FTZ R207, R194, UR41, -R219.reuse ;  /* 0x00000029c2cf7c23 */ /* 0x100fe200080108db */
[C---:B------:R-:W-:Y:S01]  /*2b00*/  ISETP.GE.AND P3, PT, R225.reuse, 0x38, PT ;  /* 0x00000038e100780c */ /* 0x040fe20003f66270 */
[----:B------:R-:W-:Y:S01]  /*2b10*/  FFMA.FTZ R219, R196, UR41, -R219 ;  /* 0x00000029c4db7c23 */ /* 0x000fe200080108db */
[----:B------:R-:W-:Y:S01]  /*2b20*/  ISETP.GE.AND P4, PT, R225, 0x39, PT ;  /* 0x00000039e100780c */ /* 0x000fe20003f86270 */
[----:B------:R-:W-:Y:S01]  /*2b30*/  FFMA.FTZ R208, R197, UR41, -R220 ;  /* 0x00000029c5d07c23 */ /* 0x000fe200080108dc */
[C---:B------:R-:W-:Y:S01]  /*2b40*/  ISETP.GT.OR P3, PT, R16.reuse, 0x38, !P3 ;  /* 0x000000381000780c */ /* 0x040fe20005f64670 */
[----:B------:R-:W-:Y:S01]  /*2b50*/  MUFU.EX2 R12, R12 ;  /* 0x0000000c000c7308 */ /* 0x000fe20000000800 */
[----:B------:R-:W-:-:S02]  /*2b60*/  ISETP.GT.OR P4, PT, R16, 0x39, !P4 ;  /* 0x000000391000780c */ /* 0x000fc40006784670 */
[----:B------:R-:W-:Y:S02]  /*2b70*/  FSEL R199, R214, -INF , !P3 ;  /* 0xff800000d6c77808 */ /* 0x000fe40005800000 */
[----:B------:R-:W-:Y:S02]  /*2b80*/  ISETP.GE.AND P2, PT, R228, 0x39, PT ;  /* 0x00000039e400780c */ /* 0x000fe40003f46270 */
[----:B------:R-:W-:Y:S01]  /*2b90*/  FSEL R212, R215, -INF , !P4 ;  /* 0xff800000d7d47808 */ /* 0x000fe20006000000 */
[----:B------:R3:W-:Y:S01]  /*2ba0*/  MUFU.EX2 R16, R195 ;  /* 0x000000c300107308 */ /* 0x0007e20000000800 */
[----:B------:R-:W-:Y:S01]  /*2bb0*/  FFMA.FTZ R220, R199, UR41, -R220 ;  /* 0x00000029c7dc7c23 */ /* 0x000fe200080108dc */
[----:B------:R-:W-:-:S04]  /*2bc0*/  ISETP.GT.OR P2, PT, R222, 0x39, !P2 ;  /* 0x00000039de00780c */ /* 0x000fc80005744670 */
[----:B------:R-:W-:Y:S02]  /*2bd0*/  FSEL R210, R213, -INF , !P2 ;  /* 0xff800000d5d27808 */ /* 0x000fe40005000000 */
[----:B------:R-:W-:Y:S03]  /*2be0*/  MUFU.EX2 R11, R11 ;  /* 0x0000000b000b7308 */ /* 0x000fe60000000800 */
[--C-:B------:R-:W-:Y:S01]  /*2bf0*/  FFMA.FTZ R209, R210, UR41, -R221.reuse ;  /* 0x00000029d2d17c23 */ /* 0x100fe200080108dd */
[----:B------:R-:W-:-:S04]  /*2c00*/  FFMA.FTZ R221, R212, UR41, -R221 ;  /* 0x00000029d4dd7c23 */ /* 0x000fc800080108dd */
[----:B------:R-:W2:Y:S01]  /*2c10*/  MUFU.EX2 R18, R18 ;  /* 0x0000001200127308 */ /* 0x000ea20000000800 */
[----:B------:R-:W-:Y:S02]  /*2c20*/  WARPGROUP.DEPBAR.LE gsb0, 0x0 ;  /* 0x00008000000079c5 */ /* 0x000fe40000010000 */
[----:B------:R-:W-:-:S05]  /*2c30*/  WARPGROUP.ARRIVE ;  /* 0x00000000000079c5 */ /* 0x000fca0000000000 */
[----:B------:R-:W2:Y:S01]  /*2c40*/  MUFU.EX2 R203, R203 ;  /* 0x000000cb00cb7308 */ /* 0x000ea20000000800 */
[----:B------:R-:W-:Y:S01]  /*2c50*/  HGMMA.64x64x16.F32.BF16 R152, gdesc[UR8], R152, gsb0 ;  /* 0x00e00000089879f0 */ /* 0x000fe20008001898 */
[----:B------:R-:W-:Y:S02]  /*2c60*/  UIADD3 UR10, UR5, 0x200, URZ ;  /* 0x00000200050a7890 */ /* 0x000fe4000fffe03f */
[----:B------:R-:W-:-:S04]  /*2c70*/  UIADD3 UR8, UR7, 0x400, URZ ;  /* 0x0000040007087890 */ /* 0x000fc8000fffe03f */
[----:B------:R-:W2:Y:S01]  /*2c80*/  MUFU.EX2 R204, R204 ;  /* 0x000000cc00cc7308 */ /* 0x000ea20000000800 */
[----:B------:R-:W-:Y:S01]  /*2c90*/  UMOV UR11, 0x40000040 ;  /* 0x40000040000b7882 */ /* 0x000fe20000000000 */
[----:B------:R-:W-:-:S06]  /*2ca0*/  UMOV UR9, 0x40000040 ;  /* 0x4000004000097882 */ /* 0x000fcc0000000000 */
[----:B------:R-:W2:Y:S08]  /*2cb0*/  MUFU.EX2 R205, R205 ;  /* 0x000000cd00cd7308 */ /* 0x000eb00000000800 */
[----:B------:R-:W2:Y:S08]  /*2cc0*/  MUFU.EX2 R206, R206 ;  /* 0x000000ce00ce7308 */ /* 0x000eb00000000800 */
        /* <DEDUP_REMOVED lines=26> */
[----:B------:R-:W-:Y:S01]  /*2e70*/  UMOV UR7, 0x40000040 ;  /* 0x4000004000077882 */ /* 0x000fe20000000000 */
[----:B------:R-:W-:Y:S02]  /*2e80*/  WARPGROUP.DEPBAR.LE gsb0, 0x0 ;  /* 0x00008000000079c5 */ /* 0x000fe40000010000 */
[----:B------:R-:W-:-:S06]  /*2e90*/  WARPGROUP.ARRIVE ;  /* 0x00000000000079c5 */ /* 0x000fcc0000000000 */
[----:B------:R-:W-:Y:S01]  /*2ea0*/  HGMMA.64x64x16.F32.BF16 R152, gdesc[UR8], R152, gsb0 ;  /* 0x00e00000089879f0 */ /* 0x000fe20008001898 */
[----:B------:R-:W-:Y:S01]  /*2eb0*/  UIADD3 UR8, UR6, 0x80, URZ ;  /* 0x0000008006087890 */ /* 0x000fe2000fffe03f */
[----:B------:R-:W-:Y:S01]  /*2ec0*/  UMOV UR11, 0x40000040 ;  /* 0x40000040000b7882 */ /* 0x000fe20000000000 */
[----:B------:R-:W-:-:S05]  /*2ed0*/  UMOV UR9, 0x40000040 ;  /* 0x4000004000097882 */ /* 0x000fca0000000000 */
[----:B------:R-:W-:Y:S01]  /*2ee0*/  UMOV UR10, UR8 ;  /* 0x00000008000a7c82 */ /* 0x000fe20008000000 */
[----:B------:R-:W-:Y:S01]  /*2ef0*/  UIADD3 UR8, UR6, 0x100, URZ ;  /* 0x0000010006087890 */ /* 0x000fe2000fffe03f */
[----:B------:R-:W-:Y:S02]  /*2f00*/  WARPGROUP.DEPBAR.LE gsb0, 0x0 ;  /* 0x00008000000079c5 */ /* 0x000fe40000010000 */
[----:B-1----:R-:W1:Y:S04]  /*2f10*/  LDS.64 R184, [R17+0x28200] ;  /* 0x0282000011b87984 */ /* 0x002e680000000a00 */
[----:B----4-:R-:W4:Y:S04]  /*2f20*/  LDS.64 R186, [R17+0x28220] ;  /* 0x0282200011ba7984 */ /* 0x010f280000000a00 */
[----:B------:R-:W5:Y:S04]  /*2f30*/  LDS.64 R188, [R17+0x28240] ;  /* 0x0282400011bc7984 */ /* 0x000f680000000a00 */
[----:B------:R-:W2:Y:S04]  /*2f40*/  LDS.64 R190, [R17+0x28260] ;  /* 0x0282600011be7984 */ /* 0x000ea80000000a00 */
[----:B------:R-:W2:Y:S04]  /*2f50*/  LDS.64 R192, [R17+0x28280] ;  /* 0x0282800011c07984 */ /* 0x000ea80000000a00 */
[----:B------:R-:W2:Y:S04]  /*2f60*/  LDS.64 R196, [R17+0x282c0] ;  /* 0x0282c00011c47984 */ /* 0x000ea80000000a00 */
[----:B---3--:R-:W3:Y:S04]  /*2f70*/  LDS.64 R194, [R17+0x282a0] ;  /* 0x0282a00011c27984 */ /* 0x008ee80000000a00 */
[----:B------:R1:W3:Y:S02]  /*2f80*/  LDS.64 R198, [R17+0x282e0] ;  /* 0x0282e00011c67984 */ /* 0x0002e40000000a00 */
[----:B-1----:R-:W1:Y:S01]  /*2f90*/  MUFU.EX2 R17, R218 ;  /* 0x000000da00117308 */ /* 0x002e620000000800 */
[--C-:B------:R-:W-:Y:S01]  /*2fa0*/  FADD.FTZ R210, R155, -R185.reuse ;  /* 0x800000b99bd27221 */ /* 0x100fe20000010000 */
[--C-:B------:R-:W-:Y:S01]  /*2fb0*/  FADD.FTZ R152, R152, -R184.reuse ;  /* 0x800000b898987221 */ /* 0x100fe20000010000 */
[----:B------:R-:W-:Y:S01]  /*2fc0*/  FADD.FTZ R154, R154, -R184 ;  /* 0x800000b89a9a7221 */ /* 0x000fe20000010000 */
[----:B------:R-:W-:Y:S01]  /*2fd0*/  FADD.FTZ R153, R153, -R185 ;  /* 0x800000b999997221 */ /* 0x000fe20000010000 */
[--C-:B----4-:R-:W-:Y:S01]  /*2fe0*/  FADD.FTZ R155, R158, -R186.reuse ;  /* 0x800000ba9e9b7221 */ /* 0x110fe20000010000 */
[----:B------:R-:W-:Y:S01]  /*2ff0*/  FADD.FTZ R158, R159, -R187 ;  /* 0x800000bb9f9e7221 */ /* 0x000fe20000010000 */
[----:B------:R-:W-:Y:S01]  /*3000*/  FADD.FTZ R184, R156, -R186 ;  /* 0x800000ba9cb87221 */ /* 0x000fe20000010000 */
[----:B------:R-:W-:Y:S01]  /*3010*/  FMUL.FTZ R154, R13, R154 ;  /* 0x0000009a0d9a7220 */ /* 0x000fe20000410000 */
[----:B-----5:R-:W-:Y:S01]  /*3020*/  FADD.FTZ R159, R162, -R188 ;  /* 0x800000bca29f7221 */ /* 0x020fe20000010000 */
[----:B------:R-:W-:Y:S01]  /*3030*/  FADD.FTZ R162, R163, -R189 ;  /* 0x800000bda3a27221 */ /* 0x000fe20000010000 */
[----:B------:R-:W4:Y:S01]  /*3040*/  MUFU.EX2 R156, R219 ;  /* 0x000000db009c7308 */ /* 0x000f220000000800 */
[----:B------:R-:W-:Y:S01]  /*3050*/  FMUL.FTZ R155, R14, R155 ;  /* 0x0000009b0e9b7220 */ /* 0x000fe20000410000 */
[--C-:B--2---:R-:W-:Y:S01]  /*3060*/  FADD.FTZ R163, R166, -R190.reuse ;  /* 0x800000bea6a37221 */ /* 0x104fe20000010000 */
[--C-:B------:R-:W-:Y:S01]  /*3070*/  FADD.FTZ R166, R165, -R191.reuse ;  /* 0x800000bfa5a67221 */ /* 0x100fe20000010000 */
[----:B------:R-:W-:Y:S01]  /*3080*/  FADD.FTZ R167, R167, -R191 ;  /* 0x800000bfa7a77221 */ /* 0x000fe20000010000 */
[----:B------:R-:W-:Y:S01]  /*3090*/  FADD.FTZ R185, R164, -R190 ;  /* 0x800000bea4b97221 */ /* 0x000fe20000010000 */
[----:B------:R-:W-:Y:S01]  /*30a0*/  FADD.FTZ R165, R168, -R192 ;  /* 0x800000c0a8a57221 */ /* 0x000fe20000010000 */
[----:B------:R-:W-:Y:S01]  /*30b0*/  FMUL.FTZ R158, R19, R158 ;  /* 0x0000009e139e7220 */ /* 0x000fe20000410000 */
[----:B------:R-:W-:Y:S01]  /*30c0*/  FADD.FTZ R157, R157, -R187 ;  /* 0x800000bb9d9d7221 */ /* 0x000fe20000010000 */
[----:B------:R-:W-:Y:S01]  /*30d0*/  FADD.FTZ R164, R169, -R193 ;  /* 0x800000c1a9a47221 */ /* 0x000fe20000010000 */
[--C-:B------:R-:W-:Y:S01]  /*30e0*/  FADD.FTZ R168, R177, -R197.reuse ;  /* 0x800000c5b1a87221 */ /* 0x100fe20000010000 */
[----:B------:R-:W-:Y:S01]  /*30f0*/  FADD.FTZ R179, R179, -R197 ;  /* 0x800000c5b3b37221 */ /* 0x000fe20000010000 */
[----:B------:R-:W-:Y:S01]  /*3100*/  FMUL.FTZ R197, R15, R210 ;  /* 0x000000d20fc57220 */ /* 0x000fe20000410000 */
[----:B------:R-:W-:Y:S01]  /*3110*/  FADD.FTZ R160, R160, -R188 ;  /* 0x800000bca0a07221 */ /* 0x000fe20000010000 */
[----:B------:R-:W-:Y:S01]  /*3120*/  FADD.FTZ R161, R161, -R189 ;  /* 0x800000bda1a17221 */ /* 0x000fe20000010000 */
[----:B---3--:R-:W-:Y:S01]  /*3130*/  FADD.FTZ R187, R174, -R194 ;  /* 0x800000c2aebb7221 */ /* 0x008fe20000010000 */
[--C-:B------:R-:W-:Y:S01]  /*3140*/  FADD.FTZ R169, R176, -R196.reuse ;  /* 0x800000c4b0a97221 */ /* 0x100fe20000010000 */
[----:B------:R-:W-:Y:S01]  /*3150*/  F2FP.BF16.F32.PACK_AB R197, R197, R154 ;  /* 0x0000009ac5c5723e */ /* 0x000fe200000010ff */
[----:B------:R-:W-:Y:S01]  /*3160*/  FADD.FTZ R178, R178, -R196 ;  /* 0x800000c4b2b27221 */ /* 0x000fe20000010000 */
[----:B------:R-:W-:Y:S01]  /*3170*/  FMUL.FTZ R163, R20, R163 ;  /* 0x000000a314a37220 */ /* 0x000fe20000410000 */
[----:B------:R-:W-:Y:S01]  /*3180*/  FMUL.FTZ R154, R200, R167 ;  /* 0x000000a7c89a7220 */ /* 0x000fe20000410000 */
[----:B------:R-:W-:Y:S01]  /*3190*/  FADD.FTZ R170, R170, -R192 ;  /* 0x800000c0aaaa7221 */ /* 0x000fe20000010000 */
[----:B------:R-:W-:Y:S01]  /*31a0*/  FADD.FTZ R171, R171, -R193 ;  /* 0x800000c1abab7221 */ /* 0x000fe20000010000 */
        /* <DEDUP_REMOVED lines=29> */
[----:B-1----:R-:W-:Y:S01]  /*3380*/  FMUL.FTZ R178, R17, R178 ;  /* 0x000000b211b27220 */ /* 0x002fe20000410000 */
[----:B------:R-:W-:Y:S01]  /*3390*/  FMUL.FTZ R168, R207, R168 ;  /* 0x000000a8cfa87220 */ /* 0x000fe20000410000 */
[----:B----4-:R-:W-:Y:S01]  /*33a0*/  FMUL.FTZ R179, R156, R179 ;  /* 0x000000b39cb37220 */ /* 0x010fe20000410000 */
        /* <DEDUP_REMOVED lines=8> */
[----:B------:R-:W-:Y:S01]  /*3430*/  F2FP.BF16.F32.PACK_AB R193, R162, R159 ;  /* 0x0000009fa2c1723e */ /* 0x000fe200000010ff */
[----:B------:R-:W-:Y:S01]  /*3440*/  STSM.16.MT88.4 [R158+0x28800], R196 ;  /* 0x028800c49e007844 */ /* 0x000fe20000004200 */
        /* <DEDUP_REMOVED lines=10> */
[----:B------:R-:W-:Y:S02]  /*34f0*/  F2FP.BF16.F32.PACK_AB R187, R154, R153 ;  /* 0x000000999abb723e */ /* 0x000fe400000010ff */
[----:B------:R-:W-:Y:S01]  /*3500*/  F2FP.BF16.F32.PACK_AB R152, R6, R5 ;  /* 0x000000050698723e */ /* 0x000fe200000010ff */
[----:B------:R-:W-:Y:S01]  /*3510*/  IMAD R6, R224, 0x4000, R229 ;  /* 0x00004000e0067824 */ /* 0x000fe200078e02e5 */
[----:B------:R-:W-:Y:S01]  /*3520*/  F2FP.BF16.F32.PACK_AB R153, R15, R13 ;  /* 0x0000000d0f99723e */ /* 0x000fe200000010ff */
[----:B------:R1:W-:Y:S01]  /*3530*/  STSM.16.MT88.4 [R158+0x2a000], R184 ;  /* 0x02a000b89e007844 */ /* 0x0003e20000004200 */
[----:B------:R-:W-:-:S02]  /*3540*/  F2FP.BF16.F32.PACK_AB R154, R8, R7 ;  /* 0x00000007089a723e */ /* 0x000fc400000010ff */
[----:B------:R-:W-:Y:S02]  /*3550*/  F2FP.BF16.F32.PACK_AB R155, R19, R14 ;  /* 0x0000000e139b723e */ /* 0x000fe400000010ff */
[----:B------:R-:W-:Y:S02]  /*3560*/  F2FP.BF16.F32.PACK_AB R201, R202, R201 ;  /* 0x000000c9cac9723e */ /* 0x000fe400000010ff */
[----:B------:R-:W-:Y:S01]  /*3570*/  WARPGROUP.ARRIVE ;  /* 0x00000000000079c5 */ /* 0x000fe20000000000 */
[----:B------:R-:W-:Y:S02]  /*3580*/  F2FP.BF16.F32.PACK_AB R202, R16, R203 ;  /* 0x000000cb10ca723e */ /* 0x000fe400000010ff */
[----:B------:R-:W-:Y:S02]  /*3590*/  F2FP.BF16.F32.PACK_AB R203, R205, R204 ;  /* 0x000000cccdcb723e */ /* 0x000fe400000010ff */
[----:B------:R-:W-:Y:S01]  /*35a0*/  SHF.R.U32.HI R5, RZ, 0x4, R232 ;  /* 0x00000004ff057819 */ /* 0x000fe200000116e8 */
[----:B------:R-:W-:Y:S01]  /*35b0*/  HGMMA.64x128x16.F32.BF16 R88, R152, gdesc[UR4].tnspB, R88, gsb0 ;  /* 0x41e0000498587df0 */ /* 0x000fe20008001858 */
[----:B------:R-:W-:Y:S01]  /*35c0*/  UIADD3 UR6, UR6, 0x180, URZ ;  /* 0x0000018006067890 */ /* 0x000fe2000fffe03f */
[----:B------:R-:W-:-:S02]  /*35d0*/  R2UR UR7, R6 ;  /* 0x00000000060772ca */ /* 0x000fc400000e0000 */
[----:B------:R-:W-:-:S04]  /*35e0*/  LOP3.LUT R5, R5, 0x3fff, RZ, 0xc0, !PT ;  /* 0x00003fff05057812 */ /* 0x000fc800078ec0ff */
[----:B------:R-:W-:-:S05]  /*35f0*/  LOP3.LUT R5, R5, 0x10000, RZ, 0xfc, !PT ;  /* 0x0001000005057812 */ /* 0x000fca00078efcff */
[----:B------:R-:W-:Y:S02]  /*3600*/  IMAD R5, R4, 0x400, R5 ;  /* 0x0000040004057824 */ /* 0x000fe400078e0205 */
[----:B------:R-:W-:-:S03]  /*3610*/  USHF.R.U32.HI UR7, URZ, 0x4, UR7 ;  /* 0x000000043f077899 */ /* 0x000fc60008011607 */
[----:B------:R-:W-:Y:S01]  /*3620*/  R2UR UR5, R5 ;  /* 0x00000000050572ca */ /* 0x000fe200000e0000 */
[----:B------:R-:W-:Y:S01]  /*3630*/  ULOP3.LUT UR7, UR7, 0x3fff, URZ, 0xc0, !UPT ;  /* 0x00003fff07077892 */ /* 0x000fe2000f8ec03f */
[----:B------:R-:W-:Y:S02]  /*3640*/  WARPGROUP.DEPBAR.LE gsb0, 0x0 ;  /* 0x00008000000079c5 */ /* 0x000fe40000010000 */
[----:B------:R-:W-:Y:S02]  /*3650*/  F2FP.BF16.F32.PACK_AB R152, R10, R9 ;  /* 0x000000090a98723e */ /* 0x000fe400000010ff */
[----:B------:R-:W-:Y:S02]  /*3660*/  F2FP.BF16.F32.PACK_AB R153, R21, R18 ;  /* 0x000000121599723e */ /* 0x000fe400000010ff */
[----:B------:R-:W-:Y:S02]  /*3670*/  F2FP.BF16.F32.PACK_AB R154, R11, R12 ;  /* 0x0000000c0b9a723e */ /* 0x000fe400000010ff */
[----:B------:R-:W-:-:S02]  /*3680*/  F2FP.BF16.F32.PACK_AB R155, R200, R20 ;  /* 0x00000014c89b723e */ /* 0x000fc400000010ff */
[----:B------:R-:W-:Y:S02]  /*3690*/  F2FP.BF16.F32.PACK_AB R200, R23, R22 ;  /* 0x0000001617c8723e */ /* 0x000fe400000010ff */
[----:B------:R-:W-:-:S06]  /*36a0*/  WARPGROUP.ARRIVE ;  /* 0x00000000000079c5 */ /* 0x000fcc0000000000 */
[----:B------:R-:W-:Y:S01]  /*36b0*/  HGMMA.64x128x16.F32.BF16 R88, R152, gdesc[UR8].tnspB, R88, gsb0 ;  /* 0x41e0000898587df0 */ /* 0x000fe20008001858 */
[----:B------:R-:W-:Y:S01]  /*36c0*/  UMOV UR10, UR8 ;  /* 0x00000008000a7c82 */ /* 0x000fe20008000000 */
[----:B------:R-:W-:Y:S01]  /*36d0*/  UMOV UR11, 0x40000040 ;  /* 0x40000040000b7882 */ /* 0x000fe20000000000 */
[----:B------:R-:W-:Y:S01]  /*36e0*/  UMOV UR8, UR5 ;  /* 0x0000000500087c82 */ /* 0x000fe20008000000 */
[----:B------:R-:W-:Y:S02]  /*36f0*/  WARPGROUP.DEPBAR.LE gsb0, 0x0 ;  /* 0x00008000000079c5 */ /* 0x000fe40000010000 */
[----:B------:R-:W-:Y:S01]  /*3700*/  WARPGROUP.ARRIVE ;  /* 0x00000000000079c5 */ /* 0x000fe20000000000 */
[----:B------:R-:W-:Y:S02]  /*3710*/  F2FP.BF16.F32.PACK_AB R152, R207, R206 ;  /* 0x000000cecf98723e */ /* 0x000fe400000010ff */
[----:B------:R-:W-:Y:S02]  /*3720*/  F2FP.BF16.F32.PACK_AB R153, R156, R17 ;  /* 0x000000119c99723e */ /* 0x000fe400000010ff */
[----:B------:R-:W-:Y:S01]  /*3730*/  F2FP.BF16.F32.PACK_AB R154, R209, R208 ;  /* 0x000000d0d19a723e */ /* 0x000fe200000010ff */
[----:B------:R-:W-:Y:S01]  /*3740*/  HGMMA.64x128x16.F32.BF16 R88, R200, gdesc[UR8].tnspB, R88, gsb0 ;  /* 0x41e00008c8587df0 */ /* 0x000fe20008001858 */
[----:B------:R-:W-:Y:S01]  /*3750*/  F2FP.BF16.F32.PACK_AB R155, R221, R220 ;  /* 0x000000dcdd9b723e */ /* 0x000fe200000010ff */
[----:B------:R-:W-:Y:S01]  /*3760*/  UMOV UR10, UR6 ;  /* 0x00000006000a7c82 */ /* 0x000fe20008000000 */
[----:B------:R-:W-:Y:S01]  /*3770*/  UMOV UR11, 0x40000040 ;  /* 0x40000040000b7882 */ /* 0x000fe20000000000 */
[----:B------:R-:W-:-:S02]  /*3780*/  WARPGROUP.DEPBAR.LE gsb0, 0x0 ;  /* 0x00008000000079c5 */ /* 0x000fc40000010000 */
        /* <DEDUP_REMOVED lines=12> */
[----:B-1----:R-:W-:-:S06]  /*3850*/  WARPGROUP.ARRIVE ;  /* 0x00000000000079c5 */ /* 0x002fcc0000000000 */
        /* <DEDUP_REMOVED lines=53> */
.L_x_4764:
        /* <DEDUP_REMOVED lines=49> */
.L_x_4765:
        /* <DEDUP_REMOVED lines=78> */
.L_x_4748:
        /* <DEDUP_REMOVED lines=23> */
.L_x_4768:
        /* <DEDUP_REMOVED lines=20> */
.L_x_4769:
        /* <DEDUP_REMOVED lines=18> */
.L_x_4770:
        /* <DEDUP_REMOVED lines=18> */
.L_x_4771:
[----:B------:R-:W2:Y:S01]  /*4890*/  S2R R0, SR_TID.X ;  /* 0x0000000000007919 */ /* 0x000ea20000002100 */
        /* <DEDUP_REMOVED lines=26> */
[----:B-1----:R-:W-:Y:S01]  /*4a40*/  SHF.R.S32.HI R6, RZ, 0x5, R2 ;  /* 0x00000005ff067819 */ /* 0x002fe20000011402 */
        /* <DEDUP_REMOVED lines=125> */
.L_x_4773:
[----:B------:R-:W-:Y:S05]  /*5220*/  BSYNC B0 ;  /* 0x0000000000007941 */ /* 0x000fea0003800000 */
.L_x_4772:
[----:B------:R-:W-:-:S04]  /*5230*/  DEPBAR.LE SB0, 0x0 ;  /* 0x000080000000791a */ /* 0x000fc80000000000 */
[----:B------:R-:W-:Y:S05]  /*5240*/  BRA `(.L_x_4746) ;  /* 0x0000004000a87947 */ /* 0x000fea0003800000 */
.L_x_4767:
[----:B------:R-:W2:Y:S01]  /*5250*/  S2R R0, SR_TID.X ;  /* 0x0000000000007919 */ /* 0x000ea20000002100 */
[----:B------:R-:W3:Y:S01]  /*5260*/  S2UR UR11, SR_CTAID.Y ;  /* 0x00000000000b79c3 */ /* 0x000ee20000002600 */
[----:B------:R-:W-:Y:S01]  /*5270*/  ULDC.64 UR4, c[0x0][0x208] ;  /* 0x0000820000047ab9 */ /* 0x000fe20000000a00 */
[----:B------:R-:W-:Y:S01]  /*5280*/  BSSY B0, `(.L_x_4774) ;  /* 0x0000033000007945 */ /* 0x000fe20003800000 */
[----:B------:R-:W4:Y:S05]  /*5290*/  S2R R11, SR_CTAID.X ;  /* 0x00000000000b7919 */ /* 0x000f2a0000002500 */
[----:B-1----:R-:W1:Y:S08]  /*52a0*/  LDC.64 R4, c[0x0][0x820] ;  /* 0x00020800ff047b82 */ /* 0x002e700000000a00 */
[----:B------:R-:W4:Y:S08]  /*52b0*/  LDC.64 R20, c[0x0][0x808] ;  /* 0x00020200ff147b82 */ /* 0x000f300000000a00 */
[----:B------:R-:W5:Y:S01]  /*52c0*/  S2UR UR10, SR_CTAID.Z ;  /* 0x00000000000a79c3 */ /* 0x000f620000002700 */
[----:B---3--:R-:W-:Y:S01]  /*52d0*/  USHF.R.S32.HI UR7, URZ, 0x1f, UR11 ;  /* 0x0000001f3f077899 */ /* 0x008fe2000801140b */
[----:B--2---:R-:W-:-:S06]  /*52e0*/  VIADD R3, R0, 0xffffff80 ;  /* 0xffffff8000037836 */ /* 0x004fcc0000000000 */
[----:B------:R-:W2:Y:S01]  /*52f0*/  LDC.64 R12, c[0x0][0x828] ;  /* 0x00020a00ff0c7b82 */ /* 0x000ea20000000a00 */
[----:B------:R-:W-:-:S04]  /*5300*/  SHF.R.S32.HI R0, RZ, 0x1f, R3 ;  /* 0x0000001fff007819 */ /* 0x000fc80000011403 */
[----:B------:R-:W-:Y:S01]  /*5310*/  LEA.HI R8, R0, R3, RZ, 0x4 ;  /* 0x0000000300087211 */ /* 0x000fe200078f20ff */
[----:B----4-:R-:W-:Y:S02]  /*5320*/  IMAD R17, R11, -0x80, R20 ;  /* 0xffffff800b117824 */ /* 0x010fe400078e0214 */
[----:B------:R-:W3:Y:S01]  /*5330*/  LDC.64 R18, c[0x0][0x850] ;  /* 0x00021400ff127b82 */ /* 0x000ee20000000a00 */
[----:B------:R-:W-:Y:S01]  /*5340*/  LOP3.LUT R0, R8, 0x1ffffff0, RZ, 0xc0, !PT ;  /* 0x1ffffff008007812 */ /* 0x000fe200078ec0ff */
[----:B-----5:R-:W-:-:S04]  /*5350*/  USHF.R.S32.HI UR6, URZ, 0x1f, UR10 ;  /* 0x0000001f3f067899 */ /* 0x020fc8000801140a */
[----:B------:R-:W-:Y:S02]  /*5360*/  IMAD.IADD R0, R3, 0x1, -R0 ;  /* 0x0000000103007824 */ /* 0x000fe400078e0a00 */
[----:B------:R-:W4:Y:S02]  /*5370*/  LDC.64 R22, c[0x0][0x858] ;  /* 0x00021600ff167b82 */ /* 0x000f240000000a00 */
[----:B------:R-:W-:Y:S02]  /*5380*/  IMAD.SHL.U32 R6, R0, 0x8, RZ ;  /* 0x0000000800067824 */ /* 0x000fe400078e00ff */
[----:B-1----:R-:W-:-:S03]  /*5390*/  IMAD R0, R4, UR7, RZ ;  /* 0x0000000704007c24 */ /* 0x002fc6000f8e02ff */
        /* <DEDUP_REMOVED lines=14> */
[----:B--2---:R-:W-:Y:S01]  /*5480*/  IMAD.WIDE.U32 R8, R12, UR10, R2 ;  /* 0x0000000a0c087c25 */ /* 0x004fe2000f8e0002 */
        /* <DEDUP_REMOVED lines=18> */
.L_x_4775:
[----:B------:R-:W-:Y:S05]  /*55b0*/  BSYNC B0 ;  /* 0x0000000000007941 */ /* 0x000fea0003800000 */
.L_x_4774:
        /* <DEDUP_REMOVED lines=16> */
.L_x_4777:
[----:B------:R-:W-:Y:S05]  /*56c0*/  BSYNC B0 ;  /* 0x0000000000007941 */ /* 0x000fea0003800000 */
.L_x_4776:
[----:B------:R-:W-:Y:S01]  /*56d0*/  BSSY B0, `(.L_x_4778) ;  /* 0x0000010000007945 */ /* 0x000fe20003800000 */
[----:B------:R-:W-:-:S03]  /*56e0*/  ISETP.GE.OR P3, PT, R6, R21, P1 ;  /* 0x000000150600720c */ /* 0x000fc60000f66670 */
        /* <DEDUP_REMOVED lines=14> */
.L_x_4779:
[----:B------:R-:W-:Y:S05]  /*57d0*/  BSYNC B0 ;  /* 0x0000000000007941 */ /* 0x000fea0003800000 */
.L_x_4778:
[----:B------:R-:W-:Y:S01]  /*57e0*/  BSSY B0, `(.L_x_4780) ;  /* 0x0000011000007945 */ /* 0x000fe20003800000 */
[----:B------:R-:W-:Y:S01]  /*57f0*/  ISETP.GE.OR P4, PT, R6, R21, P2 ;  /* 0x000000150600720c */ /* 0x000fe20001786670 */
[----:B------:R-:W-:Y:S02]  /*5800*/  VIADD R0, R4, 0x50 ;  /* 0x0000005004007836 */ /* 0x000fe40000000000 */
[----:B------:R-:W-:Y:S10]  /*5810*/  @P3 BRA `(.L_x_4781) ;  /* 0x0000000000343947 */ /* 0x000ff40003800000 */
[----:B-12---:R-:W-:Y:S01]  /*5820*/  IADD3 R15, P3, R2, 0x30, RZ ;  /* 0x00000030020f7810 */ /* 0x006fe20007f7e0ff */
        /* <DEDUP_REMOVED lines=12> */
.L_x_4781:
[----:B------:R-:W-:Y:S05]  /*58f0*/  BSYNC B0 ;  /* 0x0000000000007941 */ /* 0x000fea0003800000 */
.L_x_4780:
[----:B------:R-:W-:Y:S01]  /*5900*/  BSSY B0, `(.L_x_4782) ;  /* 0x0000010000007945 */ /* 0x000fe20003800000 */
[----:B------:R-:W-:-:S03]  /*5910*/  ISETP.GE.AND P3, PT, R0, R17, PT ;  /* 0x000000110000720c */ /* 0x000fc60003f66270 */
        /* <DEDUP_REMOVED lines=14> */
.L_x_4783:
[----:B------:R-:W-:Y:S05]  /*5a00*/  BSYNC B0 ;  /* 0x0000000000007941 */ /* 0x000fea0003800000 */
.L_x_4782:
[----:B------:R-:W-:Y:S01]  /*5a10*/  ISETP.GE.OR P4, PT, R6, R21, P3 ;  /* 0x000000150600720c */ /* 0x000fe20001f86670 */
[----:B------:R-:W-:Y:S01]  /*5a20*/  BSSY B0, `(.L_x_4784) ;  /* 0x0000011000007945 */ /* 0x000fe20003800000 */
[----:B---3--:R-:W-:Y:S02]  /*5a30*/  IMAD R16, R18, UR7, RZ ;  /* 0x0000000712107c24 */ /* 0x008fe4000f8e02ff */
[----:B------:R-:W-:-:S09]  /*5a40*/  VIADD R0, R4, 0x60 ;  /* 0x0000006004007836 */ /* 0x000fd20000000000 */
[----:B------:R-:W-:Y:S05]  /*5a50*/  @P4 BRA `(.L_x_4785) ;  /* 0x0000000000344947 */ /* 0x000fea0003800000 */
        /* <DEDUP_REMOVED lines=13> */
.L_x_4785:
[----:B------:R-:W-:Y:S05]  /*5b30*/  BSYNC B0 ;  /* 0x0000000000007941 */ /* 0x000fea0003800000 */
.L_x_4784:
[----:B------:R-:W-:Y:S01]  /*5b40*/  ULDC UR8, c[0x0][0x83c] ;  /* 0x00020f0000087ab9 */ /* 0x000fe20000000800 */
[----:B------:R-:W-:Y:S01]  /*5b50*/  ISETP.GE.AND P4, PT, R0, R17, PT ;  /* 0x000000110000720c */ /* 0x000fe20003f86270 */
[----:B-123--:R-:W-:Y:S01]  /*5b60*/  IMAD R15, R19, UR11, R16 ;  /* 0x0000000b130f7c24 */ /* 0x00efe2000f8e0210 */
        /* <DEDUP_REMOVED lines=28> */
.L_x_4787:
[----:B------:R-:W-:Y:S05]  /*5d30*/  BSYNC B0 ;  /* 0x0000000000007941 */ /* 0x000fea0003800000 */
.L_x_4786:
[----:B------:R-:W-:Y:S01]  /*5d40*/  ISETP.GE.AND P6, PT, R0, R17, PT ;  /* 0x000000110000720c */ /* 0x000fe20003fc6270 */
[----:B----4-:R-:W-:Y:S01]  /*5d50*/  IMAD R0, R22, UR6, RZ ;  /* 0x0000000616007c24 */ /* 0x010fe2000f8e02ff */
        /* <DEDUP_REMOVED lines=20> */
.L_x_4789:
[----:B------:R-:W-:Y:S05]  /*5ea0*/  BSYNC B0 ;  /* 0x0000000000007941 */ /* 0x000fea0003800000 */
.L_x_4788:
        /* <DEDUP_REMOVED lines=14> */
.L_x_4791:
[----:B------:R-:W-:Y:S05]  /*5f90*/  BSYNC B0 ;  /* 0x0000000000007941 */ /* 0x000fea0003800000 */
.L_x_4790:
        /* <DEDUP_REMOVED lines=16> */
.L_x_4793:
[----:B------:R-:W-:Y:S05]  /*60a0*/  BSYNC B0 ;  /* 0x0000000000007941 */ /* 0x000fea0003800000 */
.L_x_4792:
        /* <DEDUP_REMOVED lines=15> */
.L_x_4795:
[----:B------:R-:W-:Y:S05]  /*61a0*/  BSYNC B0 ;  /* 0x0000000000007941 */ /* 0x000fea0003800000 */
.L_x_4794:
        /* <DEDUP_REMOVED lines=15> */
.L_x_4797:
[----:B------:R-:W-:Y:S05]  /*62a0*/  BSYNC B0 ;  /* 0x0000000000007941 */ /* 0x000fea0003800000 */
.L_x_4796:
        /* <DEDUP_REMOVED lines=15> */
.L_x_4799:
[----:B------:R-:W-:Y:S05]  /*63a0*/  BSYNC B0 ;  /* 0x0000000000007941 */ /* 0x000fea0003800000 */
.L_x_4798:
        /* <DEDUP_REMOVED lines=15> */
.L_x_4801:
[----:B------:R-:W-:Y:S05]  /*64a0*/  BSYNC B0 ;  /* 0x0000000000007941 */ /* 0x000fea0003800000 */
.L_x_4800:
        /* <DEDUP_REMOVED lines=15> */
.L_x_4803:
[----:B------:R-:W-:Y:S05]  /*65a0*/  BSYNC B0 ;  /* 0x0000000000007941 */ /* 0x000fea0003800000 */
.L_x_4802:
        /* <DEDUP_REMOVED lines=15> */
.L_x_4744:
        /* <DEDUP_REMOVED lines=40> */
.L_x_4805:
        /* <DEDUP_REMOVED lines=39> */
.L_x_4808:
[----:B------:R-:W-:Y:S05]  /*6b90*/  BSYNC B0 ;  /* 0x0000000000007941 */ /* 0x000fea0003800000 */
.L_x_4807:
        /* <DEDUP_REMOVED lines=19> */
.L_x_4810:
[----:B------:R-:W-:Y:S05]  /*6cd0*/  BSYNC B0 ;  /* 0x0000000000007941 */ /* 0x000fea0003800000 */
.L_x_4809:
[----:B------:R-:W-:Y:S06]  /*6ce0*/  BAR.ARV 0xa, 0xa0 ;  /* 0x0282800000007b1d */ /* 0x000fec0000002000 */
[----:B------:R-:W-:Y:S04]  /*6cf0*/  BSSY B0, `(.L_x_4811) ;  /* 0x0000003000007945 */ /* 0x000fe80003800000 */
[----:B------:R-:W-:Y:S05]  /*6d00*/  @!P0 BRA `(.L_x_4812) ;  /* 0x0000000000048947 */ /* 0x000fea0003800000 */
[----:B------:R-:W-:-:S04]  /*6d10*/  DEPBAR.LE SB0, 0x0 ;  /* 0x000080000000791a */ /* 0x000fc80000000000 */
.L_x_4812:
[----:B------:R-:W-:Y:S05]  /*6d20*/  BSYNC B0 ;  /* 0x0000000000007941 */ /* 0x000fea0003800000 */
.L_x_4811:
[----:B------:R-:W-:Y:S06]  /*6d30*/  BAR.ARV 0xb, 0xa0 ;  /* 0x02c2800000007b1d */ /* 0x000fec0000002000 */
[----:B------:R-:W-:Y:S01]  /*6d40*/  UIADD3 UR12, UR5, 0x1, URZ ;  /* 0x00000001050c7890 */ /* 0x000fe2000fffe03f */
[----:B------:R-:W-:Y:S11]  /*6d50*/  BRA `(.L_x_4813) ;  /* 0x0000000000047947 */ /* 0x000ff60003800000 */
.L_x_4806:
[----:B------:R-:W-:-:S05]  /*6d60*/  UMOV UR12, UR5 ;  /* 0x00000005000c7c82 */ /* 0x000fca0008000000 */
.L_x_4813:
        /* <DEDUP_REMOVED lines=17> */
.L_x_4826:
        /* <DEDUP_REMOVED lines=20> */
.L_x_4815:
[----:B------:R-:W-:Y:S05]  /*6fc0*/  BSYNC B0 ;  /* 0x0000000000007941 */ /* 0x000fea0003800000 */
.L_x_4814:
        /* <DEDUP_REMOVED lines=13> */
.L_x_4817:
[----:B------:R-:W-:Y:S05]  /*70a0*/  BSYNC B0 ;  /* 0x0000000000007941 */ /* 0x000fea0003800000 */
.L_x_4816:
[----:B------:R-:W-:Y:S06]  /*70b0*/  BAR.ARV 0xa, 0xa0 ;  /* 0x0282800000007b1d */ /* 0x000fec0000002000 */
[----:B------:R-:W-:Y:S04]  /*70c0*/  BSSY B0, `(.L_x_4818) ;  /* 0x0000003000007945 */ /* 0x000fe80003800000 */
[----:B------:R-:W-:Y:S05]  /*70d0*/  @!P0 BRA `(.L_x_4819) ;  /* 0x0000000000048947 */ /* 0x000fea0003800000 */
[----:B------:R-:W-:-:S04]  /*70e0*/  DEPBAR.LE SB0, 0x0 ;  /* 0x000080000000791a */ /* 0x000fc80000000000 */
.L_x_4819:
[----:B------:R-:W-:Y:S05]  /*70f0*/  BSYNC B0 ;  /* 0x0000000000007941 */ /* 0x000fea0003800000 */
.L_x_4818:
        /* <DEDUP_REMOVED lines=13> */
.L_x_4821:
[----:B------:R-:W-:Y:S05]  /*71d0*/  BSYNC B0 ;  /* 0x0000000000007941 */ /* 0x000fea0003800000 */
.L_x_4820:
        /* <DEDUP_REMOVED lines=13> */
.L_x_4823:
[----:B------:R-:W-:Y:S05]  /*72b0*/  BSYNC B0 ;  /* 0x0000000000007941 */ /* 0x000fea0003800000 */
.L_x_4822:
[----:B------:R-:W-:Y:S01]  /*72c0*/  UIADD3 UR12, UR12, 0x2, URZ ;  /* 0x000000020c0c7890 */ /* 0x000fe2000fffe03f */
[----:B------:R-:W-:Y:S06]  /*72d0*/  BAR.ARV 0xa, 0xa0 ;  /* 0x0282800000007b1d */ /* 0x000fec0000002000 */
[----:B------:R-:W-:Y:S01]  /*72e0*/  UISETP.GE.AND UP0, UPT, UR12, UR8, UPT ;  /* 0x000000080c00728c */ /* 0x000fe2000bf06270 */
[----:B------:R-:W-:Y:S04]  /*72f0*/  BSSY B0, `(.L_x_4824) ;  /* 0x0000003000007945 */ /* 0x000fe80003800000 */
[----:B------:R-:W-:Y:S06]  /*7300*/  @!P0 BRA `(.L_x_4825) ;  /* 0x0000000000048947 */ /* 0x000fec0003800000 */
[----:B------:R-:W-:-:S04]  /*7310*/  DEPBAR.LE SB0, 0x0 ;  /* 0x000080000000791a */ /* 0x000fc80000000000 */
.L_x_4825:
[----:B------:R-:W-:Y:S05]  /*7320*/  BSYNC B0 ;  /* 0x0000000000007941 */ /* 0x000fea0003800000 */
.L_x_4824:
[----:B------:R-:W-:Y:S06]  /*7330*/  BAR.ARV 0xb, 0xa0 ;  /* 0x02c2800000007b1d */ /* 0x000fec0000002000 */
[----:B------:R-:W-:Y:S01]  /*7340*/  PLOP3.LUT P1, PT, PT, PT, UP0, 0x80, 0x0 ;  /* 0x000000000000781c */ /* 0x000fe20003f2f008 */
[----:B------:R-:W-:Y:S02]  /*7350*/  UIADD3 UR20, UR20, 0x4000, URZ ;  /* 0x0000400014147890 */ /* 0x000fe4000fffe03f */
[----:B------:R-:W-:-:S10]  /*7360*/  UIADD3 UR4, UR4, 0x4000, URZ ;  /* 0x0000400004047890 */ /* 0x000fd4000fffe03f */
[----:B------:R-:W-:Y:S05]  /*7370*/  @!P1 BRA `(.L_x_4826) ;  /* 0xfffffff800c09947 */ /* 0x000fea000383ffff */
[----:B------:R-:W-:Y:S05]  /*7380*/  BRA `(.L_x_4746) ;  /* 0x0000002000587947 */ /* 0x000fea0003800000 */
.L_x_4804:
        /* <DEDUP_REMOVED lines=33> */
.L_x_4828:
        /* <DEDUP_REMOVED lines=43> */
.L_x_4858:
        /* <DEDUP_REMOVED lines=15> */
.L_x_4831:
        /* <DEDUP_REMOVED lines=98> */
.L_x_4842:
[----:B--234-:R-:W-:-:S04]  /*7f60*/  SHF.L.U32 R21, R11, 0x1f, RZ ;  /* 0x0000001f0b157819 */ /* 0x01cfc800000006ff */
[----:B------:R-:W1:Y:S02]  /*7f70*/  SYNCS.PHASECHK.TRANS64.TRYWAIT P1, [R16+URZ+0x30840], R21 ;  /* 0x03084015100075a7 */ /* 0x000e64000802017f */
[----:B-1----:R-:W-:Y:S05]  /*7f80*/  @!P1 BRA `(.L_x_4834) ;  /* 0x0000001400cc9947 */ /* 0x002fea0003800000 */
.L_x_4859:
[----:B------:R-:W-:Y:S05]  /*7f90*/  @P0 BRA `(.L_x_4835) ;  /* 0x0000000000140947 */ /* 0x000fea0003800000 */
[----:B------:R-:W-:Y:S01]  /*7fa0*/  ISETP.NE.AND P1, PT, R6, RZ, PT ;  /* 0x000000ff0600720c */ /* 0x000fe20003f25270 */
[----:B------:R-:W-:-:S04]  /*7fb0*/  IMAD.MOV.U32 R3, RZ, RZ, 0x4100 ;  /* 0x00004100ff037424 */ /* 0x000fc800078e00ff */
[----:B------:R3:W-:Y:S08]  /*7fc0*/  SYNCS.ARRIVE.TRANS64 RZ, [R16+URZ+0x30830], R3 ;  /* 0x0308300310ff79a7 */ /* 0x0007f0000800003f */
[----:B------:R-:W-:Y:S05]  /*7fd0*/  @!P1 BRA `(.L_x_4835) ;  /* 0x0000000000049947 */ /* 0x000fea0003800000 */
[----:B------:R-:W-:Y:S01]  /*7fe0*/  BPT.TRAP 0x1 ;  /* 0x000000040000795c */ /* 0x000fe20000300000 */
.L_x_4835:
        /* <DEDUP_REMOVED lines=36> */
.L_x_4860:
[----:B------:R-:W-:Y:S05]  /*8230*/  @P0 BRA `(.L_x_4837) ;  /* 0x0000000000140947 */ /* 0x000fea0003800000 */
[----:B------:R-:W-:Y:S01]  /*8240*/  ISETP.NE.AND P1, PT, R6, RZ, PT ;  /* 0x000000ff0600720c */ /* 0x000fe20003f25270 */
[----:B------:R-:W-:-:S04]  /*8250*/  IMAD.MOV.U32 R2, RZ, RZ, 0x4100 ;  /* 0x00004100ff027424 */ /* 0x000fc800078e00ff */
[----:B------:R3:W-:Y:S08]  /*8260*/  SYNCS.ARRIVE.TRANS64 RZ, [R16+URZ+0x30818], R2 ;  /* 0x0308180210ff79a7 */ /* 0x0007f0000800003f */
[----:B------:R-:W-:Y:S05]  /*8270*/  @!P1 BRA `(.L_x_4837) ;  /* 0x0000000000049947 */ /* 0x000fea0003800000 */
[----:B------:R-:W-:Y:S01]  /*8280*/  BPT.TRAP 0x1 ;  /* 0x000000040000795c */ /* 0x000fe20000300000 */
.L_x_4837:
        /* <DEDUP_REMOVED lines=36> */
.L_x_4861:
[----:B------:R-:W-:Y:S05]  /*84d0*/  @P0 BRA `(.L_x_4839) ;  /* 0x0000000000140947 */ /* 0x000fea0003800000 */
[----:B------:R-:W-:Y:S01]  /*84e0*/  ISETP.NE.AND P1, PT, R6, RZ, PT ;  /* 0x000000ff0600720c */ /* 0x000fe20003f25270 */
[----:B-123--:R-:W-:-:S04]  /*84f0*/  IMAD.MOV.U32 R21, RZ, RZ, 0x4100 ;  /* 0x00004100ff157424 */ /* 0x00efc800078e00ff */
[----:B------:R4:W-:Y:S08]  /*8500*/  SYNCS.ARRIVE.TRANS64 RZ, [R16+URZ+0x30838], R21 ;  /* 0x0308381510ff79a7 */ /* 0x0009f0000800003f */
[----:B------:R-:W-:Y:S05]  /*8510*/  @!P1 BRA `(.L_x_4839) ;  /* 0x0000000000049947 */ /* 0x000fea0003800000 */
[----:B------:R-:W-:Y:S01]  /*8520*/  BPT.TRAP 0x1 ;  /* 0x000000040000795c */ /* 0x000fe20000300000 */
.L_x_4839:
        /* <DEDUP_REMOVED lines=31> */
.L_x_4863:
[----:B------:R-:W-:Y:S05]  /*8720*/  @P0 BRA `(.L_x_4841) ;  /* 0x0000000000140947 */ /* 0x000fea0003800000 */
[----:B------:R-:W-:Y:S01]  /*8730*/  ISETP.NE.AND P1, PT, R6, RZ, PT ;  /* 0x000000ff0600720c */ /* 0x000fe20003f25270 */
[----:B------:R-:W-:-:S04]  /*8740*/  IMAD.MOV.U32 R5, RZ, RZ, 0x4100 ;  /* 0x00004100ff057424 */ /* 0x000fc800078e00ff */
[----:B------:R1:W-:Y:S08]  /*8750*/  SYNCS.ARRIVE.TRANS64 RZ, [R16+URZ+0x30810], R5 ;  /* 0x0308100510ff79a7 */ /* 0x0003f0000800003f */
[----:B------:R-:W-:Y:S05]  /*8760*/  @!P1 BRA `(.L_x_4841) ;  /* 0x0000000000049947 */ /* 0x000fea0003800000 */
[----:B------:R-:W-:Y:S01]  /*8770*/  BPT.TRAP 0x1 ;  /* 0x000000040000795c */ /* 0x000fe20000300000 */
.L_x_4841:
        /* <DEDUP_REMOVED lines=37> */
.L_x_4833:
[----:B------:R-:W3:Y:S02]  /*89d0*/  LDL.LU R4, [R1+0x4] ;  /* 0x0000040001047983 */ /* 0x000ee40000300800 */
[----:B---3--:R-:W-:Y:S02]  /*89e0*/  ISETP.NE.AND P1, PT, R4, RZ, PT ;  /* 0x000000ff0400720c */ /* 0x008fe40003f25270 */
[----:B------:R1:W5:Y:S11]  /*89f0*/  LDL R4, [R1] ;  /* 0x0000000001047983 */ /* 0x0003760000100800 */
[----:B-1----:R-:W-:Y:S05]  /*8a00*/  @!P1 BRA `(.L_x_4832) ;  /* 0x0000000400489947 */ /* 0x002fea0003800000 */
[----:B------:R-:W-:-:S04]  /*8a10*/  SHF.L.U32 R13, R11, 0x1f, RZ ;  /* 0x0000001f0b0d7819 */ /* 0x000fc800000006ff */
[----:B------:R-:W1:Y:S02]  /*8a20*/  SYNCS.PHASECHK.TRANS64.TRYWAIT P1, [R16+URZ+0x30840], R13 ;  /* 0x0308400d100075a7 */ /* 0x000e64000802017f */
[----:B-1----:R-:W-:Y:S05]  /*8a30*/  @!P1 BRA `(.L_x_4843) ;  /* 0x0000000c00749947 */ /* 0x002fea0003800000 */
.L_x_4864:
[----:B------:R-:W-:Y:S05]  /*8a40*/  @P0 BRA `(.L_x_4844) ;  /* 0x0000000000140947 */ /* 0x000fea0003800000 */
[----:B------:R-:W-:Y:S01]  /*8a50*/  ISETP.NE.AND P1, PT, R6, RZ, PT ;  /* 0x000000ff0600720c */ /* 0x000fe20003f25270 */
[----:B--2---:R-:W-:-:S04]  /*8a60*/  IMAD.MOV.U32 R5, RZ, RZ, 0x4100 ;  /* 0x00004100ff057424 */ /* 0x004fc800078e00ff */
[----:B------:R3:W-:Y:S08]  /*8a70*/  SYNCS.ARRIVE.TRANS64 RZ, [R16+URZ+0x30830], R5 ;  /* 0x0308300510ff79a7 */ /* 0x0007f0000800003f */
[----:B------:R-:W-:Y:S05]  /*8a80*/  @!P1 BRA `(.L_x_4844) ;  /* 0x0000000000049947 */ /* 0x000fea0003800000 */
[----:B------:R-:W-:Y:S01]  /*8a90*/  BPT.TRAP 0x1 ;  /* 0x000000040000795c */ /* 0x000fe20000300000 */
.L_x_4844:
        /* <DEDUP_REMOVED lines=33> */
.L_x_4865:
[----:B------:R-:W-:Y:S05]  /*8cb0*/  @P0 BRA `(.L_x_4846) ;  /* 0x0000000000140947 */ /* 0x000fea0003800000 */
[----:B------:R-:W-:Y:S01]  /*8cc0*/  ISETP.NE.AND P0, PT, R6, RZ, PT ;  /* 0x000000ff0600720c */ /* 0x000fe20003f05270 */
[----:B------:R-:W-:-:S04]  /*8cd0*/  IMAD.MOV.U32 R5, RZ, RZ, 0x4100 ;  /* 0x00004100ff057424 */ /* 0x000fc800078e00ff */
[----:B------:R3:W-:Y:S08]  /*8ce0*/  SYNCS.ARRIVE.TRANS64 RZ, [R16+URZ+0x30818], R5 ;  /* 0x0308180510ff79a7 */ /* 0x0007f0000800003f */
[----:B------:R-:W-:Y:S05]  /*8cf0*/  @!P0 BRA `(.L_x_4846) ;  /* 0x0000000000048947 */ /* 0x000fea0003800000 */
[----:B------:R-:W-:Y:S01]  /*8d00*/  BPT.TRAP 0x1 ;  /* 0x000000040000795c */ /* 0x000fe20000300000 */
.L_x_4846:
        /* <DEDUP_REMOVED lines=34> */
.L_x_4832:
[----:B------:R-:W3:Y:S01]  /*8f30*/  S2R R0, SR_TID.X ;  /* 0x0000000000007919 */ /* 0x000ee20000002100 */
[----:B------:R-:W-:Y:S01]  /*8f40*/  IMAD R3, R19, 0x8, R16 ;  /* 0x0000000813037824 */ /* 0x000fe200078e0210 */
[----:B---3--:R-:W-:Y:S02]  /*8f50*/  LOP3.LUT R2, R0, 0x7f, RZ, 0xc0, !PT ;  /* 0x0000007f00027812 */ /* 0x008fe400078ec0ff */
[----:B------:R-:W-:Y:S02]  /*8f60*/  SHF.L.U32 R0, R11, 0x1f, RZ ;  /* 0x0000001f0b007819 */ /* 0x000fe400000006ff */
[----:B------:R-:W-:Y:S02]  /*8f70*/  ISETP.NE.AND P1, PT, R2, RZ, PT ;  /* 0x000000ff0200720c */ /* 0x000fe40003f25270 */
[----:B------:R-:W3:Y:S02]  /*8f80*/  SYNCS.PHASECHK.TRANS64.TRYWAIT P0, [R3+URZ+0x30840], R0 ;  /* 0x03084000030075a7 */ /* 0x000ee4000800017f */
[----:B---3--:R-:W-:Y:S09]  /*8f90*/  @!P0 BRA `(.L_x_4847) ;  /* 0x0000000800448947 */ /* 0x008ff20003800000 */
.L_x_4866:
[----:B------:R-:W-:Y:S05]  /*8fa0*/  @P1 BRA `(.L_x_4848) ;  /* 0x0000000000181947 */ /* 0x000fea0003800000 */
[----:B------:R-:W1:Y:S01]  /*8fb0*/  S2R R2, SR_TID.X ;  /* 0x0000000000027919 */ /* 0x000e620000002100 */
[----:B---3--:R-:W-:-:S04]  /*8fc0*/  IMAD.MOV.U32 R0, RZ, RZ, 0x4100 ;  /* 0x00004100ff007424 */ /* 0x008fc800078e00ff */
[----:B------:R3:W-:Y:S01]  /*8fd0*/  SYNCS.ARRIVE.TRANS64 RZ, [R3+URZ+0x30830], R0 ;  /* 0x0308300003ff79a7 */ /* 0x0007e2000800003f */
[----:B-1----:R-:W-:-:S13]  /*8fe0*/  LOP3.LUT P0, RZ, R2, 0x1f, RZ, 0xc0, !PT ;  /* 0x0000001f02ff7812 */ /* 0x002fda000780c0ff */
[----:B---3--:R-:W-:Y:S05]  /*8ff0*/  @!P0 BRA `(.L_x_4848) ;  /* 0x0000000000048947 */ /* 0x008fea0003800000 */
[----:B------:R-:W-:Y:S01]  /*9000*/  BPT.TRAP 0x1 ;  /* 0x000000040000795c */ /* 0x000fe20000300000 */
.L_x_4848:
        /* <DEDUP_REMOVED lines=40> */
.L_x_4829:
[----:B------:R-:W-:Y:S05]  /*9290*/  BSYNC B0 ;  /* 0x0000000000007941 */ /* 0x000fea0003800000 */
.L_x_4827:
[----:B------:R-:W-:-:S03]  /*92a0*/  UMOV UR7, 0xffffffff ;  /* 0xffffffff00077882 */ /* 0x000fc60000000000 */
[----:B------:R-:W-:Y:S05]  /*92b0*/  BRA.DIV UR7, `(.L_x_4849) ;  /* 0x0000000607907947 */ /* 0x000fea000b800000 */
[----:B------:R-:W-:-:S13]  /*92c0*/  ELECT P6, URZ, PT ;  /* 0x00000000003f782f */ /* 0x000fda00038c0000 */
.L_x_4869:
[----:B------:R-:W-:Y:S05]  /*92d0*/  @!P6 BRA `(.L_x_4746) ;  /* 0x000000000084e947 */ /* 0x000fea0003800000 */
[----:B------:R-:W-:-:S06]  /*92e0*/  ULOP3.LUT UR7, UR38, 0x2, URZ, 0xfc, !UPT ;  /* 0x0000000226077892 */ /* 0x000fcc000f8efc3f */
[----:B------:R-:W-:-:S05]  /*92f0*/  IMAD.U32 R2, RZ, RZ, UR7 ;  /* 0x00000007ff027e24 */ /* 0x000fca000f8e00ff */
[----:B------:R-:W-:-:S13]  /*9300*/  ISETP.NE.AND P2, PT, R2, 0x3, PT ;  /* 0x000000030200780c */ /* 0x000fda0003f45270 */
[----:B------:R-:W-:Y:S05]  /*9310*/  @!P2 BRA `(.L_x_4850) ;  /* 0x000000000004a947 */ /* 0x000fea0003800000 */
[----:B------:R-:W-:Y:S01]  /*9320*/  BPT.TRAP 0x1 ;  /* 0x000000040000795c */ /* 0x000fe20000300000 */
.L_x_4850:
        /* <DEDUP_REMOVED lines=15> */
.L_x_4870:
[----:B------:R-:W2:Y:S02]  /*9420*/  SYNCS.PHASECHK.TRANS64.TRYWAIT P0, [R3+URZ], R2 ;  /* 0x00000002030075a7 */ /* 0x000ea4000800017f */
[----:B--2---:R-:W-:Y:S05]  /*9430*/  @!P0 BRA `(.L_x_4852) ;  /* 0x0000000400648947 */ /* 0x004fea0003800000 */
.L_x_4871:
[----:B------:R-:W-:Y:S05]  /*9440*/  @!P2 BRA `(.L_x_4853) ;  /* 0x000000000004a947 */ /* 0x000fea0003800000 */
[----:B------:R-:W-:Y:S01]  /*9450*/  BPT.TRAP 0x1 ;  /* 0x000000040000795c */ /* 0x000fe20000300000 */
.L_x_4853:
[----:B--2---:R-:W-:-:S04]  /*9460*/  VIADD R3, R7, 0x30840 ;  /* 0x0003084007037836 */ /* 0x004fc80000000000 */
[----:B------:R-:W-:-:S04]  /*9470*/  IMAD R0, R0, 0x8, R3 ;  /* 0x0000000800007824 */ /* 0x000fc800078e0203 */
[----:B------:R-:W2:Y:S02]  /*9480*/  SYNCS.PHASECHK.TRANS64.TRYWAIT P0, [R0+URZ], R5 ;  /* 0x00000005000075a7 */ /* 0x000ea4000800017f */
[----:B--2---:R-:W-:Y:S05]  /*9490*/  @!P0 BRA `(.L_x_4854) ;  /* 0x0000000400608947 */ /* 0x004fea0003800000 */
.L_x_4872:
[----:B------:R-:W-:-:S07]  /*94a0*/  IMAD R3, R4, 0x8, R3 ;  /* 0x0000000804037824 */ /* 0x000fce00078e0203 */
.L_x_4855:
[----:B---3--:R3:W4:Y:S02]  /*94b0*/  SYNCS.PHASECHK.TRANS64.TRYWAIT P0, [R3+URZ], R2 ;  /* 0x00000002030075a7 */ /* 0x008724000800017f */
[----:B----4-:R-:W-:Y:S05]  /*94c0*/  @!P0 NANOSLEEP.SYNCS 0x989680 ;  /* 0x009896800000895d */ /* 0x010fea0003900000 */
[----:B------:R-:W4:Y:S02]  /*94d0*/  @!P0 SYNCS.PHASECHK.TRANS64 P0, [R3+URZ], R2 ;  /* 0x00000002030085a7 */ /* 0x000f24000800007f */
[----:B----4-:R-:W-:Y:S05]  /*94e0*/  @!P0 BRA `(.L_x_4855) ;  /* 0xfffffffc00f08947 */ /* 0x010fea000383ffff */
.L_x_4746:
[----:B------:R-:W-:Y:S05]  /*94f0*/  BSYNC B6 ;  /* 0x0000000000067941 */ /* 0x000fea0003800000 */
.L_x_4743:
[----:B------:R-:W-:Y:S05]  /*9500*/  EXIT ;  /* 0x000000000000794d */ /* 0x000fea0003800000 */
.L_x_4753:
[----:B------:R-:W-:Y:S02]  /*9510*/  IMAD.MOV.U32 R12, RZ, RZ, RZ ;  /* 0x000000ffff0c7224 */ /* 0x000fe400078e00ff */
[----:B------:R-:W-:Y:S02]  /*9520*/  IMAD.MOV.U32 R11, RZ, RZ, 0x1f ;  /* 0x0000001fff0b7424 */ /* 0x000fe400078e00ff */
[----:B------:R-:W-:-:S07]  /*9530*/  IMAD.MOV.U32 R15, RZ, RZ, -0x1 ;  /* 0xffffffffff0f7424 */ /* 0x000fce00078e00ff */
[----:B------:R-:W-:Y:S05]  /*9540*/  WARPSYNC.COLLECTIVE R15, `(.L_x_4856) ;  /* 0x000000000f087348 */ /* 0x000fea0003c00000 */
[----:B------:R1:W2:Y:S02]  /*9550*/  SHFL.IDX P6, R14, R13, R12, R11 ;  /* 0x0000000c0d0e7389 */ /* 0x0002a400000c000b */
[----:B-12---:R-:W-:Y:S01]  /*9560*/  ENDCOLLECTIVE ;  /* 0x000000000000791b */ /* 0x006fe20003800000 */
.L_x_4856:
[----:B------:R-:W-:Y:S05]  /*9570*/  BRA `(.L_x_4857) ;  /* 0xffffff7c00187947 */ /* 0x000fea000383ffff */
.L_x_4755:
[----:B--2---:R2:W3:Y:S02]  /*9580*/  SYNCS.PHASECHK.TRANS64.TRYWAIT P0, [R229+URZ+0x30800], R8 ;  /* 0x03080008e50075a7 */ /* 0x0044e4000800017f */
[----:B---3--:R-:W-:Y:S05]  /*9590*/  @!P0 NANOSLEEP.SYNCS 0x989680 ;  /* 0x009896800000895d */ /* 0x008fea0003900000 */
[----:B------:R-:W3:Y:S02]  /*95a0*/  @!P0 SYNCS.PHASECHK.TRANS64 P0, [R229+URZ+0x30800], R8 ;  /* 0x03080008e50085a7 */ /* 0x000ee4000800007f */
[----:B---3--:R-:W-:Y:S05]  /*95b0*/  @!P0 BRA `(.L_x_4755) ;  /* 0xfffffffc00f08947 */ /* 0x008fea000383ffff */
[----:B------:R-:W-:Y:S05]  /*95c0*/  BRA `(.L_x_4754) ;  /* 0xffffff7c00607947 */ /* 0x000fea000383ffff */
.L_x_4759:
[----:B---3--:R3:W4:Y:S02]  /*95d0*/  SYNCS.PHASECHK.TRANS64.TRYWAIT P0, [R0+URZ+0x30810], R9 ;  /* 0x03081009000075a7 */ /* 0x008724000800017f */
[----:B----4-:R-:W-:Y:S05]  /*95e0*/  @!P0 NANOSLEEP.SYNCS 0x989680 ;  /* 0x009896800000895d */ /* 0x010fea0003900000 */
[----:B------:R-:W4:Y:S02]  /*95f0*/  @!P0 SYNCS.PHASECHK.TRANS64 P0, [R0+URZ+0x30810], R9 ;  /* 0x03081009000085a7 */ /* 0x000f24000800007f */
[----:B----4-:R-:W-:Y:S05]  /*9600*/  @!P0 BRA `(.L_x_4759) ;  /* 0xfffffffc00f08947 */ /* 0x010fea000383ffff */
[----:B------:R-:W-:Y:S05]  /*9610*/  BRA `(.L_x_4758) ;  /* 0xffffff8400007947 */ /* 0x000fea000383ffff */
.L_x_4763:
[----:B------:R1:W1:Y:S02]  /*9620*/  SYNCS.PHASECHK.TRANS64.TRYWAIT P0, [R0+URZ+0x30830], R9 ;  /* 0x03083009000075a7 */ /* 0x000264000800017f */
[----:B-1----:R-:W-:Y:S05]  /*9630*/  @!P0 NANOSLEEP.SYNCS 0x989680 ;  /* 0x009896800000895d */ /* 0x002fea0003900000 */
[----:B------:R-:W1:Y:S02]  /*9640*/  @!P0 SYNCS.PHASECHK.TRANS64 P0, [R0+URZ+0x30830], R9 ;  /* 0x03083009000085a7 */ /* 0x000e64000800007f */
[----:B-1----:R-:W-:Y:S05]  /*9650*/  @!P0 BRA `(.L_x_4763) ;  /* 0xfffffffc00f08947 */ /* 0x002fea000383ffff */
[----:B------:R-:W-:Y:S05]  /*9660*/  BRA `(.L_x_4762) ;  /* 0xffffff8800587947 */ /* 0x000fea000383ffff */
.L_x_4830:
[----:B-1----:R1:W2:Y:S02]  /*9670*/  SYNCS.PHASECHK.TRANS64.TRYWAIT P0, [R16+URZ+0x30820], R3 ;  /* 0x03082003100075a7 */ /* 0x0022a4000800017f */
[----:B--2---:R-:W-:Y:S05]  /*9680*/  @!P0 NANOSLEEP.SYNCS 0x989680 ;  /* 0x009896800000895d */ /* 0x004fea0003900000 */
[----:B------:R-:W2:Y:S02]  /*9690*/  @!P0 SYNCS.PHASECHK.TRANS64 P0, [R16+URZ+0x30820], R3 ;  /* 0x03082003100085a7 */ /* 0x000ea4000800007f */
[----:B--2---:R-:W-:Y:S05]  /*96a0*/  @!P0 BRA `(.L_x_4830) ;  /* 0xfffffffc00f08947 */ /* 0x004fea000383ffff */
[----:B------:R-:W-:Y:S05]  /*96b0*/  BRA `(.L_x_4858) ;  /* 0xffffffe000647947 */ /* 0x000fea000383ffff */
.L_x_4834:
[----:B-1----:R1:W3:Y:S02]  /*96c0*/  SYNCS.PHASECHK.TRANS64.TRYWAIT P1, [R16+URZ+0x30840], R21 ;  /* 0x03084015100075a7 */ /* 0x0022e4000802017f */
[----:B---3--:R-:W-:Y:S05]  /*96d0*/  @!P1 NANOSLEEP.SYNCS 0x989680 ;  /* 0x009896800000995d */ /* 0x008fea0003900000 */
[----:B------:R-:W3:Y:S02]  /*96e0*/  @!P1 SYNCS.PHASECHK.TRANS64 P1, [R16+URZ+0x30840], R21 ;  /* 0x03084015100095a7 */ /* 0x000ee4000802007f */
[----:B---3--:R-:W-:Y:S05]  /*96f0*/  @!P1 BRA `(.L_x_4834) ;  /* 0xfffffffc00f09947 */ /* 0x008fea000383ffff */
[----:B------:R-:W-:Y:S05]  /*9700*/  BRA `(.L_x_4859) ;  /* 0xffffffe800207947 */ /* 0x000fea000383ffff */
.L_x_4836:
[----:B--2---:R2:W3:Y:S02]  /*9710*/  SYNCS.PHASECHK.TRANS64.TRYWAIT P1, [R16+URZ+0x30828], R21 ;  /* 0x03082815100075a7 */ /* 0x0044e4000802017f */
[----:B---3--:R-:W-:Y:S05]  /*9720*/  @!P1 NANOSLEEP.SYNCS 0x989680 ;  /* 0x009896800000995d */ /* 0x008fea0003900000 */
[----:B------:R-:W3:Y:S02]  /*9730*/  @!P1 SYNCS.PHASECHK.TRANS64 P1, [R16+URZ+0x30828], R21 ;  /* 0x03082815100095a7 */ /* 0x000ee4000802007f */
[----:B---3--:R-:W-:Y:S05]  /*9740*/  @!P1 BRA `(.L_x_4836) ;  /* 0xfffffffc00f09947 */ /* 0x008fea000383ffff */
[----:B------:R-:W-:Y:S05]  /*9750*/  BRA `(.L_x_4860) ;  /* 0xffffffe800b47947 */ /* 0x000fea000383ffff */
.L_x_4838:
[----:B---3--:R3:W4:Y:S02]  /*9760*/  SYNCS.PHASECHK.TRANS64.TRYWAIT P1, [R16+URZ+0x30848], R21 ;  /* 0x03084815100075a7 */ /* 0x008724000802017f */
[----:B----4-:R-:W-:Y:S05]  /*9770*/  @!P1 NANOSLEEP.SYNCS 0x989680 ;  /* 0x009896800000995d */ /* 0x010fea0003900000 */
[----:B------:R-:W4:Y:S02]  /*9780*/  @!P1 SYNCS.PHASECHK.TRANS64 P1, [R16+URZ+0x30848], R21 ;  /* 0x03084815100095a7 */ /* 0x000f24000802007f */
[----:B----4-:R-:W-:Y:S05]  /*9790*/  @!P1 BRA `(.L_x_4838) ;  /* 0xfffffffc00f09947 */ /* 0x010fea000383ffff */
[----:B------:R-:W-:Y:S05]  /*97a0*/  BRA `(.L_x_4861) ;  /* 0xffffffec00487947 */ /* 0x000fea000383ffff */
.L_x_4840:
[----:B------:R-:W-:-:S07]  /*97b0*/  SHF.L.U32 R5, R11, 0x1f, RZ ;  /* 0x0000001f0b057819 */ /* 0x000fce00000006ff */
.L_x_4862:
[----:B------:R1:W1:Y:S02]  /*97c0*/  SYNCS.PHASECHK.TRANS64.TRYWAIT P1, [R16+URZ+0x30820], R5 ;  /* 0x03082005100075a7 */ /* 0x000264000802017f */
[----:B-1----:R-:W-:Y:S05]  /*97d0*/  @!P1 NANOSLEEP.SYNCS 0x989680 ;  /* 0x009896800000995d */ /* 0x002fea0003900000 */
[----:B------:R-:W1:Y:S02]  /*97e0*/  @!P1 SYNCS.PHASECHK.TRANS64 P1, [R16+URZ+0x30820], R5 ;  /* 0x03082005100095a7 */ /* 0x000e64000802007f */
[----:B-1----:R-:W-:Y:S05]  /*97f0*/  @!P1 BRA `(.L_x_4862) ;  /* 0xfffffffc00f09947 */ /* 0x002fea000383ffff */
[----:B------:R-:W-:Y:S05]  /*9800*/  BRA `(.L_x_4863) ;  /* 0xffffffec00c47947 */ /* 0x000fea000383ffff */
.L_x_4843:
[----:B-1----:R1:W3:Y:S02]  /*9810*/  SYNCS.PHASECHK.TRANS64.TRYWAIT P1, [R16+URZ+0x30840], R13 ;  /* 0x0308400d100075a7 */ /* 0x0022e4000802017f */
[----:B---3--:R-:W-:Y:S05]  /*9820*/  @!P1 NANOSLEEP.SYNCS 0x989680 ;  /* 0x009896800000995d */ /* 0x008fea0003900000 */
[----:B------:R-:W3:Y:S02]  /*9830*/  @!P1 SYNCS.PHASECHK.TRANS64 P1, [R16+URZ+0x30840], R13 ;  /* 0x0308400d100095a7 */ /* 0x000ee4000802007f */
[----:B---3--:R-:W-:Y:S05]  /*9840*/  @!P1 BRA `(.L_x_4843) ;  /* 0xfffffffc00f09947 */ /* 0x008fea000383ffff */
[----:B------:R-:W-:Y:S05]  /*9850*/  BRA `(.L_x_4864) ;  /* 0xfffffff000787947 */ /* 0x000fea000383ffff */
.L_x_4845:
[----:B--2---:R2:W3:Y:S02]  /*9860*/  SYNCS.PHASECHK.TRANS64.TRYWAIT P1, [R16+URZ+0x30828], R13 ;  /* 0x0308280d100075a7 */ /* 0x0044e4000802017f */
[----:B---3--:R-:W-:Y:S05]  /*9870*/  @!P1 NANOSLEEP.SYNCS 0x989680 ;  /* 0x009896800000995d */ /* 0x008fea0003900000 */
[----:B------:R-:W3:Y:S02]  /*9880*/  @!P1 SYNCS.PHASECHK.TRANS64 P1, [R16+URZ+0x30828], R13 ;  /* 0x0308280d100095a7 */ /* 0x000ee4000802007f */
[----:B---3--:R-:W-:Y:S05]  /*9890*/  @!P1 BRA `(.L_x_4845) ;  /* 0xfffffffc00f09947 */ /* 0x008fea000383ffff */
[----:B------:R-:W-:Y:S05]  /*98a0*/  BRA `(.L_x_4865) ;  /* 0xfffffff400007947 */ /* 0x000fea000383ffff */
.L_x_4847:
[----:B---3--:R3:W1:Y:S02]  /*98b0*/  SYNCS.PHASECHK.TRANS64.TRYWAIT P0, [R3+URZ+0x30840], R0 ;  /* 0x03084000030075a7 */ /* 0x008664000800017f */
[----:B-1----:R-:W-:Y:S05]  /*98c0*/  @!P0 NANOSLEEP.SYNCS 0x989680 ;  /* 0x009896800000895d */ /* 0x002fea0003900000 */
[----:B------:R-:W1:Y:S02]  /*98d0*/  @!P0 SYNCS.PHASECHK.TRANS64 P0, [R3+URZ+0x30840], R0 ;  /* 0x03084000030085a7 */ /* 0x000e64000800007f */
[----:B-1----:R-:W-:Y:S05]  /*98e0*/  @!P0 BRA `(.L_x_4847) ;  /* 0xfffffffc00f08947 */ /* 0x002fea000383ffff */
[----:B------:R-:W-:Y:S05]  /*98f0*/  BRA `(.L_x_4866) ;  /* 0xfffffff400a87947 */ /* 0x000fea000383ffff */
.L_x_4849:
[----:B------:R-:W-:Y:S01]  /*9900*/  BSSY B0, `(.L_x_4867) ;  /* 0x0000006000007945 */ /* 0x000fe20003800000 */
[----:B------:R-:W-:-:S07]  /*9910*/  IMAD.MOV.U32 R15, RZ, RZ, -0x1 ;  /* 0xffffffffff0f7424 */ /* 0x000fce00078e00ff */
[----:B------:R-:W-:Y:S05]  /*9920*/  WARPSYNC.COLLECTIVE R15, `(.L_x_4868) ;  /* 0x000000000f0c7348 */ /* 0x000fea0003c00000 */
[----:B------:R-:W-:Y:S02]  /*9930*/  ELECT P6, UR62, PT ;  /* 0x00000000003e782f */ /* 0x000fe400038c0000 */
[----:B------:R-:W-:Y:S01]  /*9940*/  MOV R14, UR62 ;  /* 0x0000003e000e7c02 */ /* 0x000fe20008000f00 */
[----:B------:R-:W-:Y:S10]  /*9950*/  ENDCOLLECTIVE ;  /* 0x000000000000791b */ /* 0x000ff40003800000 */
.L_x_4868:
[----:B------:R-:W-:Y:S05]  /*9960*/  BSYNC B0 ;  /* 0x0000000000007941 */ /* 0x000fea0003800000 */
.L_x_4867:
[----:B------:R-:W-:Y:S05]  /*9970*/  BRA `(.L_x_4869) ;  /* 0xfffffff800547947 */ /* 0x000fea000383ffff */
.L_x_4851:
[----:B-1----:R1:W2:Y:S02]  /*9980*/  SYNCS.PHASECHK.TRANS64.TRYWAIT P0, [R6+URZ], R5 ;  /* 0x00000005060075a7 */ /* 0x0022a4000800017f */
[----:B--2---:R-:W-:Y:S05]  /*9990*/  @!P0 NANOSLEEP.SYNCS 0x989680 ;  /* 0x009896800000895d */ /* 0x004fea0003900000 */
[----:B------:R-:W2:Y:S02]  /*99a0*/  @!P0 SYNCS.PHASECHK.TRANS64 P0, [R6+URZ], R5 ;  /* 0x00000005060085a7 */ /* 0x000ea4000800007f */
[----:B--2---:R-:W-:Y:S05]  /*99b0*/  @!P0 BRA `(.L_x_4851) ;  /* 0xfffffffc00f08947 */ /* 0x004fea000383ffff */
[----:B------:R-:W-:Y:S05]  /*99c0*/  BRA `(.L_x_4870) ;  /* 0xfffffff800947947 */ /* 0x000fea000383ffff */
.L_x_4852:
[----:B--2---:R2:W3:Y:S02]  /*99d0*/  SYNCS.PHASECHK.TRANS64.TRYWAIT P0, [R3+URZ], R2 ;  /* 0x00000002030075a7 */ /* 0x0044e4000800017f */
[----:B---3--:R-:W-:Y:S05]  /*99e0*/  @!P0 NANOSLEEP.SYNCS 0x989680 ;  /* 0x009896800000895d */ /* 0x008fea0003900000 */
[----:B------:R-:W3:Y:S02]  /*99f0*/  @!P0 SYNCS.PHASECHK.TRANS64 P0, [R3+URZ], R2 ;  /* 0x00000002030085a7 */ /* 0x000ee4000800007f */
[----:B---3--:R-:W-:Y:S05]  /*9a00*/  @!P0 BRA `(.L_x_4852) ;  /* 0xfffffffc00f08947 */ /* 0x008fea000383ffff */
[----:B------:R-:W-:Y:S05]  /*9a10*/  BRA `(.L_x_4871) ;  /* 0xfffffff800887947 */ /* 0x000fea000383ffff */
.L_x_4854:
[----:B--2---:R2:W3:Y:S02]  /*9a20*/  SYNCS.PHASECHK.TRANS64.TRYWAIT P0, [R0+URZ], R5 ;  /* 0x00000005000075a7 */ /* 0x0044e4000800017f */
[----:B---3--:R-:W-:Y:S05]  /*9a30*/  @!P0 NANOSLEEP.SYNCS 0x989680 ;  /* 0x009896800000895d */ /* 0x008fea0003900000 */
[----:B------:R-:W3:Y:S02]  /*9a40*/  @!P0 SYNCS.PHASECHK.TRANS64 P0, [R0+URZ], R5 ;  /* 0x00000005000085a7 */ /* 0x000ee4000800007f */
[----:B---3--:R-:W-:Y:S05]  /*9a50*/  @!P0 BRA `(.L_x_4854) ;  /* 0xfffffffc00f08947 */ /* 0x008fea000383ffff */
[----:B------:R-:W-:Y:S05]  /*9a60*/  BRA `(.L_x_4872) ;  /* 0xfffffff8008c7947 */ /* 0x000fea000383ffff */
.L_x_4873:
        /* <DEDUP_REMOVED lines=9> */
.L_x_7325:


//--------------------- .text._ZN7cutlass13device_kernelIN5flash11enable_sm90INS1_16FlashAttnBwdSm90INS1_25CollectiveMainloopBwdSm90ILi2ELi2ELi2EN4cute5tupleIJNS5_1CILi1EEES8_S8_EEENS6_IJNS7_ILi64EEENS7_ILi128EEESB_EEENS_10bfloat16_tEfNS_4arch4Sm90ELb0ELb1ELb0ELb0ELb1ELb1ELb0ELb0ELi2ELi1ELi2ELi1ELb0EEENS1_21CollectiveEpilogueBwdISC_SD_SF_Li256ELb0ELb0ELi1EEENS1_19SingleTileSchedulerILb0ELb0ELb0ELi128EEEEEEEEEvNT_6ParamsE --------------------------
	.section	.text._ZN7cutlass13device_kernelIN5flash11enable_sm90INS1_16FlashAttnBwdSm90INS1_25CollectiveMainloopBwdSm90ILi2ELi2ELi2EN4cute5tupleIJNS5_1CILi1EEES8_S8_EEENS6_IJNS7_ILi64EEENS7_ILi128EEESB_EEENS_10bfloat16_tEfNS_4arch4Sm90ELb0ELb1ELb0ELb0ELb1ELb1ELb0ELb0ELi2ELi1ELi2ELi1ELb0EEENS1_21CollectiveEpilogueBwdISC_SD_SF_Li256ELb0ELb0ELi1EEENS1_19SingleTileSchedulerILb0ELb0ELb0ELi128EEEEEEEEEvNT_6ParamsE,"ax",@progbits
	.align	128
.text._ZN7cutlass13device_kernelIN5flash11enable_sm90INS1_16FlashAttnBwdSm90INS1_25CollectiveMainloopBwdSm90ILi2ELi2ELi2EN4cute5tupleIJNS5_1CILi1EEES8_S8_EEENS6_IJNS7_ILi64EEENS7_ILi128EEESB_EEENS_10bfloat16_tEfNS_4arch4Sm90ELb0ELb1ELb0ELb0ELb1ELb1ELb0ELb0ELi2ELi1ELi2ELi1ELb0EEENS1_21CollectiveEpilogueBwdISC_SD_SF_Li256ELb0ELb0ELi1EEENS1_19SingleTileSchedulerILb0ELb0ELb0ELi128EEEEEEEEEvNT_6ParamsE:
        .type           _ZN7cutlass13device_kernelIN5flash11enable_sm90INS1_16FlashAttnBwdSm90INS1_25CollectiveMainloopBwdSm90ILi2ELi2ELi2EN4cute5tupleIJNS5_1CILi1EEES8_S8_EEENS6_IJNS7_ILi64EEENS7_ILi128EEESB_EEENS_10bfloat16_tEfNS_4arch4Sm90ELb0ELb1ELb0ELb0ELb1ELb1ELb0ELb0ELi2ELi1ELi2ELi1ELb0EEENS1_21CollectiveEpilogueBwdISC_SD_SF_Li256ELb0ELb0ELi1EEENS1_19SingleTileSchedulerILb0ELb0ELb0ELi128EEEEEEEEEvNT_6ParamsE,@function
        .size           _ZN7cutlass13device_kernelIN5flash11enable_sm90INS1_16FlashAttnBwdSm90INS1_25CollectiveMainloopBwdSm90ILi2ELi2ELi2EN4cute5tupleIJNS5_1CILi1EEES8_S8_EEENS6_IJNS7_ILi64EEENS7_ILi128EEESB_EEENS_10bfloat16_tEfNS_4arch4Sm90ELb0ELb1ELb0ELb0ELb1ELb1ELb0ELb0ELi2ELi1ELi2ELi1ELb0EEENS1_21CollectiveEpilogueBwdISC_SD_SF_Li256ELb0ELb0ELi1EEENS1_19SingleTileSchedulerILb0ELb0ELb0ELi128EEEEEEEEEvNT_6ParamsE,(.L_x_7326 - _ZN7cutlass13device_kernelIN5flash11enable_sm90INS1_16FlashAttnBwdSm90INS1_25CollectiveMainloopBwdSm90ILi2ELi2ELi2EN4cute5tupleIJNS5_1CILi1EEES8_S8_EEENS6_IJNS7_ILi64EEENS7_ILi128EEESB_EEENS_10bfloat16_tEfNS_4arch4Sm90ELb0ELb1ELb0ELb0ELb1ELb1ELb0ELb0ELi2ELi1ELi2ELi1ELb0EEENS1_21CollectiveEpilogueBwdISC_SD_SF_Li256ELb0ELb0ELi1EEENS1_19SingleTileSchedulerILb0ELb0ELb0ELi128EEEEEEEEEvNT_6ParamsE)
        .other          _ZN7cutlass13device_kernelIN5flash11enable_sm90INS1_16FlashAttnBwdSm90INS1_25CollectiveMainloopBwdSm90ILi2ELi2ELi2EN4cute5tupleIJNS5_1CILi1EEES8_S8_EEENS6_IJNS7_ILi64EEENS7_ILi128EEESB_EEENS_10bfloat16_tEfNS_4arch4Sm90ELb0ELb1ELb0ELb0ELb1ELb1ELb0ELb0ELi2ELi1ELi2ELi1ELb0EEENS1_21CollectiveEpilogueBwdISC_SD_SF_Li256ELb0ELb0ELi1EEENS1_19SingleTileSchedulerILb0ELb0ELb0ELi128EEEEEEEEEvNT_6ParamsE,@"STO_CUDA_ENTRY STV_DEFAULT"
_ZN7cutlass13device_kernelIN5flash11enable_sm90INS1_16FlashAttnBwdSm90INS1_25CollectiveMainloopBwdSm90ILi2ELi2ELi2EN4cute5tupleIJNS5_1CILi1EEES8_S8_EEENS6_IJNS7_ILi64EEENS7_ILi128EEESB_EEENS_10bfloat16_tEfNS_4arch4Sm90ELb0ELb1ELb0ELb0ELb1ELb1ELb0ELb0ELi2ELi1ELi2ELi1ELb0EEENS1_21CollectiveEpilogueBwdISC_SD_SF_Li256ELb0ELb0ELi1EEENS1_19SingleTileSchedulerILb0ELb0ELb0ELi128EEEEEEEEEvNT_6ParamsE:
        /* <DEDUP_REMOVED lines=30> */
.L_x_4875:
[----:B------:R-:W-:Y:S05]  /*01e0*/  BSYNC B0 ;  /* 0x0000000000007941 */ /* 0x000fea0003800000 */
.L_x_4874:
        /* <DEDUP_REMOVED lines=37> */
.L_x_4876:
        /* <DEDUP_REMOVED lines=22> */
.L_x_4877:
[----:B------:R-:W-:Y:S01]  /*05a0*/  PLOP3.LUT P0, PT, PT, PT, UP0, 0x80, 0x0 ;  /* 0x000000000000781c */ /* 0x000fe20003f0f008 */
[----:B------:R-:W-:Y:S01]  /*05b0*/  NOP ;  /* 0x0000000000007918 */ /* 0x000fe20000000000 */
[----:B------:R-:W-:Y:S01]  /*05c0*/  ULDC.64 UR46, c[0x0][0x208] ;  /* 0x00008200002e7ab9 */ /* 0x000fe20000000a00 */
[----:B------:R-:W-:Y:S01]  /*05d0*/  BSSY B6, `(.L_x_4878) ;  /* 0x00009e2000067945 */ /* 0x000fe20003800000 */
[----:B-12-4-:R-:W-:Y:S09]  /*05e0*/  BAR.SYNC.DEFER_BLOCKING 0x0 ;  /* 0x0000000000007b1d */ /* 0x016ff20000010000 */
[----:B------:R-:W-:Y:S05]  /*05f0*/  @!P0 BRA `(.L_x_4879) ;  /* 0x0000006000288947 */ /* 0x000fea0003800000 */
.L_x_4880:
        /* <DEDUP_REMOVED lines=101> */
.L_x_4882:
        /* <DEDUP_REMOVED lines=30> */
.L_x_4885:
        /* <DEDUP_REMOVED lines=15> */
.L_x_4884:
        /* <DEDUP_REMOVED lines=22> */
.L_x_4887:
        /* <DEDUP_REMOVED lines=15> */
.L_x_4886:
        /* <DEDUP_REMOVED lines=8> */
.L_x_5021:
[----:B------:R-:W-:Y:S02]  /*11f0*/  SHF.L.U32 R8, RZ, 0x1f, RZ ;  /* 0x0000001fff087819 */ /* 0x000fe400000006ff */
[----:B------:R-:W-:Y:S02]  /*1200*/  LOP3.LUT R5, R2, 0xffffff80, RZ, 0xc0, !PT ;  /* 0xffffff8002057812 */ /* 0x000fe400078ec0ff */
[----:B------:R-:W3:Y:S01]  /*1210*/  SYNCS.PHASECHK.TRANS64.TRYWAIT P0, [R231+URZ+0x30800], R8 ;  /* 0x03080008e70075a7 */ /* 0x000ee2000800017f */
[----:B--2---:R-:W-:Y:S02]  /*1220*/  LEA.HI R4, R14, R14, RZ, 0x1 ;  /* 0x0000000e0e047211 */ /* 0x004fe400078f08ff */
[----:B------:R-:W-:Y:S01]  /*1230*/  IMAD.IADD R5, R0, 0x1, -R5 ;  /* 0x0000000100057824 */ /* 0x000fe200078e0a05 */
[----:B------:R-:W-:Y:S02]  /*1240*/  LEA.HI R7, R3, R0, RZ, 0x4 ;  /* 0x0000000003077211 */ /* 0x000fe400078f20ff */
[----:B------:R-:W-:-:S02]  /*1250*/  LOP3.LUT R227, R4, 0xfffffffe, RZ, 0xc0, !PT ;  /* 0xfffffffe04e37812 */ /* 0x000fc400078ec0ff */
[CC--:B------:R-:W-:Y:S02]  /*1260*/  LEA.HI R4, R3.reuse, R0.reuse, RZ, 0x5 ;  /* 0x0000000003047211 */ /* 0x0c0fe400078f28ff */
[----:B------:R-:W-:Y:S01]  /*1270*/  SHF.R.S32.HI R2, RZ, 0x1f, R5 ;  /* 0x0000001fff027819 */ /* 0x000fe20000011405 */
[----:B------:R-:W-:Y:S01]  /*1280*/  IMAD.IADD R227, R14, 0x1, -R227 ;  /* 0x000000010ee37824 */ /* 0x000fe200078e0ae3 */
[----:B------:R-:W-:Y:S01]  /*1290*/  LEA.HI R9, R3, R0, RZ, 0x3 ;  /* 0x0000000003097211 */ /* 0x000fe200078f18ff */
[----:B------:R-:W-:Y:S01]  /*12a0*/  IMAD.SHL.U32 R3, R0, 0x40, RZ ;  /* 0x0000004000037824 */ /* 0x000fe200078e00ff */
[----:B------:R-:W-:Y:S02]  /*12b0*/  SHF.R.S32.HI R4, RZ, 0x5, R4 ;  /* 0x00000005ff047819 */ /* 0x000fe40000011404 */
[----:B------:R-:W-:Y:S02]  /*12c0*/  SHF.R.S32.HI R10, RZ, 0x4, R7 ;  /* 0x00000004ff0a7819 */ /* 0x000fe40000011407 */
[----:B------:R-:W-:Y:S01]  /*12d0*/  LEA.HI R0, R2, R5, RZ, 0x2 ;  /* 0x0000000502007211 */ /* 0x000fe200078f10ff */
[----:B------:R-:W-:Y:S01]  /*12e0*/  IMAD.SHL.U32 R6, R4, 0x10, RZ ;  /* 0x0000001004067824 */ /* 0x000fe200078e00ff */
[----:B------:R-:W-:-:S02]  /*12f0*/  LEA.HI R11, R7, R10, RZ, 0x1 ;  /* 0x0000000a070b7211 */ /* 0x000fc400078f08ff */
[----:B------:R-:W-:Y:S02]  /*1300*/  LOP3.LUT R3, R3, 0x1c0, RZ, 0xc0, !PT ;  /* 0x000001c003037812 */ /* 0x000fe400078ec0ff */
[--C-:B------:R-:W-:Y:S02]  /*1310*/  SHF.R.S32.HI R4, RZ, 0x2, R0.reuse ;  /* 0x00000002ff047819 */ /* 0x100fe40000011400 */
[----:B------:R-:W-:Y:S01]  /*1320*/  SHF.R.S32.HI R7, RZ, 0x1f, R0 ;  /* 0x0000001fff077819 */ /* 0x000fe20000011400 */
[----:B---3--:R-:W-:Y:S06]  /*1330*/  @P0 BRA `(.L_x_4889) ;  /* 0x0000000000080947 */ /* 0x008fec0003800000 */
[----:B------:R-:W2:Y:S02]  /*1340*/  SYNCS.PHASECHK.TRANS64.TRYWAIT P0, [R231+URZ+0x30800], R8 ;  /* 0x03080008e70075a7 */ /* 0x000ea4000800017f */
[----:B--2---:R-:W-:Y:S05]  /*1350*/  @!P0 BRA `(.L_x_4890) ;  /* 0x0000009000488947 */ /* 0x004fea0003800000 */
.L_x_4889:
[----:B------:R-:W3:Y:S01]  /*1360*/  S2R R229, SR_CTAID.X ;  /* 0x0000000000e57919 */ /* 0x000ee20000002500 */
        /* <DEDUP_REMOVED lines=19> */
[----:B------:R-:W-:Y:S01]  /*14a0*/  IMAD.IADD R3, R13, 0x1, -R6 ;  /* 0x000000010d037824 */ /* 0x000fe200078e0a06 */
[----:B------:R-:W-:Y:S01]  /*14b0*/  LOP3.LUT R0, R0, 0x7ffffffc, RZ, 0xc0, !PT ;  /* 0x7ffffffc00007812 */ /* 0x000fe200078ec0ff */
[----:B------:R-:W-:Y:S01]  /*14c0*/  IMAD R4, R4, 0x10, R7 ;  /* 0x0000001004047824 */ /* 0x000fe200078e0207 */
        /* <DEDUP_REMOVED lines=9> */
[----:B---3--:R-:W-:Y:S01]  /*1560*/  IMAD R229, R229, -0x80, -R2 ;  /* 0xffffff80e5e57824 */ /* 0x008fe200078e0a02 */
        /* <DEDUP_REMOVED lines=60> */
[----:B------:R-:W-:Y:S01]  /*1930*/  LOP3.LUT R235, R235, 0x1, RZ, 0xfc, !PT ;  /* 0x00000001ebeb7812 */ /* 0x000fe200078efcff */
[----:B------:R-:W-:Y:S01]  /*1940*/  IMAD R3, R6, 0x4, R231 ;  /* 0x0000000406037824 */ /* 0x000fe200078e02e7 */
[----:B------:R-:W-:Y:S01]  /*1950*/  IADD3 R2, -R2, UR4, RZ ;  /* 0x0000000402027c10 */ /* 0x000fe2000fffe1ff */
[----:B------:R-:W-:-:S07]  /*1960*/  IMAD.SHL.U32 R230, R0, 0x2, RZ ;  /* 0x0000000200e67824 */ /* 0x000fce00078e00ff */
.L_x_4901:
[----:B------:R-:W-:Y:S01]  /*1970*/  ISETP.NE.AND P6, PT, R235, 0x3, PT ;  /* 0x00000003eb00780c */ /* 0x000fe20003fc5270 */
[----:B------:R-:W-:-:S12]  /*1980*/  YIELD ;  /* 0x0000000000007946 */ /* 0x000fd80003800000 */
[----:B------:R-:W-:Y:S05]  /*1990*/  @!P6 BRA `(.L_x_4891) ;  /* 0x000000000004e947 */ /* 0x000fea0003800000 */
[----:B------:R-:W-:Y:S01]  /*19a0*/  BPT.TRAP 0x1 ;  /* 0x000000040000795c */ /* 0x000fe20000300000 */
.L_x_4891:
[----:B------:R-:W-:Y:S01]  /*19b0*/  IMAD R0, R4, 0x8, R231 ;  /* 0x0000000804007824 */ /* 0x000fe200078e02e7 */
[----:B------:R-:W-:-:S04]  /*19c0*/  SHF.L.U32 R7, R226, 0x1f, RZ ;  /* 0x0000001fe2077819 */ /* 0x000fc800000006ff */
[----:B------:R2:W3:Y:S01]  /*19d0*/  SYNCS.PHASECHK.TRANS64.TRYWAIT P0, [R0+URZ+0x30810], R7 ;  /* 0x03081007000075a7 */ /* 0x0004e2000800017f */
[----:B------:R-:W-:Y:S05]  /*19e0*/  @!P6 BRA `(.L_x_4892) ;  /* 0x000000000004e947 */ /* 0x000fea0003800000 */
[----:B------:R-:W-:Y:S01]  /*19f0*/  BPT.TRAP 0x1 ;  /* 0x000000040000795c */ /* 0x000fe20000300000 */
.L_x_4892:
[----:B---3--:R-:W-:Y:S05]  /*1a00*/  @P0 BRA `(.L_x_4893) ;  /* 0x0000000000080947 */ /* 0x008fea0003800000 */
[----:B------:R-:W3:Y:S02]  /*1a10*/  SYNCS.PHASECHK.TRANS64.TRYWAIT P0, [R0+URZ+0x30810], R7 ;  /* 0x03081007000075a7 */ /* 0x000ee4000800017f */
[----:B---3--:R-:W-:Y:S05]  /*1a20*/  @!P0 BRA `(.L_x_4894) ;  /* 0x0000008800a88947 */ /* 0x008fea0003800000 */
.L_x_4893:
        /* <DEDUP_REMOVED lines=81> */
.L_x_4895:
[----:B------:R1:W1:Y:S01]  /*1f40*/  SYNCS.PHASECHK.TRANS64.TRYWAIT P0, [R0+URZ+0x30830], R7 ;  /* 0x03083007000075a7 */ /* 0x000262000800017f */
[----:B------:R-:W-:Y:S05]  /*1f50*/  @!P6 BRA `(.L_x_4896) ;  /* 0x000000000004e947 */ /* 0x000fea0003800000 */
[----:B------:R-:W-:Y:S01]  /*1f60*/  BPT.TRAP 0x1 ;  /* 0x000000040000795c */ /* 0x000fe20000300000 */
.L_x_4896:
[----:B------:R-:W-:-:S05]  /*1f70*/  VIADD R5, R231, 0x20000 ;  /* 0x00020000e7057836 */ /* 0x000fca0000000000 */
[----:B------:R-:W-:-:S04]  /*1f80*/  SHF.R.U32.HI R5, RZ, 0x4, R5 ;  /* 0x00000004ff057819 */ /* 0x000fc80000011605 */
[----:B------:R-:W-:-:S04]  /*1f90*/  LOP3.LUT R234, R5, 0x3fff, RZ, 0xc0, !PT ;  /* 0x00003fff05ea7812 */ /* 0x000fc800078ec0ff */
[----:B------:R-:W-:Y:S01]  /*1fa0*/  LOP3.LUT R5, R234, 0x10000, RZ, 0xfc, !PT ;  /* 0x00010000ea057812 */ /* 0x000fe200078efcff */
[----:B-1----:R-:W-:Y:S06]  /*1fb0*/  @P0 BRA `(.L_x_4897) ;  /* 0x0000000000080947 */ /* 0x002fec0003800000 */
[----:B------:R-:W1:Y:S02]  /*1fc0*/  SYNCS.PHASECHK.TRANS64.TRYWAIT P0, [R0+URZ+0x30830], R7 ;  /* 0x03083007000075a7 */ /* 0x000e64000800017f */
[----:B-1----:R-:W-:Y:S05]  /*1fd0*/  @!P0 BRA `(.L_x_4898) ;  /* 0x0000008400508947 */ /* 0x002fea0003800000 */
.L_x_4897:
        /* <DEDUP_REMOVED lines=27> */
[----:B------:R-:W-:Y:S02]  /*2190*/  SEL R225, R225, 0x40, !P0 ;  /* 0x00000040e1e17807 */ /* 0x000fe40004000000 */
[----:B------:R-:W-:Y:S02]  /*21a0*/  SEL R224, R224, 0x40, P1 ;  /* 0x00000040e0e07807 */ /* 0x000fe40000800000 */
[----:B------:R-:W-:Y:S02]  /*21b0*/  ISETP.GE.AND P0, PT, R228, RZ, PT ;  /* 0x000000ffe400720c */ /* 0x000fe40003f06270 */
[----:B------:R-:W-:-:S02]  /*21c0*/  IADD3 R222, -R5, 0x8, -R7 ;  /* 0x0000000805de7810 */ /* 0x000fc40007ffe907 */
[----:B------:R-:W-:Y:S02]  /*21d0*/  ISETP.GT.OR P0, PT, R224, RZ, !P0 ;  /* 0x000000ffe000720c */ /* 0x000fe40004704670 */
[----:B------:R-:W-:Y:S02]  /*21e0*/  SEL R222, R222, 0x40, P3 ;  /* 0x00000040dede7807 */ /* 0x000fe40001800000 */
[----:B------:R-:W-:Y:S02]  /*21f0*/  ISETP.GE.AND P1, PT, R225, RZ, PT ;  /* 0x000000ffe100720c */ /* 0x000fe40003f26270 */
[----:B------:R-:W-:Y:S02]  /*2200*/  FSEL R5, R184, -INF , !P0 ;  /* 0xff800000b8057808 */ /* 0x000fe40004000000 */
[----:B------:R-:W-:Y:S02]  /*2210*/  ISETP.GT.OR P1, PT, R222, RZ, !P1 ;  /* 0x000000ffde00720c */ /* 0x000fe40004f24670 */
[----:B------:R-:W-:Y:S01]  /*2220*/  ISETP.GE.AND P0, PT, R228, 0x1, PT ;  /* 0x00000001e400780c */ /* 0x000fe20003f06270 */
[----:B------:R-:W-:Y:S01]  /*2230*/  FFMA.FTZ R5, R5, UR41, -R14 ;  /* 0x0000002905057c23 */ /* 0x000fe2000801080e */
[----:B------:R-:W-:-:S02]  /*2240*/  FSEL R7, R186, -INF , !P1 ;  /* 0xff800000ba077808 */ /* 0x000fc40004800000 */
[----:B------:R-:W-:Y:S02]  /*2250*/  ISETP.GT.OR P0, PT, R224, 0x1, !P0 ;  /* 0x00000001e000780c */ /* 0x000fe40004704670 */
[----:B------:R-:W-:Y:S01]  /*2260*/  ISETP.GE.AND P1, PT, R228, 0x8, PT ;  /* 0x00000008e400780c */ /* 0x000fe20003f26270 */
[----:B------:R-:W-:Y:S01]  /*2270*/  FFMA.FTZ R184, R7, UR41, -R14 ;  /* 0x0000002907b87c23 */ /* 0x000fe2000801080e */
[----:B------:R-:W-:Y:S01]  /*2280*/  FSEL R6, R185, -INF , !P0 ;  /* 0xff800000b9067808 */ /* 0x000fe20004000000 */
[----:B------:R-:W1:Y:S01]  /*2290*/  MUFU.EX2 R5, R5 ;  /* 0x0000000500057308 */ /* 0x000e620000000800 */
[----:B------:R-:W-:Y:S02]  /*22a0*/  ISETP.GT.OR P0, PT, R224, 0x8, !P1 ;  /* 0x00000008e000780c */ /* 0x000fe40004f04670 */
[----:B------:R-:W-:Y:S01]  /*22b0*/  ISETP.GE.AND P1, PT, R228, 0x9, PT ;  /* 0x00000009e400780c */ /* 0x000fe20003f26270 */
[----:B------:R-:W-:Y:S01]  /*22c0*/  FFMA.FTZ R6, R6, UR41, -R15 ;  /* 0x0000002906067c23 */ /* 0x000fe2000801080f */
[----:B------:R-:W-:-:S02]  /*22d0*/  FSEL R7, R188, -INF , !P0 ;  /* 0xff800000bc077808 */ /* 0x000fc40004000000 */
[----:B------:R-:W-:Y:S02]  /*22e0*/  ISETP.GT.OR P0, PT, R224, 0x9, !P1 ;  /* 0x00000009e000780c */ /* 0x000fe40004f04670 */
[----:B------:R-:W-:Y:S01]  /*22f0*/  ISETP.GE.AND P1, PT, R228, 0x10, PT ;  /* 0x00000010e400780c */ /* 0x000fe20003f26270 */
[----:B------:R-:W2:Y:S01]  /*2300*/  MUFU.EX2 R6, R6 ;  /* 0x0000000600067308 */ /* 0x000ea20000000800 */
[----:B------:R-:W-:Y:S01]  /*2310*/  FSEL R8, R189, -INF , !P0 ;  /* 0xff800000bd087808 */ /* 0x000fe20004000000 */
[----:B------:R-:W-:Y:S01]  /*2320*/  FFMA.FTZ R7, R7, UR41, -R220 ;  /* 0x0000002907077c23 */ /* 0x000fe200080108dc */
        /* <DEDUP_REMOVED lines=8> */
[----:B------:R-:W-:Y:S02]  /*23b0*/  FSEL R10, R193, -INF , !P0 ;  /* 0xff800000c10a7808 */ /* 0x000fe40004000000 */
[----:B------:R-:W-:Y:S01]  /*23c0*/  ISETP.GT.OR P0, PT, R224, 0x18, !P1 ;  /* 0x00000018e000780c */ /* 0x000fe20004f04670 */
[----:B------:R-:W-:Y:S01]  /*23d0*/  MUFU.EX2 R8, R8 ;  /* 0x0000000800087308 */ /* 0x000fe20000000800 */
[----:B------:R-:W-:Y:S01]  /*23e0*/  ISETP.GE.AND P1, PT, R228, 0x19, PT ;  /* 0x00000019e400780c */ /* 0x000fe20003f26270 */
[----:B------:R-:W-:Y:S01]  /*23f0*/  FFMA.FTZ R10, R10, UR41, -R219 ;  /* 0x000000290a0a7c23 */ /* 0x000fe200080108db */
[----:B------:R-:W-:Y:S02]  /*2400*/  FSEL R11, R196, -INF , !P0 ;  /* 0xff800000c40b7808 */ /* 0x000fe40004000000 */
        /* <DEDUP_REMOVED lines=13> */
[----:B------:R-:W-:Y:S01]  /*24e0*/  ISETP.GT.OR P0, PT, R224, 0x21, !P1 ;  /* 0x00000021e000780c */ /* 0x000fe20004f04670 */
[----:B------:R-:W-:Y:S01]  /*24f0*/  UMOV UR11, 0x40000040 ;  /* 0x40000040000b7882 */ /* 0x000fe20000000000 */
[----:B------:R-:W-:Y:S01]  /*2500*/  UMOV UR9, 0x40000040 ;  /* 0x4000004000097882 */ /* 0x000fe20000000000 */
[----:B------:R-:W-:Y:S01]  /*2510*/  ISETP.GE.AND P2, PT, R225, 0x1, PT ;  /* 0x00000001e100780c */ /* 0x000fe20003f46270 */
[----:B------:R-:W-:Y:S01]  /*2520*/  FFMA.FTZ R13, R13, UR41, -R18 ;  /* 0x000000290d0d7c23 */ /* 0x000fe20008010812 */
[----:B------:R-:W-:Y:S01]  /*2530*/  FSEL R14, R201, -INF , !P0 ;  /* 0xff800000c90e7808 */ /* 0x000fe20004000000 */
[----:B------:R-:W-:Y:S01]  /*2540*/  FFMA.FTZ R12, R12, UR41, -R23 ;  /* 0x000000290c0c7c23 */ /* 0x000fe20008010817 */
[----:B------:R-:W-:Y:S01]  /*2550*/  ISETP.GE.AND P0, PT, R225, 0x8, PT ;  /* 0x00000008e100780c */ /* 0x000fe20003f06270 */
[----:B------:R-:W-:Y:S01]  /*2560*/  MUFU.EX2 R10, R10 ;  /* 0x0000000a000a7308 */ /* 0x000fe20000000800 */
[----:B------:R-:W-:Y:S01]  /*2570*/  ISETP.GT.OR P1, PT, R222, 0x1, !P2 ;  /* 0x00000001de00780c */ /* 0x000fe20005724670 */
[----:B------:R-:W-:Y:S01]  /*2580*/  FFMA.FTZ R14, R14, UR41, -R19 ;  /* 0x000000290e0e7c23 */ /* 0x000fe20008010813 */
[----:B------:R-:W-:-:S02]  /*2590*/  ISETP.GT.OR P0, PT, R222, 0x8, !P0 ;  /* 0x00000008de00780c */ /* 0x000fc40004704670 */
[----:B------:R-:W-:Y:S02]  /*25a0*/  FSEL R186, R187, -INF , !P1 ;  /* 0xff800000bbba7808 */ /* 0x000fe40004800000 */
[----:B------:R-:W-:Y:S01]  /*25b0*/  FSEL R185, R190, -INF , !P0 ;  /* 0xff800000beb97808 */ /* 0x000fe20004000000 */
[----:B------:R-:W-:Y:S01]  /*25c0*/  MUFU.EX2 R11, R11 ;  /* 0x0000000b000b7308 */ /* 0x000fe20000000800 */
[C---:B------:R-:W-:Y:S01]  /*25d0*/  ISETP.GE.AND P0, PT, R225.reuse, 0x10, PT ;  /* 0x00000010e100780c */ /* 0x040fe20003f06270 */
[----:B------:R-:W-:Y:S01]  /*25e0*/  FFMA.FTZ R201, R186, UR41, -R15 ;  /* 0x00000029bac97c23 */ /* 0x000fe2000801080f */
[----:B------:R-:W-:Y:S01]  /*25f0*/  ISETP.GE.AND P1, PT, R225, 0x9, PT ;  /* 0x00000009e100780c */ /* 0x000fe20003f26270 */
[----:B------:R-:W-:Y:S01]  /*2600*/  FFMA.FTZ R200, R185, UR41, -R220 ;  /* 0x00000029b9c87c23 */ /* 0x000fe200080108dc */
[----:B------:R-:W-:Y:S02]  /*2610*/  LOP3.LUT R185, R234, 0x2000000, RZ, 0xfc, !PT ;  /* 0x02000000eab97812 */ /* 0x000fe400078efcff */
[C---:B------:R-:W-:Y:S01]  /*2620*/  ISETP.GT.OR P0, PT, R222.reuse, 0x10, !P0 ;  /* 0x00000010de00780c */ /* 0x040fe20004704670 */
[----:B------:R3:W5:Y:S01]  /*2630*/  MUFU.EX2 R15, R184 ;  /* 0x000000b8000f7308 */ /* 0x0007620000000800 */
[----:B------:R-:W-:Y:S01]  /*2640*/  ISETP.GT.OR P1, PT, R222, 0x9, !P1 ;  /* 0x00000009de00780c */ /* 0x000fe20004f24670 */
[----:B------:R-:W-:Y:S01]  /*2650*/  IMAD R187, R4, 0x400, R185 ;  /* 0x0000040004bb7824 */ /* 0x000fe200078e02b9 */
[----:B------:R-:W-:-:S02]  /*2660*/  FSEL R185, R194, -INF , !P0 ;  /* 0xff800000c2b97808 */ /* 0x000fc40004000000 */
[----:B------:R-:W-:Y:S02]  /*2670*/  ISETP.GE.AND P0, PT, R225, 0x18, PT ;  /* 0x00000018e100780c */ /* 0x000fe40003f06270 */
[----:B------:R-:W-:Y:S01]  /*2680*/  FSEL R186, R191, -INF , !P1 ;  /* 0xff800000bfba7808 */ /* 0x000fe20004800000 */
[----:B------:R-:W-:Y:S01]  /*2690*/  FFMA.FTZ R218, R185, UR41, -R218 ;  /* 0x00000029b9da7c23 */ /* 0x000fe200080108da */
[----:B------:R-:W-:Y:S01]  /*26a0*/  ISETP.GT.OR P0, PT, R222, 0x18, !P0 ;  /* 0x00000018de00780c */ /* 0x000fe20004704670 */
[----:B------:R-:W5:Y:S01]  /*26b0*/  MUFU.EX2 R201, R201 ;  /* 0x000000c900c97308 */ /* 0x000f620000000800 */
[C---:B------:R-:W-:Y:S01]  /*26c0*/  ISETP.GE.AND P1, PT, R225.reuse, 0x11, PT ;  /* 0x00000011e100780c */ /* 0x040fe20003f26270 */
[----:B------:R-:W-:Y:S01]  /*26d0*/  FFMA.FTZ R186, R186, UR41, -R221 ;  /* 0x00000029baba7c23 */ /* 0x000fe200080108dd */
[----:B------:R-:W-:Y:S02]  /*26e0*/  FSEL R185, R198, -INF , !P0 ;  /* 0xff800000c6b97808 */ /* 0x000fe40004000000 */
[----:B------:R-:W-:-:S02]  /*26f0*/  ISETP.GE.AND P0, PT, R225, 0x20, PT ;  /* 0x00000020e100780c */ /* 0x000fc40003f06270 */
[C---:B------:R-:W-:Y:S01]  /*2700*/  ISETP.GT.OR P1, PT, R222.reuse, 0x11, !P1 ;  /* 0x00000011de00780c */ /* 0x040fe20004f24670 */
[----:B------:R-:W-:Y:S01]  /*2710*/  FFMA.FTZ R188, R185, UR41, -R22 ;  /* 0x00000029b9bc7c23 */ /* 0x000fe20008010816 */
[----:B------:R-:W-:Y:S01]  /*2720*/  ISETP.GT.OR P0, PT, R222, 0x20, !P0 ;  /* 0x00000020de00780c */ /* 0x000fe20004704670 */
[----:B------:R-:W5:Y:S01]  /*2730*/  MUFU.EX2 R218, R218 ;  /* 0x000000da00da7308 */ /* 0x000f620000000800 */
[----:B---3--:R-:W-:Y:S02]  /*2740*/  FSEL R184, R195, -INF , !P1 ;  /* 0xff800000c3b87808 */ /* 0x008fe40004800000 */
[----:B------:R-:W-:Y:S02]  /*2750*/  ISETP.GE.AND P1, PT, R225, 0x19, PT ;  /* 0x00000019e100780c */ /* 0x000fe40003f26270 */
[----:B------:R-:W-:Y:S02]  /*2760*/  ISETP.GE.AND P5, PT, R228, 0x28, PT ;  /* 0x00000028e400780c */ /* 0x000fe40003fa6270 */
[----:B------:R-:W-:Y:S01]  /*2770*/  FSEL R185, R202, -INF , !P0 ;  /* 0xff800000cab97808 */ /* 0x000fe20004000000 */
[----:B------:R-:W-:Y:S01]  /*2780*/  MUFU.EX2 R200, R200 ;  /* 0x000000c800c87308 */ /* 0x000fe20000000800 */
[----:B------:R-:W-:-:S02]  /*2790*/  ISETP.GT.OR P1, PT, R222, 0x19, !P1 ;  /* 0x00000019de00780c */ /* 0x000fc40004f24670 */
[----:B------:R-:W-:Y:S01]  /*27a0*/  ISETP.GT.OR P5, PT, R224, 0x28, !P5 ;  /* 0x00000028e000780c */ /* 0x000fe20006fa4670 */
[----:B------:R-:W-:Y:S01]  /*27b0*/  FFMA.FTZ R18, R185, UR41, -R18 ;  /* 0x00000029b9127c23 */ /* 0x000fe20008010812 */
[----:B------:R-:W-:Y:S01]  /*27c0*/  R2UR UR6, R187 ;  /* 0x00000000bb0672ca */ /* 0x000fe200000e0000 */
[----:B------:R-:W-:Y:S01]  /*27d0*/  FFMA.FTZ R187, R184, UR41, -R219 ;  /* 0x00000029b8bb7c23 */ /* 0x000fe200080108db */
[C---:B------:R-:W-:Y:S01]  /*27e0*/  ISETP.GE.AND P3, PT, R228.reuse, 0x29, PT ;  /* 0x00000029e400780c */ /* 0x040fe20003f66270 */
[----:B------:R3:W-:Y:S01]  /*27f0*/  MUFU.EX2 R219, R186 ;  /* 0x000000ba00db7308 */ /* 0x0007e20000000800 */
[----:B------:R-:W-:Y:S02]  /*2800*/  FSEL R184, R199, -INF , !P1 ;  /* 0xff800000c7b87808 */ /* 0x000fe40004800000 */
[----:B------:R-:W-:Y:S02]  /*2810*/  ISETP.GE.AND P2, PT, R225, 0x21, PT ;  /* 0x00000021e100780c */ /* 0x000fe40003f46270 */
[----:B------:R-:W-:-:S02]  /*2820*/  ISETP.GE.AND P4, PT, R228, 0x30, PT ;  /* 0x00000030e400780c */ /* 0x000fc40003f86270 */
[----:B------:R-:W-:Y:S01]  /*2830*/  FSEL R185, R204, -INF , !P5 ;  /* 0xff800000ccb97808 */ /* 0x000fe20006800000 */
[----:B------:R-:W5:Y:S01]  /*2840*/  MUFU.EX2 R22, R187 ;  /* 0x000000bb00167308 */ /* 0x000f620000000800 */
[----:B------:R-:W-:Y:S01]  /*2850*/  ISETP.GE.AND P5, PT, R225, 0x28, PT ;  /* 0x00000028e100780c */ /* 0x000fe20003fa6270 */
[----:B---3--:R-:W-:Y:S01]  /*2860*/  FFMA.FTZ R186, R184, UR41, -R23 ;  /* 0x00000029b8ba7c23 */ /* 0x008fe20008010817 */
[----:B------:R-:W-:Y:S01]  /*2870*/  ISETP.GE.AND P1, PT, R228, 0x31, PT ;  /* 0x00000031e400780c */ /* 0x000fe20003f26270 */
[----:B------:R-:W-:Y:S02]  /*2880*/  WARPGROUP.DEPBAR.LE gsb0, 0x0 ;  /* 0x00008000000079c5 */ /* 0x000fe40000010000 */
[----:B------:R-:W-:Y:S01]  /*2890*/  WARPGROUP.ARRIVE ;  /* 0x00000000000079c5 */ /* 0x000fe20000000000 */
[----:B------:R-:W-:Y:S01]  /*28a0*/  ISETP.GT.OR P3, PT, R224, 0x29, !P3 ;  /* 0x00000029e000780c */ /* 0x000fe20005f64670 */
[----:B------:R3:W-:Y:S01]  /*28b0*/  MUFU.EX2 R23, R188 ;  /* 0x000000bc00177308 */ /* 0x0007e20000000800 */
[----:B------:R-:W-:-:S02]  /*28c0*/  ISETP.GT.OR P2, PT, R222, 0x21, !P2 ;  /* 0x00000021de00780c */ /* 0x000fc40005744670 */
[----:B------:R-:W-:Y:S01]  /*28d0*/  ISETP.GT.OR P4, PT, R224, 0x30, !P4 ;  /* 0x00000030e000780c */ /* 0x000fe20006784670 */
[----:B------:R-:W-:Y:S01]  /*28e0*/  HGMMA.64x64x16.F32.BF16 R152, gdesc[UR8], R152, gsb0 ;  /* 0x00e00000089879f0 */ /* 0x000fe20008001898 */
[----:B------:R-:W-:Y:S01]  /*28f0*/  UIADD3 UR10, UR5, 0x6, URZ ;  /* 0x00000006050a7890 */ /* 0x000fe2000fffe03f */
[----:B------:R-:W-:Y:S01]  /*2900*/  ISETP.GT.OR P5, PT, R222, 0x28, !P5 ;  /* 0x00000028de00780c */ /* 0x000fe20006fa4670 */
[----:B------:R-:W-:Y:S01]  /*2910*/  UIADD3 UR8, UR7, 0x6, URZ ;  /* 0x0000000607087890 */ /* 0x000fe2000fffe03f */
[----:B------:R-:W-:Y:S01]  /*2920*/  ISETP.GT.OR P1, PT, R224, 0x31, !P1 ;  /* 0x00000031e000780c */ /* 0x000fe20004f24670 */
[----:B------:R-:W-:Y:S01]  /*2930*/  UMOV UR11, 0x40000040 ;  /* 0x40000040000b7882 */ /* 0x000fe20000000000 */
[----:B------:R-:W-:Y:S01]  /*2940*/  UMOV UR9, 0x40000040 ;  /* 0x4000004000097882 */ /* 0x000fe20000000000 */
[----:B---3--:R-:W-:Y:S01]  /*2950*/  FSEL R188, R205, -INF , !P3 ;  /* 0xff800000cdbc7808 */ /* 0x008fe20005800000 */
[----:B------:R3:W-:Y:S01]  /*2960*/  MUFU.EX2 R202, R186 ;  /* 0x000000ba00ca7308 */ /* 0x0007e20000000800 */
[----:B------:R-:W-:Y:S01]  /*2970*/  FSEL R184, R203, -INF , !P2 ;  /* 0xff800000cbb87808 */ /* 0x000fe20005000000 */
[----:B------:R-:W-:Y:S01]  /*2980*/  FFMA.FTZ R203, R185, UR41, -R20 ;  /* 0x00000029b9cb7c23 */ /* 0x000fe20008010814 */
[C---:B------:R-:W-:Y:S01]  /*2990*/  ISETP.GE.AND P3, PT, R225.reuse, 0x29, PT ;  /* 0x00000029e100780c */ /* 0x040fe20003f66270 */
[----:B------:R-:W-:Y:S01]  /*29a0*/  FFMA.FTZ R204, R188, UR41, -R21 ;  /* 0x00000029bccc7c23 */ /* 0x000fe20008010815 */
[----:B------:R-:W-:Y:S01]  /*29b0*/  FSEL R191, R208, -INF , !P4 ;  /* 0xff800000d0bf7808 */ /* 0x000fe20006000000 */
[----:B------:R-:W-:Y:S01]  /*29c0*/  FFMA.FTZ R19, R184, UR41, -R19 ;  /* 0x00000029b8137c23 */ /* 0x000fe20008010813 */
[----:B------:R-:W-:Y:S01]  /*29d0*/  ISETP.GE.AND P4, PT, R225, 0x30, PT ;  /* 0x00000030e100780c */ /* 0x000fe20003f86270 */
[----:B------:R-:W5:Y:S01]  /*29e0*/  MUFU.EX2 R12, R12 ;  /* 0x0000000c000c7308 */ /* 0x000f620000000800 */
[----:B------:R-:W-:-:S02]  /*29f0*/  FSEL R187, R206, -INF , !P5 ;  /* 0xff800000cebb7808 */ /* 0x000fc40006800000 */
[----:B------:R-:W-:Y:S02]  /*2a00*/  FSEL R194, R209, -INF , !P1 ;  /* 0xff800000d1c27808 */ /* 0x000fe40004800000 */
[----:B------:R-:W-:Y:S01]  /*2a10*/  ISETP.GE.AND P0, PT, R228, 0x38, PT ;  /* 0x00000038e400780c */ /* 0x000fe20003f06270 */
[----:B------:R-:W-:Y:S01]  /*2a20*/  FFMA.FTZ R20, R187, UR41, -R20 ;  /* 0x00000029bb147c23 */ /* 0x000fe20008010814 */
[----:B------:R-:W-:Y:S01]  /*2a30*/  ISETP.GE.AND P5, PT, R225, 0x31, PT ;  /* 0x00000031e100780c */ /* 0x000fe20003fa6270 */
[----:B------:R-:W-:Y:S01]  /*2a40*/  FFMA.FTZ R209, R194, UR41, -R217 ;  /* 0x00000029c2d17c23 */ /* 0x000fe200080108d9 */
[C---:B------:R-:W-:Y:S01]  /*2a50*/  ISETP.GT.OR P3, PT, R222.reuse, 0x29, !P3 ;  /* 0x00000029de00780c */ /* 0x040fe20005f64670 */
[----:B------:R-:W5:Y:S01]  /*2a60*/  MUFU.EX2 R13, R13 ;  /* 0x0000000d000d7308 */ /* 0x000f620000000800 */
[----:B------:R-:W-:Y:S02]  /*2a70*/  ISETP.GT.OR P4, PT, R222, 0x30, !P4 ;  /* 0x00000030de00780c */ /* 0x000fe40006784670 */
[----:B------:R-:W-:-:S02]  /*2a80*/  ISETP.GT.OR P0, PT, R224, 0x38, !P0 ;  /* 0x00000038e000780c */ /* 0x000fc40004704670 */
[----:B------:R-:W-:Y:S02]  /*2a90*/  ISETP.GT.OR P5, PT, R222, 0x31, !P5 ;  /* 0x00000031de00780c */ /* 0x000fe40006fa4670 */
[----:B------:R-:W-:Y:S01]  /*2aa0*/  FSEL R190, R207, -INF , !P3 ;  /* 0xff800000cfbe7808 */ /* 0x000fe20005800000 */
[----:B------:R-:W-:Y:S01]  /*2ab0*/  MUFU.EX2 R14, R14 ;  /* 0x0000000e000e7308 */ /* 0x000fe20000000800 */
[----:B------:R-:W-:Y:S01]  /*2ac0*/  FSEL R193, R210, -INF , !P4 ;  /* 0xff800000d2c17808 */ /* 0x000fe20006000000 */
[--C-:B------:R-:W-:Y:S01]  /*2ad0*/  FFMA.FTZ R210, R191, UR41, -R216.reuse ;  /* 0x00000029bfd27c23 */ /* 0x100fe200080108d8 */
[----:B------:R-:W-:Y:S01]  /*2ae0*/  FSEL R196, R211, -INF , !P5 ;  /* 0xff800000d3c47808 */ /* 0x000fe20006800000 */
[----:B------:R-:W-:Y:S01]  /*2af0*/  FFMA.FTZ R21, R190, UR41, -R21 ;  /* 0x00000029be157c23 */ /* 0x000fe20008010815 */
[----:B------:R-:W-:Y:S01]  /*2b00*/  FSEL R197, R212, -INF , !P0 ;  /* 0xff800000d4c57808 */ /* 0x000fe20004000000 */
[----:B------:R-:W-:Y:S01]  /*2b10*/  FFMA.FTZ R205, R193, UR41, -R216 ;  /* 0x00000029c1cd7c23 */ /* 0x000fe200080108d8 */
[C---:B------:R-:W-:Y:S01]  /*2b20*/  ISETP.GE.AND P3, PT, R225.reuse, 0x38, PT ;  /* 0x00000038e100780c */ /* 0x040fe20003f66270 */
[----:B------:R-:W-:Y:S01]  /*2b30*/  FFMA.FTZ R217, R196, UR41, -R217 ;  /* 0x00000029c4d97c23 */ /* 0x000fe200080108d9 */
[----:B------:R-:W-:Y:S01]  /*2b40*/  ISETP.GE.AND P4, PT, R225, 0x39, PT ;  /* 0x00000039e100780c */ /* 0x000fe20003f86270 */
[----:B------:R-:W-:Y:S01]  /*2b50*/  FFMA.FTZ R198, R197, UR41, -R16 ;  /* 0x00000029c5c67c23 */ /* 0x000fe20008010810 */
[C---:B------:R-:W-:Y:S01]  /*2b60*/  ISETP.GT.OR P3, PT, R222.reuse, 0x38, !P3 ;  /* 0x00000038de00780c */ /* 0x040fe20005f64670 */
[----:B------:R-:W5:Y:S01]  /*2b70*/  MUFU.EX2 R18, R18 ;  /* 0x0000001200127308 */ /* 0x000f620000000800 */
[----:B------:R-:W-:-:S02]  /*2b80*/  ISETP.GT.OR P4, PT, R222, 0x39, !P4 ;  /* 0x00000039de00780c */ /* 0x000fc40006784670 */
[----:B------:R-:W-:Y:S02]  /*2b90*/  ISETP.GE.AND P2, PT, R228, 0x39, PT ;  /* 0x00000039e400780c */ /* 0x000fe40003f46270 */
[----:B------:R-:W-:Y:S02]  /*2ba0*/  FSEL R208, R215, -INF , !P4 ;  /* 0xff800000d7d07808 */ /* 0x000fe40006000000 */
[----:B------:R-:W-:Y:S01]  /*2bb0*/  ISETP.GT.OR P2, PT, R224, 0x39, !P2 ;  /* 0x00000039e000780c */ /* 0x000fe20005744670 */
[----:B------:R-:W5:Y:S01]  /*2bc0*/  MUFU.EX2 R19, R19 ;  /* 0x0000001300137308 */ /* 0x000f620000000800 */
[----:B------:R-:W-:Y:S02]  /*2bd0*/  FSEL R199, R214, -INF , !P3 ;  /* 0xff800000d6c77808 */ /* 0x000fe40005800000 */
[----:B------:R-:W-:-:S03]  /*2be0*/  FSEL R206, R213, -INF , !P2 ;  /* 0xff800000d5ce7808 */ /* 0x000fc60005000000 */
[----:B------:R-:W-:Y:S02]  /*2bf0*/  FFMA.FTZ R199, R199, UR41, -R16 ;  /* 0x00000029c7c77c23 */ /* 0x000fe40008010810 */
[--C-:B------:R-:W-:Y:S01]  /*2c00*/  FFMA.FTZ R207, R206, UR41, -R17.reuse ;  /* 0x00000029cecf7c23 */ /* 0x100fe20008010811 */
[----:B------:R-:W-:Y:S01]  /*2c10*/  FFMA.FTZ R206, R208, UR41, -R17 ;  /* 0x00000029d0ce7c23 */ /* 0x000fe20008010811 */
[----:B------:R-:W5:Y:S08]  /*2c20*/  MUFU.EX2 R203, R203 ;  /* 0x000000cb00cb7308 */ /* 0x000f700000000800 */
[----:B------:R-:W5:Y:S01]  /*2c30*/  MUFU.EX2 R20, R20 ;  /* 0x0000001400147308 */ /* 0x000f620000000800 */
[----:B------:R-:W-:-:S02]  /*2c40*/  WARPGROUP.DEPBAR.LE gsb0, 0x0 ;  /* 0x00008000000079c5 */ /* 0x000fc40000010000 */
[----:B------:R-:W-:-:S05]  /*2c50*/  WARPGROUP.ARRIVE ;  /* 0x00000000000079c5 */ /* 0x000fca0000000000 */
[----:B------:R-:W5:Y:S01]  /*2c60*/  MUFU.EX2 R204, R204 ;  /* 0x000000cc00cc7308 */ /* 0x000f620000000800 */
[----:B------:R-:W-:Y:S01]  /*2c70*/  HGMMA.64x64x16.F32.BF16 R152, gdesc[UR8], R152, gsb0 ;  /* 0x00e00000089879f0 */ /* 0x000fe20008001898 */
[----:B------:R-:W-:Y:S02]  /*2c80*/  UIADD3 UR10, UR5, 0x200, URZ ;  /* 0x00000200050a7890 */ /* 0x000fe4000fffe03f */
[----:B------:R-:W-:-:S04]  /*2c90*/  UIADD3 UR8, UR7, 0x400, URZ ;  /* 0x0000040007087890 */ /* 0x000fc8000fffe03f */
[----:B------:R-:W5:Y:S01]  /*2ca0*/  MUFU.EX2 R21, R21 ;  /* 0x0000001500157308 */ /* 0x000f620000000800 */
[----:B------:R-:W-:Y:S01]  /*2cb0*/  UMOV UR11, 0x40000040 ;  /* 0x40000040000b7882 */ /* 0x000fe20000000000 */
[----:B------:R-:W-:-:S06]  /*2cc0*/  UMOV UR9, 0x40000040 ;  /* 0x4000004000097882 */ /* 0x000fcc0000000000 */
[----:B------:R-:W5:Y:S08]  /*2cd0*/  MUFU.EX2 R16, R210 ;  /* 0x000000d200107308 */ /* 0x000f700000000800 */
[----:B------:R-:W5:Y:S08]  /*2ce0*/  MUFU.EX2 R205, R205 ;  /* 0x000000cd00cd7308 */ /* 0x000f700000000800 */
[----:B------:R-:W5:Y:S01]  /*2cf0*/  MUFU.EX2 R17, R209 ;  /* 0x000000d100117308 */ /* 0x000f620000000800 */
        /* <DEDUP_REMOVED lines=31> */
[----:B------:R-:W1:Y:S04]  /*2ef0*/  LDS.64 R184, [R223+0x28200] ;  /* 0x02820000dfb87984 */ /* 0x000e680000000a00 */
[----:B---3--:R-:W3:Y:S04]  /*2f00*/  LDS.64 R186, [R223+0x28220] ;  /* 0x02822000dfba7984 */ /* 0x008ee80000000a00 */
[----:B------:R-:W2:Y:S04]  /*2f10*/  LDS.64 R188, [R223+0x28240] ;  /* 0x02824000dfbc7984 */ /* 0x000ea80000000a00 */
[----:B------:R-:W5:Y:S04]  /*2f20*/  LDS.64 R194, [R223+0x282a0] ;  /* 0x0282a000dfc27984 */ /* 0x000f680000000a00 */
[----:B------:R-:W5:Y:S04]  /*2f30*/  LDS.64 R190, [R223+0x28260] ;  /* 0x02826000dfbe7984 */ /* 0x000f680000000a00 */
[----:B------:R-:W5:Y:S04]  /*2f40*/  LDS.64 R192, [R223+0x28280] ;  /* 0x02828000dfc07984 */ /* 0x000f680000000a00 */
[----:B------:R-:W5:Y:S04]  /*2f50*/  LDS.64 R196, [R223+0x282c0] ;  /* 0x0282c000dfc47984 */ /* 0x000f680000000a00 */
[----:B----4-:R-:W4:Y:S01]  /*2f60*/  LDS.64 R222, [R223+0x282e0] ;  /* 0x0282e000dfde7984 */ /* 0x010f220000000a00 */
[--C-:B-1----:R-:W-:Y:S01]  /*2f70*/  FADD.FTZ R208, R155, -R185.reuse ;  /* 0x800000b99bd07221 */ /* 0x102fe20000010000 */
[--C-:B------:R-:W-:Y:S01]  /*2f80*/  FADD.FTZ R152, R152, -R184.reuse ;  /* 0x800000b898987221 */ /* 0x100fe20000010000 */
[----:B------:R-:W-:Y:S01]  /*2f90*/  FADD.FTZ R154, R154, -R184 ;  /* 0x800000b89a9a7221 */ /* 0x000fe20000010000 */
[----:B------:R-:W-:Y:S01]  /*2fa0*/  FADD.FTZ R153, R153, -R185 ;  /* 0x800000b999997221 */ /* 0x000fe20000010000 */
[--C-:B---3--:R-:W-:Y:S01]  /*2fb0*/  FADD.FTZ R155, R158, -R186.reuse ;  /* 0x800000ba9e9b7221 */ /* 0x108fe20000010000 */
[--C-:B------:R-:W-:Y:S01]  /*2fc0*/  FADD.FTZ R158, R159, -R187.reuse ;  /* 0x800000bb9f9e7221 */ /* 0x100fe20000010000 */
[----:B------:R-:W-:Y:S01]  /*2fd0*/  FADD.FTZ R184, R156, -R186 ;  /* 0x800000ba9cb87221 */ /* 0x000fe20000010000 */
[----:B------:R-:W-:Y:S01]  /*2fe0*/  FADD.FTZ R185, R157, -R187 ;  /* 0x800000bb9db97221 */ /* 0x000fe20000010000 */
[--C-:B--2---:R-:W-:Y:S01]  /*2ff0*/  FADD.FTZ R161, R161, -R189.reuse ;  /* 0x800000bda1a17221 */ /* 0x104fe20000010000 */
[----:B------:R-:W-:Y:S01]  /*3000*/  FADD.FTZ R163, R163, -R189 ;  /* 0x800000bda3a37221 */ /* 0x000fe20000010000 */
[----:B------:R-:W-:Y:S01]  /*3010*/  FADD.FTZ R159, R162, -R188 ;  /* 0x800000bca29f7221 */ /* 0x000fe20000010000 */
[----:B------:R-:W1:Y:S01]  /*3020*/  MUFU.EX2 R156, R217 ;  /* 0x000000d9009c7308 */ /* 0x000e620000000800 */
[----:B-----5:R-:W-:Y:S01]  /*3030*/  FADD.FTZ R189, R174, -R194 ;  /* 0x800000c2aebd7221 */ /* 0x020fe20000010000 */
[----:B------:R-:W-:Y:S01]  /*3040*/  FADD.FTZ R186, R175, -R195 ;  /* 0x800000c3afba7221 */ /* 0x000fe20000010000 */
[----:B------:R-:W-:Y:S01]  /*3050*/  FMUL.FTZ R152, R5, R152 ;  /* 0x0000009805987220 */ /* 0x000fe20000410000 */
[----:B------:R-:W-:Y:S01]  /*3060*/  FMUL.FTZ R175, R6, R153 ;  /* 0x0000009906af7220 */ /* 0x000fe20000410000 */
[----:B------:R-:W-:Y:S01]  /*3070*/  FADD.FTZ R187, R165, -R191 ;  /* 0x800000bfa5bb7221 */ /* 0x000fe20000010000 */
[----:B------:R-:W-:Y:S01]  /*3080*/  FMUL.FTZ R154, R15, R154 ;  /* 0x0000009a0f9a7220 */ /* 0x000fe20000410000 */
[----:B------:R-:W-:Y:S01]  /*3090*/  FADD.FTZ R160, R160, -R188 ;  /* 0x800000bca0a07221 */ /* 0x000fe20000010000 */
[----:B------:R-:W-:Y:S01]  /*30a0*/  MUFU.EX2 R174, R207 ;  /* 0x000000cf00ae7308 */ /* 0x000fe20000000800 */
[----:B------:R-:W-:Y:S01]  /*30b0*/  FADD.FTZ R165, R170, -R192 ;  /* 0x800000c0aaa57221 */ /* 0x000fe20000010000 */
[----:B------:R-:W-:Y:S01]  /*30c0*/  FADD.FTZ R170, R171, -R193 ;  /* 0x800000c1abaa7221 */ /* 0x000fe20000010000 */
[--C-:B------:R-:W-:Y:S01]  /*30d0*/  FADD.FTZ R164, R164, -R190.reuse ;  /* 0x800000bea4a47221 */ /* 0x100fe20000010000 */
[----:B------:R-:W-:Y:S01]  /*30e0*/  FADD.FTZ R166, R166, -R190 ;  /* 0x800000bea6a67221 */ /* 0x000fe20000010000 */
[--C-:B------:R-:W-:Y:S01]  /*30f0*/  FADD.FTZ R171, R176, -R196.reuse ;  /* 0x800000c4b0ab7221 */ /* 0x100fe20000010000 */
[--C-:B------:R-:W-:Y:S01]  /*3100*/  FADD.FTZ R176, R177, -R197.reuse ;  /* 0x800000c5b1b07221 */ /* 0x100fe20000010000 */
[----:B------:R-:W-:Y:S01]  /*3110*/  FADD.FTZ R179, R179, -R197 ;  /* 0x800000c5b3b37221 */ /* 0x000fe20000010000 */
[----:B------:R-:W2:Y:S01]  /*3120*/  MUFU.EX2 R157, R198 ;  /* 0x000000c6009d7308 */ /* 0x000ea20000000800 */
[----:B------:R-:W-:Y:S01]  /*3130*/  FADD.FTZ R178, R178, -R196 ;  /* 0x800000c4b2b27221 */ /* 0x000fe20000010000 */
[----:B------:R-:W-:Y:S01]  /*3140*/  FMUL.FTZ R197, R201, R208 ;  /* 0x000000d0c9c57220 */ /* 0x000fe20000410000 */
[----:B------:R-:W-:Y:S01]  /*3150*/  F2FP.BF16.F32.PACK_AB R196, R175, R152 ;  /* 0x00000098afc4723e */ /* 0x000fe200000010ff */
[----:B------:R-:W-:Y:S01]  /*3160*/  FADD.FTZ R167, R167, -R191 ;  /* 0x800000bfa7a77221 */ /* 0x000fe20000010000 */
[----:B------:R-:W-:Y:S01]  /*3170*/  FMUL.FTZ R159, R218, R159 ;  /* 0x0000009fda9f7220 */ /* 0x000fe20000410000 */
[----:B------:R-:W-:Y:S01]  /*3180*/  FMUL.FTZ R152, R22, R163 ;  /* 0x000000a316987220 */ /* 0x000fe20000410000 */
[----:B------:R-:W-:Y:S01]  /*3190*/  FADD.FTZ R168, R168, -R192 ;  /* 0x800000c0a8a87221 */ /* 0x000fe20000010000 */
[----:B------:R-:W3:Y:S01]  /*31a0*/  MUFU.EX2 R162, R199 ;  /* 0x000000c700a27308 */ /* 0x000ee20000000800 */
[----:B------:R-:W-:Y:S01]  /*31b0*/  FADD.FTZ R169, R169, -R193 ;  /* 0x800000c1a9a97221 */ /* 0x000fe20000010000 */
[----:B------:R-:W-:Y:S01]  /*31c0*/  FADD.FTZ R172, R172, -R194 ;  /* 0x800000c2acac7221 */ /* 0x000fe20000010000 */
[----:B------:R-:W-:Y:S01]  /*31d0*/  FADD.FTZ R173, R173, -R195 ;  /* 0x800000c3adad7221 */ /* 0x000fe20000010000 */
[--C-:B----4-:R-:W-:Y:S01]  /*31e0*/  FADD.FTZ R180, R180, -R222.reuse ;  /* 0x800000deb4b47221 */ /* 0x110fe20000010000 */
[----:B------:R-:W-:Y:S01]  /*31f0*/  FADD.FTZ R153, R182, -R222 ;  /* 0x800000deb6997221 */ /* 0x000fe20000010000 */
[--C-:B------:R-:W-:Y:S01]  /*3200*/  FADD.FTZ R181, R181, -R223.reuse ;  /* 0x800000dfb5b57221 */ /* 0x100fe20000010000 */
[----:B------:R-:W-:Y:S01]  /*3210*/  FADD.FTZ R183, R183, -R223 ;  /* 0x800000dfb7b77221 */ /* 0x000fe20000010000 */
[----:B------:R-:W4:Y:S01]  /*3220*/  MUFU.EX2 R207, R206 ;  /* 0x000000ce00cf7308 */ /* 0x000f220000000800 */
        /* <DEDUP_REMOVED lines=24> */
[----:B-1----:R-:W-:Y:S01]  /*33b0*/  FMUL.FTZ R179, R156, R179 ;  /* 0x000000b39cb37220 */ /* 0x002fe20000410000 */
[----:B--2---:R-:W-:Y:S01]  /*33c0*/  FMUL.FTZ R180, R157, R180 ;  /* 0x000000b49db47220 */ /* 0x004fe20000410000 */
[----:B---3--:R-:W-:Y:S01]  /*33d0*/  FMUL.FTZ R153, R162, R153 ;  /* 0x00000099a2997220 */ /* 0x008fe20000410000 */
[----:B------:R-:W-:Y:S01]  /*33e0*/  FMUL.FTZ R181, R174, R181 ;  /* 0x000000b5aeb57220 */ /* 0x000fe20000410000 */
[----:B----4-:R-:W-:Y:S01]  /*33f0*/  FMUL.FTZ R152, R207, R183 ;  /* 0x000000b7cf987220 */ /* 0x010fe20000410000 */
        /* <DEDUP_REMOVED lines=46> */
[----:B------:R-:W-:Y:S01]  /*36e0*/  UMOV UR8, UR5 ;  /* 0x0000000500087c82 */ /* 0x000fe20008000000 */
[----:B------:R-:W-:Y:S02]  /*36f0*/  WARPGROUP.DEPBAR.LE gsb0, 0x0 ;  /* 0x00008000000079c5 */ /* 0x000fe40000010000 */
[----:B------:R-:W-:Y:S02]  /*3700*/  F2FP.BF16.F32.PACK_AB R152, R14, R13 ;  /* 0x0000000d0e98723e */ /* 0x000fe400000010ff */
[----:B------:R-:W-:Y:S02]  /*3710*/  F2FP.BF16.F32.PACK_AB R153, R19, R18 ;  /* 0x000000121399723e */ /* 0x000fe400000010ff */
[----:B------:R-:W-:-:S02]  /*3720*/  F2FP.BF16.F32.PACK_AB R154, R204, R203 ;  /* 0x000000cbcc9a723e */ /* 0x000fc400000010ff */
[----:B------:R-:W-:Y:S02]  /*3730*/  F2FP.BF16.F32.PACK_AB R155, R21, R20 ;  /* 0x00000014159b723e */ /* 0x000fe400000010ff */
[----:B------:R-:W-:Y:S02]  /*3740*/  F2FP.BF16.F32.PACK_AB R204, R17, R16 ;  /* 0x0000001011cc723e */ /* 0x000fe400000010ff */
[----:B------:R-:W-:-:S06]  /*3750*/  WARPGROUP.ARRIVE ;  /* 0x00000000000079c5 */ /* 0x000fcc0000000000 */
[----:B------:R-:W-:Y:S01]  /*3760*/  HGMMA.64x128x16.F32.BF16 R88, R152, gdesc[UR8].tnspB, R88, gsb0 ;  /* 0x41e0000898587df0 */ /* 0x000fe20008001858 */
[----:B------:R-:W-:Y:S01]  /*3770*/  UMOV UR10, UR6 ;  /* 0x00000006000a7c82 */ /* 0x000fe20008000000 */
[----:B------:R-:W-:Y:S01]  /*3780*/  UMOV UR11, 0x40000040 ;  /* 0x40000040000b7882 */ /* 0x000fe20000000000 */
[----:B------:R-:W-:Y:S02]  /*3790*/  WARPGROUP.DEPBAR.LE gsb0, 0x0 ;  /* 0x00008000000079c5 */ /* 0x000fe40000010000 */
[----:B------:R-:W-:-:S07]  /*37a0*/  WARPGROUP.ARRIVE ;  /* 0x00000000000079c5 */ /* 0x000fce0000000000 */
        /* <DEDUP_REMOVED lines=65> */
.L_x_4899:
        /* <DEDUP_REMOVED lines=49> */
.L_x_4900:
        /* <DEDUP_REMOVED lines=78> */
.L_x_4883:
        /* <DEDUP_REMOVED lines=23> */
.L_x_4903:
        /* <DEDUP_REMOVED lines=20> */
.L_x_4904:
        /* <DEDUP_REMOVED lines=18> */
.L_x_4905:
        /* <DEDUP_REMOVED lines=18> */
.L_x_4906:
        /* <DEDUP_REMOVED lines=153> */
.L_x_4908:
[----:B------:R-:W-:Y:S05]  /*5230*/  BSYNC B0 ;  /* 0x0000000000007941 */ /* 0x000fea0003800000 */
.L_x_4907:
[----:B------:R-:W-:-:S04]  /*5240*/  DEPBAR.LE SB0, 0x0 ;  /* 0x000080000000791a */ /* 0x000fc80000000000 */
[----:B------:R-:W-:Y:S05]  /*5250*/  BRA `(.L_x_4881) ;  /* 0x0000005000647947 */ /* 0x000fea0003800000 */
.L_x_4902:
        /* <DEDUP_REMOVED lines=53> */
.L_x_4910:
[----:B------:R-:W-:Y:S05]  /*55b0*/  BSYNC B0 ;  /* 0x0000000000007941 */ /* 0x000fea0003800000 */
.L_x_4909:
        /* <DEDUP_REMOVED lines=16> */
.L_x_4912:
[----:B------:R-:W-:Y:S05]  /*56c0*/  BSYNC B0 ;  /* 0x0000000000007941 */ /* 0x000fea0003800000 */
.L_x_4911:
        /* <DEDUP_REMOVED lines=16> */
.L_x_4914:
[----:B------:R-:W-:Y:S05]  /*57d0*/  BSYNC B0 ;  /* 0x0000000000007941 */ /* 0x000fea0003800000 */
.L_x_4913:
        /* <DEDUP_REMOVED lines=17> */
.L_x_4916:
[----:B------:R-:W-:Y:S05]  /*58f0*/  BSYNC B0 ;  /* 0x0000000000007941 */ /* 0x000fea0003800000 */
.L_x_4915:
        /* <DEDUP_REMOVED lines=16> */
.L_x_4918:
[----:B------:R-:W-:Y:S05]  /*5a00*/  BSYNC B0 ;  /* 0x0000000000007941 */ /* 0x000fea0003800000 */
.L_x_4917:
        /* <DEDUP_REMOVED lines=18> */
.L_x_4920:
[----:B------:R-:W-:Y:S05]  /*5b30*/  BSYNC B0 ;  /* 0x0000000000007941 */ /* 0x000fea0003800000 */
.L_x_4919:
        /* <DEDUP_REMOVED lines=31> */
.L_x_4922:
[----:B------:R-:W-:Y:S05]  /*5d30*/  BSYNC B0 ;  /* 0x0000000000007941 */ /* 0x000fea0003800000 */
.L_x_4921:
        /* <DEDUP_REMOVED lines=22> */
.L_x_4924:
[----:B------:R-:W-:Y:S05]  /*5ea0*/  BSYNC B0 ;  /* 0x0000000000007941 */ /* 0x000fea0003800000 */
.L_x_4923:
        /* <DEDUP_REMOVED lines=14> */
.L_x_4926:
[----:B------:R-:W-:Y:S05]  /*5f90*/  BSYNC B0 ;  /* 0x0000000000007941 */ /* 0x000fea0003800000 */
.L_x_4925:
        /* <DEDUP_REMOVED lines=16> */
.L_x_4928:
[----:B------:R-:W-:Y:S05]  /*60a0*/  BSYNC B0 ;  /* 0x0000000000007941 */ /* 0x000fea0003800000 */
.L_x_4927:
        /* <DEDUP_REMOVED lines=15> */
.L_x_4930:
[----:B------:R-:W-:Y:S05]  /*61a0*/  BSYNC B0 ;  /* 0x0000000000007941 */ /* 0x000fea0003800000 */
.L_x_4929:
        /* <DEDUP_REMOVED lines=15> */
.L_x_4932:
[----:B------:R-:W-:Y:S05]  /*62a0*/  BSYNC B0 ;  /* 0x0000000000007941 */ /* 0x000fea0003800000 */
.L_x_4931:
        /* <DEDUP_REMOVED lines=15> */
.L_x_4934:
[----:B------:R-:W-:Y:S05]  /*63a0*/  BSYNC B0 ;  /* 0x0000000000007941 */ /* 0x000fea0003800000 */
.L_x_4933:
        /* <DEDUP_REMOVED lines=15> */
.L_x_4936:
[----:B------:R-:W-:Y:S05]  /*64a0*/  BSYNC B0 ;  /* 0x0000000000007941 */ /* 0x000fea0003800000 */
.L_x_4935:
        /* <DEDUP_REMOVED lines=15> */
.L_x_4938:
[----:B------:R-:W-:Y:S05]  /*65a0*/  BSYNC B0 ;  /* 0x0000000000007941 */ /* 0x000fea0003800000 */
.L_x_4937:
        /* <DEDUP_REMOVED lines=15> */
.L_x_4879:
        /* <DEDUP_REMOVED lines=33> */
.L_x_4940:
[----:B------:R-:W-:-:S05]  /*68b0*/  UMOV UR11, UR5 ;  /* 0x00000005000b7c82 */ /* 0x000fca0008000000 */
.L_x_4941:
        /* <DEDUP_REMOVED lines=48> */
.L_x_4946:
[----:B------:R-:W2:Y:S04]  /*6bc0*/  LDG.E.STRONG.GPU R0, desc[UR46][R2.64] ;  /* 0x0000002e02007981 */ /* 0x000ea8000c1ef900 */
[----:B--2---:R-:W-:Y:S01]  /*6bd0*/  CCTL.IVALL ;  /* 0x00000000ff00798f */ /* 0x004fe20002000000 */
[----:B------:R-:W-:Y:S05]  /*6be0*/  YIELD ;  /* 0x0000000000007946 */ /* 0x000fea0003800000 */
[----:B------:R-:W-:-:S13]  /*6bf0*/  ISETP.NE.AND P1, PT, R0, UR23, PT ;  /* 0x0000001700007c0c */ /* 0x000fda000bf25270 */
[----:B------:R-:W-:Y:S05]  /*6c00*/  @P1 BRA `(.L_x_4946) ;  /* 0xfffffffc00ec1947 */ /* 0x000fea000383ffff */
.L_x_4945:
[----:B------:R-:W-:Y:S05]  /*6c10*/  BSYNC B0 ;  /* 0x0000000000007941 */ /* 0x000fea0003800000 */
.L_x_4944:
[----:B------:R-:W-:-:S03]  /*6c20*/  UMOV UR4, 0xffffffff ;  /* 0xffffffff00047882 */ /* 0x000fc60000000000 */
[----:B------:R-:W-:Y:S05]  /*6c30*/  BRA.DIV UR4, `(.L_x_4947) ;  /* 0x0000003a044c7947 */ /* 0x000fea000b800000 */
[----:B------:R-:W-:Y:S01]  /*6c40*/  NOP ;  /* 0x0000000000007918 */ /* 0x000fe20000000000 */
.L_x_5024:
        /* <DEDUP_REMOVED lines=22> */
.L_x_4949:
[----:B------:R-:W-:Y:S05]  /*6db0*/  BSYNC B0 ;  /* 0x0000000000007941 */ /* 0x000fea0003800000 */
.L_x_4948:
        /* <DEDUP_REMOVED lines=20> */
.L_x_4951:
[----:B------:R-:W-:Y:S05]  /*6f00*/  BSYNC B0 ;  /* 0x0000000000007941 */ /* 0x000fea0003800000 */
.L_x_4950:
[----:B------:R-:W-:Y:S06]  /*6f10*/  BAR.ARV 0xa, 0xa0 ;  /* 0x0282800000007b1d */ /* 0x000fec0000002000 */
[----:B------:R-:W-:Y:S04]  /*6f20*/  BSSY B0, `(.L_x_4952) ;  /* 0x0000003000007945 */ /* 0x000fe80003800000 */
[----:B------:R-:W-:Y:S05]  /*6f30*/  @!P0 BRA `(.L_x_4953) ;  /* 0x0000000000048947 */ /* 0x000fea0003800000 */
[----:B------:R-:W-:-:S04]  /*6f40*/  DEPBAR.LE SB0, 0x0 ;  /* 0x000080000000791a */ /* 0x000fc80000000000 */
.L_x_4953:
[----:B------:R-:W-:Y:S05]  /*6f50*/  BSYNC B0 ;  /* 0x0000000000007941 */ /* 0x000fea0003800000 */
.L_x_4952:
        /* <DEDUP_REMOVED lines=19> */
.L_x_4955:
[----:B------:R-:W-:Y:S05]  /*7090*/  BSYNC B0 ;  /* 0x0000000000007941 */ /* 0x000fea0003800000 */
.L_x_4954:
[----:B------:R-:W-:Y:S01]  /*70a0*/  UIADD3 UR18, UR6, 0x1, URZ ;  /* 0x0000000106127890 */ /* 0x000fe2000fffe03f */
[----:B------:R-:W-:Y:S11]  /*70b0*/  BRA `(.L_x_4956) ;  /* 0x0000000000047947 */ /* 0x000ff60003800000 */
.L_x_4943:
[----:B------:R-:W-:-:S05]  /*70c0*/  UMOV UR18, UR6 ;  /* 0x0000000600127c82 */ /* 0x000fca0008000000 */
.L_x_4956:
        /* <DEDUP_REMOVED lines=12> */
.L_x_4981:
        /* <DEDUP_REMOVED lines=11> */
.L_x_4959:
[----:B------:R-:W2:Y:S04]  /*7240*/  LDG.E.STRONG.GPU R0, desc[UR46][R2.64] ;  /* 0x0000002e02007981 */ /* 0x000ea8000c1ef900 */
[----:B--2---:R-:W-:Y:S01]  /*7250*/  CCTL.IVALL ;  /* 0x00000000ff00798f */ /* 0x004fe20002000000 */
[----:B------:R-:W-:Y:S05]  /*7260*/  YIELD ;  /* 0x0000000000007946 */ /* 0x000fea0003800000 */
[----:B------:R-:W-:-:S13]  /*7270*/  ISETP.NE.AND P1, PT, R0, UR23, PT ;  /* 0x0000001700007c0c */ /* 0x000fda000bf25270 */
[----:B------:R-:W-:Y:S05]  /*7280*/  @P1 BRA `(.L_x_4959) ;  /* 0xfffffffc00ec1947 */ /* 0x000fea000383ffff */
.L_x_4958:
[----:B------:R-:W-:Y:S05]  /*7290*/  BSYNC B0 ;  /* 0x0000000000007941 */ /* 0x000fea0003800000 */
.L_x_4957:
[----:B------:R-:W-:-:S03]  /*72a0*/  UMOV UR16, 0xffffffff ;  /* 0xffffffff00107882 */ /* 0x000fc60000000000 */
[----:B------:R-:W-:Y:S05]  /*72b0*/  BRA.DIV UR16, `(.L_x_4960) ;  /* 0x0000003210c87947 */ /* 0x000fea000b800000 */
[----:B------:R-:W-:Y:S01]  /*72c0*/  NOP ;  /* 0x0000000000007918 */ /* 0x000fe20000000000 */
.L_x_5027:
        /* <DEDUP_REMOVED lines=19> */
.L_x_4962:
[----:B------:R-:W-:Y:S05]  /*7400*/  BSYNC B0 ;  /* 0x0000000000007941 */ /* 0x000fea0003800000 */
.L_x_4961:
        /* <DEDUP_REMOVED lines=15> */
.L_x_4964:
[----:B------:R-:W-:Y:S05]  /*7500*/  BSYNC B0 ;  /* 0x0000000000007941 */ /* 0x000fea0003800000 */
.L_x_4963:
[----:B------:R-:W-:Y:S06]  /*7510*/  BAR.ARV 0xa, 0xa0 ;  /* 0x0282800000007b1d */ /* 0x000fec0000002000 */
[----:B------:R-:W-:Y:S04]  /*7520*/  BSSY B0, `(.L_x_4965) ;  /* 0x0000003000007945 */ /* 0x000fe80003800000 */
[----:B------:R-:W-:Y:S05]  /*7530*/  @!P0 BRA `(.L_x_4966) ;  /* 0x0000000000048947 */ /* 0x000fea0003800000 */
[----:B------:R-:W-:-:S04]  /*7540*/  DEPBAR.LE SB0, 0x0 ;  /* 0x000080000000791a */ /* 0x000fc80000000000 */
.L_x_4966:
[----:B------:R-:W-:Y:S05]  /*7550*/  BSYNC B0 ;  /* 0x0000000000007941 */ /* 0x000fea0003800000 */
.L_x_4965:
        /* <DEDUP_REMOVED lines=19> */
.L_x_4968:
[----:B------:R-:W-:Y:S05]  /*7690*/  BSYNC B0 ;  /* 0x0000000000007941 */ /* 0x000fea0003800000 */
.L_x_4967:
        /* <DEDUP_REMOVED lines=9> */
.L_x_4971:
[----:B------:R-:W2:Y:S04]  /*7730*/  LDG.E.STRONG.GPU R0, desc[UR46][R2.64] ;  /* 0x0000002e02007981 */ /* 0x000ea8000c1ef900 */
[----:B--2---:R-:W-:Y:S01]  /*7740*/  CCTL.IVALL ;  /* 0x00000000ff00798f */ /* 0x004fe20002000000 */
[----:B------:R-:W-:Y:S05]  /*7750*/  YIELD ;  /* 0x0000000000007946 */ /* 0x000fea0003800000 */
[----:B------:R-:W-:-:S13]  /*7760*/  ISETP.NE.AND P1, PT, R0, UR23, PT ;  /* 0x0000001700007c0c */ /* 0x000fda000bf25270 */
[----:B------:R-:W-:Y:S05]  /*7770*/  @P1 BRA `(.L_x_4971) ;  /* 0xfffffffc00ec1947 */ /* 0x000fea000383ffff */
.L_x_4970:
[----:B------:R-:W-:Y:S05]  /*7780*/  BSYNC B0 ;  /* 0x0000000000007941 */ /* 0x000fea0003800000 */
.L_x_4969:
[----:B------:R-:W-:-:S03]  /*7790*/  UMOV UR12, 0xffffffff ;  /* 0xffffffff000c7882 */ /* 0x000fc60000000000 */
[----:B------:R-:W-:Y:S05]  /*77a0*/  BRA.DIV UR12, `(.L_x_4972) ;  /* 0x0000002e0ca87947 */ /* 0x000fea000b800000 */
[----:B------:R-:W-:Y:S01]  /*77b0*/  NOP ;  /* 0x0000000000007918 */ /* 0x000fe20000000000 */
.L_x_5030:
        /* <DEDUP_REMOVED lines=15> */
.L_x_4974:
[----:B------:R-:W-:Y:S05]  /*78b0*/  BSYNC B0 ;  /* 0x0000000000007941 */ /* 0x000fea0003800000 */
.L_x_4973:
        /* <DEDUP_REMOVED lines=15> */
.L_x_4976:
[----:B------:R-:W-:Y:S05]  /*79b0*/  BSYNC B0 ;  /* 0x0000000000007941 */ /* 0x000fea0003800000 */
.L_x_4975:
[----:B------:R-:W-:Y:S06]  /*79c0*/  BAR.ARV 0xa, 0xa0 ;  /* 0x0282800000007b1d */ /* 0x000fec0000002000 */
[----:B------:R-:W-:Y:S04]  /*79d0*/  BSSY B0, `(.L_x_4977) ;  /* 0x0000003000007945 */ /* 0x000fe80003800000 */
[----:B------:R-:W-:Y:S05]  /*79e0*/  @!P0 BRA `(.L_x_4978) ;  /* 0x0000000000048947 */ /* 0x000fea0003800000 */
[----:B------:R-:W-:-:S04]  /*79f0*/  DEPBAR.LE SB0, 0x0 ;  /* 0x000080000000791a */ /* 0x000fc80000000000 */
.L_x_4978:
[----:B------:R-:W-:Y:S05]  /*7a00*/  BSYNC B0 ;  /* 0x0000000000007941 */ /* 0x000fea0003800000 */
.L_x_4977:
        /* <DEDUP_REMOVED lines=19> */
.L_x_4980:
[----:B------:R-:W-:Y:S05]  /*7b40*/  BSYNC B0 ;  /* 0x0000000000007941 */ /* 0x000fea0003800000 */
.L_x_4979:
[----:B------:R-:W-:Y:S02]  /*7b50*/  UIADD3 UR6, UR6, 0x2, URZ ;  /* 0x0000000206067890 */ /* 0x000fe4000fffe03f */
[----:B------:R-:W-:Y:S02]  /*7b60*/  UIADD3 UR4, UR4, 0x4000, URZ ;  /* 0x0000400004047890 */ /* 0x000fe4000fffe03f */
[----:B------:R-:W-:-:S06]  /*7b70*/  UISETP.GE.AND UP0, UPT, UR6, UR11, UPT ;  /* 0x0000000b0600728c */ /* 0x000fcc000bf06270 */
[----:B------:R-:W-:-:S13]  /*7b80*/  PLOP3.LUT P1, PT, PT, PT, UP0, 0x80, 0x0 ;  /* 0x000000000000781c */ /* 0x000fda0003f2f008 */
[----:B------:R-:W-:Y:S05]  /*7b90*/  @!P1 BRA `(.L_x_4981) ;  /* 0xfffffff4007c9947 */ /* 0x000fea000383ffff */
.L_x_4942:
        /* <DEDUP_REMOVED lines=41> */
.L_x_4984:
[----:B------:R-:W-:Y:S05]  /*7e30*/  BSYNC B0 ;  /* 0x0000000000007941 */ /* 0x000fea0003800000 */
.L_x_4983:
[----:B------:R-:W-:Y:S05]  /*7e40*/  BRA `(.L_x_4985) ;  /* 0x0000000000047947 */ /* 0x000fea0003800000 */
.L_x_4982:
[----:B------:R-:W-:-:S05]  /*7e50*/  UMOV UR4, UR6 ;  /* 0x0000000600047c82 */ /* 0x000fca0008000000 */
.L_x_4985:
        /* <DEDUP_REMOVED lines=11> */
.L_x_4990:
        /* <DEDUP_REMOVED lines=24> */
.L_x_4987:
[----:B------:R-:W-:Y:S05]  /*8090*/  BSYNC B0 ;  /* 0x0000000000007941 */ /* 0x000fea0003800000 */
.L_x_4986:
        /* <DEDUP_REMOVED lines=24> */
.L_x_4989:
[----:B------:R-:W-:Y:S05]  /*8220*/  BSYNC B0 ;  /* 0x0000000000007941 */ /* 0x000fea0003800000 */
.L_x_4988:
[----:B------:R-:W-:Y:S02]  /*8230*/  UIADD3 UR11, UR11, 0x2, URZ ;  /* 0x000000020b0b7890 */ /* 0x000fe4000fffe03f */
[----:B------:R-:W-:Y:S02]  /*8240*/  ULEA UR8, UR18, UR8, 0x1 ;  /* 0x0000000812087291 */ /* 0x000fe4000f8e083f */
[----:B------:R-:W-:Y:S02]  /*8250*/  ULEA UR9, UR18, UR9, 0x1 ;  /* 0x0000000912097291 */ /* 0x000fe4000f8e083f */
[----:B------:R-:W-:-:S13]  /*8260*/  ISETP.NE.AND P0, PT, RZ, UR11, PT ;  /* 0x0000000bff007c0c */ /* 0x000fda000bf05270 */
[----:B------:R-:W-:Y:S05]  /*8270*/  @!P0 BRA `(.L_x_4881) ;  /* 0x00000020005c8947 */ /* 0x000fea0003800000 */
[----:B------:R-:W-:Y:S05]  /*8280*/  BRA `(.L_x_4990) ;  /* 0xfffffffc00207947 */ /* 0x000fea000383ffff */
.L_x_4939:
        /* <DEDUP_REMOVED lines=33> */
.L_x_4992:
        /* <DEDUP_REMOVED lines=43> */
.L_x_5031:
        /* <DEDUP_REMOVED lines=15> */
.L_x_4995:
        /* <DEDUP_REMOVED lines=98> */
.L_x_5006:
[----:B--234-:R-:W-:-:S04]  /*8e60*/  SHF.L.U32 R21, R11, 0x1f, RZ ;  /* 0x0000001f0b157819 */ /* 0x01cfc800000006ff */
[----:B------:R-:W1:Y:S02]  /*8e70*/  SYNCS.PHASECHK.TRANS64.TRYWAIT P1, [R16+URZ+0x30840], R21 ;  /* 0x03084015100075a7 */ /* 0x000e64000802017f */
[----:B-1----:R-:W-:Y:S05]  /*8e80*/  @!P1 BRA `(.L_x_4998) ;  /* 0x0000001800209947 */ /* 0x002fea0003800000 */
.L_x_5032:
[----:B------:R-:W-:Y:S05]  /*8e90*/  @P0 BRA `(.L_x_4999) ;  /* 0x0000000000140947 */ /* 0x000fea0003800000 */
[----:B------:R-:W-:Y:S01]  /*8ea0*/  ISETP.NE.AND P1, PT, R6, RZ, PT ;  /* 0x000000ff0600720c */ /* 0x000fe20003f25270 */
[----:B------:R-:W-:-:S04]  /*8eb0*/  IMAD.MOV.U32 R3, RZ, RZ, 0x4100 ;  /* 0x00004100ff037424 */ /* 0x000fc800078e00ff */
[----:B------:R3:W-:Y:S08]  /*8ec0*/  SYNCS.ARRIVE.TRANS64 RZ, [R16+URZ+0x30830], R3 ;  /* 0x0308300310ff79a7 */ /* 0x0007f0000800003f */
[----:B------:R-:W-:Y:S05]  /*8ed0*/  @!P1 BRA `(.L_x_4999) ;  /* 0x0000000000049947 */ /* 0x000fea0003800000 */
[----:B------:R-:W-:Y:S01]  /*8ee0*/  BPT.TRAP 0x1 ;  /* 0x000000040000795c */ /* 0x000fe20000300000 */
.L_x_4999:
        /* <DEDUP_REMOVED lines=36> */
.L_x_5033:
[----:B------:R-:W-:Y:S05]  /*9130*/  @P0 BRA `(.L_x_5001) ;  /* 0x0000000000140947 */ /* 0x000fea0003800000 */
[----:B------:R-:W-:Y:S01]  /*9140*/  ISETP.NE.AND P1, PT, R6, RZ, PT ;  /* 0x000000ff0600720c */ /* 0x000fe20003f25270 */
[----:B------:R-:W-:-:S04]  /*9150*/  IMAD.MOV.U32 R2, RZ, RZ, 0x4100 ;  /* 0x00004100ff027424 */ /* 0x000fc800078e00ff */
[----:B------:R3:W-:Y:S08]  /*9160*/  SYNCS.ARRIVE.TRANS64 RZ, [R16+URZ+0x30818], R2 ;  /* 0x0308180210ff79a7 */ /* 0x0007f0000800003f */
[----:B------:R-:W-:Y:S05]  /*9170*/  @!P1 BRA `(.L_x_5001) ;  /* 0x0000000000049947 */ /* 0x000fea0003800000 */
[----:B------:R-:W-:Y:S01]  /*9180*/  BPT.TRAP 0x1 ;  /* 0x000000040000795c */ /* 0x000fe20000300000 */
.L_x_5001:
        /* <DEDUP_REMOVED lines=36> */
.L_x_5034:
[----:B------:R-:W-:Y:S05]  /*93d0*/  @P0 BRA `(.L_x_5003) ;  /* 0x0000000000140947 */ /* 0x000fea0003800000 */
[----:B------:R-:W-:Y:S01]  /*93e0*/  ISETP.NE.AND P1, PT, R6, RZ, PT ;  /* 0x000000ff0600720c */ /* 0x000fe20003f25270 */
[----:B-123--:R-:W-:-:S04]  /*93f0*/  IMAD.MOV.U32 R21, RZ, RZ, 0x4100 ;  /* 0x00004100ff157424 */ /* 0x00efc800078e00ff */
[----:B------:R4:W-:Y:S08]  /*9400*/  SYNCS.ARRIVE.TRANS64 RZ, [R16+URZ+0x30838], R21 ;  /* 0x0308381510ff79a7 */ /* 0x0009f0000800003f */
[----:B------:R-:W-:Y:S05]  /*9410*/  @!P1 BRA `(.L_x_5003) ;  /* 0x0000000000049947 */ /* 0x000fea0003800000 */
[----:B------:R-:W-:Y:S01]  /*9420*/  BPT.TRAP 0x1 ;  /* 0x000000040000795c */ /* 0x000fe20000300000 */
.L_x_5003:
        /* <DEDUP_REMOVED lines=31> */
.L_x_5036:
[----:B------:R-:W-:Y:S05]  /*9620*/  @P0 BRA `(.L_x_5005) ;  /* 0x0000000000140947 */ /* 0x000fea0003800000 */
[----:B------:R-:W-:Y:S01]  /*9630*/  ISETP.NE.AND P1, PT, R6, RZ, PT ;  /* 0x000000ff0600720c */ /* 0x000fe20003f25270 */
[----:B------:R-:W-:-:S04]  /*9640*/  IMAD.MOV.U32 R5, RZ, RZ, 0x4100 ;  /* 0x00004100ff057424 */ /* 0x000fc800078e00ff */
[----:B------:R1:W-:Y:S08]  /*9650*/  SYNCS.ARRIVE.TRANS64 RZ, [R16+URZ+0x30810], R5 ;  /* 0x0308100510ff79a7 */ /* 0x0003f0000800003f */
[----:B------:R-:W-:Y:S05]  /*9660*/  @!P1 BRA `(.L_x_5005) ;  /* 0x0000000000049947 */ /* 0x000fea0003800000 */
[----:B------:R-:W-:Y:S01]  /*9670*/  BPT.TRAP 0x1 ;  /* 0x000000040000795c */ /* 0x000fe20000300000 */
.L_x_5005:
        /* <DEDUP_REMOVED lines=37> */
.L_x_4997:
[----:B------:R-:W3:Y:S02]  /*98d0*/  LDL.LU R4, [R1+0x4] ;  /* 0x0000040001047983 */ /* 0x000ee40000300800 */
[----:B---3--:R-:W-:Y:S02]  /*98e0*/  ISETP.NE.AND P1, PT, R4, RZ, PT ;  /* 0x000000ff0400720c */ /* 0x008fe40003f25270 */
[----:B------:R1:W5:Y:S11]  /*98f0*/  LDL R4, [R1] ;  /* 0x0000000001047983 */ /* 0x0003760000100800 */
[----:B-1----:R-:W-:Y:S05]  /*9900*/  @!P1 BRA `(.L_x_4996) ;  /* 0x0000000400489947 */ /* 0x002fea0003800000 */
[----:B------:R-:W-:-:S04]  /*9910*/  SHF.L.U32 R13, R11, 0x1f, RZ ;  /* 0x0000001f0b0d7819 */ /* 0x000fc800000006ff */
[----:B------:R-:W1:Y:S02]  /*9920*/  SYNCS.PHASECHK.TRANS64.TRYWAIT P1, [R16+URZ+0x30840], R13 ;  /* 0x0308400d100075a7 */ /* 0x000e64000802017f */
[----:B-1----:R-:W-:Y:S05]  /*9930*/  @!P1 BRA `(.L_x_5007) ;  /* 0x0000000c00c89947 */ /* 0x002fea0003800000 */
.L_x_5037:
[----:B------:R-:W-:Y:S05]  /*9940*/  @P0 BRA `(.L_x_5008) ;  /* 0x0000000000140947 */ /* 0x000fea0003800000 */
[----:B------:R-:W-:Y:S01]  /*9950*/  ISETP.NE.AND P1, PT, R6, RZ, PT ;  /* 0x000000ff0600720c */ /* 0x000fe20003f25270 */
[----:B--2---:R-:W-:-:S04]  /*9960*/  IMAD.MOV.U32 R5, RZ, RZ, 0x4100 ;  /* 0x00004100ff057424 */ /* 0x004fc800078e00ff */
[----:B------:R3:W-:Y:S08]  /*9970*/  SYNCS.ARRIVE.TRANS64 RZ, [R16+URZ+0x30830], R5 ;  /* 0x0308300510ff79a7 */ /* 0x0007f0000800003f */
[----:B------:R-:W-:Y:S05]  /*9980*/  @!P1 BRA `(.L_x_5008) ;  /* 0x0000000000049947 */ /* 0x000fea0003800000 */
[----:B------:R-:W-:Y:S01]  /*9990*/  BPT.TRAP 0x1 ;  /* 0x000000040000795c */ /* 0x000fe20000300000 */
.L_x_5008:
        /* <DEDUP_REMOVED lines=33> */
.L_x_5038:
[----:B------:R-:W-:Y:S05]  /*9bb0*/  @P0 BRA `(.L_x_5010) ;  /* 0x0000000000140947 */ /* 0x000fea0003800000 */
[----:B------:R-:W-:Y:S01]  /*9bc0*/  ISETP.NE.AND P0, PT, R6, RZ, PT ;  /* 0x000000ff0600720c */ /* 0x000fe20003f05270 */
[----:B------:R-:W-:-:S04]  /*9bd0*/  IMAD.MOV.U32 R5, RZ, RZ, 0x4100 ;  /* 0x00004100ff057424 */ /* 0x000fc800078e00ff */
[----:B------:R3:W-:Y:S08]  /*9be0*/  SYNCS.ARRIVE.TRANS64 RZ, [R16+URZ+0x30818], R5 ;  /* 0x0308180510ff79a7 */ /* 0x0007f0000800003f */
[----:B------:R-:W-:Y:S05]  /*9bf0*/  @!P0 BRA `(.L_x_5010) ;  /* 0x0000000000048947 */ /* 0x000fea0003800000 */
[----:B------:R-:W-:Y:S01]  /*9c00*/  BPT.TRAP 0x1 ;  /* 0x000000040000795c */ /* 0x000fe20000300000 */
.L_x_5010:
        /* <DEDUP_REMOVED lines=34> */
.L_x_4996:
[----:B------:R-:W3:Y:S01]  /*9e30*/  S2R R0, SR_TID.X ;  /* 0x0000000000007919 */ /* 0x000ee20000002100 */
[----:B------:R-:W-:Y:S01]  /*9e40*/  IMAD R3, R19, 0x8, R16 ;  /* 0x0000000813037824 */ /* 0x000fe200078e0210 */
[----:B---3--:R-:W-:Y:S02]  /*9e50*/  LOP3.LUT R2, R0, 0x7f, RZ, 0xc0, !PT ;  /* 0x0000007f00027812 */ /* 0x008fe400078ec0ff */
[----:B------:R-:W-:Y:S02]  /*9e60*/  SHF.L.U32 R0, R11, 0x1f, RZ ;  /* 0x0000001f0b007819 */ /* 0x000fe400000006ff */
[----:B------:R-:W-:Y:S02]  /*9e70*/  ISETP.NE.AND P1, PT, R2, RZ, PT ;  /* 0x000000ff0200720c */ /* 0x000fe40003f25270 */
[----:B------:R-:W3:Y:S02]  /*9e80*/  SYNCS.PHASECHK.TRANS64.TRYWAIT P0, [R3+URZ+0x30840], R0 ;  /* 0x03084000030075a7 */ /* 0x000ee4000800017f */
[----:B---3--:R-:W-:Y:S09]  /*9e90*/  @!P0 BRA `(.L_x_5011) ;  /* 0x0000000800988947 */ /* 0x008ff20003800000 */
.L_x_5039:
[----:B------:R-:W-:Y:S05]  /*9ea0*/  @P1 BRA `(.L_x_5012) ;  /* 0x0000000000181947 */ /* 0x000fea0003800000 */
[----:B------:R-:W1:Y:S01]  /*9eb0*/  S2R R2, SR_TID.X ;  /* 0x0000000000027919 */ /* 0x000e620000002100 */
[----:B---3--:R-:W-:-:S04]  /*9ec0*/  IMAD.MOV.U32 R0, RZ, RZ, 0x4100 ;  /* 0x00004100ff007424 */ /* 0x008fc800078e00ff */
[----:B------:R3:W-:Y:S01]  /*9ed0*/  SYNCS.ARRIVE.TRANS64 RZ, [R3+URZ+0x30830], R0 ;  /* 0x0308300003ff79a7 */ /* 0x0007e2000800003f */
[----:B-1----:R-:W-:-:S13]  /*9ee0*/  LOP3.LUT P0, RZ, R2, 0x1f, RZ, 0xc0, !PT ;  /* 0x0000001f02ff7812 */ /* 0x002fda000780c0ff */
[----:B---3--:R-:W-:Y:S05]  /*9ef0*/  @!P0 BRA `(.L_x_5012) ;  /* 0x0000000000048947 */ /* 0x008fea0003800000 */
[----:B------:R-:W-:Y:S01]  /*9f00*/  BPT.TRAP 0x1 ;  /* 0x000000040000795c */ /* 0x000fe20000300000 */
.L_x_5012:
        /* <DEDUP_REMOVED lines=40> */
.L_x_4993:
[----:B------:R-:W-:Y:S05]  /*a190*/  BSYNC B0 ;  /* 0x0000000000007941 */ /* 0x000fea0003800000 */
.L_x_4991:
[----:B------:R-:W-:-:S03]  /*a1a0*/  UMOV UR7, 0xffffffff ;  /* 0xffffffff00077882 */ /* 0x000fc60000000000 */
[----:B------:R-:W-:Y:S05]  /*a1b0*/  BRA.DIV UR7, `(.L_x_5013) ;  /* 0x0000000607e47947 */ /* 0x000fea000b800000 */
[----:B------:R-:W-:-:S13]  /*a1c0*/  ELECT P6, URZ, PT ;  /* 0x00000000003f782f */ /* 0x000fda00038c0000 */
.L_x_5042:
[----:B------:R-:W-:Y:S05]  /*a1d0*/  @!P6 BRA `(.L_x_4881) ;  /* 0x000000000084e947 */ /* 0x000fea0003800000 */
[----:B------:R-:W-:-:S06]  /*a1e0*/  ULOP3.LUT UR7, UR38, 0x2, URZ, 0xfc, !UPT ;  /* 0x0000000226077892 */ /* 0x000fcc000f8efc3f */
[----:B------:R-:W-:-:S05]  /*a1f0*/  IMAD.U32 R2, RZ, RZ, UR7 ;  /* 0x00000007ff027e24 */ /* 0x000fca000f8e00ff */
[----:B------:R-:W-:-:S13]  /*a200*/  ISETP.NE.AND P2, PT, R2, 0x3, PT ;  /* 0x000000030200780c */ /* 0x000fda0003f45270 */
[----:B------:R-:W-:Y:S05]  /*a210*/  @!P2 BRA `(.L_x_5014) ;  /* 0x000000000004a947 */ /* 0x000fea0003800000 */
[----:B------:R-:W-:Y:S01]  /*a220*/  BPT.TRAP 0x1 ;  /* 0x000000040000795c */ /* 0x000fe20000300000 */
.L_x_5014:
        /* <DEDUP_REMOVED lines=15> */
.L_x_5043:
[----:B------:R-:W2:Y:S02]  /*a320*/  SYNCS.PHASECHK.TRANS64.TRYWAIT P0, [R3+URZ], R2 ;  /* 0x00000002030075a7 */ /* 0x000ea4000800017f */
[----:B--2---:R-:W-:Y:S05]  /*a330*/  @!P0 BRA `(.L_x_5016) ;  /* 0x0000000400b88947 */ /* 0x004fea0003800000 */
.L_x_5044:
[----:B------:R-:W-:Y:S05]  /*a340*/  @!P2 BRA `(.L_x_5017) ;  /* 0x000000000004a947 */ /* 0x000fea0003800000 */
[----:B------:R-:W-:Y:S01]  /*a350*/  BPT.TRAP 0x1 ;  /* 0x000000040000795c */ /* 0x000fe20000300000 */
.L_x_5017:
[----:B--2---:R-:W-:-:S04]  /*a360*/  VIADD R3, R7, 0x30840 ;  /* 0x0003084007037836 */ /* 0x004fc80000000000 */
[----:B------:R-:W-:-:S04]  /*a370*/  IMAD R0, R0, 0x8, R3 ;  /* 0x0000000800007824 */ /* 0x000fc800078e0203 */
[----:B------:R-:W2:Y:S02]  /*a380*/  SYNCS.PHASECHK.TRANS64.TRYWAIT P0, [R0+URZ], R5 ;  /* 0x00000005000075a7 */ /* 0x000ea4000800017f */
[----:B--2---:R-:W-:Y:S05]  /*a390*/  @!P0 BRA `(.L_x_5018) ;  /* 0x0000000400b48947 */ /* 0x004fea0003800000 */
.L_x_5045:
[----:B------:R-:W-:-:S07]  /*a3a0*/  IMAD R3, R4, 0x8, R3 ;  /* 0x0000000804037824 */ /* 0x000fce00078e0203 */
.L_x_5019:
[----:B---3--:R3:W4:Y:S02]  /*a3b0*/  SYNCS.PHASECHK.TRANS64.TRYWAIT P0, [R3+URZ], R2 ;  /* 0x00000002030075a7 */ /* 0x008724000800017f */
[----:B----4-:R-:W-:Y:S05]  /*a3c0*/  @!P0 NANOSLEEP.SYNCS 0x989680 ;  /* 0x009896800000895d */ /* 0x010fea0003900000 */
[----:B------:R-:W4:Y:S02]  /*a3d0*/  @!P0 SYNCS.PHASECHK.TRANS64 P0, [R3+URZ], R2 ;  /* 0x00000002030085a7 */ /* 0x000f24000800007f */
[----:B----4-:R-:W-:Y:S05]  /*a3e0*/  @!P0 BRA `(.L_x_5019) ;  /* 0xfffffffc00f08947 */ /* 0x010fea000383ffff */
.L_x_4881:
[----:B------:R-:W-:Y:S05]  /*a3f0*/  BSYNC B6 ;  /* 0x0000000000067941 */ /* 0x000fea0003800000 */
.L_x_4878:
[----:B------:R-:W-:Y:S05]  /*a400*/  EXIT ;  /* 0x000000000000794d */ /* 0x000fea0003800000 */
.L_x_4888:
[----:B------:R-:W-:Y:S02]  /*a410*/  IMAD.MOV.U32 R12, RZ, RZ, RZ ;  /* 0x000000ffff0c7224 */ /* 0x000fe400078e00ff */
[----:B------:R-:W-:Y:S02]  /*a420*/  IMAD.MOV.U32 R11, RZ, RZ, 0x1f ;  /* 0x0000001fff0b7424 */ /* 0x000fe400078e00ff */
[----:B------:R-:W-:-:S07]  /*a430*/  IMAD.MOV.U32 R15, RZ, RZ, -0x1 ;  /* 0xffffffffff0f7424 */ /* 0x000fce00078e00ff */
[----:B------:R-:W-:Y:S05]  /*a440*/  WARPSYNC.COLLECTIVE R15, `(.L_x_5020) ;  /* 0x000000000f087348 */ /* 0x000fea0003c00000 */
[----:B------:R1:W2:Y:S02]  /*a450*/  SHFL.IDX P6, R14, R13, R12, R11 ;  /* 0x0000000c0d0e7389 */ /* 0x0002a400000c000b */
[----:B-12---:R-:W-:Y:S01]  /*a460*/  ENDCOLLECTIVE ;  /* 0x000000000000791b */ /* 0x006fe20003800000 */
.L_x_5020:
[----:B------:R-:W-:Y:S05]  /*a470*/  BRA `(.L_x_5021) ;  /* 0xffffff6c005c7947 */ /* 0x000fea000383ffff */
.L_x_4890:
[----:B--2---:R2:W3:Y:S02]  /*a480*/  SYNCS.PHASECHK.TRANS64.TRYWAIT P0, [R231+URZ+0x30800], R8 ;  /* 0x03080008e70075a7 */ /* 0x0044e4000800017f */
[----:B---3--:R-:W-:Y:S05]  /*a490*/  @!P0 NANOSLEEP.SYNCS 0x989680 ;  /* 0x009896800000895d */ /* 0x008fea0003900000 */
[----:B------:R-:W3:Y:S02]  /*a4a0*/  @!P0 SYNCS.PHASECHK.TRANS64 P0, [R231+URZ+0x30800], R8 ;  /* 0x03080008e70085a7 */ /* 0x000ee4000800007f */
[----:B---3--:R-:W-:Y:S05]  /*a4b0*/  @!P0 BRA `(.L_x_4890) ;  /* 0xfffffffc00f08947 */ /* 0x008fea000383ffff */
[----:B------:R-:W-:Y:S05]  /*a4c0*/  BRA `(.L_x_4889) ;  /* 0xffffff6c00a47947 */ /* 0x000fea000383ffff */
.L_x_4894:
[----:B---3--:R3:W4:Y:S02]  /*a4d0*/  SYNCS.PHASECHK.TRANS64.TRYWAIT P0, [R0+URZ+0x30810], R7 ;  /* 0x03081007000075a7 */ /* 0x008724000800017f */
[----:B----4-:R-:W-:Y:S05]  /*a4e0*/  @!P0 NANOSLEEP.SYNCS 0x989680 ;  /* 0x009896800000895d */ /* 0x010fea0003900000 */
[----:B------:R-:W4:Y:S02]  /*a4f0*/  @!P0 SYNCS.PHASECHK.TRANS64 P0, [R0+URZ+0x30810], R7 ;  /* 0x03081007000085a7 */ /* 0x000f24000800007f */
[----:B----4-:R-:W-:Y:S05]  /*a500*/  @!P0 BRA `(.L_x_4894) ;  /* 0xfffffffc00f08947 */ /* 0x010fea000383ffff */
[----:B------:R-:W-:Y:S05]  /*a510*/  BRA `(.L_x_4893) ;  /* 0xffffff7400447947 */ /* 0x000fea000383ffff */
.L_x_4898:
[----:B------:R1:W1:Y:S02]  /*a520*/  SYNCS.PHASECHK.TRANS64.TRYWAIT P0, [R0+URZ+0x30830], R7 ;  /* 0x03083007000075a7 */ /* 0x000264000800017f */
[----:B-1----:R-:W-:Y:S05]  /*a530*/  @!P0 NANOSLEEP.SYNCS 0x989680 ;  /* 0x009896800000895d */ /* 0x002fea0003900000 */
[----:B------:R-:W1:Y:S02]  /*a540*/  @!P0 SYNCS.PHASECHK.TRANS64 P0, [R0+URZ+0x30830], R7 ;  /* 0x03083007000085a7 */ /* 0x000e64000800007f */
[----:B-1----:R-:W-:Y:S05]  /*a550*/  @!P0 BRA `(.L_x_4898) ;  /* 0xfffffffc00f08947 */ /* 0x002fea000383ffff */
[----:B------:R-:W-:Y:S05]  /*a560*/  BRA `(.L_x_4897) ;  /* 0xffffff78009c7947 */ /* 0x000fea000383ffff */
.L_x_4947:
[----:B------:R-:W-:Y:S01]  /*a570*/  BSSY B0, `(.L_x_5022) ;  /* 0x0000005000007945 */ /* 0x000fe20003800000 */
[----:B------:R-:W-:-:S07]  /*a580*/  IMAD.MOV.U32 R15, RZ, RZ, -0x1 ;  /* 0xffffffffff0f7424 */ /* 0x000fce00078e00ff */
[----:B------:R-:W-:Y:S05]  /*a590*/  WARPSYNC.COLLECTIVE R15, `(.L_x_5023) ;  /* 0x000000000f087348 */ /* 0x000fea0003c00000 */
[----:B------:R-:W-:Y:S01]  /*a5a0*/  NOP ;  /* 0x0000000000007918 */ /* 0x000fe20000000000 */
[----:B------:R-:W-:Y:S01]  /*a5b0*/  ENDCOLLECTIVE ;  /* 0x000000000000791b */ /* 0x000fe20003800000 */
.L_x_5023:
[----:B------:R-:W-:Y:S05]  /*a5c0*/  BSYNC B0 ;  /* 0x0000000000007941 */ /* 0x000fea0003800000 */
.L_x_5022:
[----:B------:R-:W-:Y:S05]  /*a5d0*/  BRA `(.L_x_5024) ;  /* 0xffffffc4009c7947 */ /* 0x000fea000383ffff */
.L_x_4960:
[----:B------:R-:W-:Y:S01]  /*a5e0*/  BSSY B0, `(.L_x_5025) ;  /* 0x0000005000007945 */ /* 0x000fe20003800000 */
[----:B------:R-:W-:-:S07]  /*a5f0*/  IMAD.MOV.U32 R15, RZ, RZ, -0x1 ;  /* 0xffffffffff0f7424 */ /* 0x000fce00078e00ff */
[----:B------:R-:W-:Y:S05]  /*a600*/  WARPSYNC.COLLECTIVE R15, `(.L_x_5026) ;  /* 0x000000000f087348 */ /* 0x000fea0003c00000 */
[----:B------:R-:W-:Y:S01]  /*a610*/  NOP ;  /* 0x0000000000007918 */ /* 0x000fe20000000000 */
[----:B------:R-:W-:Y:S01]  /*a620*/  ENDCOLLECTIVE ;  /* 0x000000000000791b */ /* 0x000fe20003800000 */
.L_x_5026:
[----:B------:R-:W-:Y:S05]  /*a630*/  BSYNC B0 ;  /* 0x0000000000007941 */ /* 0x000fea0003800000 */
.L_x_5025:
[----:B------:R-:W-:Y:S05]  /*a640*/  BRA `(.L_x_5027) ;  /* 0xffffffcc00207947 */ /* 0x000fea000383ffff */
.L_x_4972:
[----:B------:R-:W-:Y:S01]  /*a650*/  BSSY B0, `(.L_x_5028) ;  /* 0x0000005000007945 */ /* 0x000fe20003800000 */
[----:B------:R-:W-:-:S07]  /*a660*/  IMAD.MOV.U32 R15, RZ, RZ, -0x1 ;  /* 0xffffffffff0f7424 */ /* 0x000fce00078e00ff */
[----:B------:R-:W-:Y:S05]  /*a670*/  WARPSYNC.COLLECTIVE R15, `(.L_x_5029) ;  /* 0x000000000f087348 */ /* 0x000fea0003c00000 */
[----:B------:R-:W-:Y:S01]  /*a680*/  NOP ;  /* 0x0000000000007918 */ /* 0x000fe20000000000 */
[----:B------:R-:W-:Y:S01]  /*a690*/  ENDCOLLECTIVE ;  /* 0x000000000000791b */ /* 0x000fe20003800000 */
.L_x_5029:
[----:B------:R-:W-:Y:S05]  /*a6a0*/  BSYNC B0 ;  /* 0x0000000000007941 */ /* 0x000fea0003800000 */
.L_x_5028:
[----:B------:R-:W-:Y:S05]  /*a6b0*/  BRA `(.L_x_5030) ;  /* 0xffffffd000407947 */ /* 0x000fea000383ffff */
.L_x_4994:
[----:B-1----:R1:W2:Y:S02]  /*a6c0*/  SYNCS.PHASECHK.TRANS64.TRYWAIT P0, [R16+URZ+0x30820], R3 ;  /* 0x03082003100075a7 */ /* 0x0022a4000800017f */
[----:B--2---:R-:W-:Y:S05]  /*a6d0*/  @!P0 NANOSLEEP.SYNCS 0x989680 ;  /* 0x009896800000895d */ /* 0x004fea0003900000 */
[----:B------:R-:W2:Y:S02]  /*a6e0*/  @!P0 SYNCS.PHASECHK.TRANS64 P0, [R16+URZ+0x30820], R3 ;  /* 0x03082003100085a7 */ /* 0x000ea4000800007f */
[----:B--2---:R-:W-:Y:S05]  /*a6f0*/  @!P0 BRA `(.L_x_4994) ;  /* 0xfffffffc00f08947 */ /* 0x004fea000383ffff */
[----:B------:R-:W-:Y:S05]  /*a700*/  BRA `(.L_x_5031) ;  /* 0xffffffe000107947 */ /* 0x000fea000383ffff */
.L_x_4998:
[----:B-1----:R1:W3:Y:S02]  /*a710*/  SYNCS.PHASECHK.TRANS64.TRYWAIT P1, [R16+URZ+0x30840], R21 ;  /* 0x03084015100075a7 */ /* 0x0022e4000802017f */
[----:B---3--:R-:W-:Y:S05]  /*a720*/  @!P1 NANOSLEEP.SYNCS 0x989680 ;  /* 0x009896800000995d */ /* 0x008fea0003900000 */
[----:B------:R-:W3:Y:S02]  /*a730*/  @!P1 SYNCS.PHASECHK.TRANS64 P1, [R16+URZ+0x30840], R21 ;  /* 0x03084015100095a7 */ /* 0x000ee4000802007f */
[----:B---3--:R-:W-:Y:S05]  /*a740*/  @!P1 BRA `(.L_x_4998) ;  /* 0xfffffffc00f09947 */ /* 0x008fea000383ffff */
[----:B------:R-:W-:Y:S05]  /*a750*/  BRA `(.L_x_5032) ;  /* 0xffffffe400cc7947 */ /* 0x000fea000383ffff */
.L_x_5000:
[----:B--2---:R2:W3:Y:S02]  /*a760*/  SYNCS.PHASECHK.TRANS64.TRYWAIT P1, [R16+URZ+0x30828], R21 ;  /* 0x03082815100075a7 */ /* 0x0044e4000802017f */
[----:B---3--:R-:W-:Y:S05]  /*a770*/  @!P1 NANOSLEEP.SYNCS 0x989680 ;  /* 0x009896800000995d */ /* 0x008fea0003900000 */
[----:B------:R-:W3:Y:S02]  /*a780*/  @!P1 SYNCS.PHASECHK.TRANS64 P1, [R16+URZ+0x30828], R21 ;  /* 0x03082815100095a7 */ /* 0x000ee4000802007f */
[----:B---3--:R-:W-:Y:S05]  /*a790*/  @!P1 BRA `(.L_x_5000) ;  /* 0xfffffffc00f09947 */ /* 0x008fea000383ffff */
[----:B------:R-:W-:Y:S05]  /*a7a0*/  BRA `(.L_x_5033) ;  /* 0xffffffe800607947 */ /* 0x000fea000383ffff */
.L_x_5002:
[----:B---3--:R3:W4:Y:S02]  /*a7b0*/  SYNCS.PHASECHK.TRANS64.TRYWAIT P1, [R16+URZ+0x30848], R21 ;  /* 0x03084815100075a7 */ /* 0x008724000802017f */
[----:B----4-:R-:W-:Y:S05]  /*a7c0*/  @!P1 NANOSLEEP.SYNCS 0x989680 ;  /* 0x009896800000995d */ /* 0x010fea0003900000 */
[----:B------:R-:W4:Y:S02]  /*a7d0*/  @!P1 SYNCS.PHASECHK.TRANS64 P1, [R16+URZ+0x30848], R21 ;  /* 0x03084815100095a7 */ /* 0x000f24000802007f */
[----:B----4-:R-:W-:Y:S05]  /*a7e0*/  @!P1 BRA `(.L_x_5002) ;  /* 0xfffffffc00f09947 */ /* 0x010fea000383ffff */
[----:B------:R-:W-:Y:S05]  /*a7f0*/  BRA `(.L_x_5034) ;  /* 0xffffffe800f47947 */ /* 0x000fea000383ffff */
.L_x_5004:
[----:B------:R-:W-:-:S07]  /*a800*/  SHF.L.U32 R5, R11, 0x1f, RZ ;  /* 0x0000001f0b057819 */ /* 0x000fce00000006ff */
.L_x_5035:
[----:B------:R1:W1:Y:S02]  /*a810*/  SYNCS.PHASECHK.TRANS64.TRYWAIT P1, [R16+URZ+0x30820], R5 ;  /* 0x03082005100075a7 */ /* 0x000264000802017f */
[----:B-1----:R-:W-:Y:S05]  /*a820*/  @!P1 NANOSLEEP.SYNCS 0x989680 ;  /* 0x009896800000995d */ /* 0x002fea0003900000 */
[----:B------:R-:W1:Y:S02]  /*a830*/  @!P1 SYNCS.PHASECHK.TRANS64 P1, [R16+URZ+0x30820], R5 ;  /* 0x03082005100095a7 */ /* 0x000e64000802007f */
[----:B-1----:R-:W-:Y:S05]  /*a840*/  @!P1 BRA `(.L_x_5035) ;  /* 0xfffffffc00f09947 */ /* 0x002fea000383ffff */
[----:B------:R-:W-:Y:S05]  /*a850*/  BRA `(.L_x_5036) ;  /* 0xffffffec00707947 */ /* 0x000fea000383ffff */
.L_x_5007:
[----:B-1----:R1:W3:Y:S02]  /*a860*/  SYNCS.PHASECHK.TRANS64.TRYWAIT P1, [R16+URZ+0x30840], R13 ;  /* 0x0308400d100075a7 */ /* 0x0022e4000802017f */
[----:B---3--:R-:W-:Y:S05]  /*a870*/  @!P1 NANOSLEEP.SYNCS 0x989680 ;  /* 0x009896800000995d */ /* 0x008fea0003900000 */
[----:B------:R-:W3:Y:S02]  /*a880*/  @!P1 SYNCS.PHASECHK.TRANS64 P1, [R16+URZ+0x30840], R13 ;  /* 0x0308400d100095a7 */ /* 0x000ee4000802007f */
[----:B---3--:R-:W-:Y:S05]  /*a890*/  @!P1 BRA `(.L_x_5007) ;  /* 0xfffffffc00f09947 */ /* 0x008fea000383ffff */
[----:B------:R-:W-:Y:S05]  /*a8a0*/  BRA `(.L_x_5037) ;  /* 0xfffffff000247947 */ /* 0x000fea000383ffff */
.L_x_5009:
[----:B--2---:R2:W3:Y:S02]  /*a8b0*/  SYNCS.PHASECHK.TRANS64.TRYWAIT P1, [R16+URZ+0x30828], R13 ;  /* 0x0308280d100075a7 */ /* 0x0044e4000802017f */
[----:B---3--:R-:W-:Y:S05]  /*a8c0*/  @!P1 NANOSLEEP.SYNCS 0x989680 ;  /* 0x009896800000995d */ /* 0x008fea0003900000 */
[----:B------:R-:W3:Y:S02]  /*a8d0*/  @!P1 SYNCS.PHASECHK.TRANS64 P1, [R16+URZ+0x30828], R13 ;  /* 0x0308280d100095a7 */ /* 0x000ee4000802007f */
[----:B---3--:R-:W-:Y:S05]  /*a8e0*/  @!P1 BRA `(.L_x_5009) ;  /* 0xfffffffc00f09947 */ /* 0x008fea000383ffff */
[----:B------:R-:W-:Y:S05]  /*a8f0*/  BRA `(.L_x_5038) ;  /* 0xfffffff000ac7947 */ /* 0x000fea000383ffff */
.L_x_5011:
[----:B---3--:R3:W1:Y:S02]  /*a900*/  SYNCS.PHASECHK.TRANS64.TRYWAIT P0, [R3+URZ+0x30840], R0 ;  /* 0x03084000030075a7 */ /* 0x008664000800017f */
[----:B-1----:R-:W-:Y:S05]  /*a910*/  @!P0 NANOSLEEP.SYNCS 0x989680 ;  /* 0x009896800000895d */ /* 0x002fea0003900000 */
[----:B------:R-:W1:Y:S02]  /*a920*/  @!P0 SYNCS.PHASECHK.TRANS64 P0, [R3+URZ+0x30840], R0 ;  /* 0x03084000030085a7 */ /* 0x000e64000800007f */
[----:B-1----:R-:W-:Y:S05]  /*a930*/  @!P0 BRA `(.L_x_5011) ;  /* 0xfffffffc00f08947 */ /* 0x002fea000383ffff */
[----:B------:R-:W-:Y:S05]  /*a940*/  BRA `(.L_x_5039) ;  /* 0xfffffff400547947 */ /* 0x000fea000383ffff */
.L_x_5013:
[----:B------:R-:W-:Y:S01]  /*a950*/  BSSY B0, `(.L_x_5040) ;  /* 0x0000006000007945 */ /* 0x000fe20003800000 */
[----:B------:R-:W-:-:S07]  /*a960*/  IMAD.MOV.U32 R15, RZ, RZ, -0x1 ;  /* 0xffffffffff0f7424 */ /* 0x000fce00078e00ff */
[----:B------:R-:W-:Y:S05]  /*a970*/  WARPSYNC.COLLECTIVE R15, `(.L_x_5041) ;  /* 0x000000000f0c7348 */ /* 0x000fea0003c00000 */
[----:B------:R-:W-:Y:S02]  /*a980*/  ELECT P6, UR62, PT ;  /* 0x00000000003e782f */ /* 0x000fe400038c0000 */
[----:B------:R-:W-:Y:S01]  /*a990*/  MOV R14, UR62 ;  /* 0x0000003e000e7c02 */ /* 0x000fe20008000f00 */
[----:B------:R-:W-:Y:S10]  /*a9a0*/  ENDCOLLECTIVE ;  /* 0x000000000000791b */ /* 0x000ff40003800000 */
.L_x_5041:
[----:B------:R-:W-:Y:S05]  /*a9b0*/  BSYNC B0 ;  /* 0x0000000000007941 */ /* 0x000fea0003800000 */
.L_x_5040:
[----:B------:R-:W-:Y:S05]  /*a9c0*/  BRA `(.L_x_5042) ;  /* 0xfffffff800007947 */ /* 0x000fea000383ffff */
.L_x_5015:
[----:B-1----:R1:W2:Y:S02]  /*a9d0*/  SYNCS.PHASECHK.TRANS64.TRYWAIT P0, [R6+URZ], R5 ;  /* 0x00000005060075a7 */ /* 0x0022a4000800017f */
[----:B--2---:R-:W-:Y:S05]  /*a9e0*/  @!P0 NANOSLEEP.SYNCS 0x989680 ;  /* 0x009896800000895d */ /* 0x004fea0003900000 */
[----:B------:R-:W2:Y:S02]  /*a9f0*/  @!P0 SYNCS.PHASECHK.TRANS64 P0, [R6+URZ], R5 ;  /* 0x00000005060085a7 */ /* 0x000ea4000800007f */
[----:B--2---:R-:W-:Y:S05]  /*aa00*/  @!P0 BRA `(.L_x_5015) ;  /* 0xfffffffc00f08947 */ /* 0x004fea000383ffff */
[----:B------:R-:W-:Y:S05]  /*aa10*/  BRA `(.L_x_5043) ;  /* 0xfffffff800407947 */ /* 0x000fea000383ffff */
.L_x_5016:
[----:B--2---:R2:W3:Y:S02]  /*aa20*/  SYNCS.PHASECHK.TRANS64.TRYWAIT P0, [R3+URZ], R2 ;  /* 0x00000002030075a7 */ /* 0x0044e4000800017f */
[----:B---3--:R-:W-:Y:S05]  /*aa30*/  @!P0 NANOSLEEP.SYNCS 0x989680 ;  /* 0x009896800000895d */ /* 0x008fea0003900000 */
[----:B------:R-:W3:Y:S02]  /*aa40*/  @!P0 SYNCS.PHASECHK.TRANS64 P0, [R3+URZ], R2 ;  /* 0x00000002030085a7 */ /* 0x000ee4000800007f */
[----:B---3--:R-:W-:Y:S05]  /*aa50*/  @!P0 BRA `(.L_x_5016) ;  /* 0xfffffffc00f08947 */ /* 0x008fea000383ffff */
[----:B------:R-:W-:Y:S05]  /*aa60*/  BRA `(.L_x_5044) ;  /* 0xfffffff800347947 */ /* 0x000fea000383ffff */
.L_x_5018:
[----:B--2---:R2:W3:Y:S02]  /*aa70*/  SYNCS.PHASECHK.TRANS64.TRYWAIT P0, [R0+URZ], R5 ;  /* 0x00000005000075a7 */ /* 0x0044e4000800017f */
[----:B---3--:R-:W-:Y:S05]  /*aa80*/  @!P0 NANOSLEEP.SYNCS 0x989680 ;  /* 0x009896800000895d */ /* 0x008fea0003900000 */
[----:B------:R-:W3:Y:S02]  /*aa90*/  @!P0 SYNCS.PHASECHK.TRANS64 P0, [R0+URZ], R5 ;  /* 0x00000005000085a7 */ /* 0x000ee4000800007f */
[----:B---3--:R-:W-:Y:S05]  /*aaa0*/  @!P0 BRA `(.L_x_5018) ;  /* 0xfffffffc00f08947 */ /* 0x008fea000383ffff */
[----:B------:R-:W-:Y:S05]  /*aab0*/  BRA `(.L_x_5045) ;  /* 0xfffffff800387947 */ /* 0x000fea000383ffff */
.L_x_5046:
        /* <DEDUP_REMOVED lines=12> */
.L_x_7326:


//--------------------- .text._ZN7cutlass13device_kernelIN5flash11enable_sm90INS1_16FlashAttnBwdSm90INS1_25CollectiveMainloopBwdSm90ILi2ELi2ELi2EN4cute5tupleIJNS5_1CILi1EEES8_S8_EEENS6_IJNS7_ILi64EEENS7_ILi128EEESB_EEENS_10bfloat16_tEfNS_4arch4Sm90ELb0ELb1ELb0ELb0ELb0ELb1ELb0ELb0ELi2ELi1ELi2ELi1ELb0EEENS1_24CollectiveEpilogueBwdGQAISC_fSF_Li256ELb0ELb0EEENS1_19SingleTileSchedulerILb0ELb0ELb0ELi128EEEEEEEEEvNT_6ParamsE --------------------------
	.section	.text._ZN7cutlass13device_kernelIN5flash11enable_sm90INS1_16FlashAttnBwdSm90INS1_25CollectiveMainloopBwdSm90ILi2ELi2ELi2EN4cute5tupleIJNS5_1CILi1EEES8_S8_EEENS6_IJNS7_ILi64EEENS7_ILi128EEESB_EEENS_10bfloat16_tEfNS_4arch4Sm90ELb0ELb1ELb0ELb0ELb0ELb1ELb0ELb0ELi2ELi1ELi2ELi1ELb0EEENS1_24CollectiveEpilogueBwdGQAISC_fSF_Li256ELb0ELb0EEENS1_19SingleTileSchedulerILb0ELb0ELb0ELi128EEEEEEEEEvNT_6ParamsE,"ax",@progbits
	.align	128
.text._ZN7cutlass13device_kernelIN5flash11enable_sm90INS1_16FlashAttnBwdSm90INS1_25CollectiveMainloopBwdSm90ILi2ELi2ELi2EN4cute5tupleIJNS5_1CILi1EEES8_S8_EEENS6_IJNS7_ILi64EEENS7_ILi128EEESB_EEENS_10bfloat16_tEfNS_4arch4Sm90ELb0ELb1ELb0ELb0ELb0ELb1ELb0ELb0ELi2ELi1ELi2ELi1ELb0EEENS1_24CollectiveEpilogueBwdGQAISC_fSF_Li256ELb0ELb0EEENS1_19SingleTileSchedulerILb0ELb0ELb0ELi128EEEEEEEEEvNT_6ParamsE:
        .type           _ZN7cutlass13device_kernelIN5flash11enable_sm90INS1_16FlashAttnBwdSm90INS1_25CollectiveMainloopBwdSm90ILi2ELi2ELi2EN4cute5tupleIJNS5_1CILi1EEES8_S8_EEENS6_IJNS7_ILi64EEENS7_ILi128EEESB_EEENS_10bfloat16_tEfNS_4arch4Sm90ELb0ELb1ELb0ELb0ELb0ELb1ELb0ELb0ELi2ELi1ELi2ELi1ELb0EEENS1_24CollectiveEpilogueBwdGQAISC_fSF_Li256ELb0ELb0EEENS1_19SingleTileSchedulerILb0ELb0ELb0ELi128EEEEEEEEEvNT_6ParamsE,@function
        .size           _ZN7cutlass13device_kernelIN5flash11enable_sm90INS1_16FlashAttnBwdSm90INS1_25CollectiveMainloopBwdSm90ILi2ELi2ELi2EN4cute5tupleIJNS5_1CILi1EEES8_S8_EEENS6_IJNS7_ILi64EEENS7_ILi128EEESB_EEENS_10bfloat16_tEfNS_4arch4Sm90ELb0ELb1ELb0ELb0ELb0ELb1ELb0ELb0ELi2ELi1ELi2ELi1ELb0EEENS1_24CollectiveEpilogueBwdGQAISC_fSF_Li256ELb0ELb0EEENS1_19SingleTileSchedulerILb0ELb0ELb0ELi128EEEEEEEEEvNT_6ParamsE,(.L_x_7327 - _ZN7cutlass13device_kernelIN5flash11enable_sm90INS1_16FlashAttnBwdSm90INS1_25CollectiveMainloopBwdSm90ILi2ELi2ELi2EN4cute5tupleIJNS5_1CILi1EEES8_S8_EEENS6_IJNS7_ILi64EEENS7_ILi128EEESB_EEENS_10bfloat16_tEfNS_4arch4Sm90ELb0ELb1ELb0ELb0ELb0ELb1ELb0ELb0ELi2ELi1ELi2ELi1ELb0EEENS1_24CollectiveEpilogueBwdGQAISC_fSF_Li256ELb0ELb0EEENS1_19SingleTileSchedulerILb0ELb0ELb0ELi128EEEEEEEEEvNT_6ParamsE)
        .other          _ZN7cutlass13device_kernelIN5flash11enable_sm90INS1_16FlashAttnBwdSm90INS1_25CollectiveMainloopBwdSm90ILi2ELi2ELi2EN4cute5tupleIJNS5_1CILi1EEES8_S8_EEENS6_IJNS7_ILi64EEENS7_ILi128EEESB_EEENS_10bfloat16_tEfNS_4arch4Sm90ELb0ELb1ELb0ELb0ELb0ELb1ELb0ELb0ELi2ELi1ELi2ELi1ELb0EEENS1_24CollectiveEpilogueBwdGQAISC_fSF_Li256ELb0ELb0EEENS1_19SingleTileSchedulerILb0ELb0ELb0ELi128EEEEEEEEEvNT_6ParamsE,@"STO_CUDA_ENTRY STV_DEFAULT"
_ZN7cutlass13device_kernelIN5flash11enable_sm90INS1_16FlashAttnBwdSm90INS1_25CollectiveMainloopBwdSm90ILi2ELi2ELi2EN4cute5tupleIJNS5_1CILi1EEES8_S8_EEENS6_IJNS7_ILi64EEENS7_ILi128EEESB_EEENS_10bfloat16_tEfNS_4arch4Sm90ELb0ELb1ELb0ELb0ELb0ELb1ELb0ELb0ELi2ELi1ELi2ELi1ELb0EEENS1_24CollectiveEpilogueBwdGQAISC_fSF_Li256ELb0ELb0EEENS1_19SingleTileSchedulerILb0ELb0ELb0ELi128EEEEEEEEEvNT_6ParamsE:
        /* <DEDUP_REMOVED lines=24> */
.L_x_5048:
[----:B------:R-:W-:Y:S05]  /*0180*/  BSYNC B0 ;  /* 0x0000000000007941 */ /* 0x000fea0003800000 */
.L_x_5047:
        /* <DEDUP_REMOVED lines=37> */
.L_x_5049:
        /* <DEDUP_REMOVED lines=22> */
.L_x_5050:
[----:B------:R-:W-:Y:S01]  /*0540*/  PLOP3.LUT P0, PT, PT, PT, UP0, 0x80, 0x0 ;  /* 0x000000000000781c */ /* 0x000fe20003f0f008 */
[----:B------:R-:W-:Y:S01]  /*0550*/  NOP ;  /* 0x0000000000007918 */ /* 0x000fe20000000000 */
[----:B------:R-:W-:Y:S01]  /*0560*/  BSSY B6, `(.L_x_5051) ;  /* 0x0000747000067945 */ /* 0x000fe20003800000 */
[----:B-12-4-:R-:W-:Y:S10]  /*0570*/  BAR.SYNC.DEFER_BLOCKING 0x0 ;  /* 0x0000000000007b1d */ /* 0x016ff40000010000 */
[----:B------:R-:W-:Y:S05]  /*0580*/  @!P0 BRA `(.L_x_5052) ;  /* 0x00000044007c8947 */ /* 0x000fea0003800000 */
.L_x_5053:
        /* <DEDUP_REMOVED lines=101> */
.L_x_5055:
        /* <DEDUP_REMOVED lines=30> */
.L_x_5058:
        /* <DEDUP_REMOVED lines=15> */
.L_x_5057:
        /* <DEDUP_REMOVED lines=22> */
.L_x_5060:
        /* <DEDUP_REMOVED lines=15> */
.L_x_5059:
        /* <DEDUP_REMOVED lines=8> */
.L_x_5132:
        /* <DEDUP_REMOVED lines=23> */
.L_x_5062:
        /* <DEDUP_REMOVED lines=97> */
.L_x_5074:
[----:B------:R-:W-:-:S13]  /*1900*/  ISETP.NE.AND P6, PT, R233, 0x3, PT ;  /* 0x00000003e900780c */ /* 0x000fda0003fc5270 */
[----:B-1----:R-:W-:Y:S05]  /*1910*/  @!P6 BRA `(.L_x_5064) ;  /* 0x000000000004e947 */ /* 0x002fea0003800000 */
[----:B------:R-:W-:Y:S01]  /*1920*/  BPT.TRAP 0x1 ;  /* 0x000000040000795c */ /* 0x000fe20000300000 */
.L_x_5064:
[----:B------:R-:W-:Y:S01]  /*1930*/  IMAD R0, R4, 0x8, R229 ;  /* 0x0000000804007824 */ /* 0x000fe200078e02e5 */
[----:B------:R-:W-:-:S04]  /*1940*/  SHF.L.U32 R9, R223, 0x1f, RZ ;  /* 0x0000001fdf097819 */ /* 0x000fc800000006ff */
[----:B------:R2:W3:Y:S01]  /*1950*/  SYNCS.PHASECHK.TRANS64.TRYWAIT P0, [R0+URZ+0x30810], R9 ;  /* 0x03081009000075a7 */ /* 0x0004e2000800017f */
[----:B------:R-:W-:Y:S05]  /*1960*/  @!P6 BRA `(.L_x_5065) ;  /* 0x000000000004e947 */ /* 0x000fea0003800000 */
[----:B------:R-:W-:Y:S01]  /*1970*/  BPT.TRAP 0x1 ;  /* 0x000000040000795c */ /* 0x000fe20000300000 */
.L_x_5065:
[----:B---3--:R-:W-:Y:S05]  /*1980*/  @P0 BRA `(.L_x_5066) ;  /* 0x0000000000080947 */ /* 0x008fea0003800000 */
[----:B------:R-:W3:Y:S02]  /*1990*/  SYNCS.PHASECHK.TRANS64.TRYWAIT P0, [R0+URZ+0x30810], R9 ;  /* 0x03081009000075a7 */ /* 0x000ee4000800017f */
[----:B---3--:R-:W-:Y:S05]  /*19a0*/  @!P0 BRA `(.L_x_5067) ;  /* 0x0000006000408947 */ /* 0x008fea0003800000 */
.L_x_5066:
        /* <DEDUP_REMOVED lines=81> */
.L_x_5068:
[----:B------:R1:W1:Y:S01]  /*1ec0*/  SYNCS.PHASECHK.TRANS64.TRYWAIT P0, [R0+URZ+0x30830], R9 ;  /* 0x03083009000075a7 */ /* 0x000262000800017f */
[----:B------:R-:W-:Y:S05]  /*1ed0*/  @!P6 BRA `(.L_x_5069) ;  /* 0x000000000004e947 */ /* 0x000fea0003800000 */
[----:B------:R-:W-:Y:S01]  /*1ee0*/  BPT.TRAP 0x1 ;  /* 0x000000040000795c */ /* 0x000fe20000300000 */
.L_x_5069:
[----:B------:R-:W-:-:S05]  /*1ef0*/  VIADD R5, R229, 0x20000 ;  /* 0x00020000e5057836 */ /* 0x000fca0000000000 */
[----:B------:R-:W-:-:S04]  /*1f00*/  SHF.R.U32.HI R5, RZ, 0x4, R5 ;  /* 0x00000004ff057819 */ /* 0x000fc80000011605 */
[----:B------:R-:W-:-:S04]  /*1f10*/  LOP3.LUT R230, R5, 0x3fff, RZ, 0xc0, !PT ;  /* 0x00003fff05e67812 */ /* 0x000fc800078ec0ff */
[----:B------:R-:W-:Y:S01]  /*1f20*/  LOP3.LUT R5, R230, 0x10000, RZ, 0xfc, !PT ;  /* 0x00010000e6057812 */ /* 0x000fe200078efcff */
[----:B-1----:R-:W-:Y:S06]  /*1f30*/  @P0 BRA `(.L_x_5070) ;  /* 0x0000000000080947 */ /* 0x002fec0003800000 */
[----:B------:R-:W1:Y:S02]  /*1f40*/  SYNCS.PHASECHK.TRANS64.TRYWAIT P0, [R0+URZ+0x30830], R9 ;  /* 0x03083009000075a7 */ /* 0x000e64000800017f */
[----:B-1----:R-:W-:Y:S05]  /*1f50*/  @!P0 BRA `(.L_x_5071) ;  /* 0x0000005800e88947 */ /* 0x002fea0003800000 */
.L_x_5070:
        /* <DEDUP_REMOVED lines=446> */
.L_x_5072:
        /* <DEDUP_REMOVED lines=49> */
.L_x_5073:
        /* <DEDUP_REMOVED lines=78> */
.L_x_5056:
[----:B------:R-:W-:Y:S05]  /*4330*/  @P0 BRA `(.L_x_5054) ;  /* 0x0000003400a40947 */ /* 0x000fea0003800000 */
[----:B------:R-:W1:Y:S01]  /*4340*/  S2R R4, SR_TID.X ;  /* 0x0000000000047919 */ /* 0x000e620000002100 */
[----:B------:R-:W2:Y:S01]  /*4350*/  S2UR UR6, SR_CgaCtaId ;  /* 0x00000000000679c3 */ /* 0x000ea20000008800 */
[----:B------:R-:W-:Y:S01]  /*4360*/  ULDC UR7, c[0x0][0x850] ;  /* 0x0002140000077ab9 */ /* 0x000fe20000000800 */
[----:B------:R-:W-:Y:S01]  /*4370*/  UMOV UR4, 0x400 ;  /* 0x0000040000047882 */ /* 0x000fe20000000000 */
[----:B------:R-:W-:Y:S01]  /*4380*/  UISETP.NE.AND UP0, UPT, UR7, 0x1, UPT ;  /* 0x000000010700788c */ /* 0x000fe2000bf05270 */
[----:B------:R-:W-:Y:S01]  /*4390*/  BSSY B0, `(.L_x_5075) ;  /* 0x0000056000007945 */ /* 0x000fe20003800000 */
[----:B------:R-:W-:Y:S01]  /*43a0*/  ULDC.64 UR12, c[0x0][0x818] ;  /* 0x00020600000c7ab9 */ /* 0x000fe20000000a00 */
[----:B------:R-:W-:Y:S01]  /*43b0*/  ULDC.64 UR14, c[0x0][0x820] ;  /* 0x00020800000e7ab9 */ /* 0x000fe20000000a00 */
[----:B------:R-:W-:Y:S01]  /*43c0*/  ULDC.64 UR16, c[0x0][0x848] ;  /* 0x0002120000107ab9 */ /* 0x000fe20000000a00 */
[----:B------:R-:W3:Y:S06]  /*43d0*/  S2UR UR5, SR_CTAID.Y ;  /* 0x00000000000579c3 */ /* 0x000eec0000002600 */
[----:B------:R-:W-:-:S02]  /*43e0*/  @UP0 ULDC UR9, c[0x0][0x858] ;  /* 0x0002160000090ab9 */ /* 0x000fc40000000800 */
[----:B------:R-:W4:Y:S01]  /*43f0*/  S2UR UR8, SR_CTAID.X ;  /* 0x00000000000879c3 */ /* 0x000f220000002500 */
[----:B--2---:R-:W-:-:S07]  /*4400*/  ULEA UR4, UR6, UR4, 0x18 ;  /* 0x0000000406047291 */ /* 0x004fce000f8ec03f */
[----:B------:R-:W2:Y:S01]  /*4410*/  S2UR UR18, SR_CTAID.Z ;  /* 0x00000000001279c3 */ /* 0x000ea20000002700 */
[----:B------:R-:W-:Y:S01]  /*4420*/  @UP0 ULDC UR6, c[0x0][0x854] ;  /* 0x0002150000060ab9 */ /* 0x000fe20000000800 */
[----:B-1----:R-:W-:Y:S01]  /*4430*/  VIADD R5, R4, 0xffffff80 ;  /* 0xffffff8004057836 */ /* 0x002fe20000000000 */
[----:B---3--:R-:W-:-:S04]  /*4440*/  UIMAD.WIDE.U32 UR6, UR5, UR6, URZ ;  /* 0x00000006050672a5 */ /* 0x008fc8000f8e003f */
[----:B------:R-:W-:Y:S01]  /*4450*/  SHF.R.S32.HI R0, RZ, 0x1f, R5 ;  /* 0x0000001fff007819 */ /* 0x000fe20000011405 */
[----:B------:R-:W-:Y:S01]  /*4460*/  @UP0 USHF.R.U32.HI UR5, URZ, UR9, UR7 ;  /* 0x000000093f050299 */ /* 0x000fe20008011607 */
[----:B------:R-:W-:Y:S01]  /*4470*/  BAR.SYNC.DEFER_BLOCKING 0x1, 0x100 ;  /* 0x0044000000007b1d */ /* 0x000fe20000010000 */
[----:B------:R-:W-:Y:S01]  /*4480*/  ISETP.NE.AND P0, PT, R5, RZ, PT ;  /* 0x000000ff0500720c */ /* 0x000fe20003f05270 */
[----:B----4-:R-:W-:Y:S01]  /*4490*/  USHF.L.U32 UR8, UR8, 0xe, URZ ;  /* 0x0000000e08087899 */ /* 0x010fe2000800063f */
        /* <DEDUP_REMOVED lines=8> */
[----:B------:R-:W-:Y:S01]  /*4520*/  LOP3.LUT R3, R2, 0x3fffe000, RZ, 0xc0, !PT ;  /* 0x3fffe00002037812 */ /* 0x000fe200078ec0ff */
[----:B------:R-:W-:-:S03]  /*4530*/  UIMAD UR11, UR5, UR13, UR11 ;  /* 0x0000000d050b72a4 */ /* 0x000fc6000f8e020b */
[----:B------:R-:W-:Y:S01]  /*4540*/  ULDC.64 UR12, c[0x0][0x840] ;  /* 0x00021000000c7ab9 */ /* 0x000fe20000000a00 */
[----:B------:R-:W-:Y:S01]  /*4550*/  IMAD R0, R0, 0x4, R3 ;  /* 0x0000000400007824 */ /* 0x000fe200078e0203 */
[----:B------:R-:W-:Y:S02]  /*4560*/  UIMAD UR10, UR10, UR12, URZ ;  /* 0x0000000c0a0a72a4 */ /* 0x000fe4000f8e023f */
[----:B------:R-:W-:Y:S02]  /*4570*/  UIMAD.WIDE.U32 UR8, UR5, UR12, UR8 ;  /* 0x0000000c050872a5 */ /* 0x000fe4000f8e0008 */
[----:B------:R-:W-:Y:S01]  /*4580*/  LEA R0, R0, UR4, 0x2 ;  /* 0x0000000400007c11 */ /* 0x000fe2000f8e10ff */
[----:B------:R-:W-:Y:S02]  /*4590*/  UIMAD UR12, UR5, UR13, UR10 ;  /* 0x0000000d050c72a4 */ /* 0x000fe4000f8e020a */
[----:B--2---:R-:W-:Y:S02]  /*45a0*/  USHF.R.S32.HI UR5, URZ, 0x1f, UR18 ;  /* 0x0000001f3f057899 */ /* 0x004fe40008011412 */
        /* <DEDUP_REMOVED lines=45> */
.L_x_5077:
[----:B------:R-:W-:Y:S01]  /*4880*/  @P0 ELECT P1, URZ, PT ;  /* 0x00000000003f082f */ /* 0x000fe20003820000 */
[----:B------:R2:W-:-:S12]  /*4890*/  UBLKRED.G.S.ADD.F32.RN [UR6], [UR4], UR5, desc[UR8] ;  /* 0x00000806040073bb */ /* 0x0005d800080a1405 */
[----:B------:R-:W-:Y:S02]  /*48a0*/  @P1 PLOP3.LUT P0, PT, P1, PT, PT, 0x8, 0x0 ;  /* 0x000000000000181c */ /* 0x000fe40000f0e170 */
[----:B------:R-:W-:-:S11]  /*48b0*/  PLOP3.LUT P1, PT, PT, PT, PT, 0x8, 0x0 ;  /* 0x000000000000781c */ /* 0x000fd60003f2e170 */
[----:B--2---:R-:W-:Y:S05]  /*48c0*/  @P0 BRA.U.ANY `(.L_x_5077) ;  /* 0xfffffffd00ec0947 */ /* 0x004fea000393ffff */
[----:B------:R0:W-:Y:S01]  /*48d0*/  UTMACMDFLUSH ;  /* 0x00000000000079b7 */ /* 0x0001e20000000000 */
[----:B------:R-:W-:-:S04]  /*48e0*/  DEPBAR.LE SB0, 0x0 ;  /* 0x000080000000791a */ /* 0x000fc80000000000 */
.L_x_5076:
[----:B------:R-:W-:Y:S05]  /*48f0*/  BSYNC B0 ;  /* 0x0000000000007941 */ /* 0x000fea0003800000 */
.L_x_5075:
        /* <DEDUP_REMOVED lines=32> */
.L_x_5078:
        /* <DEDUP_REMOVED lines=8> */
.L_x_5052:
        /* <DEDUP_REMOVED lines=40> */
.L_x_5080:
        /* <DEDUP_REMOVED lines=39> */
.L_x_5083:
[----:B------:R-:W-:Y:S05]  /*5070*/  BSYNC B0 ;  /* 0x0000000000007941 */ /* 0x000fea0003800000 */
.L_x_5082:
        /* <DEDUP_REMOVED lines=19> */
.L_x_5085:
[----:B------:R-:W-:Y:S05]  /*51b0*/  BSYNC B0 ;  /* 0x0000000000007941 */ /* 0x000fea0003800000 */
.L_x_5084:
[----:B------:R-:W-:Y:S06]  /*51c0*/  BAR.ARV 0xa, 0xa0 ;  /* 0x0282800000007b1d */ /* 0x000fec0000002000 */
[----:B------:R-:W-:Y:S04]  /*51d0*/  BSSY B0, `(.L_x_5086) ;  /* 0x0000003000007945 */ /* 0x000fe80003800000 */
[----:B------:R-:W-:Y:S05]  /*51e0*/  @!P0 BRA `(.L_x_5087) ;  /* 0x0000000000048947 */ /* 0x000fea0003800000 */
[----:B------:R-:W-:-:S04]  /*51f0*/  DEPBAR.LE SB0, 0x0 ;  /* 0x000080000000791a */ /* 0x000fc80000000000 */
.L_x_5087:
[----:B------:R-:W-:Y:S05]  /*5200*/  BSYNC B0 ;  /* 0x0000000000007941 */ /* 0x000fea0003800000 */
.L_x_5086:
[----:B------:R-:W-:Y:S06]  /*5210*/  BAR.ARV 0xb, 0xa0 ;  /* 0x02c2800000007b1d */ /* 0x000fec0000002000 */
[----:B------:R-:W-:Y:S01]  /*5220*/  UIADD3 UR12, UR5, 0x1, URZ ;  /* 0x00000001050c7890 */ /* 0x000fe2000fffe03f */
[----:B------:R-:W-:Y:S11]  /*5230*/  BRA `(.L_x_5088) ;  /* 0x0000000000047947 */ /* 0x000ff60003800000 */
.L_x_5081:
[----:B------:R-:W-:-:S05]  /*5240*/  UMOV UR12, UR5 ;  /* 0x00000005000c7c82 */ /* 0x000fca0008000000 */
.L_x_5088:
        /* <DEDUP_REMOVED lines=17> */
.L_x_5101:
        /* <DEDUP_REMOVED lines=20> */
.L_x_5090:
[----:B------:R-:W-:Y:S05]  /*54a0*/  BSYNC B0 ;  /* 0x0000000000007941 */ /* 0x000fea0003800000 */
.L_x_5089:
        /* <DEDUP_REMOVED lines=13> */
.L_x_5092:
[----:B------:R-:W-:Y:S05]  /*5580*/  BSYNC B0 ;  /* 0x0000000000007941 */ /* 0x000fea0003800000 */
.L_x_5091:
[----:B------:R-:W-:Y:S06]  /*5590*/  BAR.ARV 0xa, 0xa0 ;  /* 0x0282800000007b1d */ /* 0x000fec0000002000 */
[----:B------:R-:W-:Y:S04]  /*55a0*/  BSSY B0, `(.L_x_5093) ;  /* 0x0000003000007945 */ /* 0x000fe80003800000 */
[----:B------:R-:W-:Y:S05]  /*55b0*/  @!P0 BRA `(.L_x_5094) ;  /* 0x0000000000048947 */ /* 0x000fea0003800000 */
[----:B------:R-:W-:-:S04]  /*55c0*/  DEPBAR.LE SB0, 0x0 ;  /* 0x000080000000791a */ /* 0x000fc80000000000 */
.L_x_5094:
[----:B------:R-:W-:Y:S05]  /*55d0*/  BSYNC B0 ;  /* 0x0000000000007941 */ /* 0x000fea0003800000 */
.L_x_5093:
        /* <DEDUP_REMOVED lines=13> */
.L_x_5096:
[----:B------:R-:W-:Y:S05]  /*56b0*/  BSYNC B0 ;  /* 0x0000000000007941 */ /* 0x000fea0003800000 */
.L_x_5095:
        /* <DEDUP_REMOVED lines=13> */
.L_x_5098:
[----:B------:R-:W-:Y:S05]  /*5790*/  BSYNC B0 ;  /* 0x0000000000007941 */ /* 0x000fea0003800000 */
.L_x_5097:
[----:B------:R-:W-:Y:S01]  /*57a0*/  UIADD3 UR12, UR12, 0x2, URZ ;  /* 0x000000020c0c7890 */ /* 0x000fe2000fffe03f */
[----:B------:R-:W-:Y:S06]  /*57b0*/  BAR.ARV 0xa, 0xa0 ;  /* 0x0282800000007b1d */ /* 0x000fec0000002000 */
[----:B------:R-:W-:Y:S01]  /*57c0*/  UISETP.GE.AND UP0, UPT, UR12, UR8, UPT ;  /* 0x000000080c00728c */ /* 0x000fe2000bf06270 */
[----:B------:R-:W-:Y:S04]  /*57d0*/  BSSY B0, `(.L_x_5099) ;  /* 0x0000003000007945 */ /* 0x000fe80003800000 */
[----:B------:R-:W-:Y:S06]  /*57e0*/  @!P0 BRA `(.L_x_5100) ;  /* 0x0000000000048947 */ /* 0x000fec0003800000 */
[----:B------:R-:W-:-:S04]  /*57f0*/  DEPBAR.LE SB0, 0x0 ;  /* 0x000080000000791a */ /* 0x000fc80000000000 */
.L_x_5100:
[----:B------:R-:W-:Y:S05]  /*5800*/  BSYNC B0 ;  /* 0x0000000000007941 */ /* 0x000fea0003800000 */
.L_x_5099:
[----:B------:R-:W-:Y:S06]  /*5810*/  BAR.ARV 0xb, 0xa0 ;  /* 0x02c2800000007b1d */ /* 0x000fec0000002000 */
[----:B------:R-:W-:Y:S01]  /*5820*/  PLOP3.LUT P1, PT, PT, PT, UP0, 0x80, 0x0 ;  /* 0x000000000000781c */ /* 0x000fe20003f2f008 */
[----:B------:R-:W-:Y:S02]  /*5830*/  UIADD3 UR20, UR20, 0x4000, URZ ;  /* 0x0000400014147890 */ /* 0x000fe4000fffe03f */
[----:B------:R-:W-:-:S10]  /*5840*/  UIADD3 UR4, UR4, 0x4000, URZ ;  /* 0x0000400004047890 */ /* 0x000fd4000fffe03f */
[----:B------:R-:W-:Y:S05]  /*5850*/  @!P1 BRA `(.L_x_5101) ;  /* 0xfffffff800c09947 */ /* 0x000fea000383ffff */
[----:B------:R-:W-:Y:S05]  /*5860*/  BRA `(.L_x_5054) ;  /* 0x0000002000587947 */ /* 0x000fea0003800000 */
.L_x_5079:
        /* <DEDUP_REMOVED lines=33> */
.L_x_5103:
        /* <DEDUP_REMOVED lines=43> */
.L_x_5133:
        /* <DEDUP_REMOVED lines=15> */
.L_x_5106:
        /* <DEDUP_REMOVED lines=98> */
.L_x_5117:
[----:B--234-:R-:W-:-:S04]  /*6440*/  SHF.L.U32 R21, R11, 0x1f, RZ ;  /* 0x0000001f0b157819 */ /* 0x01cfc800000006ff */
[----:B------:R-:W1:Y:S02]  /*6450*/  SYNCS.PHASECHK.TRANS64.TRYWAIT P1, [R16+URZ+0x30840], R21 ;  /* 0x03084015100075a7 */ /* 0x000e64000802017f */
[----:B-1----:R-:W-:Y:S05]  /*6460*/  @!P1 BRA `(.L_x_5109) ;  /* 0x0000001400cc9947 */ /* 0x002fea0003800000 */
.L_x_5134:
[----:B------:R-:W-:Y:S05]  /*6470*/  @P0 BRA `(.L_x_5110) ;  /* 0x0000000000140947 */ /* 0x000fea0003800000 */
[----:B------:R-:W-:Y:S01]  /*6480*/  ISETP.NE.AND P1, PT, R6, RZ, PT ;  /* 0x000000ff0600720c */ /* 0x000fe20003f25270 */
[----:B------:R-:W-:-:S04]  /*6490*/  IMAD.MOV.U32 R3, RZ, RZ, 0x4100 ;  /* 0x00004100ff037424 */ /* 0x000fc800078e00ff */
[----:B------:R3:W-:Y:S08]  /*64a0*/  SYNCS.ARRIVE.TRANS64 RZ, [R16+URZ+0x30830], R3 ;  /* 0x0308300310ff79a7 */ /* 0x0007f0000800003f */
[----:B------:R-:W-:Y:S05]  /*64b0*/  @!P1 BRA `(.L_x_5110) ;  /* 0x0000000000049947 */ /* 0x000fea0003800000 */
[----:B------:R-:W-:Y:S01]  /*64c0*/  BPT.TRAP 0x1 ;  /* 0x000000040000795c */ /* 0x000fe20000300000 */
.L_x_5110:
        /* <DEDUP_REMOVED lines=36> */
.L_x_5135:
[----:B------:R-:W-:Y:S05]  /*6710*/  @P0 BRA `(.L_x_5112) ;  /* 0x0000000000140947 */ /* 0x000fea0003800000 */
[----:B------:R-:W-:Y:S01]  /*6720*/  ISETP.NE.AND P1, PT, R6, RZ, PT ;  /* 0x000000ff0600720c */ /* 0x000fe20003f25270 */
[----:B------:R-:W-:-:S04]  /*6730*/  IMAD.MOV.U32 R2, RZ, RZ, 0x4100 ;  /* 0x00004100ff027424 */ /* 0x000fc800078e00ff */
[----:B------:R3:W-:Y:S08]  /*6740*/  SYNCS.ARRIVE.TRANS64 RZ, [R16+URZ+0x30818], R2 ;  /* 0x0308180210ff79a7 */ /* 0x0007f0000800003f */
[----:B------:R-:W-:Y:S05]  /*6750*/  @!P1 BRA `(.L_x_5112) ;  /* 0x0000000000049947 */ /* 0x000fea0003800000 */
[----:B------:R-:W-:Y:S01]  /*6760*/  BPT.TRAP 0x1 ;  /* 0x000000040000795c */ /* 0x000fe20000300000 */
.L_x_5112:
        /* <DEDUP_REMOVED lines=36> */
.L_x_5136:
[----:B------:R-:W-:Y:S05]  /*69b0*/  @P0 BRA `(.L_x_5114) ;  /* 0x0000000000140947 */ /* 0x000fea0003800000 */
[----:B------:R-:W-:Y:S01]  /*69c0*/  ISETP.NE.AND P1, PT, R6, RZ, PT ;  /* 0x000000ff0600720c */ /* 0x000fe20003f25270 */
[----:B-123--:R-:W-:-:S04]  /*69d0*/  IMAD.MOV.U32 R21, RZ, RZ, 0x4100 ;  /* 0x00004100ff157424 */ /* 0x00efc800078e00ff */
[----:B------:R4:W-:Y:S08]  /*69e0*/  SYNCS.ARRIVE.TRANS64 RZ, [R16+URZ+0x30838], R21 ;  /* 0x0308381510ff79a7 */ /* 0x0009f0000800003f */
[----:B------:R-:W-:Y:S05]  /*69f0*/  @!P1 BRA `(.L_x_5114) ;  /* 0x0000000000049947 */ /* 0x000fea0003800000 */
[----:B------:R-:W-:Y:S01]  /*6a00*/  BPT.TRAP 0x1 ;  /* 0x000000040000795c */ /* 0x000fe20000300000 */
.L_x_5114:
        /* <DEDUP_REMOVED lines=31> */
.L_x_5138:
[----:B------:R-:W-:Y:S05]  /*6c00*/  @P0 BRA `(.L_x_5116) ;  /* 0x0000000000140947 */ /* 0x000fea0003800000 */
[----:B------:R-:W-:Y:S01]  /*6c10*/  ISETP.NE.AND P1, PT, R6, RZ, PT ;  /* 0x000000ff0600720c */ /* 0x000fe20003f25270 */
[----:B------:R-:W-:-:S04]  /*6c20*/  IMAD.MOV.U32 R5, RZ, RZ, 0x4100 ;  /* 0x00004100ff057424 */ /* 0x000fc800078e00ff */
[----:B------:R1:W-:Y:S08]  /*6c30*/  SYNCS.ARRIVE.TRANS64 RZ, [R16+URZ+0x30810], R5 ;  /* 0x0308100510ff79a7 */ /* 0x0003f0000800003f */
[----:B------:R-:W-:Y:S05]  /*6c40*/  @!P1 BRA `(.L_x_5116) ;  /* 0x0000000000049947 */ /* 0x000fea0003800000 */
[----:B------:R-:W-:Y:S01]  /*6c50*/  BPT.TRAP 0x1 ;  /* 0x000000040000795c */ /* 0x000fe20000300000 */
.L_x_5116:
        /* <DEDUP_REMOVED lines=37> */
.L_x_5108:
[----:B------:R-:W3:Y:S02]  /*6eb0*/  LDL.LU R4, [R1+0x4] ;  /* 0x0000040001047983 */ /* 0x000ee40000300800 */
[----:B---3--:R-:W-:Y:S02]  /*6ec0*/  ISETP.NE.AND P1, PT, R4, RZ, PT ;  /* 0x000000ff0400720c */ /* 0x008fe40003f25270 */
[----:B------:R1:W5:Y:S11]  /*6ed0*/  LDL R4, [R1] ;  /* 0x0000000001047983 */ /* 0x0003760000100800 */
[----:B-1----:R-:W-:Y:S05]  /*6ee0*/  @!P1 BRA `(.L_x_5107) ;  /* 0x0000000400489947 */ /* 0x002fea0003800000 */
[----:B------:R-:W-:-:S04]  /*6ef0*/  SHF.L.U32 R13, R11, 0x1f, RZ ;  /* 0x0000001f0b0d7819 */ /* 0x000fc800000006ff */
[----:B------:R-:W1:Y:S02]  /*6f00*/  SYNCS.PHASECHK.TRANS64.TRYWAIT P1, [R16+URZ+0x30840], R13 ;  /* 0x0308400d100075a7 */ /* 0x000e64000802017f */
[----:B-1----:R-:W-:Y:S05]  /*6f10*/  @!P1 BRA `(.L_x_5118) ;  /* 0x0000000c00749947 */ /* 0x002fea0003800000 */
.L_x_5139:
[----:B------:R-:W-:Y:S05]  /*6f20*/  @P0 BRA `(.L_x_5119) ;  /* 0x0000000000140947 */ /* 0x000fea0003800000 */
[----:B------:R-:W-:Y:S01]  /*6f30*/  ISETP.NE.AND P1, PT, R6, RZ, PT ;  /* 0x000000ff0600720c */ /* 0x000fe20003f25270 */
[----:B--2---:R-:W-:-:S04]  /*6f40*/  IMAD.MOV.U32 R5, RZ, RZ, 0x4100 ;  /* 0x00004100ff057424 */ /* 0x004fc800078e00ff */
[----:B------:R3:W-:Y:S08]  /*6f50*/  SYNCS.ARRIVE.TRANS64 RZ, [R16+URZ+0x30830], R5 ;  /* 0x0308300510ff79a7 */ /* 0x0007f0000800003f */
[----:B------:R-:W-:Y:S05]  /*6f60*/  @!P1 BRA `(.L_x_5119) ;  /* 0x0000000000049947 */ /* 0x000fea0003800000 */
[----:B------:R-:W-:Y:S01]  /*6f70*/  BPT.TRAP 0x1 ;  /* 0x000000040000795c */ /* 0x000fe20000300000 */
.L_x_5119:
        /* <DEDUP_REMOVED lines=33> */
.L_x_5140:
[----:B------:R-:W-:Y:S05]  /*7190*/  @P0 BRA `(.L_x_5121) ;  /* 0x0000000000140947 */ /* 0x000fea0003800000 */
[----:B------:R-:W-:Y:S01]  /*71a0*/  ISETP.NE.AND P0, PT, R6, RZ, PT ;  /* 0x000000ff0600720c */ /* 0x000fe20003f05270 */
[----:B------:R-:W-:-:S04]  /*71b0*/  IMAD.MOV.U32 R5, RZ, RZ, 0x4100 ;  /* 0x00004100ff057424 */ /* 0x000fc800078e00ff */
[----:B------:R3:W-:Y:S08]  /*71c0*/  SYNCS.ARRIVE.TRANS64 RZ, [R16+URZ+0x30818], R5 ;  /* 0x0308180510ff79a7 */ /* 0x0007f0000800003f */
[----:B------:R-:W-:Y:S05]  /*71d0*/  @!P0 BRA `(.L_x_5121) ;  /* 0x0000000000048947 */ /* 0x000fea0003800000 */
[----:B------:R-:W-:Y:S01]  /*71e0*/  BPT.TRAP 0x1 ;  /* 0x000000040000795c */ /* 0x000fe20000300000 */
.L_x_5121:
        /* <DEDUP_REMOVED lines=34> */
.L_x_5107:
[----:B------:R-:W3:Y:S01]  /*7410*/  S2R R0, SR_TID.X ;  /* 0x0000000000007919 */ /* 0x000ee20000002100 */
[----:B------:R-:W-:Y:S01]  /*7420*/  IMAD R3, R19, 0x8, R16 ;  /* 0x0000000813037824 */ /* 0x000fe200078e0210 */
[----:B---3--:R-:W-:Y:S02]  /*7430*/  LOP3.LUT R2, R0, 0x7f, RZ, 0xc0, !PT ;  /* 0x0000007f00027812 */ /* 0x008fe400078ec0ff */
[----:B------:R-:W-:Y:S02]  /*7440*/  SHF.L.U32 R0, R11, 0x1f, RZ ;  /* 0x0000001f0b007819 */ /* 0x000fe400000006ff */
[----:B------:R-:W-:Y:S02]  /*7450*/  ISETP.NE.AND P1, PT, R2, RZ, PT ;  /* 0x000000ff0200720c */ /* 0x000fe40003f25270 */
[----:B------:R-:W3:Y:S02]  /*7460*/  SYNCS.PHASECHK.TRANS64.TRYWAIT P0, [R3+URZ+0x30840], R0 ;  /* 0x03084000030075a7 */ /* 0x000ee4000800017f */
[----:B---3--:R-:W-:Y:S09]  /*7470*/  @!P0 BRA `(.L_x_5122) ;  /* 0x0000000800448947 */ /* 0x008ff20003800000 */
.L_x_5141:
[----:B------:R-:W-:Y:S05]  /*7480*/  @P1 BRA `(.L_x_5123) ;  /* 0x0000000000181947 */ /* 0x000fea0003800000 */
[----:B------:R-:W1:Y:S01]  /*7490*/  S2R R2, SR_TID.X ;  /* 0x0000000000027919 */ /* 0x000e620000002100 */
[----:B---3--:R-:W-:-:S04]  /*74a0*/  IMAD.MOV.U32 R0, RZ, RZ, 0x4100 ;  /* 0x00004100ff007424 */ /* 0x008fc800078e00ff */
[----:B------:R3:W-:Y:S01]  /*74b0*/  SYNCS.ARRIVE.TRANS64 RZ, [R3+URZ+0x30830], R0 ;  /* 0x0308300003ff79a7 */ /* 0x0007e2000800003f */
[----:B-1----:R-:W-:-:S13]  /*74c0*/  LOP3.LUT P0, RZ, R2, 0x1f, RZ, 0xc0, !PT ;  /* 0x0000001f02ff7812 */ /* 0x002fda000780c0ff */
[----:B---3--:R-:W-:Y:S05]  /*74d0*/  @!P0 BRA `(.L_x_5123) ;  /* 0x0000000000048947 */ /* 0x008fea0003800000 */
[----:B------:R-:W-:Y:S01]  /*74e0*/  BPT.TRAP 0x1 ;  /* 0x000000040000795c */ /* 0x000fe20000300000 */
.L_x_5123:
        /* <DEDUP_REMOVED lines=40> */
.L_x_5104:
[----:B------:R-:W-:Y:S05]  /*7770*/  BSYNC B0 ;  /* 0x0000000000007941 */ /* 0x000fea0003800000 */
.L_x_5102:
[----:B------:R-:W-:-:S03]  /*7780*/  UMOV UR7, 0xffffffff ;  /* 0xffffffff00077882 */ /* 0x000fc60000000000 */
[----:B------:R-:W-:Y:S05]  /*7790*/  BRA.DIV UR7, `(.L_x_5124) ;  /* 0x0000000607907947 */ /* 0x000fea000b800000 */
[----:B------:R-:W-:-:S13]  /*77a0*/  ELECT P6, URZ, PT ;  /* 0x00000000003f782f */ /* 0x000fda00038c0000 */
.L_x_5144:
[----:B------:R-:W-:Y:S05]  /*77b0*/  @!P6 BRA `(.L_x_5054) ;  /* 0x000000000084e947 */ /* 0x000fea0003800000 */
[----:B------:R-:W-:-:S06]  /*77c0*/  ULOP3.LUT UR7, UR38, 0x2, URZ, 0xfc, !UPT ;  /* 0x0000000226077892 */ /* 0x000fcc000f8efc3f */
[----:B------:R-:W-:-:S05]  /*77d0*/  IMAD.U32 R2, RZ, RZ, UR7 ;  /* 0x00000007ff027e24 */ /* 0x000fca000f8e00ff */
[----:B------:R-:W-:-:S13]  /*77e0*/  ISETP.NE.AND P2, PT, R2, 0x3, PT ;  /* 0x000000030200780c */ /* 0x000fda0003f45270 */
[----:B------:R-:W-:Y:S05]  /*77f0*/  @!P2 BRA `(.L_x_5125) ;  /* 0x000000000004a947 */ /* 0x000fea0003800000 */
[----:B------:R-:W-:Y:S01]  /*7800*/  BPT.TRAP 0x1 ;  /* 0x000000040000795c */ /* 0x000fe20000300000 */
.L_x_5125:
        /* <DEDUP_REMOVED lines=15> */
.L_x_5145:
[----:B------:R-:W2:Y:S02]  /*7900*/  SYNCS.PHASECHK.TRANS64.TRYWAIT P0, [R3+URZ], R2 ;  /* 0x00000002030075a7 */ /* 0x000ea4000800017f */
[----:B--2---:R-:W-:Y:S05]  /*7910*/  @!P0 BRA `(.L_x_5127) ;  /* 0x0000000400648947 */ /* 0x004fea0003800000 */
.L_x_5146:
[----:B------:R-:W-:Y:S05]  /*7920*/  @!P2 BRA `(.L_x_5128) ;  /* 0x000000000004a947 */ /* 0x000fea0003800000 */
[----:B------:R-:W-:Y:S01]  /*7930*/  BPT.TRAP 0x1 ;  /* 0x000000040000795c */ /* 0x000fe20000300000 */
.L_x_5128:
[----:B--2---:R-:W-:-:S04]  /*7940*/  VIADD R3, R7, 0x30840 ;  /* 0x0003084007037836 */ /* 0x004fc80000000000 */
[----:B------:R-:W-:-:S04]  /*7950*/  IMAD R0, R0, 0x8, R3 ;  /* 0x0000000800007824 */ /* 0x000fc800078e0203 */
[----:B------:R-:W2:Y:S02]  /*7960*/  SYNCS.PHASECHK.TRANS64.TRYWAIT P0, [R0+URZ], R5 ;  /* 0x00000005000075a7 */ /* 0x000ea4000800017f */
[----:B--2---:R-:W-:Y:S05]  /*7970*/  @!P0 BRA `(.L_x_5129) ;  /* 0x0000000400608947 */ /* 0x004fea0003800000 */
.L_x_5147:
[----:B------:R-:W-:-:S07]  /*7980*/  IMAD R3, R4, 0x8, R3 ;  /* 0x0000000804037824 */ /* 0x000fce00078e0203 */
.L_x_5130:
[----:B---3--:R3:W4:Y:S02]  /*7990*/  SYNCS.PHASECHK.TRANS64.TRYWAIT P0, [R3+URZ], R2 ;  /* 0x00000002030075a7 */ /* 0x008724000800017f */
[----:B----4-:R-:W-:Y:S05]  /*79a0*/  @!P0 NANOSLEEP.SYNCS 0x989680 ;  /* 0x009896800000895d */ /* 0x010fea0003900000 */
[----:B------:R-:W4:Y:S02]  /*79b0*/  @!P0 SYNCS.PHASECHK.TRANS64 P0, [R3+URZ], R2 ;  /* 0x00000002030085a7 */ /* 0x000f24000800007f */
[----:B----4-:R-:W-:Y:S05]  /*79c0*/  @!P0 BRA `(.L_x_5130) ;  /* 0xfffffffc00f08947 */ /* 0x010fea000383ffff */
.L_x_5054:
[----:B------:R-:W-:Y:S05]  /*79d0*/  BSYNC B6 ;  /* 0x0000000000067941 */ /* 0x000fea0003800000 */
.L_x_5051:
[----:B------:R-:W-:Y:S05]  /*79e0*/  EXIT ;  /* 0x000000000000794d */ /* 0x000fea0003800000 */
.L_x_5061:
[----:B------:R-:W-:Y:S02]  /*79f0*/  IMAD.MOV.U32 R12, RZ, RZ, RZ ;  /* 0x000000ffff0c7224 */ /* 0x000fe400078e00ff */
[----:B------:R-:W-:Y:S02]  /*7a00*/  IMAD.MOV.U32 R11, RZ, RZ, 0x1f ;  /* 0x0000001fff0b7424 */ /* 0x000fe400078e00ff */
[----:B------:R-:W-:-:S07]  /*7a10*/  IMAD.MOV.U32 R15, RZ, RZ, -0x1 ;  /* 0xffffffffff0f7424 */ /* 0x000fce00078e00ff */
[----:B------:R-:W-:Y:S05]  /*7a20*/  WARPSYNC.COLLECTIVE R15, `(.L_x_5131) ;  /* 0x000000000f087348 */ /* 0x000fea0003c00000 */
[----:B------:R1:W2:Y:S02]  /*7a30*/  SHFL.IDX P6, R14, R13, R12, R11 ;  /* 0x0000000c0d0e7389 */ /* 0x0002a400000c000b */
[----:B-12---:R-:W-:Y:S01]  /*7a40*/  ENDCOLLECTIVE ;  /* 0x000000000000791b */ /* 0x006fe20003800000 */
.L_x_5131:
[----:B------:R-:W-:Y:S05]  /*7a50*/  BRA `(.L_x_5132) ;  /* 0xffffff9400c87947 */ /* 0x000fea000383ffff */
.L_x_5063:
[----:B--2---:R2:W3:Y:S02]  /*7a60*/  SYNCS.PHASECHK.TRANS64.TRYWAIT P0, [R229+URZ+0x30800], R8 ;  /* 0x03080008e50075a7 */ /* 0x0044e4000800017f */
[----:B---3--:R-:W-:Y:S05]  /*7a70*/  @!P0 NANOSLEEP.SYNCS 0x989680 ;  /* 0x009896800000895d */ /* 0x008fea0003900000 */
[----:B------:R-:W3:Y:S02]  /*7a80*/  @!P0 SYNCS.PHASECHK.TRANS64 P0, [R229+URZ+0x30800], R8 ;  /* 0x03080008e50085a7 */ /* 0x000ee4000800007f */
[----:B---3--:R-:W-:Y:S05]  /*7a90*/  @!P0 BRA `(.L_x_5063) ;  /* 0xfffffffc00f08947 */ /* 0x008fea000383ffff */
[----:B------:R-:W-:Y:S05]  /*7aa0*/  BRA `(.L_x_5062) ;  /* 0xffffff9800107947 */ /* 0x000fea000383ffff */
.L_x_5067:
[----:B---3--:R3:W4:Y:S02]  /*7ab0*/  SYNCS.PHASECHK.TRANS64.TRYWAIT P0, [R0+URZ+0x30810], R9 ;  /* 0x03081009000075a7 */ /* 0x008724000800017f */
[----:B----4-:R-:W-:Y:S05]  /*7ac0*/  @!P0 NANOSLEEP.SYNCS 0x989680 ;  /* 0x009896800000895d */ /* 0x010fea0003900000 */
[----:B------:R-:W4:Y:S02]  /*7ad0*/  @!P0 SYNCS.PHASECHK.TRANS64 P0, [R0+URZ+0x30810], R9 ;  /* 0x03081009000085a7 */ /* 0x000f24000800007f */
[----:B----4-:R-:W-:Y:S05]  /*7ae0*/  @!P0 BRA `(.L_x_5067) ;  /* 0xfffffffc00f08947 */ /* 0x010fea000383ffff */
[----:B------:R-:W-:Y:S05]  /*7af0*/  BRA `(.L_x_5066) ;  /* 0xffffff9c00ac7947 */ /* 0x000fea000383ffff */
.L_x_5071:
[----:B------:R1:W1:Y:S02]  /*7b00*/  SYNCS.PHASECHK.TRANS64.TRYWAIT P0, [R0+URZ+0x30830], R9 ;  /* 0x03083009000075a7 */ /* 0x000264000800017f */
[----:B-1----:R-:W-:Y:S05]  /*7b10*/  @!P0 NANOSLEEP.SYNCS 0x989680 ;  /* 0x009896800000895d */ /* 0x002fea0003900000 */
[----:B------:R-:W1:Y:S02]  /*7b20*/  @!P0 SYNCS.PHASECHK.TRANS64 P0, [R0+URZ+0x30830], R9 ;  /* 0x03083009000085a7 */ /* 0x000e64000800007f */
[----:B-1----:R-:W-:Y:S05]  /*7b30*/  @!P0 BRA `(.L_x_5071) ;  /* 0xfffffffc00f08947 */ /* 0x002fea000383ffff */
[----:B------:R-:W-:Y:S05]  /*7b40*/  BRA `(.L_x_5070) ;  /* 0xffffffa400047947 */ /* 0x000fea000383ffff */
.L_x_5105:
[----:B-1----:R1:W2:Y:S02]  /*7b50*/  SYNCS.PHASECHK.TRANS64.TRYWAIT P0, [R16+URZ+0x30820], R3 ;  /* 0x03082003100075a7 */ /* 0x0022a4000800017f */
[----:B--2---:R-:W-:Y:S05]  /*7b60*/  @!P0 NANOSLEEP.SYNCS 0x989680 ;  /* 0x009896800000895d */ /* 0x004fea0003900000 */
[----:B------:R-:W2:Y:S02]  /*7b70*/  @!P0 SYNCS.PHASECHK.TRANS64 P0, [R16+URZ+0x30820], R3 ;  /* 0x03082003100085a7 */ /* 0x000ea4000800007f */
[----:B--2---:R-:W-:Y:S05]  /*7b80*/  @!P0 BRA `(.L_x_5105) ;  /* 0xfffffffc00f08947 */ /* 0x004fea000383ffff */
[----:B------:R-:W-:Y:S05]  /*7b90*/  BRA `(.L_x_5133) ;  /* 0xffffffe000647947 */ /* 0x000fea000383ffff */
.L_x_5109:
[----:B-1----:R1:W3:Y:S02]  /*7ba0*/  SYNCS.PHASECHK.TRANS64.TRYWAIT P1, [R16+URZ+0x30840], R21 ;  /* 0x03084015100075a7 */ /* 0x0022e4000802017f */
[----:B---3--:R-:W-:Y:S05]  /*7bb0*/  @!P1 NANOSLEEP.SYNCS 0x989680 ;  /* 0x009896800000995d */ /* 0x008fea0003900000 */
[----:B------:R-:W3:Y:S02]  /*7bc0*/  @!P1 SYNCS.PHASECHK.TRANS64 P1, [R16+URZ+0x30840], R21 ;  /* 0x03084015100095a7 */ /* 0x000ee4000802007f */
[----:B---3--:R-:W-:Y:S05]  /*7bd0*/  @!P1 BRA `(.L_x_5109) ;  /* 0xfffffffc00f09947 */ /* 0x008fea000383ffff */
[----:B------:R-:W-:Y:S05]  /*7be0*/  BRA `(.L_x_5134) ;  /* 0xffffffe800207947 */ /* 0x000fea000383ffff */
.L_x_5111:
[----:B--2---:R2:W3:Y:S02]  /*7bf0*/  SYNCS.PHASECHK.TRANS64.TRYWAIT P1, [R16+URZ+0x30828], R21 ;  /* 0x03082815100075a7 */ /* 0x0044e4000802017f */
[----:B---3--:R-:W-:Y:S05]  /*7c00*/  @!P1 NANOSLEEP.SYNCS 0x989680 ;  /* 0x009896800000995d */ /* 0x008fea0003900000 */
[----:B------:R-:W3:Y:S02]  /*7c10*/  @!P1 SYNCS.PHASECHK.TRANS64 P1, [R16+URZ+0x30828], R21 ;  /* 0x03082815100095a7 */ /* 0x000ee4000802007f */
[----:B---3--:R-:W-:Y:S05]  /*7c20*/  @!P1 BRA `(.L_x_5111) ;  /* 0xfffffffc00f09947 */ /* 0x008fea000383ffff */
[----:B------:R-:W-:Y:S05]  /*7c30*/  BRA `(.L_x_5135) ;  /* 0xffffffe800b47947 */ /* 0x000fea000383ffff */
.L_x_5113:
[----:B---3--:R3:W4:Y:S02]  /*7c40*/  SYNCS.PHASECHK.TRANS64.TRYWAIT P1, [R16+URZ+0x30848], R21 ;  /* 0x03084815100075a7 */ /* 0x008724000802017f */
[----:B----4-:R-:W-:Y:S05]  /*7c50*/  @!P1 NANOSLEEP.SYNCS 0x989680 ;  /* 0x009896800000995d */ /* 0x010fea0003900000 */
[----:B------:R-:W4:Y:S02]  /*7c60*/  @!P1 SYNCS.PHASECHK.TRANS64 P1, [R16+URZ+0x30848], R21 ;  /* 0x03084815100095a7 */ /* 0x000f24000802007f */
[----:B----4-:R-:W-:Y:S05]  /*7c70*/  @!P1 BRA `(.L_x_5113) ;  /* 0xfffffffc00f09947 */ /* 0x010fea000383ffff */
[----:B------:R-:W-:Y:S05]  /*7c80*/  BRA `(.L_x_5136) ;  /* 0xffffffec00487947 */ /* 0x000fea000383ffff */
.L_x_5115:
[----:B------:R-:W-:-:S07]  /*7c90*/  SHF.L.U32 R5, R11, 0x1f, RZ ;  /* 0x0000001f0b057819 */ /* 0x000fce00000006ff */
.L_x_5137:
[----:B------:R1:W1:Y:S02]  /*7ca0*/  SYNCS.PHASECHK.TRANS64.TRYWAIT P1, [R16+URZ+0x30820], R5 ;  /* 0x03082005100075a7 */ /* 0x000264000802017f */
[----:B-1----:R-:W-:Y:S05]  /*7cb0*/  @!P1 NANOSLEEP.SYNCS 0x989680 ;  /* 0x009896800000995d */ /* 0x002fea0003900000 */
[----:B------:R-:W1:Y:S02]  /*7cc0*/  @!P1 SYNCS.PHASECHK.TRANS64 P1, [R16+URZ+0x30820], R5 ;  /* 0x03082005100095a7 */ /* 0x000e64000802007f */
[----:B-1----:R-:W-:Y:S05]  /*7cd0*/  @!P1 BRA `(.L_x_5137) ;  /* 0xfffffffc00f09947 */ /* 0x002fea000383ffff */
[----:B------:R-:W-:Y:S05]  /*7ce0*/  BRA `(.L_x_5138) ;  /* 0xffffffec00c47947 */ /* 0x000fea000383ffff */
.L_x_5118:
[----:B-1----:R1:W3:Y:S02]  /*7cf0*/  SYNCS.PHASECHK.TRANS64.TRYWAIT P1, [R16+URZ+0x30840], R13 ;  /* 0x0308400d100075a7 */ /* 0x0022e4000802017f */
[----:B---3--:R-:W-:Y:S05]  /*7d00*/  @!P1 NANOSLEEP.SYNCS 0x989680 ;  /* 0x009896800000995d */ /* 0x008fea0003900000 */
[----:B------:R-:W3:Y:S02]  /*7d10*/  @!P1 SYNCS.PHASECHK.TRANS64 P1, [R16+URZ+0x30840], R13 ;  /* 0x0308400d100095a7 */ /* 0x000ee4000802007f */
[----:B---3--:R-:W-:Y:S05]  /*7d20*/  @!P1 BRA `(.L_x_5118) ;  /* 0xfffffffc00f09947 */ /* 0x008fea000383ffff */
[----:B------:R-:W-:Y:S05]  /*7d30*/  BRA `(.L_x_5139) ;  /* 0xfffffff000787947 */ /* 0x000fea000383ffff */
.L_x_5120:
[----:B--2---:R2:W3:Y:S02]  /*7d40*/  SYNCS.PHASECHK.TRANS64.TRYWAIT P1, [R16+URZ+0x30828], R13 ;  /* 0x0308280d100075a7 */ /* 0x0044e4000802017f */
[----:B---3--:R-:W-:Y:S05]  /*7d50*/  @!P1 NANOSLEEP.SYNCS 0x989680 ;  /* 0x009896800000995d */ /* 0x008fea0003900000 */
[----:B------:R-:W3:Y:S02]  /*7d60*/  @!P1 SYNCS.PHASECHK.TRANS64 P1, [R16+URZ+0x30828], R13 ;  /* 0x0308280d100095a7 */ /* 0x000ee4000802007f */
[----:B---3--:R-:W-:Y:S05]  /*7d70*/  @!P1 BRA `(.L_x_5120) ;  /* 0xfffffffc00f09947 */ /* 0x008fea000383ffff */
[----:B------:R-:W-:Y:S05]  /*7d80*/  BRA `(.L_x_5140) ;  /* 0xfffffff400007947 */ /* 0x000fea000383ffff */
.L_x_5122:
[----:B---3--:R3:W1:Y:S02]  /*7d90*/  SYNCS.PHASECHK.TRANS64.TRYWAIT P0, [R3+URZ+0x30840], R0 ;  /* 0x03084000030075a7 */ /* 0x008664000800017f */
[----:B-1----:R-:W-:Y:S05]  /*7da0*/  @!P0 NANOSLEEP.SYNCS 0x989680 ;  /* 0x009896800000895d */ /* 0x002fea0003900000 */
[----:B------:R-:W1:Y:S02]  /*7db0*/  @!P0 SYNCS.PHASECHK.TRANS64 P0, [R3+URZ+0x30840], R0 ;  /* 0x03084000030085a7 */ /* 0x000e64000800007f */
[----:B-1----:R-:W-:Y:S05]  /*7dc0*/  @!P0 BRA `(.L_x_5122) ;  /* 0xfffffffc00f08947 */ /* 0x002fea000383ffff */
[----:B------:R-:W-:Y:S05]  /*7dd0*/  BRA `(.L_x_5141) ;  /* 0xfffffff400a87947 */ /* 0x000fea000383ffff */
.L_x_5124:
[----:B------:R-:W-:Y:S01]  /*7de0*/  BSSY B0, `(.L_x_5142) ;  /* 0x0000006000007945 */ /* 0x000fe20003800000 */
[----:B------:R-:W-:-:S07]  /*7df0*/  IMAD.MOV.U32 R15, RZ, RZ, -0x1 ;  /* 0xffffffffff0f7424 */ /* 0x000fce00078e00ff */
[----:B------:R-:W-:Y:S05]  /*7e00*/  WARPSYNC.COLLECTIVE R15, `(.L_x_5143) ;  /* 0x000000000f0c7348 */ /* 0x000fea0003c00000 */
[----:B------:R-:W-:Y:S02]  /*7e10*/  ELECT P6, UR62, PT ;  /* 0x00000000003e782f */ /* 0x000fe400038c0000 */
[----:B------:R-:W-:Y:S01]  /*7e20*/  MOV R14, UR62 ;  /* 0x0000003e000e7c02 */ /* 0x000fe20008000f00 */
[----:B------:R-:W-:Y:S10]  /*7e30*/  ENDCOLLECTIVE ;  /* 0x000000000000791b */ /* 0x000ff40003800000 */
.L_x_5143:
[----:B------:R-:W-:Y:S05]  /*7e40*/  BSYNC B0 ;  /* 0x0000000000007941 */ /* 0x000fea0003800000 */
.L_x_5142:
[----:B------:R-:W-:Y:S05]  /*7e50*/  BRA `(.L_x_5144) ;  /* 0xfffffff800547947 */ /* 0x000fea000383ffff */
.L_x_5126:
[----:B-1----:R1:W2:Y:S02]  /*7e60*/  SYNCS.PHASECHK.TRANS64.TRYWAIT P0, [R6+URZ], R5 ;  /* 0x00000005060075a7 */ /* 0x0022a4000800017f */
[----:B--2---:R-:W-:Y:S05]  /*7e70*/  @!P0 NANOSLEEP.SYNCS 0x989680 ;  /* 0x009896800000895d */ /* 0x004fea0003900000 */
[----:B------:R-:W2:Y:S02]  /*7e80*/  @!P0 SYNCS.PHASECHK.TRANS64 P0, [R6+URZ], R5 ;  /* 0x00000005060085a7 */ /* 0x000ea4000800007f */
[----:B--2---:R-:W-:Y:S05]  /*7e90*/  @!P0 BRA `(.L_x_5126) ;  /* 0xfffffffc00f08947 */ /* 0x004fea000383ffff */
[----:B------:R-:W-:Y:S05]  /*7ea0*/  BRA `(.L_x_5145) ;  /* 0xfffffff800947947 */ /* 0x000fea000383ffff */
.L_x_5127:
[----:B--2---:R2:W3:Y:S02]  /*7eb0*/  SYNCS.PHASECHK.TRANS64.TRYWAIT P0, [R3+URZ], R2 ;  /* 0x00000002030075a7 */ /* 0x0044e4000800017f */
[----:B---3--:R-:W-:Y:S05]  /*7ec0*/  @!P0 NANOSLEEP.SYNCS 0x989680 ;  /* 0x009896800000895d */ /* 0x008fea0003900000 */
[----:B------:R-:W3:Y:S02]  /*7ed0*/  @!P0 SYNCS.PHASECHK.TRANS64 P0, [R3+URZ], R2 ;  /* 0x00000002030085a7 */ /* 0x000ee4000800007f */
[----:B---3--:R-:W-:Y:S05]  /*7ee0*/  @!P0 BRA `(.L_x_5127) ;  /* 0xfffffffc00f08947 */ /* 0x008fea000383ffff */
[----:B------:R-:W-:Y:S05]  /*7ef0*/  BRA `(.L_x_5146) ;  /* 0xfffffff800887947 */ /* 0x000fea000383ffff */
.L_x_5129:
[----:B--2---:R2:W3:Y:S02]  /*7f00*/  SYNCS.PHASECHK.TRANS64.TRYWAIT P0, [R0+URZ], R5 ;  /* 0x00000005000075a7 */ /* 0x0044e4000800017f */
[----:B---3--:R-:W-:Y:S05]  /*7f10*/  @!P0 NANOSLEEP.SYNCS 0x989680 ;  /* 0x009896800000895d */ /* 0x008fea0003900000 */
[----:B------:R-:W3:Y:S02]  /*7f20*/  @!P0 SYNCS.PHASECHK.TRANS64 P0, [R0+URZ], R5 ;  /* 0x00000005000085a7 */ /* 0x000ee4000800007f */
[----:B---3--:R-:W-:Y:S05]  /*7f30*/  @!P0 BRA `(.L_x_5129) ;  /* 0xfffffffc00f08947 */ /* 0x008fea000383ffff */
[----:B------:R-:W-:Y:S05]  /*7f40*/  BRA `(.L_x_5147) ;  /* 0xfffffff8008c7947 */ /* 0x000fea000383ffff */
.L_x_5148:
        /* <DEDUP_REMOVED lines=11> */
.L_x_7327:


//--------------------- .text._ZN7cutlass13device_kernelIN5flash11enable_sm90INS1_16FlashAttnBwdSm90INS1_25CollectiveMainloopBwdSm90ILi2ELi2ELi2EN4cute5tupleIJNS5_1CILi1EEES8_S8_EEENS6_IJNS7_ILi64EEENS7_ILi128EEESB_EEENS_10bfloat16_tEfNS_4arch4Sm90ELb0ELb1ELb0ELb0ELb1ELb1ELb0ELb0ELi2ELi1ELi2ELi1ELb0EEENS1_24CollectiveEpilogueBwdGQAISC_fSF_Li256ELb0ELb1EEENS1_19SingleTileSchedulerILb0ELb0ELb0ELi128EEEEEEEEEvNT_6ParamsE --------------------------
	.section	.text._ZN7cutlass13device_kernelIN5flash11enable_sm90INS1_16FlashAttnBwdSm90INS1_25CollectiveMainloopBwdSm90ILi2ELi2ELi2EN4cute5tupleIJNS5_1CILi1EEES8_S8_EEENS6_IJNS7_ILi64EEENS7_ILi128EEESB_EEENS_10bfloat16_tEfNS_4arch4Sm90ELb0ELb1ELb0ELb0ELb1ELb1ELb0ELb0ELi2ELi1ELi2ELi1ELb0EEENS1_24CollectiveEpilogueBwdGQAISC_fSF_Li256ELb0ELb1EEENS1_19SingleTileSchedulerILb0ELb0ELb0ELi128EEEEEEEEEvNT_6ParamsE,"ax",@progbits
	.align	128
.text._ZN7cutlass13device_kernelIN5flash11enable_sm90INS1_16FlashAttnBwdSm90INS1_25CollectiveMainloopBwdSm90ILi2ELi2ELi2EN4cute5tupleIJNS5_1CILi1EEES8_S8_EEENS6_IJNS7_ILi64EEENS7_ILi128EEESB_EEENS_10bfloat16_tEfNS_4arch4Sm90ELb0ELb1ELb0ELb0ELb1ELb1ELb0ELb0ELi2ELi1ELi2ELi1ELb0EEENS1_24CollectiveEpilogueBwdGQAISC_fSF_Li256ELb0ELb1EEENS1_19SingleTileSchedulerILb0ELb0ELb0ELi128EEEEEEEEEvNT_6ParamsE:
        .type           _ZN7cutlass13device_kernelIN5flash11enable_sm90INS1_16FlashAttnBwdSm90INS1_25CollectiveMainloopBwdSm90ILi2ELi2ELi2EN4cute5tupleIJNS5_1CILi1EEES8_S8_EEENS6_IJNS7_ILi64EEENS7_ILi128EEESB_EEENS_10bfloat16_tEfNS_4arch4Sm90ELb0ELb1ELb0ELb0ELb1ELb1ELb0ELb0ELi2ELi1ELi2ELi1ELb0EEENS1_24CollectiveEpilogueBwdGQAISC_fSF_Li256ELb0ELb1EEENS1_19SingleTileSchedulerILb0ELb0ELb0ELi128EEEEEEEEEvNT_6ParamsE,@function
        .size           _ZN7cutlass13device_kernelIN5flash11enable_sm90INS1_16FlashAttnBwdSm90INS1_25CollectiveMainloopBwdSm90ILi2ELi2ELi2EN4cute5tupleIJNS5_1CILi1EEES8_S8_EEENS6_IJNS7_ILi64EEENS7_ILi128EEESB_EEENS_10bfloat16_tEfNS_4arch4Sm90ELb0ELb1ELb0ELb0ELb1ELb1ELb0ELb0ELi2ELi1ELi2ELi1ELb0EEENS1_24CollectiveEpilogueBwdGQAISC_fSF_Li256ELb0ELb1EEENS1_19SingleTileSchedulerILb0ELb0ELb0ELi128EEEEEEEEEvNT_6ParamsE,(.L_x_7328 - _ZN7cutlass13device_kernelIN5flash11enable_sm90INS1_16FlashAttnBwdSm90INS1_25CollectiveMainloopBwdSm90ILi2ELi2ELi2EN4cute5tupleIJNS5_1CILi1EEES8_S8_EEENS6_IJNS7_ILi64EEENS7_ILi128EEESB_EEENS_10bfloat16_tEfNS_4arch4Sm90ELb0ELb1ELb0ELb0ELb1ELb1ELb0ELb0ELi2ELi1ELi2ELi1ELb0EEENS1_24CollectiveEpilogueBwdGQAISC_fSF_Li256ELb0ELb1EEENS1_19SingleTileSchedulerILb0ELb0ELb0ELi128EEEEEEEEEvNT_6ParamsE)
        .other          _ZN7cutlass13device_kernelIN5flash11enable_sm90INS1_16FlashAttnBwdSm90INS1_25CollectiveMainloopBwdSm90ILi2ELi2ELi2EN4cute5tupleIJNS5_1CILi1EEES8_S8_EEENS6_IJNS7_ILi64EEENS7_ILi128EEESB_EEENS_10bfloat16_tEfNS_4arch4Sm90ELb0ELb1ELb0ELb0ELb1ELb1ELb0ELb0ELi2ELi1ELi2ELi1ELb0EEENS1_24CollectiveEpilogueBwdGQAISC_fSF_Li256ELb0ELb1EEENS1_19SingleTileSchedulerILb0ELb0ELb0ELi128EEEEEEEEEvNT_6ParamsE,@"STO_CUDA_ENTRY STV_DEFAULT"
_ZN7cutlass13device_kernelIN5flash11enable_sm90INS1_16FlashAttnBwdSm90INS1_25CollectiveMainloopBwdSm90ILi2ELi2ELi2EN4cute5tupleIJNS5_1CILi1EEES8_S8_EEENS6_IJNS7_ILi64EEENS7_ILi128EEESB_EEENS_10bfloat16_tEfNS_4arch4Sm90ELb0ELb1ELb0ELb0ELb1ELb1ELb0ELb0ELi2ELi1ELi2ELi1ELb0EEENS1_24CollectiveEpilogueBwdGQAISC_fSF_Li256ELb0ELb1EEENS1_19SingleTileSchedulerILb0ELb0ELb0ELi128EEEEEEEEEvNT_6ParamsE:
        /* <DEDUP_REMOVED lines=24> */
.L_x_5150:
[----:B------:R-:W-:Y:S05]  /*0180*/  BSYNC B0 ;  /* 0x0000000000007941 */ /* 0x000fea0003800000 */
.L_x_5149:
        /* <DEDUP_REMOVED lines=37> */
.L_x_5151:
        /* <DEDUP_REMOVED lines=22> */
.L_x_5152:
[----:B------:R-:W-:Y:S01]  /*0540*/  PLOP3.LUT P0, PT, PT, PT, UP0, 0x80, 0x0 ;  /* 0x000000000000781c */ /* 0x000fe20003f0f008 */
[----:B------:R-:W-:Y:S01]  /*0550*/  NOP ;  /* 0x0000000000007918 */ /* 0x000fe20000000000 */
[----:B------:R-:W-:Y:S01]  /*0560*/  ULDC.64 UR46, c[0x0][0x208] ;  /* 0x00008200002e7ab9 */ /* 0x000fe20000000a00 */
[----:B------:R-:W-:Y:S01]  /*0570*/  BSSY B6, `(.L_x_5153) ;  /* 0x0000885000067945 */ /* 0x000fe20003800000 */
[----:B-12-4-:R-:W-:Y:S09]  /*0580*/  BAR.SYNC.DEFER_BLOCKING 0x0 ;  /* 0x0000000000007b1d */ /* 0x016ff20000010000 */
[----:B------:R-:W-:Y:S05]  /*0590*/  @!P0 BRA `(.L_x_5154) ;  /* 0x0000004800b48947 */ /* 0x000fea0003800000 */
.L_x_5155:
        /* <DEDUP_REMOVED lines=101> */
.L_x_5157:
        /* <DEDUP_REMOVED lines=30> */
.L_x_5160:
        /* <DEDUP_REMOVED lines=15> */
.L_x_5159:
        /* <DEDUP_REMOVED lines=22> */
.L_x_5162:
        /* <DEDUP_REMOVED lines=15> */
.L_x_5161:
        /* <DEDUP_REMOVED lines=8> */
.L_x_5275:
        /* <DEDUP_REMOVED lines=23> */
.L_x_5164:
        /* <DEDUP_REMOVED lines=97> */
.L_x_5176:
[----:B------:R-:W-:-:S13]  /*1910*/  ISETP.NE.AND P6, PT, R235, 0x3, PT ;  /* 0x00000003eb00780c */ /* 0x000fda0003fc5270 */
[----:B------:R-:W-:Y:S05]  /*1920*/  @!P6 BRA `(.L_x_5166) ;  /* 0x000000000004e947 */ /* 0x000fea0003800000 */
[----:B------:R-:W-:Y:S01]  /*1930*/  BPT.TRAP 0x1 ;  /* 0x000000040000795c */ /* 0x000fe20000300000 */
.L_x_5166:
[----:B------:R-:W-:Y:S01]  /*1940*/  IMAD R0, R4, 0x8, R231 ;  /* 0x0000000804007824 */ /* 0x000fe200078e02e7 */
[----:B------:R-:W-:-:S04]  /*1950*/  SHF.L.U32 R7, R226, 0x1f, RZ ;  /* 0x0000001fe2077819 */ /* 0x000fc800000006ff */
[----:B------:R2:W3:Y:S01]  /*1960*/  SYNCS.PHASECHK.TRANS64.TRYWAIT P0, [R0+URZ+0x30810], R7 ;  /* 0x03081007000075a7 */ /* 0x0004e2000800017f */
[----:B------:R-:W-:Y:S05]  /*1970*/  @!P6 BRA `(.L_x_5167) ;  /* 0x000000000004e947 */ /* 0x000fea0003800000 */
[----:B------:R-:W-:Y:S01]  /*1980*/  BPT.TRAP 0x1 ;  /* 0x000000040000795c */ /* 0x000fe20000300000 */
.L_x_5167:
[----:B---3--:R-:W-:Y:S05]  /*1990*/  @P0 BRA `(.L_x_5168) ;  /* 0x0000000000080947 */ /* 0x008fea0003800000 */
[----:B------:R-:W3:Y:S02]  /*19a0*/  SYNCS.PHASECHK.TRANS64.TRYWAIT P0, [R0+URZ+0x30810], R7 ;  /* 0x03081007000075a7 */ /* 0x000ee4000800017f */
[----:B---3--:R-:W-:Y:S05]  /*19b0*/  @!P0 BRA `(.L_x_5169) ;  /* 0x0000007400388947 */ /* 0x008fea0003800000 */
.L_x_5168:
        /* <DEDUP_REMOVED lines=81> */
.L_x_5170:
[----:B------:R1:W1:Y:S01]  /*1ed0*/  SYNCS.PHASECHK.TRANS64.TRYWAIT P0, [R0+URZ+0x30830], R7 ;  /* 0x03083007000075a7 */ /* 0x000262000800017f */
[----:B------:R-:W-:Y:S05]  /*1ee0*/  @!P6 BRA `(.L_x_5171) ;  /* 0x000000000004e947 */ /* 0x000fea0003800000 */
[----:B------:R-:W-:Y:S01]  /*1ef0*/  BPT.TRAP 0x1 ;  /* 0x000000040000795c */ /* 0x000fe20000300000 */
.L_x_5171:
[----:B------:R-:W-:-:S05]  /*1f00*/  VIADD R5, R231, 0x20000 ;  /* 0x00020000e7057836 */ /* 0x000fca0000000000 */
[----:B------:R-:W-:-:S04]  /*1f10*/  SHF.R.U32.HI R5, RZ, 0x4, R5 ;  /* 0x00000004ff057819 */ /* 0x000fc80000011605 */
[----:B------:R-:W-:-:S04]  /*1f20*/  LOP3.LUT R234, R5, 0x3fff, RZ, 0xc0, !PT ;  /* 0x00003fff05ea7812 */ /* 0x000fc800078ec0ff */
[----:B------:R-:W-:Y:S01]  /*1f30*/  LOP3.LUT R5, R234, 0x10000, RZ, 0xfc, !PT ;  /* 0x00010000ea057812 */ /* 0x000fe200078efcff */
[----:B-1----:R-:W-:Y:S06]  /*1f40*/  @P0 BRA `(.L_x_5172) ;  /* 0x0000000000080947 */ /* 0x002fec0003800000 */
[----:B------:R-:W1:Y:S02]  /*1f50*/  SYNCS.PHASECHK.TRANS64.TRYWAIT P0, [R0+URZ+0x30830], R7 ;  /* 0x03083007000075a7 */ /* 0x000e64000800017f */
[----:B-1----:R-:W-:Y:S05]  /*1f60*/  @!P0 BRA `(.L_x_5173) ;  /* 0x0000006c00e08947 */ /* 0x002fea0003800000 */
.L_x_5172:
        /* <DEDUP_REMOVED lines=446> */
.L_x_5174:
        /* <DEDUP_REMOVED lines=49> */
.L_x_5175:
        /* <DEDUP_REMOVED lines=78> */
.L_x_5158:
[----:B------:R-:W-:Y:S05]  /*4340*/  @P0 BRA `(.L_x_5156) ;  /* 0x00000048009c0947 */ /* 0x000fea0003800000 */
[----:B------:R-:W1:Y:S01]  /*4350*/  S2R R4, SR_TID.X ;  /* 0x0000000000047919 */ /* 0x000e620000002100 */
[----:B------:R-:W2:Y:S01]  /*4360*/  S2UR UR8, SR_CTAID.Y ;  /* 0x00000000000879c3 */ /* 0x000ea20000002600 */
[----:B------:R-:W-:Y:S01]  /*4370*/  ULDC UR9, c[0x0][0x850] ;  /* 0x0002140000097ab9 */ /* 0x000fe20000000800 */
[----:B------:R-:W-:Y:S01]  /*4380*/  ULDC.64 UR12, c[0x0][0x818] ;  /* 0x00020600000c7ab9 */ /* 0x000fe20000000a00 */
[----:B------:R-:W-:Y:S01]  /*4390*/  UISETP.NE.AND UP0, UPT, UR9, 0x1, UPT ;  /* 0x000000010900788c */ /* 0x000fe2000bf05270 */
[----:B------:R-:W-:Y:S01]  /*43a0*/  BSSY B0, `(.L_x_5177) ;  /* 0x000005c000007945 */ /* 0x000fe20003800000 */
[----:B------:R-:W-:Y:S01]  /*43b0*/  ULDC UR18, c[0x0][0x870] ;  /* 0x00021c0000127ab9 */ /* 0x000fe20000000800 */
[----:B------:R-:W-:Y:S01]  /*43c0*/  ULDC UR20, c[0x0][0x80c] ;  /* 0x0002030000147ab9 */ /* 0x000fe20000000800 */
[----:B------:R-:W-:Y:S01]  /*43d0*/  ULDC.64 UR16, c[0x0][0x840] ;  /* 0x0002100000107ab9 */ /* 0x000fe20000000a00 */
[----:B------:R-:W3:Y:S01]  /*43e0*/  S2UR UR15, SR_CTAID.X ;  /* 0x00000000000f79c3 */ /* 0x000ee20000002500 */
[----:B------:R-:W-:-:S05]  /*43f0*/  ULDC.64 UR24, c[0x0][0x848] ;  /* 0x0002120000187ab9 */ /* 0x000fca0000000a00 */
[----:B------:R-:W-:Y:S01]  /*4400*/  @UP0 ULDC UR4, c[0x0][0x854] ;  /* 0x0002150000040ab9 */ /* 0x000fe20000000800 */
[----:B------:R-:W-:Y:S01]  /*4410*/  @UP0 ULDC UR7, c[0x0][0x858] ;  /* 0x0002160000070ab9 */ /* 0x000fe20000000800 */
[----:B------:R-:W4:Y:S08]  /*4420*/  S2UR UR14, SR_CTAID.Z ;  /* 0x00000000000e79c3 */ /* 0x000f300000002700 */
[----:B------:R-:W5:Y:S01]  /*4430*/  S2UR UR21, SR_CgaCtaId ;  /* 0x00000000001579c3 */ /* 0x000f620000008800 */
[----:B--2---:R-:W-:-:S02]  /*4440*/  UIMAD.WIDE.U32 UR4, UR8, UR4, URZ ;  /* 0x00000004080472a5 */ /* 0x004fc4000f8e003f */
[----:B------:R-:W-:Y:S02]  /*4450*/  UMOV UR11, UR8 ;  /* 0x00000008000b7c82 */ /* 0x000fe40008000000 */
[----:B------:R-:W-:Y:S01]  /*4460*/  @UP0 USHF.R.U32.HI UR11, URZ, UR7, UR5 ;  /* 0x000000073f0b0299 */ /* 0x000fe20008011605 */
[C---:B-1----:R-:W-:Y:S01]  /*4470*/  VIADD R5, R4.reuse, 0xffffff80 ;  /* 0xffffff8004057836 */ /* 0x042fe20000000000 */
[----:B---3--:R-:W-:Y:S01]  /*4480*/  UIMAD UR18, UR15, UR18, URZ ;  /* 0x000000120f1272a4 */ /* 0x008fe2000f8e023f */
        /* <DEDUP_REMOVED lines=10> */
[----:B----4-:R-:W-:Y:S01]  /*4530*/  UIMAD UR15, UR14, UR20, URZ ;  /* 0x000000140e0f72a4 */ /* 0x010fe2000f8e023f */
[C---:B------:R-:W-:Y:S01]  /*4540*/  LOP3.LUT R0, R2.reuse, 0xfffff80, RZ, 0xc0, !PT ;  /* 0x0fffff8002007812 */ /* 0x040fe200078ec0ff */
[----:B------:R-:W-:Y:S01]  /*4550*/  IMAD.SHL.U32 R2, R2, 0x40, RZ ;  /* 0x0000004002027824 */ /* 0x000fe200078e00ff */
[----:B------:R-:W-:Y:S01]  /*4560*/  UMOV UR10, 0x400 ;  /* 0x00000400000a7882 */ /* 0x000fe20000000000 */
[----:B------:R-:W-:Y:S02]  /*4570*/  USHF.R.S32.HI UR7, URZ, 0x1f, UR6 ;  /* 0x0000001f3f077899 */ /* 0x000fe40008011406 */
[----:B------:R-:W-:Y:S01]  /*4580*/  IMAD.IADD R0, R5, 0x1, -R0 ;  /* 0x0000000105007824 */ /* 0x000fe200078e0a00 */
[----:B------:R-:W-:Y:S01]  /*4590*/  LOP3.LUT R3, R2, 0x3fffe000, RZ, 0xc0, !PT ;  /* 0x3fffe00002037812 */ /* 0x000fe200078ec0ff */
[----:B-----5:R-:W-:Y:S02]  /*45a0*/  ULEA UR10, UR21, UR10, 0x18 ;  /* 0x0000000a150a7291 */ /* 0x020fe4000f8ec03f */
        /* <DEDUP_REMOVED lines=54> */
.L_x_5179:
[----:B------:R-:W2:Y:S04]  /*4910*/  LDG.E.STRONG.GPU R4, desc[UR46][R2.64] ;  /* 0x0000002e02047981 */ /* 0x000ea8000c1ef900 */
[----:B--2---:R-:W-:Y:S01]  /*4920*/  CCTL.IVALL ;  /* 0x00000000ff00798f */ /* 0x004fe20002000000 */
[----:B------:R-:W-:Y:S05]  /*4930*/  YIELD ;  /* 0x0000000000007946 */ /* 0x000fea0003800000 */
[----:B------:R-:W-:-:S13]  /*4940*/  ISETP.NE.AND P0, PT, R4, UR14, PT ;  /* 0x0000000e04007c0c */ /* 0x000fda000bf05270 */
[----:B------:R-:W-:Y:S05]  /*4950*/  @P0 BRA `(.L_x_5179) ;  /* 0xfffffffc00ec0947 */ /* 0x000fea000383ffff */
.L_x_5178:
[----:B------:R-:W-:Y:S05]  /*4960*/  BSYNC B0 ;  /* 0x0000000000007941 */ /* 0x000fea0003800000 */
.L_x_5177:
[----:B------:R-:W-:-:S03]  /*4970*/  UMOV UR4, 0xffffffff ;  /* 0xffffffff00047882 */ /* 0x000fc60000000000 */
[----:B------:R-:W-:Y:S05]  /*4980*/  BRA.DIV UR4, `(.L_x_5180) ;  /* 0x00000046046c7947 */ /* 0x000fea000b800000 */
[----:B------:R-:W-:Y:S01]  /*4990*/  NOP ;  /* 0x0000000000007918 */ /* 0x000fe20000000000 */
.L_x_5278:
        /* <DEDUP_REMOVED lines=15> */
.L_x_5183:
[----:B------:R-:W-:Y:S01]  /*4a90*/  @P0 ELECT P2, URZ, PT ;  /* 0x00000000003f082f */ /* 0x000fe20003840000 */
[----:B------:R2:W-:-:S12]  /*4aa0*/  UBLKRED.G.S.ADD.F32.RN [UR4], [UR10], UR6, desc[UR8] ;  /* 0x000008040a0073bb */ /* 0x0005d800080a1406 */
[----:B------:R-:W-:Y:S02]  /*4ab0*/  @P2 PLOP3.LUT P0, PT, P2, PT, PT, 0x8, 0x0 ;  /* 0x000000000000281c */ /* 0x000fe4000170e170 */
[----:B------:R-:W-:-:S11]  /*4ac0*/  PLOP3.LUT P2, PT, PT, PT, PT, 0x8, 0x0 ;  /* 0x000000000000781c */ /* 0x000fd60003f4e170 */
[----:B--2---:R-:W-:Y:S05]  /*4ad0*/  @P0 BRA.U.ANY `(.L_x_5183) ;  /* 0xfffffffd00ec0947 */ /* 0x004fea000393ffff */
[----:B------:R0:W-:Y:S01]  /*4ae0*/  UTMACMDFLUSH ;  /* 0x00000000000079b7 */ /* 0x0001e20000000000 */
[----:B------:R-:W-:-:S04]  /*4af0*/  DEPBAR.LE SB0, 0x0 ;  /* 0x000080000000791a */ /* 0x000fc80000000000 */
.L_x_5182:
[----:B------:R-:W-:Y:S05]  /*4b00*/  BSYNC B0 ;  /* 0x0000000000007941 */ /* 0x000fea0003800000 */
.L_x_5181:
        /* <DEDUP_REMOVED lines=14> */
.L_x_5185:
[----:B------:R-:W-:Y:S05]  /*4bf0*/  BSYNC B0 ;  /* 0x0000000000007941 */ /* 0x000fea0003800000 */
.L_x_5184:
        /* <DEDUP_REMOVED lines=24> */
.L_x_5188:
[----:B-12---:R-:W2:Y:S04]  /*4d80*/  LDG.E.STRONG.GPU R0, desc[UR46][R2.64] ;  /* 0x0000002e02007981 */ /* 0x006ea8000c1ef900 */
[----:B--2---:R-:W-:Y:S01]  /*4d90*/  CCTL.IVALL ;  /* 0x00000000ff00798f */ /* 0x004fe20002000000 */
[----:B------:R-:W-:Y:S05]  /*4da0*/  YIELD ;  /* 0x0000000000007946 */ /* 0x000fea0003800000 */
[----:B------:R-:W-:-:S13]  /*4db0*/  ISETP.NE.AND P0, PT, R0, UR14, PT ;  /* 0x0000000e00007c0c */ /* 0x000fda000bf05270 */
[----:B------:R-:W-:Y:S05]  /*4dc0*/  @P0 BRA `(.L_x_5188) ;  /* 0xfffffffc00ec0947 */ /* 0x000fea000383ffff */
.L_x_5187:
[----:B------:R-:W-:Y:S05]  /*4dd0*/  BSYNC B0 ;  /* 0x0000000000007941 */ /* 0x000fea0003800000 */
.L_x_5186:
[----:B------:R-:W-:-:S03]  /*4de0*/  UMOV UR4, 0xffffffff ;  /* 0xffffffff00047882 */ /* 0x000fc60000000000 */
[----:B------:R-:W-:Y:S05]  /*4df0*/  BRA.DIV UR4, `(.L_x_5189) ;  /* 0x00000042046c7947 */ /* 0x000fea000b800000 */
[----:B------:R-:W-:Y:S01]  /*4e00*/  NOP ;  /* 0x0000000000007918 */ /* 0x000fe20000000000 */
.L_x_5281:
        /* <DEDUP_REMOVED lines=16> */
.L_x_5192:
[----:B------:R-:W-:Y:S01]  /*4f10*/  @P0 ELECT P2, URZ, PT ;  /* 0x00000000003f082f */ /* 0x000fe20003840000 */
[----:B------:R3:W-:-:S12]  /*4f20*/  UBLKRED.G.S.ADD.F32.RN [UR4], [UR10], UR6, desc[UR8] ;  /* 0x000008040a0073bb */ /* 0x0007d800080a1406 */
[----:B------:R-:W-:Y:S02]  /*4f30*/  @P2 PLOP3.LUT P0, PT, P2, PT, PT, 0x8, 0x0 ;  /* 0x000000000000281c */ /* 0x000fe4000170e170 */
[----:B------:R-:W-:-:S11]  /*4f40*/  PLOP3.LUT P2, PT, PT, PT, PT, 0x8, 0x0 ;  /* 0x000000000000781c */ /* 0x000fd60003f4e170 */
[----:B---3--:R-:W-:Y:S05]  /*4f50*/  @P0 BRA.U.ANY `(.L_x_5192) ;  /* 0xfffffffd00ec0947 */ /* 0x008fea000393ffff */
[----:B------:R0:W-:Y:S01]  /*4f60*/  UTMACMDFLUSH ;  /* 0x00000000000079b7 */ /* 0x0001e20000000000 */
[----:B------:R-:W-:-:S04]  /*4f70*/  DEPBAR.LE SB0, 0x0 ;  /* 0x000080000000791a */ /* 0x000fc80000000000 */
.L_x_5191:
[----:B------:R-:W-:Y:S05]  /*4f80*/  BSYNC B0 ;  /* 0x0000000000007941 */ /* 0x000fea0003800000 */
.L_x_5190:
        /* <DEDUP_REMOVED lines=14> */
.L_x_5154:
        /* <DEDUP_REMOVED lines=33> */
.L_x_5194:
[----:B------:R-:W-:-:S05]  /*5280*/  UMOV UR11, UR5 ;  /* 0x00000005000b7c82 */ /* 0x000fca0008000000 */
.L_x_5195:
        /* <DEDUP_REMOVED lines=48> */
.L_x_5200:
[----:B------:R-:W2:Y:S04]  /*5590*/  LDG.E.STRONG.GPU R0, desc[UR46][R2.64] ;  /* 0x0000002e02007981 */ /* 0x000ea8000c1ef900 */
[----:B--2---:R-:W-:Y:S01]  /*55a0*/  CCTL.IVALL ;  /* 0x00000000ff00798f */ /* 0x004fe20002000000 */
[----:B------:R-:W-:Y:S05]  /*55b0*/  YIELD ;  /* 0x0000000000007946 */ /* 0x000fea0003800000 */
[----:B------:R-:W-:-:S13]  /*55c0*/  ISETP.NE.AND P1, PT, R0, UR23, PT ;  /* 0x0000001700007c0c */ /* 0x000fda000bf25270 */
[----:B------:R-:W-:Y:S05]  /*55d0*/  @P1 BRA `(.L_x_5200) ;  /* 0xfffffffc00ec1947 */ /* 0x000fea000383ffff */
.L_x_5199:
[----:B------:R-:W-:Y:S05]  /*55e0*/  BSYNC B0 ;  /* 0x0000000000007941 */ /* 0x000fea0003800000 */
.L_x_5198:
[----:B------:R-:W-:-:S03]  /*55f0*/  UMOV UR4, 0xffffffff ;  /* 0xffffffff00047882 */ /* 0x000fc60000000000 */
[----:B------:R-:W-:Y:S05]  /*5600*/  BRA.DIV UR4, `(.L_x_5201) ;  /* 0x0000003a04847947 */ /* 0x000fea000b800000 */
[----:B------:R-:W-:Y:S01]  /*5610*/  NOP ;  /* 0x0000000000007918 */ /* 0x000fe20000000000 */
.L_x_5284:
        /* <DEDUP_REMOVED lines=22> */
.L_x_5203:
[----:B------:R-:W-:Y:S05]  /*5780*/  BSYNC B0 ;  /* 0x0000000000007941 */ /* 0x000fea0003800000 */
.L_x_5202:
        /* <DEDUP_REMOVED lines=20> */
.L_x_5205:
[----:B------:R-:W-:Y:S05]  /*58d0*/  BSYNC B0 ;  /* 0x0000000000007941 */ /* 0x000fea0003800000 */
.L_x_5204:
[----:B------:R-:W-:Y:S06]  /*58e0*/  BAR.ARV 0xa, 0xa0 ;  /* 0x0282800000007b1d */ /* 0x000fec0000002000 */
[----:B------:R-:W-:Y:S04]  /*58f0*/  BSSY B0, `(.L_x_5206) ;  /* 0x0000003000007945 */ /* 0x000fe80003800000 */
[----:B------:R-:W-:Y:S05]  /*5900*/  @!P0 BRA `(.L_x_5207) ;  /* 0x0000000000048947 */ /* 0x000fea0003800000 */
[----:B------:R-:W-:-:S04]  /*5910*/  DEPBAR.LE SB0, 0x0 ;  /* 0x000080000000791a */ /* 0x000fc80000000000 */
.L_x_5207:
[----:B------:R-:W-:Y:S05]  /*5920*/  BSYNC B0 ;  /* 0x0000000000007941 */ /* 0x000fea0003800000 */
.L_x_5206:
        /* <DEDUP_REMOVED lines=19> */
.L_x_5209:
[----:B------:R-:W-:Y:S05]  /*5a60*/  BSYNC B0 ;  /* 0x0000000000007941 */ /* 0x000fea0003800000 */
.L_x_5208:
[----:B------:R-:W-:Y:S01]  /*5a70*/  UIADD3 UR18, UR6, 0x1, URZ ;  /* 0x0000000106127890 */ /* 0x000fe2000fffe03f */
[----:B------:R-:W-:Y:S11]  /*5a80*/  BRA `(.L_x_5210) ;  /* 0x0000000000047947 */ /* 0x000ff60003800000 */
.L_x_5197:
[----:B------:R-:W-:-:S05]  /*5a90*/  UMOV UR18, UR6 ;  /* 0x0000000600127c82 */ /* 0x000fca0008000000 */
.L_x_5210:
        /* <DEDUP_REMOVED lines=12> */
.L_x_5235:
        /* <DEDUP_REMOVED lines=11> */
.L_x_5213:
[----:B------:R-:W2:Y:S04]  /*5c10*/  LDG.E.STRONG.GPU R0, desc[UR46][R2.64] ;  /* 0x0000002e02007981 */ /* 0x000ea8000c1ef900 */
[----:B--2---:R-:W-:Y:S01]  /*5c20*/  CCTL.IVALL ;  /* 0x00000000ff00798f */ /* 0x004fe20002000000 */
[----:B------:R-:W-:Y:S05]  /*5c30*/  YIELD ;  /* 0x0000000000007946 */ /* 0x000fea0003800000 */
[----:B------:R-:W-:-:S13]  /*5c40*/  ISETP.NE.AND P1, PT, R0, UR23, PT ;  /* 0x0000001700007c0c */ /* 0x000fda000bf25270 */
[----:B------:R-:W-:Y:S05]  /*5c50*/  @P1 BRA `(.L_x_5213) ;  /* 0xfffffffc00ec1947 */ /* 0x000fea000383ffff */
.L_x_5212:
[----:B------:R-:W-:Y:S05]  /*5c60*/  BSYNC B0 ;  /* 0x0000000000007941 */ /* 0x000fea0003800000 */
.L_x_5211:
[----:B------:R-:W-:-:S03]  /*5c70*/  UMOV UR16, 0xffffffff ;  /* 0xffffffff00107882 */ /* 0x000fc60000000000 */
[----:B------:R-:W-:Y:S05]  /*5c80*/  BRA.DIV UR16, `(.L_x_5214) ;  /* 0x0000003610007947 */ /* 0x000fea000b800000 */
[----:B------:R-:W-:Y:S01]  /*5c90*/  NOP ;  /* 0x0000000000007918 */ /* 0x000fe20000000000 */
.L_x_5287:
        /* <DEDUP_REMOVED lines=19> */
.L_x_5216:
[----:B------:R-:W-:Y:S05]  /*5dd0*/  BSYNC B0 ;  /* 0x0000000000007941 */ /* 0x000fea0003800000 */
.L_x_5215:
        /* <DEDUP_REMOVED lines=15> */
.L_x_5218:
[----:B------:R-:W-:Y:S05]  /*5ed0*/  BSYNC B0 ;  /* 0x0000000000007941 */ /* 0x000fea0003800000 */
.L_x_5217:
[----:B------:R-:W-:Y:S06]  /*5ee0*/  BAR.ARV 0xa, 0xa0 ;  /* 0x0282800000007b1d */ /* 0x000fec0000002000 */
[----:B------:R-:W-:Y:S04]  /*5ef0*/  BSSY B0, `(.L_x_5219) ;  /* 0x0000003000007945 */ /* 0x000fe80003800000 */
[----:B------:R-:W-:Y:S05]  /*5f00*/  @!P0 BRA `(.L_x_5220) ;  /* 0x0000000000048947 */ /* 0x000fea0003800000 */
[----:B------:R-:W-:-:S04]  /*5f10*/  DEPBAR.LE SB0, 0x0 ;  /* 0x000080000000791a */ /* 0x000fc80000000000 */
.L_x_5220:
[----:B------:R-:W-:Y:S05]  /*5f20*/  BSYNC B0 ;  /* 0x0000000000007941 */ /* 0x000fea0003800000 */
.L_x_5219:
        /* <DEDUP_REMOVED lines=19> */
.L_x_5222:
[----:B------:R-:W-:Y:S05]  /*6060*/  BSYNC B0 ;  /* 0x0000000000007941 */ /* 0x000fea0003800000 */
.L_x_5221:
        /* <DEDUP_REMOVED lines=9> */
.L_x_5225:
[----:B------:R-:W2:Y:S04]  /*6100*/  LDG.E.STRONG.GPU R0, desc[UR46][R2.64] ;  /* 0x0000002e02007981 */ /* 0x000ea8000c1ef900 */
[----:B--2---:R-:W-:Y:S01]  /*6110*/  CCTL.IVALL ;  /* 0x00000000ff00798f */ /* 0x004fe20002000000 */
[----:B------:R-:W-:Y:S05]  /*6120*/  YIELD ;  /* 0x0000000000007946 */ /* 0x000fea0003800000 */
[----:B------:R-:W-:-:S13]  /*6130*/  ISETP.NE.AND P1, PT, R0, UR23, PT ;  /* 0x0000001700007c0c */ /* 0x000fda000bf25270 */
[----:B------:R-:W-:Y:S05]  /*6140*/  @P1 BRA `(.L_x_5225) ;  /* 0xfffffffc00ec1947 */ /* 0x000fea000383ffff */
.L_x_5224:
[----:B------:R-:W-:Y:S05]  /*6150*/  BSYNC B0 ;  /* 0x0000000000007941 */ /* 0x000fea0003800000 */
.L_x_5223:
[----:B------:R-:W-:-:S03]  /*6160*/  UMOV UR12, 0xffffffff ;  /* 0xffffffff000c7882 */ /* 0x000fc60000000000 */
[----:B------:R-:W-:Y:S05]  /*6170*/  BRA.DIV UR12, `(.L_x_5226) ;  /* 0x0000002e0ce07947 */ /* 0x000fea000b800000 */
[----:B------:R-:W-:Y:S01]  /*6180*/  NOP ;  /* 0x0000000000007918 */ /* 0x000fe20000000000 */
.L_x_5290:
        /* <DEDUP_REMOVED lines=15> */
.L_x_5228:
[----:B------:R-:W-:Y:S05]  /*6280*/  BSYNC B0 ;  /* 0x0000000000007941 */ /* 0x000fea0003800000 */
.L_x_5227:
        /* <DEDUP_REMOVED lines=15> */
.L_x_5230:
[----:B------:R-:W-:Y:S05]  /*6380*/  BSYNC B0 ;  /* 0x0000000000007941 */ /* 0x000fea0003800000 */
.L_x_5229:
[----:B------:R-:W-:Y:S06]  /*6390*/  BAR.ARV 0xa, 0xa0 ;  /* 0x0282800000007b1d */ /* 0x000fec0000002000 */
[----:B------:R-:W-:Y:S04]  /*63a0*/  BSSY B0, `(.L_x_5231) ;  /* 0x0000003000007945 */ /* 0x000fe80003800000 */
[----:B------:R-:W-:Y:S05]  /*63b0*/  @!P0 BRA `(.L_x_5232) ;  /* 0x0000000000048947 */ /* 0x000fea0003800000 */
[----:B------:R-:W-:-:S04]  /*63c0*/  DEPBAR.LE SB0, 0x0 ;  /* 0x000080000000791a */ /* 0x000fc80000000000 */
.L_x_5232:
[----:B------:R-:W-:Y:S05]  /*63d0*/  BSYNC B0 ;  /* 0x0000000000007941 */ /* 0x000fea0003800000 */
.L_x_5231:
        /* <DEDUP_REMOVED lines=19> */
.L_x_5234:
[----:B------:R-:W-:Y:S05]  /*6510*/  BSYNC B0 ;  /* 0x0000000000007941 */ /* 0x000fea0003800000 */
.L_x_5233:
[----:B------:R-:W-:Y:S02]  /*6520*/  UIADD3 UR6, UR6, 0x2, URZ ;  /* 0x0000000206067890 */ /* 0x000fe4000fffe03f */
[----:B------:R-:W-:Y:S02]  /*6530*/  UIADD3 UR4, UR4, 0x4000, URZ ;  /* 0x0000400004047890 */ /* 0x000fe4000fffe03f */
[----:B------:R-:W-:-:S06]  /*6540*/  UISETP.GE.AND UP0, UPT, UR6, UR11, UPT ;  /* 0x0000000b0600728c */ /* 0x000fcc000bf06270 */
[----:B------:R-:W-:-:S13]  /*6550*/  PLOP3.LUT P1, PT, PT, PT, UP0, 0x80, 0x0 ;  /* 0x000000000000781c */ /* 0x000fda0003f2f008 */
[----:B------:R-:W-:Y:S05]  /*6560*/  @!P1 BRA `(.L_x_5235) ;  /* 0xfffffff4007c9947 */ /* 0x000fea000383ffff */
.L_x_5196:
        /* <DEDUP_REMOVED lines=41> */
.L_x_5238:
[----:B------:R-:W-:Y:S05]  /*6800*/  BSYNC B0 ;  /* 0x0000000000007941 */ /* 0x000fea0003800000 */
.L_x_5237:
[----:B------:R-:W-:Y:S05]  /*6810*/  BRA `(.L_x_5239) ;  /* 0x0000000000047947 */ /* 0x000fea0003800000 */
.L_x_5236:
[----:B------:R-:W-:-:S05]  /*6820*/  UMOV UR4, UR6 ;  /* 0x0000000600047c82 */ /* 0x000fca0008000000 */
.L_x_5239:
        /* <DEDUP_REMOVED lines=11> */
.L_x_5244:
        /* <DEDUP_REMOVED lines=24> */
.L_x_5241:
[----:B------:R-:W-:Y:S05]  /*6a60*/  BSYNC B0 ;  /* 0x0000000000007941 */ /* 0x000fea0003800000 */
.L_x_5240:
        /* <DEDUP_REMOVED lines=24> */
.L_x_5243:
[----:B------:R-:W-:Y:S05]  /*6bf0*/  BSYNC B0 ;  /* 0x0000000000007941 */ /* 0x000fea0003800000 */
.L_x_5242:
[----:B------:R-:W-:Y:S02]  /*6c00*/  UIADD3 UR11, UR11, 0x2, URZ ;  /* 0x000000020b0b7890 */ /* 0x000fe4000fffe03f */
[----:B------:R-:W-:Y:S02]  /*6c10*/  ULEA UR8, UR18, UR8, 0x1 ;  /* 0x0000000812087291 */ /* 0x000fe4000f8e083f */
[----:B------:R-:W-:Y:S02]  /*6c20*/  ULEA UR9, UR18, UR9, 0x1 ;  /* 0x0000000912097291 */ /* 0x000fe4000f8e083f */
[----:B------:R-:W-:-:S13]  /*6c30*/  ISETP.NE.AND P0, PT, RZ, UR11, PT ;  /* 0x0000000bff007c0c */ /* 0x000fda000bf05270 */
[----:B------:R-:W-:Y:S05]  /*6c40*/  @!P0 BRA `(.L_x_5156) ;  /* 0x00000020005c8947 */ /* 0x000fea0003800000 */
[----:B------:R-:W-:Y:S05]  /*6c50*/  BRA `(.L_x_5244) ;  /* 0xfffffffc00207947 */ /* 0x000fea000383ffff */
.L_x_5193:
        /* <DEDUP_REMOVED lines=33> */
.L_x_5246:
        /* <DEDUP_REMOVED lines=43> */
.L_x_5291:
        /* <DEDUP_REMOVED lines=15> */
.L_x_5249:
        /* <DEDUP_REMOVED lines=98> */
.L_x_5260:
[----:B--234-:R-:W-:-:S04]  /*7830*/  SHF.L.U32 R21, R11, 0x1f, RZ ;  /* 0x0000001f0b157819 */ /* 0x01cfc800000006ff */
[----:B------:R-:W1:Y:S02]  /*7840*/  SYNCS.PHASECHK.TRANS64.TRYWAIT P1, [R16+URZ+0x30840], R21 ;  /* 0x03084015100075a7 */ /* 0x000e64000802017f */
[----:B-1----:R-:W-:Y:S05]  /*7850*/  @!P1 BRA `(.L_x_5252) ;  /* 0x0000001800589947 */ /* 0x002fea0003800000 */
.L_x_5292:
[----:B------:R-:W-:Y:S05]  /*7860*/  @P0 BRA `(.L_x_5253) ;  /* 0x0000000000140947 */ /* 0x000fea0003800000 */
[----:B------:R-:W-:Y:S01]  /*7870*/  ISETP.NE.AND P1, PT, R6, RZ, PT ;  /* 0x000000ff0600720c */ /* 0x000fe20003f25270 */
[----:B------:R-:W-:-:S04]  /*7880*/  IMAD.MOV.U32 R3, RZ, RZ, 0x4100 ;  /* 0x00004100ff037424 */ /* 0x000fc800078e00ff */
[----:B------:R3:W-:Y:S08]  /*7890*/  SYNCS.ARRIVE.TRANS64 RZ, [R16+URZ+0x30830], R3 ;  /* 0x0308300310ff79a7 */ /* 0x0007f0000800003f */
[----:B------:R-:W-:Y:S05]  /*78a0*/  @!P1 BRA `(.L_x_5253) ;  /* 0x0000000000049947 */ /* 0x000fea0003800000 */
[----:B------:R-:W-:Y:S01]  /*78b0*/  BPT.TRAP 0x1 ;  /* 0x000000040000795c */ /* 0x000fe20000300000 */
.L_x_5253:
        /* <DEDUP_REMOVED lines=36> */
.L_x_5293:
[----:B------:R-:W-:Y:S05]  /*7b00*/  @P0 BRA `(.L_x_5255) ;  /* 0x0000000000140947 */ /* 0x000fea0003800000 */
[----:B------:R-:W-:Y:S01]  /*7b10*/  ISETP.NE.AND P1, PT, R6, RZ, PT ;  /* 0x000000ff0600720c */ /* 0x000fe20003f25270 */
[----:B------:R-:W-:-:S04]  /*7b20*/  IMAD.MOV.U32 R2, RZ, RZ, 0x4100 ;  /* 0x00004100ff027424 */ /* 0x000fc800078e00ff */
[----:B------:R3:W-:Y:S08]  /*7b30*/  SYNCS.ARRIVE.TRANS64 RZ, [R16+URZ+0x30818], R2 ;  /* 0x0308180210ff79a7 */ /* 0x0007f0000800003f */
[----:B------:R-:W-:Y:S05]  /*7b40*/  @!P1 BRA `(.L_x_5255) ;  /* 0x0000000000049947 */ /* 0x000fea0003800000 */
[----:B------:R-:W-:Y:S01]  /*7b50*/  BPT.TRAP 0x1 ;  /* 0x000000040000795c */ /* 0x000fe20000300000 */
.L_x_5255:
        /* <DEDUP_REMOVED lines=36> */
.L_x_5294:
[----:B------:R-:W-:Y:S05]  /*7da0*/  @P0 BRA `(.L_x_5257) ;  /* 0x0000000000140947 */ /* 0x000fea0003800000 */
[----:B------:R-:W-:Y:S01]  /*7db0*/  ISETP.NE.AND P1, PT, R6, RZ, PT ;  /* 0x000000ff0600720c */ /* 0x000fe20003f25270 */
[----:B-123--:R-:W-:-:S04]  /*7dc0*/  IMAD.MOV.U32 R21, RZ, RZ, 0x4100 ;  /* 0x00004100ff157424 */ /* 0x00efc800078e00ff */
[----:B------:R4:W-:Y:S08]  /*7dd0*/  SYNCS.ARRIVE.TRANS64 RZ, [R16+URZ+0x30838], R21 ;  /* 0x0308381510ff79a7 */ /* 0x0009f0000800003f */
[----:B------:R-:W-:Y:S05]  /*7de0*/  @!P1 BRA `(.L_x_5257) ;  /* 0x0000000000049947 */ /* 0x000fea0003800000 */
[----:B------:R-:W-:Y:S01]  /*7df0*/  BPT.TRAP 0x1 ;  /* 0x000000040000795c */ /* 0x000fe20000300000 */
.L_x_5257:
        /* <DEDUP_REMOVED lines=31> */
.L_x_5296:
[----:B------:R-:W-:Y:S05]  /*7ff0*/  @P0 BRA `(.L_x_5259) ;  /* 0x0000000000140947 */ /* 0x000fea0003800000 */
[----:B------:R-:W-:Y:S01]  /*8000*/  ISETP.NE.AND P1, PT, R6, RZ, PT ;  /* 0x000000ff0600720c */ /* 0x000fe20003f25270 */
[----:B------:R-:W-:-:S04]  /*8010*/  IMAD.MOV.U32 R5, RZ, RZ, 0x4100 ;  /* 0x00004100ff057424 */ /* 0x000fc800078e00ff */
[----:B------:R1:W-:Y:S08]  /*8020*/  SYNCS.ARRIVE.TRANS64 RZ, [R16+URZ+0x30810], R5 ;  /* 0x0308100510ff79a7 */ /* 0x0003f0000800003f */
[----:B------:R-:W-:Y:S05]  /*8030*/  @!P1 BRA `(.L_x_5259) ;  /* 0x0000000000049947 */ /* 0x000fea0003800000 */
[----:B------:R-:W-:Y:S01]  /*8040*/  BPT.TRAP 0x1 ;  /* 0x000000040000795c */ /* 0x000fe20000300000 */
.L_x_5259:
        /* <DEDUP_REMOVED lines=37> */
.L_x_5251:
[----:B------:R-:W3:Y:S02]  /*82a0*/  LDL.LU R4, [R1+0x4] ;  /* 0x0000040001047983 */ /* 0x000ee40000300800 */
[----:B---3--:R-:W-:Y:S02]  /*82b0*/  ISETP.NE.AND P1, PT, R4, RZ, PT ;  /* 0x000000ff0400720c */ /* 0x008fe40003f25270 */
[----:B------:R1:W5:Y:S11]  /*82c0*/  LDL R4, [R1] ;  /* 0x0000000001047983 */ /* 0x0003760000100800 */
[----:B-1----:R-:W-:Y:S05]  /*82d0*/  @!P1 BRA `(.L_x_5250) ;  /* 0x0000000400489947 */ /* 0x002fea0003800000 */
[----:B------:R-:W-:-:S04]  /*82e0*/  SHF.L.U32 R13, R11, 0x1f, RZ ;  /* 0x0000001f0b0d7819 */ /* 0x000fc800000006ff */
[----:B------:R-:W1:Y:S02]  /*82f0*/  SYNCS.PHASECHK.TRANS64.TRYWAIT P1, [R16+URZ+0x30840], R13 ;  /* 0x0308400d100075a7 */ /* 0x000e64000802017f */
[----:B-1----:R-:W-:Y:S05]  /*8300*/  @!P1 BRA `(.L_x_5261) ;  /* 0x0000001000009947 */ /* 0x002fea0003800000 */
.L_x_5297:
[----:B------:R-:W-:Y:S05]  /*8310*/  @P0 BRA `(.L_x_5262) ;  /* 0x0000000000140947 */ /* 0x000fea0003800000 */
[----:B------:R-:W-:Y:S01]  /*8320*/  ISETP.NE.AND P1, PT, R6, RZ, PT ;  /* 0x000000ff0600720c */ /* 0x000fe20003f25270 */
[----:B--2---:R-:W-:-:S04]  /*8330*/  IMAD.MOV.U32 R5, RZ, RZ, 0x4100 ;  /* 0x00004100ff057424 */ /* 0x004fc800078e00ff */
[----:B------:R3:W-:Y:S08]  /*8340*/  SYNCS.ARRIVE.TRANS64 RZ, [R16+URZ+0x30830], R5 ;  /* 0x0308300510ff79a7 */ /* 0x0007f0000800003f */
[----:B------:R-:W-:Y:S05]  /*8350*/  @!P1 BRA `(.L_x_5262) ;  /* 0x0000000000049947 */ /* 0x000fea0003800000 */
[----:B------:R-:W-:Y:S01]  /*8360*/  BPT.TRAP 0x1 ;  /* 0x000000040000795c */ /* 0x000fe20000300000 */
.L_x_5262:
        /* <DEDUP_REMOVED lines=33> */
.L_x_5298:
[----:B------:R-:W-:Y:S05]  /*8580*/  @P0 BRA `(.L_x_5264) ;  /* 0x0000000000140947 */ /* 0x000fea0003800000 */
[----:B------:R-:W-:Y:S01]  /*8590*/  ISETP.NE.AND P0, PT, R6, RZ, PT ;  /* 0x000000ff0600720c */ /* 0x000fe20003f05270 */
[----:B------:R-:W-:-:S04]  /*85a0*/  IMAD.MOV.U32 R5, RZ, RZ, 0x4100 ;  /* 0x00004100ff057424 */ /* 0x000fc800078e00ff */
[----:B------:R3:W-:Y:S08]  /*85b0*/  SYNCS.ARRIVE.TRANS64 RZ, [R16+URZ+0x30818], R5 ;  /* 0x0308180510ff79a7 */ /* 0x0007f0000800003f */
[----:B------:R-:W-:Y:S05]  /*85c0*/  @!P0 BRA `(.L_x_5264) ;  /* 0x0000000000048947 */ /* 0x000fea0003800000 */
[----:B------:R-:W-:Y:S01]  /*85d0*/  BPT.TRAP 0x1 ;  /* 0x000000040000795c */ /* 0x000fe20000300000 */
.L_x_5264:
        /* <DEDUP_REMOVED lines=34> */
.L_x_5250:
[----:B------:R-:W3:Y:S01]  /*8800*/  S2R R0, SR_TID.X ;  /* 0x0000000000007919 */ /* 0x000ee20000002100 */
[----:B------:R-:W-:Y:S01]  /*8810*/  IMAD R3, R19, 0x8, R16 ;  /* 0x0000000813037824 */ /* 0x000fe200078e0210 */
[----:B---3--:R-:W-:Y:S02]  /*8820*/  LOP3.LUT R2, R0, 0x7f, RZ, 0xc0, !PT ;  /* 0x0000007f00027812 */ /* 0x008fe400078ec0ff */
[----:B------:R-:W-:Y:S02]  /*8830*/  SHF.L.U32 R0, R11, 0x1f, RZ ;  /* 0x0000001f0b007819 */ /* 0x000fe400000006ff */
[----:B------:R-:W-:Y:S02]  /*8840*/  ISETP.NE.AND P1, PT, R2, RZ, PT ;  /* 0x000000ff0200720c */ /* 0x000fe40003f25270 */
[----:B------:R-:W3:Y:S02]  /*8850*/  SYNCS.PHASECHK.TRANS64.TRYWAIT P0, [R3+URZ+0x30840], R0 ;  /* 0x03084000030075a7 */ /* 0x000ee4000800017f */
[----:B---3--:R-:W-:Y:S09]  /*8860*/  @!P0 BRA `(.L_x_5265) ;  /* 0x0000000800d08947 */ /* 0x008ff20003800000 */
.L_x_5299:
[----:B------:R-:W-:Y:S05]  /*8870*/  @P1 BRA `(.L_x_5266) ;  /* 0x0000000000181947 */ /* 0x000fea0003800000 */
[----:B------:R-:W1:Y:S01]  /*8880*/  S2R R2, SR_TID.X ;  /* 0x0000000000027919 */ /* 0x000e620000002100 */
[----:B---3--:R-:W-:-:S04]  /*8890*/  IMAD.MOV.U32 R0, RZ, RZ, 0x4100 ;  /* 0x00004100ff007424 */ /* 0x008fc800078e00ff */
[----:B------:R3:W-:Y:S01]  /*88a0*/  SYNCS.ARRIVE.TRANS64 RZ, [R3+URZ+0x30830], R0 ;  /* 0x0308300003ff79a7 */ /* 0x0007e2000800003f */
[----:B-1----:R-:W-:-:S13]  /*88b0*/  LOP3.LUT P0, RZ, R2, 0x1f, RZ, 0xc0, !PT ;  /* 0x0000001f02ff7812 */ /* 0x002fda000780c0ff */
[----:B---3--:R-:W-:Y:S05]  /*88c0*/  @!P0 BRA `(.L_x_5266) ;  /* 0x0000000000048947 */ /* 0x008fea0003800000 */
[----:B------:R-:W-:Y:S01]  /*88d0*/  BPT.TRAP 0x1 ;  /* 0x000000040000795c */ /* 0x000fe20000300000 */
.L_x_5266:
        /* <DEDUP_REMOVED lines=40> */
.L_x_5247:
[----:B------:R-:W-:Y:S05]  /*8b60*/  BSYNC B0 ;  /* 0x0000000000007941 */ /* 0x000fea0003800000 */
.L_x_5245:
[----:B------:R-:W-:-:S03]  /*8b70*/  UMOV UR7, 0xffffffff ;  /* 0xffffffff00077882 */ /* 0x000fc60000000000 */
[----:B------:R-:W-:Y:S05]  /*8b80*/  BRA.DIV UR7, `(.L_x_5267) ;  /* 0x0000000a071c7947 */ /* 0x000fea000b800000 */
[----:B------:R-:W-:-:S13]  /*8b90*/  ELECT P6, URZ, PT ;  /* 0x00000000003f782f */ /* 0x000fda00038c0000 */
.L_x_5302:
[----:B------:R-:W-:Y:S05]  /*8ba0*/  @!P6 BRA `(.L_x_5156) ;  /* 0x000000000084e947 */ /* 0x000fea0003800000 */
[----:B------:R-:W-:-:S06]  /*8bb0*/  ULOP3.LUT UR7, UR38, 0x2, URZ, 0xfc, !UPT ;  /* 0x0000000226077892 */ /* 0x000fcc000f8efc3f */
[----:B------:R-:W-:-:S05]  /*8bc0*/  IMAD.U32 R2, RZ, RZ, UR7 ;  /* 0x00000007ff027e24 */ /* 0x000fca000f8e00ff */
[----:B------:R-:W-:-:S13]  /*8bd0*/  ISETP.NE.AND P2, PT, R2, 0x3, PT ;  /* 0x000000030200780c */ /* 0x000fda0003f45270 */
[----:B------:R-:W-:Y:S05]  /*8be0*/  @!P2 BRA `(.L_x_5268) ;  /* 0x000000000004a947 */ /* 0x000fea0003800000 */
[----:B------:R-:W-:Y:S01]  /*8bf0*/  BPT.TRAP 0x1 ;  /* 0x000000040000795c */ /* 0x000fe20000300000 */
.L_x_5268:
        /* <DEDUP_REMOVED lines=15> */
.L_x_5303:
[----:B------:R-:W2:Y:S02]  /*8cf0*/  SYNCS.PHASECHK.TRANS64.TRYWAIT P0, [R3+URZ], R2 ;  /* 0x00000002030075a7 */ /* 0x000ea4000800017f */
[----:B--2---:R-:W-:Y:S05]  /*8d00*/  @!P0 BRA `(.L_x_5270) ;  /* 0x0000000400f08947 */ /* 0x004fea0003800000 */
.L_x_5304:
[----:B------:R-:W-:Y:S05]  /*8d10*/  @!P2 BRA `(.L_x_5271) ;  /* 0x000000000004a947 */ /* 0x000fea0003800000 */
[----:B------:R-:W-:Y:S01]  /*8d20*/  BPT.TRAP 0x1 ;  /* 0x000000040000795c */ /* 0x000fe20000300000 */
.L_x_5271:
[----:B--2---:R-:W-:-:S04]  /*8d30*/  VIADD R3, R7, 0x30840 ;  /* 0x0003084007037836 */ /* 0x004fc80000000000 */
[----:B------:R-:W-:-:S04]  /*8d40*/  IMAD R0, R0, 0x8, R3 ;  /* 0x0000000800007824 */ /* 0x000fc800078e0203 */
[----:B------:R-:W2:Y:S02]  /*8d50*/  SYNCS.PHASECHK.TRANS64.TRYWAIT P0, [R0+URZ], R5 ;  /* 0x00000005000075a7 */ /* 0x000ea4000800017f */
[----:B--2---:R-:W-:Y:S05]  /*8d60*/  @!P0 BRA `(.L_x_5272) ;  /* 0x0000000400ec8947 */ /* 0x004fea0003800000 */
.L_x_5305:
[----:B------:R-:W-:-:S07]  /*8d70*/  IMAD R3, R4, 0x8, R3 ;  /* 0x0000000804037824 */ /* 0x000fce00078e0203 */
.L_x_5273:
[----:B---3--:R3:W4:Y:S02]  /*8d80*/  SYNCS.PHASECHK.TRANS64.TRYWAIT P0, [R3+URZ], R2 ;  /* 0x00000002030075a7 */ /* 0x008724000800017f */
[----:B----4-:R-:W-:Y:S05]  /*8d90*/  @!P0 NANOSLEEP.SYNCS 0x989680 ;  /* 0x009896800000895d */ /* 0x010fea0003900000 */
[----:B------:R-:W4:Y:S02]  /*8da0*/  @!P0 SYNCS.PHASECHK.TRANS64 P0, [R3+URZ], R2 ;  /* 0x00000002030085a7 */ /* 0x000f24000800007f */
[----:B----4-:R-:W-:Y:S05]  /*8db0*/  @!P0 BRA `(.L_x_5273) ;  /* 0xfffffffc00f08947 */ /* 0x010fea000383ffff */
.L_x_5156:
[----:B------:R-:W-:Y:S05]  /*8dc0*/  BSYNC B6 ;  /* 0x0000000000067941 */ /* 0x000fea0003800000 */
.L_x_5153:
[----:B------:R-:W-:Y:S05]  /*8dd0*/  EXIT ;  /* 0x000000000000794d */ /* 0x000fea0003800000 */
.L_x_5163:
[----:B------:R-:W-:Y:S02]  /*8de0*/  IMAD.MOV.U32 R12, RZ, RZ, RZ ;  /* 0x000000ffff0c7224 */ /* 0x000fe400078e00ff */
[----:B------:R-:W-:Y:S02]  /*8df0*/  IMAD.MOV.U32 R11, RZ, RZ, 0x1f ;  /* 0x0000001fff0b7424 */ /* 0x000fe400078e00ff */
[----:B------:R-:W-:-:S07]  /*8e00*/  IMAD.MOV.U32 R15, RZ, RZ, -0x1 ;  /* 0xffffffffff0f7424 */ /* 0x000fce00078e00ff */
[----:B------:R-:W-:Y:S05]  /*8e10*/  WARPSYNC.COLLECTIVE R15, `(.L_x_5274) ;  /* 0x000000000f087348 */ /* 0x000fea0003c00000 */
[----:B------:R1:W2:Y:S02]  /*8e20*/  SHFL.IDX P6, R14, R13, R12, R11 ;  /* 0x0000000c0d0e7389 */ /* 0x0002a400000c000b */
[----:B-12---:R-:W-:Y:S01]  /*8e30*/  ENDCOLLECTIVE ;  /* 0x000000000000791b */ /* 0x006fe20003800000 */
.L_x_5274:
[----:B------:R-:W-:Y:S05]  /*8e40*/  BRA `(.L_x_5275) ;  /* 0xffffff8000d07947 */ /* 0x000fea000383ffff */
.L_x_5165:
[----:B--2---:R2:W3:Y:S02]  /*8e50*/  SYNCS.PHASECHK.TRANS64.TRYWAIT P0, [R231+URZ+0x30800], R8 ;  /* 0x03080008e70075a7 */ /* 0x0044e4000800017f */
[----:B---3--:R-:W-:Y:S05]  /*8e60*/  @!P0 NANOSLEEP.SYNCS 0x989680 ;  /* 0x009896800000895d */ /* 0x008fea0003900000 */
[----:B------:R-:W3:Y:S02]  /*8e70*/  @!P0 SYNCS.PHASECHK.TRANS64 P0, [R231+URZ+0x30800], R8 ;  /* 0x03080008e70085a7 */ /* 0x000ee4000800007f */
[----:B---3--:R-:W-:Y:S05]  /*8e80*/  @!P0 BRA `(.L_x_5165) ;  /* 0xfffffffc00f08947 */ /* 0x008fea000383ffff */
[----:B------:R-:W-:Y:S05]  /*8e90*/  BRA `(.L_x_5164) ;  /* 0xffffff8400187947 */ /* 0x000fea000383ffff */
.L_x_5169:
[----:B---3--:R3:W4:Y:S02]  /*8ea0*/  SYNCS.PHASECHK.TRANS64.TRYWAIT P0, [R0+URZ+0x30810], R7 ;  /* 0x03081007000075a7 */ /* 0x008724000800017f */
[----:B----4-:R-:W-:Y:S05]  /*8eb0*/  @!P0 NANOSLEEP.SYNCS 0x989680 ;  /* 0x009896800000895d */ /* 0x010fea0003900000 */
[----:B------:R-:W4:Y:S02]  /*8ec0*/  @!P0 SYNCS.PHASECHK.TRANS64 P0, [R0+URZ+0x30810], R7 ;  /* 0x03081007000085a7 */ /* 0x000f24000800007f */
[----:B----4-:R-:W-:Y:S05]  /*8ed0*/  @!P0 BRA `(.L_x_5169) ;  /* 0xfffffffc00f08947 */ /* 0x010fea000383ffff */
[----:B------:R-:W-:Y:S05]  /*8ee0*/  BRA `(.L_x_5168) ;  /* 0xffffff8800b47947 */ /* 0x000fea000383ffff */
.L_x_5173:
[----:B------:R1:W1:Y:S02]  /*8ef0*/  SYNCS.PHASECHK.TRANS64.TRYWAIT P0, [R0+URZ+0x30830], R7 ;  /* 0x03083007000075a7 */ /* 0x000264000800017f */
[----:B-1----:R-:W-:Y:S05]  /*8f00*/  @!P0 NANOSLEEP.SYNCS 0x989680 ;  /* 0x009896800000895d */ /* 0x002fea0003900000 */
[----:B------:R-:W1:Y:S02]  /*8f10*/  @!P0 SYNCS.PHASECHK.TRANS64 P0, [R0+URZ+0x30830], R7 ;  /* 0x03083007000085a7 */ /* 0x000e64000800007f */
[----:B-1----:R-:W-:Y:S05]  /*8f20*/  @!P0 BRA `(.L_x_5173) ;  /* 0xfffffffc00f08947 */ /* 0x002fea000383ffff */
[----:B------:R-:W-:Y:S05]  /*8f30*/  BRA `(.L_x_5172) ;  /* 0xffffff90000c7947 */ /* 0x000fea000383ffff */
.L_x_5180:
[----:B------:R-:W-:Y:S01]  /*8f40*/  BSSY B0, `(.L_x_5276) ;  /* 0x0000005000007945 */ /* 0x000fe20003800000 */
[----:B------:R-:W-:-:S07]  /*8f50*/  IMAD.MOV.U32 R15, RZ, RZ, -0x1 ;  /* 0xffffffffff0f7424 */ /* 0x000fce00078e00ff */
[----:B-1----:R-:W-:Y:S05]  /*8f60*/  WARPSYNC.COLLECTIVE R15, `(.L_x_5277) ;  /* 0x000000000f087348 */ /* 0x002fea0003c00000 */
[----:B------:R-:W-:Y:S01]  /*8f70*/  NOP ;  /* 0x0000000000007918 */ /* 0x000fe20000000000 */
[----:B-1----:R-:W-:Y:S01]  /*8f80*/  ENDCOLLECTIVE ;  /* 0x000000000000791b */ /* 0x002fe20003800000 */
.L_x_5277:
[----:B------:R-:W-:Y:S05]  /*8f90*/  BSYNC B0 ;  /* 0x0000000000007941 */ /* 0x000fea0003800000 */
.L_x_5276:
[----:B------:R-:W-:Y:S05]  /*8fa0*/  BRA `(.L_x_5278) ;  /* 0xffffffb8007c7947 */ /* 0x000fea000383ffff */
.L_x_5189:
[----:B------:R-:W-:Y:S01]  /*8fb0*/  BSSY B0, `(.L_x_5279) ;  /* 0x0000005000007945 */ /* 0x000fe20003800000 */
[----:B------:R-:W-:-:S07]  /*8fc0*/  IMAD.MOV.U32 R15, RZ, RZ, -0x1 ;  /* 0xffffffffff0f7424 */ /* 0x000fce00078e00ff */
[----:B-12---:R-:W-:Y:S05]  /*8fd0*/  WARPSYNC.COLLECTIVE R15, `(.L_x_5280) ;  /* 0x000000000f087348 */ /* 0x006fea0003c00000 */
[----:B------:R-:W-:Y:S01]  /*8fe0*/  NOP ;  /* 0x0000000000007918 */ /* 0x000fe20000000000 */
[----:B-12---:R-:W-:Y:S01]  /*8ff0*/  ENDCOLLECTIVE ;  /* 0x000000000000791b */ /* 0x006fe20003800000 */
.L_x_5280:
[----:B------:R-:W-:Y:S05]  /*9000*/  BSYNC B0 ;  /* 0x0000000000007941 */ /* 0x000fea0003800000 */
.L_x_5279:
[----:B------:R-:W-:Y:S05]  /*9010*/  BRA `(.L_x_5281) ;  /* 0xffffffbc007c7947 */ /* 0x000fea000383ffff */
.L_x_5201:
[----:B------:R-:W-:Y:S01]  /*9020*/  BSSY B0, `(.L_x_5282) ;  /* 0x0000005000007945 */ /* 0x000fe20003800000 */
[----:B------:R-:W-:-:S07]  /*9030*/  IMAD.MOV.U32 R15, RZ, RZ, -0x1 ;  /* 0xffffffffff0f7424 */ /* 0x000fce00078e00ff */
[----:B------:R-:W-:Y:S05]  /*9040*/  WARPSYNC.COLLECTIVE R15, `(.L_x_5283) ;  /* 0x000000000f087348 */ /* 0x000fea0003c00000 */
[----:B------:R-:W-:Y:S01]  /*9050*/  NOP ;  /* 0x0000000000007918 */ /* 0x000fe20000000000 */
[----:B------:R-:W-:Y:S01]  /*9060*/  ENDCOLLECTIVE ;  /* 0x000000000000791b */ /* 0x000fe20003800000 */
.L_x_5283:
[----:B------:R-:W-:Y:S05]  /*9070*/  BSYNC B0 ;  /* 0x0000000000007941 */ /* 0x000fea0003800000 */
.L_x_5282:
[----:B------:R-:W-:Y:S05]  /*9080*/  BRA `(.L_x_5284) ;  /* 0xffffffc400647947 */ /* 0x000fea000383ffff */
.L_x_5214:
[----:B------:R-:W-:Y:S01]  /*9090*/  BSSY B0, `(.L_x_5285) ;  /* 0x0000005000007945 */ /* 0x000fe20003800000 */
[----:B------:R-:W-:-:S07]  /*90a0*/  IMAD.MOV.U32 R15, RZ, RZ, -0x1 ;  /* 0xffffffffff0f7424 */ /* 0x000fce00078e00ff */
[----:B------:R-:W-:Y:S05]  /*90b0*/  WARPSYNC.COLLECTIVE R15, `(.L_x_5286) ;  /* 0x000000000f087348 */ /* 0x000fea0003c00000 */
[----:B------:R-:W-:Y:S01]  /*90c0*/  NOP ;  /* 0x0000000000007918 */ /* 0x000fe20000000000 */
[----:B------:R-:W-:Y:S01]  /*90d0*/  ENDCOLLECTIVE ;  /* 0x000000000000791b */ /* 0x000fe20003800000 */
.L_x_5286:
[----:B------:R-:W-:Y:S05]  /*90e0*/  BSYNC B0 ;  /* 0x0000000000007941 */ /* 0x000fea0003800000 */
.L_x_5285:
[----:B------:R-:W-:Y:S05]  /*90f0*/  BRA `(.L_x_5287) ;  /* 0xffffffc800e87947 */ /* 0x000fea000383ffff */
.L_x_5226:
[----:B------:R-:W-:Y:S01]  /*9100*/  BSSY B0, `(.L_x_5288) ;  /* 0x0000005000007945 */ /* 0x000fe20003800000 */
[----:B------:R-:W-:-:S07]  /*9110*/  IMAD.MOV.U32 R15, RZ, RZ, -0x1 ;  /* 0xffffffffff0f7424 */ /* 0x000fce00078e00ff */
[----:B------:R-:W-:Y:S05]  /*9120*/  WARPSYNC.COLLECTIVE R15, `(.L_x_5289) ;  /* 0x000000000f087348 */ /* 0x000fea0003c00000 */
[----:B------:R-:W-:Y:S01]  /*9130*/  NOP ;  /* 0x0000000000007918 */ /* 0x000fe20000000000 */
[----:B------:R-:W-:Y:S01]  /*9140*/  ENDCOLLECTIVE ;  /* 0x000000000000791b */ /* 0x000fe20003800000 */
.L_x_5289:
[----:B------:R-:W-:Y:S05]  /*9150*/  BSYNC B0 ;  /* 0x0000000000007941 */ /* 0x000fea0003800000 */
.L_x_5288:
[----:B------:R-:W-:Y:S05]  /*9160*/  BRA `(.L_x_5290) ;  /* 0xffffffd000087947 */ /* 0x000fea000383ffff */
.L_x_5248:
[----:B-1----:R1:W2:Y:S02]  /*9170*/  SYNCS.PHASECHK.TRANS64.TRYWAIT P0, [R16+URZ+0x30820], R3 ;  /* 0x03082003100075a7 */ /* 0x0022a4000800017f */
[----:B--2---:R-:W-:Y:S05]  /*9180*/  @!P0 NANOSLEEP.SYNCS 0x989680 ;  /* 0x009896800000895d */ /* 0x004fea0003900000 */
[----:B------:R-:W2:Y:S02]  /*9190*/  @!P0 SYNCS.PHASECHK.TRANS64 P0, [R16+URZ+0x30820], R3 ;  /* 0x03082003100085a7 */ /* 0x000ea4000800007f */
[----:B--2---:R-:W-:Y:S05]  /*91a0*/  @!P0 BRA `(.L_x_5248) ;  /* 0xfffffffc00f08947 */ /* 0x004fea000383ffff */
[----:B------:R-:W-:Y:S05]  /*91b0*/  BRA `(.L_x_5291) ;  /* 0xffffffdc00d87947 */ /* 0x000fea000383ffff */
.L_x_5252:
[----:B-1----:R1:W3:Y:S02]  /*91c0*/  SYNCS.PHASECHK.TRANS64.TRYWAIT P1, [R16+URZ+0x30840], R21 ;  /* 0x03084015100075a7 */ /* 0x0022e4000802017f */
[----:B---3--:R-:W-:Y:S05]  /*91d0*/  @!P1 NANOSLEEP.SYNCS 0x989680 ;  /* 0x009896800000995d */ /* 0x008fea0003900000 */
[----:B------:R-:W3:Y:S02]  /*91e0*/  @!P1 SYNCS.PHASECHK.TRANS64 P1, [R16+URZ+0x30840], R21 ;  /* 0x03084015100095a7 */ /* 0x000ee4000802007f */
[----:B---3--:R-:W-:Y:S05]  /*91f0*/  @!P1 BRA `(.L_x_5252) ;  /* 0xfffffffc00f09947 */ /* 0x008fea000383ffff */
[----:B------:R-:W-:Y:S05]  /*9200*/  BRA `(.L_x_5292) ;  /* 0xffffffe400947947 */ /* 0x000fea000383ffff */
.L_x_5254:
[----:B--2---:R2:W3:Y:S02]  /*9210*/  SYNCS.PHASECHK.TRANS64.TRYWAIT P1, [R16+URZ+0x30828], R21 ;  /* 0x03082815100075a7 */ /* 0x0044e4000802017f */
[----:B---3--:R-:W-:Y:S05]  /*9220*/  @!P1 NANOSLEEP.SYNCS 0x989680 ;  /* 0x009896800000995d */ /* 0x008fea0003900000 */
[----:B------:R-:W3:Y:S02]  /*9230*/  @!P1 SYNCS.PHASECHK.TRANS64 P1, [R16+URZ+0x30828], R21 ;  /* 0x03082815100095a7 */ /* 0x000ee4000802007f */
[----:B---3--:R-:W-:Y:S05]  /*9240*/  @!P1 BRA `(.L_x_5254) ;  /* 0xfffffffc00f09947 */ /* 0x008fea000383ffff */
[----:B------:R-:W-:Y:S05]  /*9250*/  BRA `(.L_x_5293) ;  /* 0xffffffe800287947 */ /* 0x000fea000383ffff */
.L_x_5256:
[----:B---3--:R3:W4:Y:S02]  /*9260*/  SYNCS.PHASECHK.TRANS64.TRYWAIT P1, [R16+URZ+0x30848], R21 ;  /* 0x03084815100075a7 */ /* 0x008724000802017f */
[----:B----4-:R-:W-:Y:S05]  /*9270*/  @!P1 NANOSLEEP.SYNCS 0x989680 ;  /* 0x009896800000995d */ /* 0x010fea0003900000 */
[----:B------:R-:W4:Y:S02]  /*9280*/  @!P1 SYNCS.PHASECHK.TRANS64 P1, [R16+URZ+0x30848], R21 ;  /* 0x03084815100095a7 */ /* 0x000f24000802007f */
[----:B----4-:R-:W-:Y:S05]  /*9290*/  @!P1 BRA `(.L_x_5256) ;  /* 0xfffffffc00f09947 */ /* 0x010fea000383ffff */
[----:B------:R-:W-:Y:S05]  /*92a0*/  BRA `(.L_x_5294) ;  /* 0xffffffe800bc7947 */ /* 0x000fea000383ffff */
.L_x_5258:
[----:B------:R-:W-:-:S07]  /*92b0*/  SHF.L.U32 R5, R11, 0x1f, RZ ;  /* 0x0000001f0b057819 */ /* 0x000fce00000006ff */
.L_x_5295:
[----:B------:R1:W1:Y:S02]  /*92c0*/  SYNCS.PHASECHK.TRANS64.TRYWAIT P1, [R16+URZ+0x30820], R5 ;  /* 0x03082005100075a7 */ /* 0x000264000802017f */
[----:B-1----:R-:W-:Y:S05]  /*92d0*/  @!P1 NANOSLEEP.SYNCS 0x989680 ;  /* 0x009896800000995d */ /* 0x002fea0003900000 */
[----:B------:R-:W1:Y:S02]  /*92e0*/  @!P1 SYNCS.PHASECHK.TRANS64 P1, [R16+URZ+0x30820], R5 ;  /* 0x03082005100095a7 */ /* 0x000e64000802007f */
[----:B-1----:R-:W-:Y:S05]  /*92f0*/  @!P1 BRA `(.L_x_5295) ;  /* 0xfffffffc00f09947 */ /* 0x002fea000383ffff */
[----:B------:R-:W-:Y:S05]  /*9300*/  BRA `(.L_x_5296) ;  /* 0xffffffec00387947 */ /* 0x000fea000383ffff */
.L_x_5261:
[----:B-1----:R1:W3:Y:S02]  /*9310*/  SYNCS.PHASECHK.TRANS64.TRYWAIT P1, [R16+URZ+0x30840], R13 ;  /* 0x0308400d100075a7 */ /* 0x0022e4000802017f */
[----:B---3--:R-:W-:Y:S05]  /*9320*/  @!P1 NANOSLEEP.SYNCS 0x989680 ;  /* 0x009896800000995d */ /* 0x008fea0003900000 */
[----:B------:R-:W3:Y:S02]  /*9330*/  @!P1 SYNCS.PHASECHK.TRANS64 P1, [R16+URZ+0x30840], R13 ;  /* 0x0308400d100095a7 */ /* 0x000ee4000802007f */
[----:B---3--:R-:W-:Y:S05]  /*9340*/  @!P1 BRA `(.L_x_5261) ;  /* 0xfffffffc00f09947 */ /* 0x008fea000383ffff */
[----:B------:R-:W-:Y:S05]  /*9350*/  BRA `(.L_x_5297) ;  /* 0xffffffec00ec7947 */ /* 0x000fea000383ffff */
.L_x_5263:
[----:B--2---:R2:W3:Y:S02]  /*9360*/  SYNCS.PHASECHK.TRANS64.TRYWAIT P1, [R16+URZ+0x30828], R13 ;  /* 0x0308280d100075a7 */ /* 0x0044e4000802017f */
[----:B---3--:R-:W-:Y:S05]  /*9370*/  @!P1 NANOSLEEP.SYNCS 0x989680 ;  /* 0x009896800000995d */ /* 0x008fea0003900000 */
[----:B------:R-:W3:Y:S02]  /*9380*/  @!P1 SYNCS.PHASECHK.TRANS64 P1, [R16+URZ+0x30828], R13 ;  /* 0x0308280d100095a7 */ /* 0x000ee4000802007f */
[----:B---3--:R-:W-:Y:S05]  /*9390*/  @!P1 BRA `(.L_x_5263) ;  /* 0xfffffffc00f09947 */ /* 0x008fea000383ffff */
[----:B------:R-:W-:Y:S05]  /*93a0*/  BRA `(.L_x_5298) ;  /* 0xfffffff000747947 */ /* 0x000fea000383ffff */
.L_x_5265:
[----:B---3--:R3:W1:Y:S02]  /*93b0*/  SYNCS.PHASECHK.TRANS64.TRYWAIT P0, [R3+URZ+0x30840], R0 ;  /* 0x03084000030075a7 */ /* 0x008664000800017f */
[----:B-1----:R-:W-:Y:S05]  /*93c0*/  @!P0 NANOSLEEP.SYNCS 0x989680 ;  /* 0x009896800000895d */ /* 0x002fea0003900000 */
[----:B------:R-:W1:Y:S02]  /*93d0*/  @!P0 SYNCS.PHASECHK.TRANS64 P0, [R3+URZ+0x30840], R0 ;  /* 0x03084000030085a7 */ /* 0x000e64000800007f */
[----:B-1----:R-:W-:Y:S05]  /*93e0*/  @!P0 BRA `(.L_x_5265) ;  /* 0xfffffffc00f08947 */ /* 0x002fea000383ffff */
[----:B------:R-:W-:Y:S05]  /*93f0*/  BRA `(.L_x_5299) ;  /* 0xfffffff4001c7947 */ /* 0x000fea000383ffff */
.L_x_5267:
[----:B------:R-:W-:Y:S01]  /*9400*/  BSSY B0, `(.L_x_5300) ;  /* 0x0000006000007945 */ /* 0x000fe20003800000 */
[----:B------:R-:W-:-:S07]  /*9410*/  IMAD.MOV.U32 R15, RZ, RZ, -0x1 ;  /* 0xffffffffff0f7424 */ /* 0x000fce00078e00ff */
[----:B------:R-:W-:Y:S05]  /*9420*/  WARPSYNC.COLLECTIVE R15, `(.L_x_5301) ;  /* 0x000000000f0c7348 */ /* 0x000fea0003c00000 */
[----:B------:R-:W-:Y:S02]  /*9430*/  ELECT P6, UR62, PT ;  /* 0x00000000003e782f */ /* 0x000fe400038c0000 */
[----:B------:R-:W-:Y:S01]  /*9440*/  MOV R14, UR62 ;  /* 0x0000003e000e7c02 */ /* 0x000fe20008000f00 */
[----:B------:R-:W-:Y:S10]  /*9450*/  ENDCOLLECTIVE ;  /* 0x000000000000791b */ /* 0x000ff40003800000 */
.L_x_5301:
[----:B------:R-:W-:Y:S05]  /*9460*/  BSYNC B0 ;  /* 0x0000000000007941 */ /* 0x000fea0003800000 */
.L_x_5300:
[----:B------:R-:W-:Y:S05]  /*9470*/  BRA `(.L_x_5302) ;  /* 0xfffffff400c87947 */ /* 0x000fea000383ffff */
.L_x_5269:
[----:B-1----:R1:W2:Y:S02]  /*9480*/  SYNCS.PHASECHK.TRANS64.TRYWAIT P0, [R6+URZ], R5 ;  /* 0x00000005060075a7 */ /* 0x0022a4000800017f */
[----:B--2---:R-:W-:Y:S05]  /*9490*/  @!P0 NANOSLEEP.SYNCS 0x989680 ;  /* 0x009896800000895d */ /* 0x004fea0003900000 */
[----:B------:R-:W2:Y:S02]  /*94a0*/  @!P0 SYNCS.PHASECHK.TRANS64 P0, [R6+URZ], R5 ;  /* 0x00000005060085a7 */ /* 0x000ea4000800007f */
[----:B--2---:R-:W-:Y:S05]  /*94b0*/  @!P0 BRA `(.L_x_5269) ;  /* 0xfffffffc00f08947 */ /* 0x004fea000383ffff */
[----:B------:R-:W-:Y:S05]  /*94c0*/  BRA `(.L_x_5303) ;  /* 0xfffffff800087947 */ /* 0x000fea000383ffff */
.L_x_5270:
[----:B--2---:R2:W3:Y:S02]  /*94d0*/  SYNCS.PHASECHK.TRANS64.TRYWAIT P0, [R3+URZ], R2 ;  /* 0x00000002030075a7 */ /* 0x0044e4000800017f */
[----:B---3--:R-:W-:Y:S05]  /*94e0*/  @!P0 NANOSLEEP.SYNCS 0x989680 ;  /* 0x009896800000895d */ /* 0x008fea0003900000 */
[----:B------:R-:W3:Y:S02]  /*94f0*/  @!P0 SYNCS.PHASECHK.TRANS64 P0, [R3+URZ], R2 ;  /* 0x00000002030085a7 */ /* 0x000ee4000800007f */
[----:B---3--:R-:W-:Y:S05]  /*9500*/  @!P0 BRA `(.L_x_5270) ;  /* 0xfffffffc00f08947 */ /* 0x008fea000383ffff */
[----:B------:R-:W-:Y:S05]  /*9510*/  BRA `(.L_x_5304) ;  /* 0xfffffff400fc7947 */ /* 0x000fea000383ffff */
.L_x_5272:
[----:B--2---:R2:W3:Y:S02]  /*9520*/  SYNCS.PHASECHK.TRANS64.TRYWAIT P0, [R0+URZ], R5 ;  /* 0x00000005000075a7 */ /* 0x0044e4000800017f */
[----:B---3--:R-:W-:Y:S05]  /*9530*/  @!P0 NANOSLEEP.SYNCS 0x989680 ;  /* 0x009896800000895d */ /* 0x008fea0003900000 */
[----:B------:R-:W3:Y:S02]  /*9540*/  @!P0 SYNCS.PHASECHK.TRANS64 P0, [R0+URZ], R5 ;  /* 0x00000005000085a7 */ /* 0x000ee4000800007f */
[----:B---3--:R-:W-:Y:S05]  /*9550*/  @!P0 BRA `(.L_x_5272) ;  /* 0xfffffffc00f08947 */ /* 0x008fea000383ffff */
[----:B------:R-:W-:Y:S05]  /*9560*/  BRA `(.L_x_5305) ;  /* 0xfffffff800007947 */ /* 0x000fea000383ffff */
.L_x_5306:
        /* <DEDUP_REMOVED lines=9> */
.L_x_7328:


//--------------------- .text._ZN7cutlass13device_kernelIN5flash11enable_sm90INS1_16FlashAttnBwdSm90INS1_25CollectiveMainloopBwdSm90ILi2ELi2ELi2EN4cute5tupleIJNS5_1CILi1EEES8_S8_EEENS6_IJNS7_ILi64EEENS7_ILi128EEESB_EEENS_10bfloat16_tEfNS_4arch4Sm90ELb0ELb1ELb0ELb1ELb0ELb1ELb0ELb0ELi2ELi1ELi2ELi1ELb0EEENS1_21CollectiveEpilogueBwdISC_SD_SF_Li256ELb1ELb0ELi1EEENS1_19SingleTileSchedulerILb1ELb0ELb0ELi128EEEEEEEEEvNT_6ParamsE --------------------------
	.section	.text._ZN7cutlass13device_kernelIN5flash11enable_sm90INS1_16FlashAttnBwdSm90INS1_25CollectiveMainloopBwdSm90ILi2ELi2ELi2EN4cute5tupleIJNS5_1CILi1EEES8_S8_EEENS6_IJNS7_ILi64EEENS7_ILi128EEESB_EEENS_10bfloat16_tEfNS_4arch4Sm90ELb0ELb1ELb0ELb1ELb0ELb1ELb0ELb0ELi2ELi1ELi2ELi1ELb0EEENS1_21CollectiveEpilogueBwdISC_SD_SF_Li256ELb1ELb0ELi1EEENS1_19SingleTileSchedulerILb1ELb0ELb0ELi128EEEEEEEEEvNT_6ParamsE,"ax",@progbits
	.align	128
.text._ZN7cutlass13device_kernelIN5flash11enable_sm90INS1_16FlashAttnBwdSm90INS1_25CollectiveMainloopBwdSm90ILi2ELi2ELi2EN4cute5tupleIJNS5_1CILi1EEES8_S8_EEENS6_IJNS7_ILi64EEENS7_ILi128EEESB_EEENS_10bfloat16_tEfNS_4arch4Sm90ELb0ELb1ELb0ELb1ELb0ELb1ELb0ELb0ELi2ELi1ELi2ELi1ELb0EEENS1_21CollectiveEpilogueBwdISC_SD_SF_Li256ELb1ELb0ELi1EEENS1_19SingleTileSchedulerILb1ELb0ELb0ELi128EEEEEEEEEvNT_6ParamsE:
        .type           _ZN7cutlass13device_kernelIN5flash11enable_sm90INS1_16FlashAttnBwdSm90INS1_25CollectiveMainloopBwdSm90ILi2ELi2ELi2EN4cute5tupleIJNS5_1CILi1EEES8_S8_EEENS6_IJNS7_ILi64EEENS7_ILi128EEESB_EEENS_10bfloat16_tEfNS_4arch4Sm90ELb0ELb1ELb0ELb1ELb0ELb1ELb0ELb0ELi2ELi1ELi2ELi1ELb0EEENS1_21CollectiveEpilogueBwdISC_SD_SF_Li256ELb1ELb0ELi1EEENS1_19SingleTileSchedulerILb1ELb0ELb0ELi128EEEEEEEEEvNT_6ParamsE,@function
        .size           _ZN7cutlass13device_kernelIN5flash11enable_sm90INS1_16FlashAttnBwdSm90INS1_25CollectiveMainloopBwdSm90ILi2ELi2ELi2EN4cute5tupleIJNS5_1CILi1EEES8_S8_EEENS6_IJNS7_ILi64EEENS7_ILi128EEESB_EEENS_10bfloat16_tEfNS_4arch4Sm90ELb0ELb1ELb0ELb1ELb0ELb1ELb0ELb0ELi2ELi1ELi2ELi1ELb0EEENS1_21CollectiveEpilogueBwdISC_SD_SF_Li256ELb1ELb0ELi1EEENS1_19SingleTileSchedulerILb1ELb0ELb0ELi128EEEEEEEEEvNT_6ParamsE,(.L_x_7329 - _ZN7cutlass13device_kernelIN5flash11enable_sm90INS1_16FlashAttnBwdSm90INS1_25CollectiveMainloopBwdSm90ILi2ELi2ELi2EN4cute5tupleIJNS5_1CILi1EEES8_S8_EEENS6_IJNS7_ILi64EEENS7_ILi128EEESB_EEENS_10bfloat16_tEfNS_4arch4Sm90ELb0ELb1ELb0ELb1ELb0ELb1ELb0ELb0ELi2ELi1ELi2ELi1ELb0EEENS1_21CollectiveEpilogueBwdISC_SD_SF_Li256ELb1ELb0ELi1EEENS1_19SingleTileSchedulerILb1ELb0ELb0ELi128EEEEEEEEEvNT_6ParamsE)
        .other          _ZN7cutlass13device_kernelIN5flash11enable_sm90INS1_16FlashAttnBwdSm90INS1_25CollectiveMainloopBwdSm90ILi2ELi2ELi2EN4cute5tupleIJNS5_1CILi1EEES8_S8_EEENS6_IJNS7_ILi64EEENS7_ILi128EEESB_EEENS_10bfloat16_tEfNS_4arch4Sm90ELb0ELb1ELb0ELb1ELb0ELb1ELb0ELb0ELi2ELi1ELi2ELi1ELb0EEENS1_21CollectiveEpilogueBwdISC_SD_SF_Li256ELb1ELb0ELi1EEENS1_19SingleTileSchedulerILb1ELb0ELb0ELi128EEEEEEEEEvNT_6ParamsE,@"STO_CUDA_ENTRY STV_DEFAULT"
_ZN7cutlass13device_kernelIN5flash11enable_sm90INS1_16FlashAttnBwdSm90INS1_25CollectiveMainloopBwdSm90ILi2ELi2ELi2EN4cute5tupleIJNS5_1CILi1EEES8_S8_EEENS6_IJNS7_ILi64EEENS7_ILi128EEESB_EEENS_10bfloat16_tEfNS_4arch4Sm90ELb0ELb1ELb0ELb1ELb0ELb1ELb0ELb0ELi2ELi1ELi2ELi1ELb0EEENS1_21CollectiveEpilogueBwdISC_SD_SF_Li256ELb1ELb0ELi1EEENS1_19SingleTileSchedulerILb1ELb0ELb0ELi128EEEEEEEEEvNT_6ParamsE:
        /* <DEDUP_REMOVED lines=24> */
.L_x_5308:
[----:B------:R-:W-:Y:S05]  /*0180*/  BSYNC B0 ;  /* 0x0000000000007941 */ /* 0x000fea0003800000 */
.L_x_5307:
        /* <DEDUP_REMOVED lines=37> */
.L_x_5309:
        /* <DEDUP_REMOVED lines=22> */
.L_x_5310:
[----:B------:R-:W-:Y:S01]  /*0540*/  PLOP3.LUT P0, PT, PT, PT, UP0, 0x80, 0x0 ;  /* 0x000000000000781c */ /* 0x000fe20003f0f008 */
[----:B------:R-:W-:Y:S01]  /*0550*/  NOP ;  /* 0x0000000000007918 */ /* 0x000fe20000000000 */
[----:B------:R-:W-:Y:S01]  /*0560*/  ULDC.64 UR46, c[0x0][0x208] ;  /* 0x00008200002e7ab9 */ /* 0x000fe20000000a00 */
[----:B------:R-:W-:Y:S01]  /*0570*/  BSSY B6, `(.L_x_5311) ;  /* 0x0000b3f000067945 */ /* 0x000fe20003800000 */
[----:B-12-4-:R-:W-:Y:S09]  /*0580*/  BAR.SYNC.DEFER_BLOCKING 0x0 ;  /* 0x0000000000007b1d */ /* 0x016ff20000010000 */
[----:B------:R-:W-:Y:S05]  /*0590*/  @!P0 BRA `(.L_x_5312) ;  /* 0x0000007800188947 */ /* 0x000fea0003800000 */
.L_x_5313:
        /* <DEDUP_REMOVED lines=24> */
.L_x_5314:
        /* <DEDUP_REMOVED lines=14> */
.L_x_5316:
[----:B------:R-:W-:-:S05]  /*0800*/  ULDC UR4, c[0x0][0x8bc] ;  /* 0x00022f0000047ab9 */ /* 0x000fca0000000800 */
.L_x_5315:
        /* <DEDUP_REMOVED lines=17> */
.L_x_5318:
        /* <DEDUP_REMOVED lines=14> */
.L_x_5319:
        /* <DEDUP_REMOVED lines=11> */
.L_x_5320:
        /* <DEDUP_REMOVED lines=13> */
.L_x_5321:
        /* <DEDUP_REMOVED lines=84> */
.L_x_5322:
        /* <DEDUP_REMOVED lines=10> */
[----:B------:R-:W-:-:S03]  /*1160*/  ULDC UR43, c[0x0][0x744] ;  /* 0x0001d100002b7ab9 */ /* 0x000fc60000000800 */
        /* <DEDUP_REMOVED lines=18> */
.L_x_5325:
        /* <DEDUP_REMOVED lines=15> */
.L_x_5324:
        /* <DEDUP_REMOVED lines=22> */
.L_x_5327:
        /* <DEDUP_REMOVED lines=15> */
.L_x_5326:
        /* <DEDUP_REMOVED lines=8> */
.L_x_5470:
        /* <DEDUP_REMOVED lines=23> */
.L_x_5329:
[----:B------:R-:W-:Y:S01]  /*17c0*/  LEA.HI R7, R7, R4, RZ, 0x3 ;  /* 0x0000000407077211 */ /* 0x000fe200078f18ff */
[----:B------:R-:W-:Y:S01]  /*17d0*/  IMAD.U32 R235, RZ, RZ, UR38 ;  /* 0x00000026ffeb7e24 */ /* 0x000fe2000f8e00ff */
[----:B--2---:R-:W-:Y:S01]  /*17e0*/  LOP3.LUT R8, R3, 0x30, R6, 0xf8, !PT ;  /* 0x0000003003087812 */ /* 0x004fe200078ef806 */
[----:B------:R-:W-:Y:S01]  /*17f0*/  IMAD.MOV.U32 R226, RZ, RZ, RZ ;  /* 0x000000ffffe27224 */ /* 0x000fe200078e00ff */
[----:B------:R-:W-:Y:S02]  /*1800*/  LOP3.LUT R7, R7, 0xfffffff8, RZ, 0xc0, !PT ;  /* 0xfffffff807077812 */ /* 0x000fe400078ec0ff */
[----:B------:R-:W-:Y:S02]  /*1810*/  CS2R R86, SRZ ;  /* 0x0000000000567805 */ /* 0x000fe4000001ff00 */
[----:B------:R-:W-:Y:S02]  /*1820*/  LEA.HI R6, R13, R13, RZ, 0x1 ;  /* 0x0000000d0d067211 */ /* 0x000fe400078f08ff */
[----:B------:R-:W-:-:S02]  /*1830*/  CS2R R84, SRZ ;  /* 0x0000000000547805 */ /* 0x000fc4000001ff00 */
[----:B------:R-:W-:Y:S01]  /*1840*/  LOP3.LUT R11, R11, 0x7ffffe, RZ, 0xc0, !PT ;  /* 0x007ffffe0b0b7812 */ /* 0x000fe200078ec0ff */
[----:B------:R-:W-:Y:S01]  /*1850*/  IMAD.IADD R7, R4, 0x1, -R7 ;  /* 0x0000000104077824 */ /* 0x000fe200078e0a07 */
[----:B------:R-:W-:Y:S01]  /*1860*/  LEA.HI R4, R2, R5, RZ, 0x5 ;  /* 0x0000000502047211 */ /* 0x000fe200078f28ff */
[----:B------:R-:W-:Y:S01]  /*1870*/  IMAD.SHL.U32 R2, R13, 0x1000, RZ ;  /* 0x000010000d027824 */ /* 0x000fe200078e00ff */
[----:B------:R-:W-:Y:S01]  /*1880*/  LOP3.LUT R6, R6, 0x3fffffe, RZ, 0xc0, !PT ;  /* 0x03fffffe06067812 */ /* 0x000fe200078ec0ff */
[----:B------:R-:W-:Y:S01]  /*1890*/  IMAD.IADD R11, R10, 0x1, -R11 ;  /* 0x000000010a0b7824 */ /* 0x000fe200078e0a0b */
[----:B------:R-:W-:Y:S02]  /*18a0*/  SHF.R.S32.HI R4, RZ, 0x5, R4 ;  /* 0x00000005ff047819 */ /* 0x000fe40000011404 */
[----:B------:R-:W-:Y:S02]  /*18b0*/  CS2R R82, SRZ ;  /* 0x0000000000527805 */ /* 0x000fe4000001ff00 */
[----:B------:R-:W-:Y:S01]  /*18c0*/  LOP3.LUT R9, R8, 0x8, R9, 0xf8, !PT ;  /* 0x0000000808097812 */ /* 0x000fe200078ef809 */
[----:B------:R-:W-:Y:S01]  /*18d0*/  IMAD R11, R11, 0x200, R2 ;  /* 0x000002000b0b7824 */ /* 0x000fe200078e0202 */
[----:B------:R-:W-:Y:S01]  /*18e0*/  LOP3.LUT R0, R0, 0x7ffffffc, RZ, 0xc0, !PT ;  /* 0x7ffffffc00007812 */ /* 0x000fe200078ec0ff */
[----:B------:R-:W-:Y:S01]  /*18f0*/  IMAD R4, R4, 0x10, R7 ;  /* 0x0000001004047824 */ /* 0x000fe200078e0207 */
[----:B------:R-:W-:Y:S01]  /*1900*/  SHF.R.U32.HI R8, RZ, 0x3, R3 ;  /* 0x00000003ff087819 */ /* 0x000fe20000011603 */
[----:B------:R-:W-:Y:S01]  /*1910*/  IMAD.IADD R3, R13, 0x1, -R6 ;  /* 0x000000010d037824 */ /* 0x000fe200078e0a06 */
[----:B------:R-:W-:Y:S01]  /*1920*/  CS2R R80, SRZ ;  /* 0x0000000000507805 */ /* 0x000fe2000001ff00 */
[----:B------:R-:W-:Y:S01]  /*1930*/  IMAD R2, R5, 0x4, R2 ;  /* 0x0000000405027824 */ /* 0x000fe200078e0202 */
[----:B------:R-:W-:Y:S01]  /*1940*/  LOP3.LUT R8, R9, R8, RZ, 0x3c, !PT ;  /* 0x0000000809087212 */ /* 0x000fe200078e3cff */
[----:B------:R-:W-:Y:S01]  /*1950*/  IMAD.IADD R0, R5, 0x1, -R0 ;  /* 0x0000000105007824 */ /* 0x000fe200078e0a00 */
[----:B------:R-:W-:Y:S01]  /*1960*/  CS2R R78, SRZ ;  /* 0x00000000004e7805 */ /* 0x000fe2000001ff00 */
[----:B------:R-:W-:Y:S01]  /*1970*/  IMAD R228, R3, 0x40, R4 ;  /* 0x0000004003e47824 */ /* 0x000fe200078e0204 */
[----:B------:R-:W-:Y:S01]  /*1980*/  CS2R R76, SRZ ;  /* 0x00000000004c7805 */ /* 0x000fe2000001ff00 */
[----:B------:R-:W-:Y:S01]  /*1990*/  IMAD.U32 R5, RZ, RZ, UR42 ;  /* 0x0000002aff057e24 */ /* 0x000fe2000f8e00ff */
[----:B------:R-:W-:Y:S01]  /*19a0*/  CS2R R74, SRZ ;  /* 0x00000000004a7805 */ /* 0x000fe2000001ff00 */
[----:B------:R-:W-:Y:S01]  /*19b0*/  IMAD R3, R2, 0x4, R231 ;  /* 0x0000000402037824 */ /* 0x000fe200078e02e7 */
[----:B------:R-:W-:Y:S01]  /*19c0*/  CS2R R72, SRZ ;  /* 0x0000000000487805 */ /* 0x000fe2000001ff00 */
[----:B------:R-:W-:Y:S01]  /*19d0*/  IMAD.IADD R232, R8, 0x1, R11 ;  /* 0x0000000108e87824 */ /* 0x000fe200078e020b */
[----:B------:R-:W-:Y:S01]  /*19e0*/  IADD3 R2, -R228, UR37, -R5 ;  /* 0x00000025e4027c10 */ /* 0x000fe2000fffe905 */
        /* <DEDUP_REMOVED lines=57> */
[----:B------:R-:W-:Y:S01]  /*1d80*/  LOP3.LUT R235, R235, 0x1, RZ, 0xfc, !PT ;  /* 0x00000001ebeb7812 */ /* 0x000fe200078efcff */
[----:B------:R-:W-:Y:S01]  /*1d90*/  IMAD.SHL.U32 R229, R0, 0x2, RZ ;  /* 0x0000000200e57824 */ /* 0x000fe200078e00ff */
[----:B------:R-:W-:-:S07]  /*1da0*/  IADD3 R228, RZ, -UR42, -R228 ;  /* 0x8000002affe47c10 */ /* 0x000fce000fffe8e4 */
.L_x_5341:
[----:B------:R-:W-:-:S13]  /*1db0*/  ISETP.NE.AND P6, PT, R235, 0x3, PT ;  /* 0x00000003eb00780c */ /* 0x000fda0003fc5270 */
[----:B------:R-:W-:Y:S05]  /*1dc0*/  @!P6 BRA `(.L_x_5331) ;  /* 0x000000000004e947 */ /* 0x000fea0003800000 */
[----:B------:R-:W-:Y:S01]  /*1dd0*/  BPT.TRAP 0x1 ;  /* 0x000000040000795c */ /* 0x000fe20000300000 */
.L_x_5331:
[----:B------:R-:W-:Y:S01]  /*1de0*/  IMAD R0, R4, 0x8, R231 ;  /* 0x0000000804007824 */ /* 0x000fe200078e02e7 */
[----:B------:R-:W-:-:S04]  /*1df0*/  SHF.L.U32 R7, R226, 0x1f, RZ ;  /* 0x0000001fe2077819 */ /* 0x000fc800000006ff */
[----:B------:R2:W3:Y:S01]  /*1e00*/  SYNCS.PHASECHK.TRANS64.TRYWAIT P0, [R0+URZ+0x30810], R7 ;  /* 0x03081007000075a7 */ /* 0x0004e2000800017f */
[----:B------:R-:W-:Y:S05]  /*1e10*/  @!P6 BRA `(.L_x_5332) ;  /* 0x000000000004e947 */ /* 0x000fea0003800000 */
[----:B------:R-:W-:Y:S01]  /*1e20*/  BPT.TRAP 0x1 ;  /* 0x000000040000795c */ /* 0x000fe20000300000 */
.L_x_5332:
[----:B---3--:R-:W-:Y:S05]  /*1e30*/  @P0 BRA `(.L_x_5333) ;  /* 0x0000000000080947 */ /* 0x008fea0003800000 */
[----:B------:R-:W3:Y:S02]  /*1e40*/  SYNCS.PHASECHK.TRANS64.TRYWAIT P0, [R0+URZ+0x30810], R7 ;  /* 0x03081007000075a7 */ /* 0x000ee4000800017f */
[----:B---3--:R-:W-:Y:S05]  /*1e50*/  @!P0 BRA `(.L_x_5334) ;  /* 0x0000009800f88947 */ /* 0x008fea0003800000 */
.L_x_5333:
        /* <DEDUP_REMOVED lines=81> */
.L_x_5335:
[----:B------:R1:W1:Y:S01]  /*2370*/  SYNCS.PHASECHK.TRANS64.TRYWAIT P0, [R0+URZ+0x30830], R7 ;  /* 0x03083007000075a7 */ /* 0x000262000800017f */
[----:B------:R-:W-:Y:S05]  /*2380*/  @!P6 BRA `(.L_x_5336) ;  /* 0x000000000004e947 */ /* 0x000fea0003800000 */
[----:B------:R-:W-:Y:S01]  /*2390*/  BPT.TRAP 0x1 ;  /* 0x000000040000795c */ /* 0x000fe20000300000 */
.L_x_5336:
[----:B------:R-:W-:-:S05]  /*23a0*/  VIADD R5, R231, 0x20000 ;  /* 0x00020000e7057836 */ /* 0x000fca0000000000 */
[----:B------:R-:W-:-:S04]  /*23b0*/  SHF.R.U32.HI R5, RZ, 0x4, R5 ;  /* 0x00000004ff057819 */ /* 0x000fc80000011605 */
[----:B------:R-:W-:-:S04]  /*23c0*/  LOP3.LUT R234, R5, 0x3fff, RZ, 0xc0, !PT ;  /* 0x00003fff05ea7812 */ /* 0x000fc800078ec0ff */
[----:B------:R-:W-:Y:S01]  /*23d0*/  LOP3.LUT R5, R234, 0x10000, RZ, 0xfc, !PT ;  /* 0x00010000ea057812 */ /* 0x000fe200078efcff */
[----:B-1----:R-:W-:Y:S06]  /*23e0*/  @P0 BRA `(.L_x_5337) ;  /* 0x0000000000080947 */ /* 0x002fec0003800000 */
[----:B------:R-:W1:Y:S02]  /*23f0*/  SYNCS.PHASECHK.TRANS64.TRYWAIT P0, [R0+URZ+0x30830], R7 ;  /* 0x03083007000075a7 */ /* 0x000e64000800017f */
[----:B-1----:R-:W-:Y:S05]  /*2400*/  @!P0 BRA `(.L_x_5338) ;  /* 0x0000009400a08947 */ /* 0x002fea0003800000 */
.L_x_5337:
        /* <DEDUP_REMOVED lines=9> */
[----:B------:R-:W-:Y:S01]  /*24a0*/  ISETP.GT.AND P1, PT, R228, RZ, PT ;  /* 0x000000ffe400720c */ /* 0x000fe20003f24270 */
[----:B------:R-:W-:Y:S01]  /*24b0*/  ULEA UR7, UR41, -UR39, 0x6 ;  /* 0x8000002729077291 */ /* 0x000fe2000f8e303f */
[C---:B------:R-:W-:Y:S01]  /*24c0*/  ISETP.GT.AND P0, PT, R2.reuse, RZ, PT ;  /* 0x000000ff0200720c */ /* 0x040fe20003f04270 */
[----:B------:R-:W-:Y:S01]  /*24d0*/  ULOP3.LUT UR6, UR6, 0x10000, URZ, 0xfc, !UPT ;  /* 0x0001000006067892 */ /* 0x000fe2000f8efc3f */
[----:B------:R-:W-:-:S03]  /*24e0*/  ISETP.GT.AND P3, PT, R2, 0x8, PT ;  /* 0x000000080200780c */ /* 0x000fc60003f64270 */
[----:B------:R-:W-:Y:S01]  /*24f0*/  IADD3 R13, R2, UR7, R229 ;  /* 0x00000007020d7c10 */ /* 0x000fe2000fffe0e5 */
[----:B------:R-:W-:Y:S02]  /*2500*/  UMOV UR7, 0x40000040 ;  /* 0x4000004000077882 */ /* 0x000fe40000000000 */
[----:B------:R-:W-:Y:S01]  /*2510*/  UMOV UR8, UR6 ;  /* 0x0000000600087c82 */ /* 0x000fe20008000000 */
[----:B------:R-:W-:Y:S02]  /*2520*/  UMOV UR10, UR5 ;  /* 0x00000005000a7c82 */ /* 0x000fe40008000000 */
[----:B------:R-:W-:Y:S01]  /*2530*/  HGMMA.64x64x16.F32.BF16 R152, gdesc[UR8], RZ, !UPT, gsb0 ;  /* 0x00e00000089879f0 */ /* 0x000fe2000c0018ff */
[----:B------:R-:W-:Y:S02]  /*2540*/  UIADD3 UR10, UR5, 0x2, URZ ;  /* 0x00000002050a7890 */ /* 0x000fe4000fffe03f */
[----:B------:R-:W-:Y:S01]  /*2550*/  UIADD3 UR8, UR6, 0x2, URZ ;  /* 0x0000000206087890 */ /* 0x000fe2000fffe03f */
[----:B------:R-:W-:Y:S01]  /*2560*/  UMOV UR11, 0x40000040 ;  /* 0x40000040000b7882 */ /* 0x000fe20000000000 */
[----:B------:R-:W-:Y:S01]  /*2570*/  UMOV UR9, 0x40000040 ;  /* 0x4000004000097882 */ /* 0x000fe20000000000 */
[----:B-1----:R-:W-:Y:S01]  /*2580*/  IMAD.IADD R230, R6, 0x1, -R13 ;  /* 0x0000000106e67824 */ /* 0x002fe200078e0a0d */
[----:B------:R-:W-:-:S02]  /*2590*/  IADD3 R225, RZ, -R13, -R7 ;  /* 0x8000000dffe17210 */ /* 0x000fc40007ffe807 */
[----:B------:R-:W-:Y:S02]  /*25a0*/  IADD3 R14, -R13, 0x8, -R7 ;  /* 0x000000080d0e7810 */ /* 0x000fe40007ffe907 */
[----:B------:R-:W-:Y:S02]  /*25b0*/  SEL R230, R230, 0x40, !P1 ;  /* 0x00000040e6e67807 */ /* 0x000fe40004800000 */
[----:B------:R-:W-:Y:S02]  /*25c0*/  SEL R225, R225, 0x40, P0 ;  /* 0x00000040e1e17807 */ /* 0x000fe40000000000 */
[C---:B------:R-:W-:Y:S02]  /*25d0*/  ISETP.GE.AND P0, PT, R230.reuse, RZ, PT ;  /* 0x000000ffe600720c */ /* 0x040fe40003f06270 */
[----:B------:R-:W-:Y:S02]  /*25e0*/  ISETP.GE.AND P1, PT, R230, 0x1, PT ;  /* 0x00000001e600780c */ /* 0x000fe40003f26270 */
[----:B------:R-:W-:-:S02]  /*25f0*/  ISETP.GT.OR P0, PT, R225, RZ, !P0 ;  /* 0x000000ffe100720c */ /* 0x000fc40004704670 */
[----:B------:R-:W-:Y:S02]  /*2600*/  IADD3 R13, R6, 0x8, -R13 ;  /* 0x00000008060d7810 */ /* 0x000fe40007ffe80d */
[----:B------:R-:W-:Y:S02]  /*2610*/  FSEL R5, R184, -INF , !P0 ;  /* 0xff800000b8057808 */ /* 0x000fe40004000000 */
[----:B------:R-:W-:Y:S02]  /*2620*/  ISETP.GT.OR P0, PT, R225, 0x1, !P1 ;  /* 0x00000001e100780c */ /* 0x000fe40004f04670 */
[----:B------:R-:W-:Y:S01]  /*2630*/  ISETP.GE.AND P1, PT, R230, 0x8, PT ;  /* 0x00000008e600780c */ /* 0x000fe20003f26270 */
[----:B------:R-:W-:Y:S01]  /*2640*/  FFMA.FTZ R5, R5, UR43, -R222 ;  /* 0x0000002b05057c23 */ /* 0x000fe200080108de */
[----:B------:R-:W-:Y:S02]  /*2650*/  FSEL R6, R185, -INF , !P0 ;  /* 0xff800000b9067808 */ /* 0x000fe40004000000 */
[----:B------:R-:W-:-:S02]  /*2660*/  ISETP.GT.OR P0, PT, R225, 0x8, !P1 ;  /* 0x00000008e100780c */ /* 0x000fc40004f04670 */
[----:B------:R-:W-:Y:S01]  /*2670*/  ISETP.GE.AND P1, PT, R230, 0x9, PT ;  /* 0x00000009e600780c */ /* 0x000fe20003f26270 */
[----:B------:R-:W-:Y:S01]  /*2680*/  FFMA.FTZ R6, R6, UR43, -R223 ;  /* 0x0000002b06067c23 */ /* 0x000fe200080108df */
[----:B------:R-:W-:Y:S01]  /*2690*/  FSEL R7, R188, -INF , !P0 ;  /* 0xff800000bc077808 */ /* 0x000fe20004000000 */
[----:B------:R-:W-:Y:S01]  /*26a0*/  MUFU.EX2 R5, R5 ;  /* 0x0000000500057308 */ /* 0x000fe20000000800 */
[----:B------:R-:W-:Y:S02]  /*26b0*/  ISETP.GT.OR P0, PT, R225, 0x9, !P1 ;  /* 0x00000009e100780c */ /* 0x000fe40004f04670 */
[C---:B------:R-:W-:Y:S01]  /*26c0*/  ISETP.GE.AND P1, PT, R230.reuse, 0x10, PT ;  /* 0x00000010e600780c */ /* 0x040fe20003f26270 */
[----:B------:R-:W-:Y:S01]  /*26d0*/  FFMA.FTZ R7, R7, UR43, -R220 ;  /* 0x0000002b07077c23 */ /* 0x000fe200080108dc */
[----:B------:R-:W-:Y:S02]  /*26e0*/  FSEL R8, R189, -INF , !P0 ;  /* 0xff800000bd087808 */ /* 0x000fe40004000000 */
[----:B------:R-:W-:Y:S01]  /*26f0*/  ISETP.GT.OR P0, PT, R225, 0x10, !P1 ;  /* 0x00000010e100780c */ /* 0x000fe20004f04670 */
[----:B------:R-:W-:Y:S01]  /*2700*/  MUFU.EX2 R6, R6 ;  /* 0x0000000600067308 */ /* 0x000fe20000000800 */
[----:B------:R-:W-:Y:S01]  /*2710*/  ISETP.GE.AND P1, PT, R230, 0x11, PT ;  /* 0x00000011e600780c */ /* 0x000fe20003f26270 */
[----:B------:R-:W-:Y:S01]  /*2720*/  FFMA.FTZ R8, R8, UR43, -R221 ;  /* 0x0000002b08087c23 */ /* 0x000fe200080108dd */
[----:B------:R-:W-:-:S02]  /*2730*/  FSEL R9, R192, -INF , !P0 ;  /* 0xff800000c0097808 */ /* 0x000fc40004000000 */
[----:B------:R-:W-:Y:S02]  /*2740*/  ISETP.GT.OR P0, PT, R225, 0x11, !P1 ;  /* 0x00000011e100780c */ /* 0x000fe40004f04670 */
[C---:B------:R-:W-:Y:S01]  /*2750*/  ISETP.GE.AND P1, PT, R230.reuse, 0x18, PT ;  /* 0x00000018e600780c */ /* 0x040fe20003f26270 */
        /* <DEDUP_REMOVED lines=9> */
[C---:B------:R-:W-:Y:S01]  /*27f0*/  ISETP.GE.AND P2, PT, R230.reuse, 0x20, PT ;  /* 0x00000020e600780c */ /* 0x040fe20003f46270 */
[----:B------:R-:W-:Y:S01]  /*2800*/  FFMA.FTZ R11, R11, UR43, -R20 ;  /* 0x0000002b0b0b7c23 */ /* 0x000fe20008010814 */
[----:B------:R-:W-:Y:S02]  /*2810*/  FSEL R12, R197, -INF , !P0 ;  /* 0xff800000c50c7808 */ /* 0x000fe40004000000 */
[----:B------:R-:W-:Y:S02]  /*2820*/  ISETP.GT.OR P0, PT, R225, 0x20, !P2 ;  /* 0x00000020e100780c */ /* 0x000fe40005704670 */
[----:B------:R-:W-:Y:S01]  /*2830*/  ISETP.GE.AND P1, PT, R230, 0x21, PT ;  /* 0x00000021e600780c */ /* 0x000fe20003f26270 */
[----:B------:R-:W-:Y:S01]  /*2840*/  FFMA.FTZ R12, R12, UR43, -R21 ;  /* 0x0000002b0c0c7c23 */ /* 0x000fe20008010815 */
[----:B------:R-:W-:Y:S01]  /*2850*/  ISETP.GT.AND P2, PT, R228, 0x8, PT ;  /* 0x00000008e400780c */ /* 0x000fe20003f44270 */
[----:B------:R-:W-:Y:S01]  /*2860*/  MUFU.EX2 R9, R9 ;  /* 0x0000000900097308 */ /* 0x000fe20000000800 */
[----:B------:R-:W-:Y:S01]  /*2870*/  FSEL R15, R200, -INF , !P0 ;  /* 0xff800000c80f7808 */ /* 0x000fe20004000000 */
[----:B------:R-:W-:-:S02]  /*2880*/  WARPGROUP.DEPBAR.LE gsb0, 0x0 ;  /* 0x00008000000079c5 */ /* 0x000fc40000010000 */
[----:B------:R-:W-:Y:S01]  /*2890*/  WARPGROUP.ARRIVE ;  /* 0x00000000000079c5 */ /* 0x000fe20000000000 */
[----:B------:R-:W-:Y:S01]  /*28a0*/  ISETP.GT.OR P0, PT, R225, 0x21, !P1 ;  /* 0x00000021e100780c */ /* 0x000fe20004f04670 */
[----:B------:R-:W-:Y:S01]  /*28b0*/  FFMA.FTZ R189, R15, UR43, -R216 ;  /* 0x0000002b0fbd7c23 */ /* 0x000fe200080108d8 */
[----:B------:R-:W-:Y:S01]  /*28c0*/  SEL R184, R13, 0x40, !P2 ;  /* 0x000000400db87807 */ /* 0x000fe20005000000 */
[----:B------:R-:W-:Y:S01]  /*28d0*/  MUFU.EX2 R10, R10 ;  /* 0x0000000a000a7308 */ /* 0x000fe20000000800 */
[----:B------:R-:W-:Y:S01]  /*28e0*/  ISETP.GE.AND P1, PT, R230, 0x28, PT ;  /* 0x00000028e600780c */ /* 0x000fe20003f26270 */
[----:B------:R-:W-:Y:S01]  /*28f0*/  HGMMA.64x64x16.F32.BF16 R152, gdesc[UR8], R152, gsb0 ;  /* 0x00e00000089879f0 */ /* 0x000fe20008001898 */
[----:B------:R-:W-:Y:S01]  /*2900*/  UIADD3 UR10, UR5, 0x4, URZ ;  /* 0x00000004050a7890 */ /* 0x000fe2000fffe03f */
[----:B------:R-:W-:Y:S01]  /*2910*/  FSEL R188, R201, -INF , !P0 ;  /* 0xff800000c9bc7808 */ /* 0x000fe20004000000 */
[----:B------:R-:W-:Y:S01]  /*2920*/  UIADD3 UR8, UR6, 0x4, URZ ;  /* 0x0000000406087890 */ /* 0x000fe2000fffe03f */
[----:B------:R-:W-:Y:S01]  /*2930*/  SEL R192, R14, 0x40, P3 ;  /* 0x000000400ec07807 */ /* 0x000fe20001800000 */
[----:B------:R-:W-:Y:S01]  /*2940*/  UMOV UR11, 0x40000040 ;  /* 0x40000040000b7882 */ /* 0x000fe20000000000 */
[----:B------:R-:W-:Y:S01]  /*2950*/  UMOV UR9, 0x40000040 ;  /* 0x4000004000097882 */ /* 0x000fe20000000000 */
[----:B------:R-:W-:Y:S01]  /*2960*/  ISETP.GE.AND P3, PT, R184, RZ, PT ;  /* 0x000000ffb800720c */ /* 0x000fe20003f66270 */
[----:B------:R-:W-:Y:S01]  /*2970*/  FFMA.FTZ R14, R188, UR43, -R217 ;  /* 0x0000002bbc0e7c23 */ /* 0x000fe200080108d9 */
[----:B------:R-:W-:Y:S01]  /*2980*/  ISETP.GT.OR P0, PT, R225, 0x28, !P1 ;  /* 0x00000028e100780c */ /* 0x000fe20004f04670 */
[----:B------:R-:W-:Y:S01]  /*2990*/  MUFU.EX2 R13, R189 ;  /* 0x000000bd000d7308 */ /* 0x000fe20000000800 */
[----:B------:R-:W-:-:S02]  /*29a0*/  ISETP.GE.AND P2, PT, R230, 0x29, PT ;  /* 0x00000029e600780c */ /* 0x000fc40003f46270 */
[----:B------:R-:W-:Y:S02]  /*29b0*/  ISETP.GT.OR P1, PT, R192, RZ, !P3 ;  /* 0x000000ffc000720c */ /* 0x000fe40005f24670 */
[----:B------:R-:W-:Y:S02]  /*29c0*/  FSEL R15, R204, -INF , !P0 ;  /* 0xff800000cc0f7808 */ /* 0x000fe40004000000 */
[----:B------:R-:W-:Y:S01]  /*29d0*/  ISETP.GT.OR P0, PT, R225, 0x29, !P2 ;  /* 0x00000029e100780c */ /* 0x000fe20005704670 */
[----:B------:R-:W-:Y:S01]  /*29e0*/  MUFU.EX2 R11, R11 ;  /* 0x0000000b000b7308 */ /* 0x000fe20000000800 */
[----:B------:R-:W-:Y:S01]  /*29f0*/  FSEL R185, R186, -INF , !P1 ;  /* 0xff800000bab97808 */ /* 0x000fe20004800000 */
[----:B------:R-:W-:Y:S01]  /*2a00*/  FFMA.FTZ R15, R15, UR43, -R22 ;  /* 0x0000002b0f0f7c23 */ /* 0x000fe20008010816 */
[----:B------:R-:W-:Y:S02]  /*2a10*/  FSEL R186, R205, -INF , !P0 ;  /* 0xff800000cdba7808 */ /* 0x000fe40004000000 */
[C---:B------:R-:W-:Y:S01]  /*2a20*/  ISETP.GE.AND P0, PT, R184.reuse, 0x1, PT ;  /* 0x00000001b800780c */ /* 0x040fe20003f06270 */
[----:B------:R-:W-:Y:S01]  /*2a30*/  FFMA.FTZ R201, R185, UR43, -R222 ;  /* 0x0000002bb9c97c23 */ /* 0x000fe200080108de */
[----:B------:R-:W-:Y:S01]  /*2a40*/  ISETP.GE.AND P1, PT, R184, 0x8, PT ;  /* 0x00000008b800780c */ /* 0x000fe20003f26270 */
[----:B------:R-:W-:Y:S01]  /*2a50*/  FFMA.FTZ R200, R186, UR43, -R23 ;  /* 0x0000002bbac87c23 */ /* 0x000fe20008010817 */
[----:B------:R-:W-:Y:S01]  /*2a60*/  ISETP.GT.OR P0, PT, R192, 0x1, !P0 ;  /* 0x00000001c000780c */ /* 0x000fe20004704670 */
[----:B------:R-:W-:Y:S01]  /*2a70*/  MUFU.EX2 R12, R12 ;  /* 0x0000000c000c7308 */ /* 0x000fe20000000800 */
[----:B------:R-:W-:-:S02]  /*2a80*/  LOP3.LUT R185, R234, 0x2000000, RZ, 0xfc, !PT ;  /* 0x02000000eab97812 */ /* 0x000fc400078efcff */
[----:B------:R-:W-:Y:S02]  /*2a90*/  ISETP.GT.OR P1, PT, R192, 0x8, !P1 ;  /* 0x00000008c000780c */ /* 0x000fe40004f24670 */
[----:B------:R-:W-:Y:S01]  /*2aa0*/  FSEL R186, R187, -INF , !P0 ;  /* 0xff800000bbba7808 */ /* 0x000fe20004000000 */
[----:B------:R-:W-:Y:S01]  /*2ab0*/  IMAD R188, R4, 0x400, R185 ;  /* 0x0000040004bc7824 */ /* 0x000fe200078e02b9 */
[----:B------:R-:W-:Y:S01]  /*2ac0*/  ISETP.GE.AND P0, PT, R184, 0x9, PT ;  /* 0x00000009b800780c */ /* 0x000fe20003f06270 */
[----:B------:R-:W2:Y:S01]  /*2ad0*/  MUFU.EX2 R201, R201 ;  /* 0x000000c900c97308 */ /* 0x000ea20000000800 */
[----:B------:R-:W-:Y:S01]  /*2ae0*/  FSEL R185, R190, -INF , !P1 ;  /* 0xff800000beb97808 */ /* 0x000fe20004800000 */
[----:B------:R-:W-:Y:S01]  /*2af0*/  FFMA.FTZ R205, R186, UR43, -R223 ;  /* 0x0000002bbacd7c23 */ /* 0x000fe200080108df */
[----:B------:R-:W-:Y:S02]  /*2b00*/  ISETP.GE.AND P1, PT, R184, 0x10, PT ;  /* 0x00000010b800780c */ /* 0x000fe40003f26270 */
[C---:B------:R-:W-:Y:S01]  /*2b10*/  ISETP.GT.OR P0, PT, R192.reuse, 0x9, !P0 ;  /* 0x00000009c000780c */ /* 0x040fe20004704670 */
[----:B------:R-:W-:Y:S01]  /*2b20*/  FFMA.FTZ R204, R185, UR43, -R220 ;  /* 0x0000002bb9cc7c23 */ /* 0x000fe200080108dc */
[----:B------:R-:W-:Y:S01]  /*2b30*/  ISETP.GT.OR P1, PT, R192, 0x10, !P1 ;  /* 0x00000010c000780c */ /* 0x000fe20004f24670 */
[----:B------:R-:W3:Y:S01]  /*2b40*/  MUFU.EX2 R205, R205 ;  /* 0x000000cd00cd7308 */ /* 0x000ee20000000800 */
[----:B------:R-:W-:-:S02]  /*2b50*/  FSEL R186, R191, -INF , !P0 ;  /* 0xff800000bfba7808 */ /* 0x000fc40004000000 */
[----:B------:R-:W-:Y:S02]  /*2b60*/  ISETP.GE.AND P0, PT, R184, 0x18, PT ;  /* 0x00000018b800780c */ /* 0x000fe40003f06270 */
[----:B------:R-:W-:Y:S01]  /*2b70*/  FSEL R185, R194, -INF , !P1 ;  /* 0xff800000c2b97808 */ /* 0x000fe20004800000 */
[----:B------:R-:W-:Y:S01]  /*2b80*/  FFMA.FTZ R186, R186, UR43, -R221 ;  /* 0x0000002bbaba7c23 */ /* 0x000fe200080108dd */
[----:B------:R-:W-:Y:S01]  /*2b90*/  ISETP.GE.AND P3, PT, R184, 0x19, PT ;  /* 0x00000019b800780c */ /* 0x000fe20003f66270 */
[----:B------:R-:W-:Y:S01]  /*2ba0*/  MUFU.EX2 R204, R204 ;  /* 0x000000cc00cc7308 */ /* 0x000fe20000000800 */
[----:B------:R-:W-:Y:S01]  /*2bb0*/  ISETP.GT.OR P0, PT, R192, 0x18, !P0 ;  /* 0x00000018c000780c */ /* 0x000fe20004704670 */
[----:B------:R-:W-:Y:S01]  /*2bc0*/  FFMA.FTZ R218, R185, UR43, -R218 ;  /* 0x0000002bb9da7c23 */ /* 0x000fe200080108da */
[----:B------:R-:W-:Y:S02]  /*2bd0*/  ISETP.GE.AND P1, PT, R184, 0x20, PT ;  /* 0x00000020b800780c */ /* 0x000fe40003f26270 */
[----:B------:R-:W-:-:S02]  /*2be0*/  ISETP.GT.OR P3, PT, R192, 0x19, !P3 ;  /* 0x00000019c000780c */ /* 0x000fc40005f64670 */
[----:B------:R-:W-:Y:S01]  /*2bf0*/  FSEL R185, R198, -INF , !P0 ;  /* 0xff800000c6b97808 */ /* 0x000fe20004000000 */
[----:B------:R5:W-:Y:S01]  /*2c00*/  MUFU.EX2 R220, R186 ;  /* 0x000000ba00dc7308 */ /* 0x000be20000000800 */
[----:B------:R-:W-:Y:S02]  /*2c10*/  ISETP.GE.AND P5, PT, R184, 0x21, PT ;  /* 0x00000021b800780c */ /* 0x000fe40003fa6270 */
[C---:B------:R-:W-:Y:S01]  /*2c20*/  ISETP.GT.OR P1, PT, R192.reuse, 0x20, !P1 ;  /* 0x00000020c000780c */ /* 0x040fe20004f24670 */
[----:B------:R-:W-:Y:S01]  /*2c30*/  FFMA.FTZ R20, R185, UR43, -R20 ;  /* 0x0000002bb9147c23 */ /* 0x000fe20008010814 */
[----:B------:R-:W-:Y:S02]  /*2c40*/  ISETP.GT.OR P5, PT, R192, 0x21, !P5 ;  /* 0x00000021c000780c */ /* 0x000fe40006fa4670 */
[----:B------:R-:W-:Y:S01]  /*2c50*/  ISETP.GE.AND P4, PT, R230, 0x30, PT ;  /* 0x00000030e600780c */ /* 0x000fe20003f86270 */
[----:B------:R-:W3:Y:S01]  /*2c60*/  MUFU.EX2 R218, R218 ;  /* 0x000000da00da7308 */ /* 0x000ee20000000800 */
[----:B-----5:R-:W-:-:S02]  /*2c70*/  FSEL R186, R199, -INF , !P3 ;  /* 0xff800000c7ba7808 */ /* 0x020fc40005800000 */
[----:B------:R-:W-:Y:S02]  /*2c80*/  FSEL R185, R202, -INF , !P1 ;  /* 0xff800000cab97808 */ /* 0x000fe40004800000 */
[----:B------:R-:W-:Y:S01]  /*2c90*/  ISETP.GE.AND P2, PT, R184, 0x11, PT ;  /* 0x00000011b800780c */ /* 0x000fe20003f46270 */
[----:B------:R-:W-:Y:S01]  /*2ca0*/  FFMA.FTZ R21, R186, UR43, -R21 ;  /* 0x0000002bba157c23 */ /* 0x000fe20008010815 */
[C---:B------:R-:W-:Y:S01]  /*2cb0*/  ISETP.GE.AND P1, PT, R184.reuse, 0x28, PT ;  /* 0x00000028b800780c */ /* 0x040fe20003f26270 */
[----:B------:R-:W-:Y:S02]  /*2cc0*/  WARPGROUP.DEPBAR.LE gsb0, 0x0 ;  /* 0x00008000000079c5 */ /* 0x000fe40000010000 */
[----:B------:R-:W-:Y:S01]  /*2cd0*/  WARPGROUP.ARRIVE ;  /* 0x00000000000079c5 */ /* 0x000fe20000000000 */
[----:B------:R-:W-:Y:S01]  /*2ce0*/  FSEL R186, R203, -INF , !P5 ;  /* 0xff800000cbba7808 */ /* 0x000fe20006800000 */
[----:B------:R-:W-:Y:S01]  /*2cf0*/  FFMA.FTZ R202, R185, UR43, -R216 ;  /* 0x0000002bb9ca7c23 */ /* 0x000fe200080108d8 */
[----:B------:R-:W-:Y:S01]  /*2d00*/  ISETP.GT.OR P4, PT, R225, 0x30, !P4 ;  /* 0x00000030e100780c */ /* 0x000fe20006784670 */
[----:B------:R-:W-:Y:S01]  /*2d10*/  MUFU.EX2 R20, R20 ;  /* 0x0000001400147308 */ /* 0x000fe20000000800 */
[----:B------:R-:W-:Y:S01]  /*2d20*/  ISETP.GE.AND P5, PT, R184, 0x30, PT ;  /* 0x00000030b800780c */ /* 0x000fe20003fa6270 */
[----:B------:R-:W-:Y:S01]  /*2d30*/  HGMMA.64x64x16.F32.BF16 R152, gdesc[UR8], R152, gsb0 ;  /* 0x00e00000089879f0 */ /* 0x000fe20008001898 */
[----:B------:R-:W-:Y:S01]  /*2d40*/  UIADD3 UR10, UR5, 0x6, URZ ;  /* 0x00000006050a7890 */ /* 0x000fe2000fffe03f */
[C---:B------:R-:W-:Y:S01]  /*2d50*/  ISETP.GT.OR P2, PT, R192.reuse, 0x11, !P2 ;  /* 0x00000011c000780c */ /* 0x040fe20005744670 */
[----:B------:R-:W-:Y:S01]  /*2d60*/  UIADD3 UR8, UR6, 0x6, URZ ;  /* 0x0000000606087890 */ /* 0x000fe2000fffe03f */
[----:B------:R-:W-:Y:S01]  /*2d70*/  ISETP.GT.OR P1, PT, R192, 0x28, !P1 ;  /* 0x00000028c000780c */ /* 0x000fe20004f24670 */
[----:B------:R-:W-:Y:S01]  /*2d80*/  UMOV UR11, 0x40000040 ;  /* 0x40000040000b7882 */ /* 0x000fe20000000000 */
[----:B------:R-:W-:Y:S01]  /*2d90*/  UMOV UR9, 0x40000040 ;  /* 0x4000004000097882 */ /* 0x000fe20000000000 */
[----:B------:R-:W-:Y:S01]  /*2da0*/  R2UR UR12, R188 ;  /* 0x00000000bc0c72ca */ /* 0x000fe200000e0000 */
[----:B------:R-:W-:Y:S01]  /*2db0*/  FFMA.FTZ R203, R186, UR43, -R217 ;  /* 0x0000002bbacb7c23 */ /* 0x000fe200080108d9 */
[----:B------:R-:W-:Y:S01]  /*2dc0*/  FSEL R191, R208, -INF , !P4 ;  /* 0xff800000d0bf7808 */ /* 0x000fe20006000000 */
[----:B------:R-:W-:Y:S01]  /*2dd0*/  MUFU.EX2 R21, R21 ;  /* 0x0000001500157308 */ /* 0x000fe20000000800 */
[----:B------:R-:W-:-:S02]  /*2de0*/  ISETP.GT.OR P5, PT, R192, 0x30, !P5 ;  /* 0x00000030c000780c */ /* 0x000fc40006fa4670 */
[----:B------:R-:W-:Y:S01]  /*2df0*/  FSEL R188, R195, -INF , !P2 ;  /* 0xff800000c3bc7808 */ /* 0x000fe20005000000 */
[----:B------:R-:W-:Y:S01]  /*2e00*/  FFMA.FTZ R216, R191, UR43, -R18 ;  /* 0x0000002bbfd87c23 */ /* 0x000fe20008010812 */
[----:B------:R-:W-:Y:S02]  /*2e10*/  ISETP.GE.AND P4, PT, R184, 0x29, PT ;  /* 0x00000029b800780c */ /* 0x000fe40003f86270 */
[----:B------:R-:W-:Y:S01]  /*2e20*/  FSEL R187, R206, -INF , !P1 ;  /* 0xff800000cebb7808 */ /* 0x000fe20004800000 */
[----:B------:R-:W-:Y:S01]  /*2e30*/  FFMA.FTZ R219, R188, UR43, -R219 ;  /* 0x0000002bbcdb7c23 */ /* 0x000fe200080108db */
[----:B------:R-:W-:Y:S01]  /*2e40*/  ISETP.GE.AND P2, PT, R230, 0x31, PT ;  /* 0x00000031e600780c */ /* 0x000fe20003f46270 */
[----:B------:R-:W-:Y:S01]  /*2e50*/  MUFU.EX2 R14, R14 ;  /* 0x0000000e000e7308 */ /* 0x000fe20000000800 */
[----:B------:R-:W-:Y:S01]  /*2e60*/  ISETP.GE.AND P1, PT, R184, 0x31, PT ;  /* 0x00000031b800780c */ /* 0x000fe20003f26270 */
[----:B------:R-:W-:Y:S01]  /*2e70*/  FFMA.FTZ R206, R187, UR43, -R22 ;  /* 0x0000002bbbce7c23 */ /* 0x000fe20008010816 */
[----:B------:R-:W-:-:S02]  /*2e80*/  FSEL R193, R210, -INF , !P5 ;  /* 0xff800000d2c17808 */ /* 0x000fc40006800000 */
[C---:B------:R-:W-:Y:S02]  /*2e90*/  ISETP.GT.OR P4, PT, R192.reuse, 0x29, !P4 ;  /* 0x00000029c000780c */ /* 0x040fe40006784670 */
[----:B------:R-:W-:Y:S01]  /*2ea0*/  ISETP.GT.OR P2, PT, R225, 0x31, !P2 ;  /* 0x00000031e100780c */ /* 0x000fe20005744670 */
[----:B------:R-:W-:Y:S01]  /*2eb0*/  FFMA.FTZ R208, R193, UR43, -R18 ;  /* 0x0000002bc1d07c23 */ /* 0x000fe20008010812 */
[----:B------:R-:W-:Y:S01]  /*2ec0*/  ISETP.GT.OR P1, PT, R192, 0x31, !P1 ;  /* 0x00000031c000780c */ /* 0x000fe20004f24670 */
[----:B------:R-:W5:Y:S01]  /*2ed0*/  MUFU.EX2 R219, R219 ;  /* 0x000000db00db7308 */ /* 0x000f620000000800 */
[----:B------:R-:W-:Y:S02]  /*2ee0*/  FSEL R190, R207, -INF , !P4 ;  /* 0xff800000cfbe7808 */ /* 0x000fe40006000000 */
[C---:B------:R-:W-:Y:S02]  /*2ef0*/  ISETP.GE.AND P4, PT, R184.reuse, 0x38, PT ;  /* 0x00000038b800780c */ /* 0x040fe40003f86270 */
[----:B------:R-:W-:Y:S01]  /*2f00*/  ISETP.GE.AND P5, PT, R184, 0x39, PT ;  /* 0x00000039b800780c */ /* 0x000fe20003fa6270 */
[----:B------:R-:W-:Y:S01]  /*2f10*/  FFMA.FTZ R207, R190, UR43, -R23 ;  /* 0x0000002bbecf7c23 */ /* 0x000fe20008010817 */
[----:B------:R-:W-:Y:S01]  /*2f20*/  FSEL R18, R209, -INF , !P2 ;  /* 0xff800000d1127808 */ /* 0x000fe20005000000 */
[----:B------:R-:W-:Y:S01]  /*2f30*/  MUFU.EX2 R15, R15 ;  /* 0x0000000f000f7308 */ /* 0x000fe20000000800 */
[----:B------:R-:W-:-:S02]  /*2f40*/  FSEL R196, R211, -INF , !P1 ;  /* 0xff800000d3c47808 */ /* 0x000fc40004800000 */
[----:B------:R-:W-:Y:S01]  /*2f50*/  ISETP.GE.AND P0, PT, R230, 0x38, PT ;  /* 0x00000038e600780c */ /* 0x000fe20003f06270 */
[--C-:B------:R-:W-:Y:S01]  /*2f60*/  FFMA.FTZ R197, R18, UR43, -R19.reuse ;  /* 0x0000002b12c57c23 */ /* 0x100fe20008010813 */
[----:B------:R-:W-:Y:S01]  /*2f70*/  ISETP.GE.AND P3, PT, R230, 0x39, PT ;  /* 0x00000039e600780c */ /* 0x000fe20003f66270 */
[----:B------:R-:W-:Y:S01]  /*2f80*/  FFMA.FTZ R196, R196, UR43, -R19 ;  /* 0x0000002bc4c47c23 */ /* 0x000fe20008010813 */
[----:B------:R-:W-:Y:S01]  /*2f90*/  ISETP.GT.OR P0, PT, R225, 0x38, !P0 ;  /* 0x00000038e100780c */ /* 0x000fe20004704670 */
[----:B------:R-:W-:Y:S01]  /*2fa0*/  MUFU.EX2 R200, R200 ;  /* 0x000000c800c87308 */ /* 0x000fe20000000800 */
[----:B------:R-:W-:Y:S02]  /*2fb0*/  ISETP.GT.OR P4, PT, R192, 0x38, !P4 ;  /* 0x00000038c000780c */ /* 0x000fe40006784670 */
[----:B------:R-:W-:Y:S02]  /*2fc0*/  FSEL R193, R212, -INF , !P0 ;  /* 0xff800000d4c17808 */ /* 0x000fe40004000000 */
[----:B------:R-:W-:-:S02]  /*2fd0*/  ISETP.GT.OR P5, PT, R192, 0x39, !P5 ;  /* 0x00000039c000780c */ /* 0x000fc40006fa4670 */
[----:B------:R-:W-:Y:S01]  /*2fe0*/  ISETP.GT.OR P3, PT, R225, 0x39, !P3 ;  /* 0x00000039e100780c */ /* 0x000fe20005f64670 */
[--C-:B------:R-:W-:Y:S01]  /*2ff0*/  FFMA.FTZ R194, R193, UR43, -R16.reuse ;  /* 0x0000002bc1c27c23 */ /* 0x100fe20008010810 */
[----:B------:R-:W-:Y:S01]  /*3000*/  FSEL R195, R214, -INF , !P4 ;  /* 0xff800000d6c37808 */ /* 0x000fe20006000000 */
[----:B------:R-:W5:Y:S01]  /*3010*/  MUFU.EX2 R202, R202 ;  /* 0x000000ca00ca7308 */ /* 0x000f620000000800 */
[----:B------:R-:W-:Y:S02]  /*3020*/  FSEL R210, R213, -INF , !P3 ;  /* 0xff800000d5d27808 */ /* 0x000fe40005800000 */
[----:B------:R-:W-:Y:S01]  /*3030*/  FSEL R212, R215, -INF , !P5 ;  /* 0xff800000d7d47808 */ /* 0x000fe20006800000 */
[----:B------:R-:W-:Y:S02]  /*3040*/  FFMA.FTZ R198, R195, UR43, -R16 ;  /* 0x0000002bc3c67c23 */ /* 0x000fe40008010810 */
[--C-:B------:R-:W-:Y:S02]  /*3050*/  FFMA.FTZ R199, R210, UR43, -R17.reuse ;  /* 0x0000002bd2c77c23 */ /* 0x100fe40008010811 */
        /* <DEDUP_REMOVED lines=8> */
[----:B------:R-:W-:Y:S01]  /*30e0*/  UIADD3 UR8, UR6, 0x400, URZ ;  /* 0x0000040006087890 */ /* 0x000fe2000fffe03f */
[----:B------:R-:W-:Y:S01]  /*30f0*/  UMOV UR11, 0x40000040 ;  /* 0x40000040000b7882 */ /* 0x000fe20000000000 */
[----:B------:R-:W-:Y:S02]  /*3100*/  UMOV UR9, 0x40000040 ;  /* 0x4000004000097882 */ /* 0x000fe40000000000 */
        /* <DEDUP_REMOVED lines=24> */
[----:B------:R-:W-:Y:S01]  /*3290*/  UMOV UR6, UR12 ;  /* 0x0000000c00067c82 */ /* 0x000fe20008000000 */
[----:B------:R-:W-:Y:S02]  /*32a0*/  WARPGROUP.DEPBAR.LE gsb0, 0x0 ;  /* 0x00008000000079c5 */ /* 0x000fe40000010000 */
[----:B------:R-:W-:-:S06]  /*32b0*/  WARPGROUP.ARRIVE ;  /* 0x00000000000079c5 */ /* 0x000fcc0000000000 */
[----:B------:R-:W-:Y:S01]  /*32c0*/  HGMMA.64x64x16.F32.BF16 R152, gdesc[UR8], R152, gsb0 ;  /* 0x00e00000089879f0 */ /* 0x000fe20008001898 */
[----:B------:R-:W-:Y:S01]  /*32d0*/  UMOV UR11, 0x40000040 ;  /* 0x40000040000b7882 */ /* 0x000fe20000000000 */
[----:B------:R-:W-:Y:S01]  /*32e0*/  UMOV UR9, 0x40000040 ;  /* 0x4000004000097882 */ /* 0x000fe20000000000 */
[----:B------:R-:W-:Y:S02]  /*32f0*/  WARPGROUP.DEPBAR.LE gsb0, 0x0 ;  /* 0x00008000000079c5 */ /* 0x000fe40000010000 */
[----:B------:R-:W1:Y:S04]  /*3300*/  LDS.64 R184, [R224+0x28200] ;  /* 0x02820000e0b87984 */ /* 0x000e680000000a00 */
[----:B------:R-:W2:Y:S04]  /*3310*/  LDS.64 R188, [R224+0x28220] ;  /* 0x02822000e0bc7984 */ /* 0x000ea80000000a00 */
[----:B------:R-:W3:Y:S04]  /*3320*/  LDS.64 R186, [R224+0x28240] ;  /* 0x02824000e0ba7984 */ /* 0x000ee80000000a00 */
[----:B------:R-:W5:Y:S04]  /*3330*/  LDS.64 R22, [R224+0x28260] ;  /* 0x02826000e0167984 */ /* 0x000f680000000a00 */
[----:B------:R-:W5:Y:S04]  /*3340*/  LDS.64 R18, [R224+0x282a0] ;  /* 0x0282a000e0127984 */ /* 0x000f680000000a00 */
[----:B------:R-:W5:Y:S04]  /*3350*/  LDS.64 R190, [R224+0x28280] ;  /* 0x02828000e0be7984 */ /* 0x000f680000000a00 */
[----:B------:R-:W5:Y:S04]  /*3360*/  LDS.64 R192, [R224+0x282c0] ;  /* 0x0282c000e0c07984 */ /* 0x000f680000000a00 */
[----:B----4-:R-:W4:Y:S01]  /*3370*/  LDS.64 R224, [R224+0x282e0] ;  /* 0x0282e000e0e07984 */ /* 0x010f220000000a00 */
[--C-:B-1----:R-:W-:Y:S01]  /*3380*/  FADD.FTZ R152, R152, -R184.reuse ;  /* 0x800000b898987221 */ /* 0x102fe20000010000 */
[----:B------:R-:W-:Y:S01]  /*3390*/  FADD.FTZ R154, R154, -R184 ;  /* 0x800000b89a9a7221 */ /* 0x000fe20000010000 */
[--C-:B------:R-:W-:Y:S01]  /*33a0*/  FADD.FTZ R153, R153, -R185.reuse ;  /* 0x800000b999997221 */ /* 0x100fe20000010000 */
[----:B------:R-:W-:Y:S01]  /*33b0*/  FADD.FTZ R184, R155, -R185 ;  /* 0x800000b99bb87221 */ /* 0x000fe20000010000 */
[--C-:B--2---:R-:W-:Y:S01]  /*33c0*/  FADD.FTZ R185, R157, -R189.reuse ;  /* 0x800000bd9db97221 */ /* 0x104fe20000010000 */
[----:B------:R-:W-:Y:S01]  /*33d0*/  FADD.FTZ R159, R159, -R189 ;  /* 0x800000bd9f9f7221 */ /* 0x000fe20000010000 */
[----:B------:R-:W-:Y:S01]  /*33e0*/  FADD.FTZ R156, R156, -R188 ;  /* 0x800000bc9c9c7221 */ /* 0x000fe20000010000 */
[----:B------:R1:W2:Y:S01]  /*33f0*/  MUFU.EX2 R157, R196 ;  /* 0x000000c4009d7308 */ /* 0x0002a20000000800 */
[----:B---3--:R-:W-:Y:S01]  /*3400*/  FADD.FTZ R189, R162, -R186 ;  /* 0x800000baa2bd7221 */ /* 0x008fe20000010000 */
[----:B------:R-:W-:Y:S01]  /*3410*/  FMUL.FTZ R185, R8, R185 ;  /* 0x000000b908b97220 */ /* 0x000fe20000410000 */
[----:B------:R-:W-:Y:S01]  /*3420*/  FMUL.FTZ R156, R7, R156 ;  /* 0x0000009c079c7220 */ /* 0x000fe20000410000 */
[----:B------:R-:W-:Y:S01]  /*3430*/  FADD.FTZ R155, R158, -R188 ;  /* 0x800000bc9e9b7221 */ /* 0x000fe20000010000 */
[----:B-----5:R-:W-:Y:S01]  /*3440*/  FADD.FTZ R162, R167, -R23 ;  /* 0x80000017a7a27221 */ /* 0x020fe20000010000 */
[----:B------:R-:W-:Y:S01]  /*3450*/  FADD.FTZ R158, R163, -R187 ;  /* 0x800000bba39e7221 */ /* 0x000fe20000010000 */
[--C-:B------:R-:W-:Y:S01]  /*3460*/  FADD.FTZ R164, R164, -R22.reuse ;  /* 0x80000016a4a47221 */ /* 0x100fe20000010000 */
[----:B------:R-:W-:Y:S01]  /*3470*/  FADD.FTZ R163, R166, -R22 ;  /* 0x80000016a6a37221 */ /* 0x000fe20000010000 */
[--C-:B------:R-:W-:Y:S01]  /*3480*/  FADD.FTZ R167, R174, -R18.reuse ;  /* 0x80000012aea77221 */ /* 0x100fe20000010000 */
[----:B------:R-:W-:Y:S01]  /*3490*/  FADD.FTZ R174, R175, -R19 ;  /* 0x80000013afae7221 */ /* 0x000fe20000010000 */
[----:B-1----:R-:W-:Y:S01]  /*34a0*/  FMUL.FTZ R196, R5, R152 ;  /* 0x0000009805c47220 */ /* 0x002fe20000410000 */
[----:B------:R-:W-:Y:S01]  /*34b0*/  FMUL.FTZ R175, R6, R153 ;  /* 0x0000009906af7220 */ /* 0x000fe20000410000 */
[----:B------:R-:W-:Y:S01]  /*34c0*/  FADD.FTZ R172, R172, -R18 ;  /* 0x80000012acac7221 */ /* 0x000fe20000010000 */
[----:B------:R-:W1:Y:S01]  /*34d0*/  MUFU.EX2 R22, R194 ;  /* 0x000000c200167308 */ /* 0x000e620000000800 */
[----:B------:R-:W-:Y:S01]  /*34e0*/  FMUL.FTZ R154, R201, R154 ;  /* 0x0000009ac99a7220 */ /* 0x000fe20000410000 */
[----:B------:R-:W-:Y:S01]  /*34f0*/  FMUL.FTZ R197, R205, R184 ;  /* 0x000000b8cdc57220 */ /* 0x000fe20000410000 */
[----:B------:R-:W-:Y:S01]  /*3500*/  F2FP.BF16.F32.PACK_AB R196, R175, R196 ;  /* 0x000000c4afc4723e */ /* 0x000fe200000010ff */
[----:B------:R-:W-:Y:S01]  /*3510*/  FMUL.FTZ R189, R218, R189 ;  /* 0x000000bddabd7220 */ /* 0x000fe20000410000 */
[----:B------:R-:W-:Y:S01]  /*3520*/  FMUL.FTZ R158, R219, R158 ;  /* 0x0000009edb9e7220 */ /* 0x000fe20000410000 */
[----:B------:R-:W-:Y:S01]  /*3530*/  FADD.FTZ R165, R165, -R23 ;  /* 0x80000017a5a57221 */ /* 0x000fe20000010000 */
[----:B------:R-:W-:Y:S01]  /*3540*/  F2FP.BF16.F32.PACK_AB R197, R197, R154 ;  /* 0x0000009ac5c5723e */ /* 0x000fe200000010ff */
[----:B------:R3:W5:Y:S01]  /*3550*/  MUFU.EX2 R18, R198 ;  /* 0x000000c600127308 */ /* 0x0007620000000800 */
[----:B------:R-:W-:Y:S01]  /*3560*/  FADD.FTZ R160, R160, -R186 ;  /* 0x800000baa0a07221 */ /* 0x000fe20000010000 */
[----:B------:R-:W-:Y:S01]  /*3570*/  FADD.FTZ R161, R161, -R187 ;  /* 0x800000bba1a17221 */ /* 0x000fe20000010000 */
[--C-:B------:R-:W-:Y:S01]  /*3580*/  FADD.FTZ R23, R170, -R190.reuse ;  /* 0x800000beaa177221 */ /* 0x100fe20000010000 */
[----:B------:R-:W-:Y:S01]  /*3590*/  FADD.FTZ R173, R173, -R19 ;  /* 0x80000013adad7221 */ /* 0x000fe20000010000 */
[----:B------:R-:W-:Y:S01]  /*35a0*/  FMUL.FTZ R155, R204, R155 ;  /* 0x0000009bcc9b7220 */ /* 0x000fe20000410000 */
[----:B------:R-:W-:Y:S01]  /*35b0*/  FMUL.FTZ R154, R220, R159 ;  /* 0x0000009fdc9a7220 */ /* 0x000fe20000410000 */
[----:B------:R-:W-:Y:S01]  /*35c0*/  FADD.FTZ R168, R168, -R190 ;  /* 0x800000bea8a87221 */ /* 0x000fe20000010000 */
[----:B------:R2:W5:Y:S01]  /*35d0*/  MUFU.EX2 R175, R199 ;  /* 0x000000c700af7308 */ /* 0x0005620000000800 */
[----:B---3--:R-:W-:Y:S01]  /*35e0*/  F2FP.BF16.F32.PACK_AB R198, R185, R156 ;  /* 0x0000009cb9c6723e */ /* 0x008fe200000010ff */
[--C-:B------:R-:W-:Y:S01]  /*35f0*/  FADD.FTZ R169, R169, -R191.reuse ;  /* 0x800000bfa9a97221 */ /* 0x100fe20000010000 */
[----:B------:R-:W-:Y:S01]  /*3600*/  FADD.FTZ R166, R171, -R191 ;  /* 0x800000bfaba67221 */ /* 0x000fe20000010000 */
[--C-:B------:R-:W-:Y:S01]  /*3610*/  FADD.FTZ R19, R176, -R192.reuse ;  /* 0x800000c0b0137221 */ /* 0x100fe20000010000 */
[--C-:B------:R-:W-:Y:S01]  /*3620*/  FADD.FTZ R170, R177, -R193.reuse ;  /* 0x800000c1b1aa7221 */ /* 0x100fe20000010000 */
[----:B------:R-:W-:Y:S01]  /*3630*/  FADD.FTZ R171, R178, -R192 ;  /* 0x800000c0b2ab7221 */ /* 0x000fe20000010000 */
[----:B------:R-:W-:Y:S01]  /*3640*/  FADD.FTZ R176, R179, -R193 ;  /* 0x800000c1b3b07221 */ /* 0x000fe20000010000 */
[----:B------:R-:W3:Y:S01]  /*3650*/  MUFU.EX2 R156, R195 ;  /* 0x000000c3009c7308 */ /* 0x000ee20000000800 */
[--C-:B----4-:R-:W-:Y:S01]  /*3660*/  FADD.FTZ R177, R180, -R224.reuse ;  /* 0x800000e0b4b17221 */ /* 0x110fe20000010000 */
[----:B------:R-:W-:Y:S01]  /*3670*/  FADD.FTZ R153, R182, -R224 ;  /* 0x800000e0b6997221 */ /* 0x000fe20000010000 */
[--C-:B------:R-:W-:Y:S01]  /*3680*/  FADD.FTZ R152, R181, -R225.reuse ;  /* 0x800000e1b5987221 */ /* 0x100fe20000010000 */
[----:B------:R-:W-:Y:S01]  /*3690*/  FADD.FTZ R183, R183, -R225 ;  /* 0x800000e1b7b77221 */ /* 0x000fe20000010000 */
[----:B------:R-:W-:Y:S01]  /*36a0*/  F2FP.BF16.F32.PACK_AB R193, R158, R189 ;  /* 0x000000bd9ec1723e */ /* 0x000fe200000010ff */
[----:B------:R-:W-:Y:S01]  /*36b0*/  FMUL.FTZ R160, R9, R160 ;  /* 0x000000a009a07220 */ /* 0x000fe20000410000 */
[----:B------:R-:W-:Y:S01]  /*36c0*/  FMUL.FTZ R161, R10, R161 ;  /* 0x000000a10aa17220 */ /* 0x000fe20000410000 */
[----:B------:R-:W-:Y:S01]  /*36d0*/  FMUL.FTZ R164, R11, R164 ;  /* 0x000000a40ba47220 */ /* 0x000fe20000410000 */
[----:B------:R-:W-:Y:S01]  /*36e0*/  FMUL.FTZ R165, R12, R165 ;  /* 0x000000a50ca57220 */ /* 0x000fe20000410000 */
[----:B------:R-:W-:Y:S01]  /*36f0*/  FMUL.FTZ R163, R20, R163 ;  /* 0x000000a314a37220 */ /* 0x000fe20000410000 */
[----:B------:R-:W-:Y:S01]  /*3700*/  FMUL.FTZ R162, R21, R162 ;  /* 0x000000a215a27220 */ /* 0x000fe20000410000 */
[----:B------:R-:W-:Y:S01]  /*3710*/  IMAD R158, R4, 0x2000, R232 ;  /* 0x00002000049e7824 */ /* 0x000fe200078e02e8 */
[----:B--2---:R-:W-:Y:S01]  /*3720*/  F2FP.BF16.F32.PACK_AB R199, R154, R155 ;  /* 0x0000009b9ac7723e */ /* 0x004fe200000010ff */
        /* <DEDUP_REMOVED lines=13> */
[----:B-----5:R-:W-:Y:S01]  /*3800*/  FMUL.FTZ R153, R18, R153 ;  /* 0x0000009912997220 */ /* 0x020fe20000410000 */
[----:B------:R-:W-:Y:S01]  /*3810*/  FMUL.FTZ R152, R175, R152 ;  /* 0x00000098af987220 */ /* 0x000fe20000410000 */
[----:B---3--:R-:W-:Y:S01]  /*3820*/  FMUL.FTZ R154, R156, R183 ;  /* 0x000000b79c9a7220 */ /* 0x008fe20000410000 */
[----:B------:R-:W-:Y:S01]  /*3830*/  IMAD R158, R158, 0x2, R231 ;  /* 0x000000029e9e7824 */ /* 0x000fe200078e02e7 */
        /* <DEDUP_REMOVED lines=20> */
[----:B------:R-:W-:Y:S02]  /*3980*/  SHF.R.U32.HI R5, RZ, 0x4, R233 ;  /* 0x00000004ff057819 */ /* 0x000fe400000116e9 */
[----:B------:R-:W-:Y:S01]  /*3990*/  WARPGROUP.ARRIVE ;  /* 0x00000000000079c5 */ /* 0x000fe20000000000 */
[----:B------:R-:W-:Y:S02]  /*39a0*/  R2UR UR5, R6 ;  /* 0x00000000060572ca */ /* 0x000fe400000e0000 */
[----:B------:R-:W-:-:S11]  /*39b0*/  LOP3.LUT R5, R5, 0x3fff, RZ, 0xc0, !PT ;  /* 0x00003fff05057812 */ /* 0x000fd600078ec0ff */
[----:B------:R-:W-:Y:S01]  /*39c0*/  HGMMA.64x128x16.F32.BF16 R88, R152, gdesc[UR4].tnspB, R88, gsb0 ;  /* 0x41e0000498587df0 */ /* 0x000fe20008001858 */
[----:B------:R-:W-:Y:S01]  /*39d0*/  UIADD3 UR6, UR12, 0x80, URZ ;  /* 0x000000800c067890 */ /* 0x000fe2000fffe03f */
[----:B------:R-:W-:Y:S01]  /*39e0*/  LOP3.LUT R5, R5, 0x10000, RZ, 0xfc, !PT ;  /* 0x0001000005057812 */ /* 0x000fe200078efcff */
[----:B------:R-:W-:-:S04]  /*39f0*/  UMOV UR7, 0x40000040 ;  /* 0x4000004000077882 */ /* 0x000fc80000000000 */
[----:B------:R-:W-:Y:S01]  /*3a00*/  IMAD R5, R4, 0x400, R5 ;  /* 0x0000040004057824 */ /* 0x000fe200078e0205 */
[----:B------:R-:W-:-:S04]  /*3a10*/  USHF.R.U32.HI UR5, URZ, 0x4, UR5 ;  /* 0x000000043f057899 */ /* 0x000fc80008011605 */
        /* <DEDUP_REMOVED lines=8> */
[----:B------:R-:W-:Y:S01]  /*3aa0*/  UIADD3 UR6, UR12, 0x100, URZ ;  /* 0x000001000c067890 */ /* 0x000fe2000fffe03f */
[----:B------:R-:W-:Y:S01]  /*3ab0*/  UMOV UR7, 0x40000040 ;  /* 0x4000004000077882 */ /* 0x000fe20000000000 */
[----:B------:R-:W-:-:S07]  /*3ac0*/  UIADD3 UR12, UR12, 0x180, URZ ;  /* 0x000001800c0c7890 */ /* 0x000fce000fffe03f */
[----:B------:R-:W-:Y:S01]  /*3ad0*/  UMOV UR10, UR12 ;  /* 0x0000000c000a7c82 */ /* 0x000fe20008000000 */
[----:B------:R-:W-:Y:S02]  /*3ae0*/  WARPGROUP.DEPBAR.LE gsb0, 0x0 ;  /* 0x00008000000079c5 */ /* 0x000fe40000010000 */
[----:B------:R-:W-:Y:S02]  /*3af0*/  F2FP.BF16.F32.PACK_AB R152, R14, R13 ;  /* 0x0000000d0e98723e */ /* 0x000fe400000010ff */
[----:B------:R-:W-:Y:S02]  /*3b00*/  F2FP.BF16.F32.PACK_AB R153, R203, R202 ;  /* 0x000000cacb99723e */ /* 0x000fe400000010ff */
[----:B------:R-:W-:Y:S02]  /*3b10*/  F2FP.BF16.F32.PACK_AB R154, R200, R15 ;  /* 0x0000000fc89a723e */ /* 0x000fe400000010ff */
[----:B------:R-:W-:-:S04]  /*3b20*/  F2FP.BF16.F32.PACK_AB R155, R207, R206 ;  /* 0x000000cecf9b723e */ /* 0x000fc800000010ff */
[----:B------:R-:W-:-:S06]  /*3b30*/  WARPGROUP.ARRIVE ;  /* 0x00000000000079c5 */ /* 0x000fcc0000000000 */
[----:B------:R-:W-:Y:S01]  /*3b40*/  HGMMA.64x128x16.F32.BF16 R88, R152, gdesc[UR4].tnspB, R88, gsb0 ;  /* 0x41e0000498587df0 */ /* 0x000fe20008001858 */
[----:B------:R-:W-:-:S13]  /*3b50*/  R2UR UR6, R5 ;  /* 0x00000000050672ca */ /* 0x000fda00000e0000 */
        /* <DEDUP_REMOVED lines=72> */
.L_x_5339:
        /* <DEDUP_REMOVED lines=49> */
.L_x_5340:
        /* <DEDUP_REMOVED lines=78> */
.L_x_5323:
        /* <DEDUP_REMOVED lines=164> */
.L_x_5343:
        /* <DEDUP_REMOVED lines=57> */
.L_x_5345:
[----:B------:R-:W-:Y:S05]  /*55a0*/  BSYNC B0 ;  /* 0x0000000000007941 */ /* 0x000fea0003800000 */
.L_x_5344:
        /* <DEDUP_REMOVED lines=15> */
.L_x_5347:
[----:B------:R-:W-:Y:S05]  /*56a0*/  BSYNC B0 ;  /* 0x0000000000007941 */ /* 0x000fea0003800000 */
.L_x_5346:
        /* <DEDUP_REMOVED lines=18> */
.L_x_5349:
[----:B------:R-:W-:Y:S05]  /*57d0*/  BSYNC B0 ;  /* 0x0000000000007941 */ /* 0x000fea0003800000 */
.L_x_5348:
        /* <DEDUP_REMOVED lines=17> */
.L_x_5351:
[----:B------:R-:W-:Y:S05]  /*58f0*/  BSYNC B0 ;  /* 0x0000000000007941 */ /* 0x000fea0003800000 */
.L_x_5350:
        /* <DEDUP_REMOVED lines=18> */
.L_x_5353:
[----:B------:R-:W-:Y:S05]  /*5a20*/  BSYNC B0 ;  /* 0x0000000000007941 */ /* 0x000fea0003800000 */
.L_x_5352:
        /* <DEDUP_REMOVED lines=18> */
.L_x_5355:
[----:B------:R-:W-:Y:S05]  /*5b50*/  BSYNC B0 ;  /* 0x0000000000007941 */ /* 0x000fea0003800000 */
.L_x_5354:
        /* <DEDUP_REMOVED lines=19> */
.L_x_5357:
[----:B------:R-:W-:Y:S05]  /*5c90*/  BSYNC B0 ;  /* 0x0000000000007941 */ /* 0x000fea0003800000 */
.L_x_5356:
        /* <DEDUP_REMOVED lines=21> */
.L_x_5359:
[----:B------:R-:W-:Y:S05]  /*5df0*/  BSYNC B0 ;  /* 0x0000000000007941 */ /* 0x000fea0003800000 */
.L_x_5358:
        /* <DEDUP_REMOVED lines=34> */
.L_x_5361:
[----:B------:R-:W-:Y:S05]  /*6020*/  BSYNC B0 ;  /* 0x0000000000007941 */ /* 0x000fea0003800000 */
.L_x_5360:
        /* <DEDUP_REMOVED lines=17> */
.L_x_5363:
[----:B------:R-:W-:Y:S05]  /*6140*/  BSYNC B0 ;  /* 0x0000000000007941 */ /* 0x000fea0003800000 */
.L_x_5362:
        /* <DEDUP_REMOVED lines=15> */
.L_x_5365:
[----:B------:R-:W-:Y:S05]  /*6240*/  BSYNC B0 ;  /* 0x0000000000007941 */ /* 0x000fea0003800000 */
.L_x_5364:
        /* <DEDUP_REMOVED lines=15> */
.L_x_5367:
[----:B------:R-:W-:Y:S05]  /*6340*/  BSYNC B0 ;  /* 0x0000000000007941 */ /* 0x000fea0003800000 */
.L_x_5366:
        /* <DEDUP_REMOVED lines=15> */
.L_x_5369:
[----:B------:R-:W-:Y:S05]  /*6440*/  BSYNC B0 ;  /* 0x0000000000007941 */ /* 0x000fea0003800000 */
.L_x_5368:
        /* <DEDUP_REMOVED lines=15> */
.L_x_5371:
[----:B------:R-:W-:Y:S05]  /*6540*/  BSYNC B0 ;  /* 0x0000000000007941 */ /* 0x000fea0003800000 */
.L_x_5370:
        /* <DEDUP_REMOVED lines=15> */
.L_x_5373:
[----:B------:R-:W-:Y:S05]  /*6640*/  BSYNC B0 ;  /* 0x0000000000007941 */ /* 0x000fea0003800000 */
.L_x_5372:
        /* <DEDUP_REMOVED lines=15> */
.L_x_5342:
        /* <DEDUP_REMOVED lines=45> */
.L_x_5374:
        /* <DEDUP_REMOVED lines=43> */
.L_x_5376:
[----:B------:R-:W-:Y:S05]  /*6cc0*/  BSYNC B0 ;  /* 0x0000000000007941 */ /* 0x000fea0003800000 */
.L_x_5375:
        /* <DEDUP_REMOVED lines=16> */
.L_x_5378:
[----:B------:R-:W-:Y:S05]  /*6dd0*/  BSYNC B0 ;  /* 0x0000000000007941 */ /* 0x000fea0003800000 */
.L_x_5377:
        /* <DEDUP_REMOVED lines=16> */
.L_x_5380:
[----:B------:R-:W-:Y:S05]  /*6ee0*/  BSYNC B0 ;  /* 0x0000000000007941 */ /* 0x000fea0003800000 */
.L_x_5379:
        /* <DEDUP_REMOVED lines=17> */
.L_x_5382:
[----:B------:R-:W-:Y:S05]  /*7000*/  BSYNC B0 ;  /* 0x0000000000007941 */ /* 0x000fea0003800000 */
.L_x_5381:
        /* <DEDUP_REMOVED lines=16> */
.L_x_5384:
[----:B------:R-:W-:Y:S05]  /*7110*/  BSYNC B0 ;  /* 0x0000000000007941 */ /* 0x000fea0003800000 */
.L_x_5383:
        /* <DEDUP_REMOVED lines=20> */
.L_x_5386:
[----:B------:R-:W-:Y:S05]  /*7260*/  BSYNC B0 ;  /* 0x0000000000007941 */ /* 0x000fea0003800000 */
.L_x_5385:
        /* <DEDUP_REMOVED lines=22> */
.L_x_5388:
[----:B------:R-:W-:Y:S05]  /*73d0*/  BSYNC B0 ;  /* 0x0000000000007941 */ /* 0x000fea0003800000 */
.L_x_5387:
        /* <DEDUP_REMOVED lines=17> */
.L_x_5390:
[----:B------:R-:W-:Y:S05]  /*74f0*/  BSYNC B0 ;  /* 0x0000000000007941 */ /* 0x000fea0003800000 */
.L_x_5389:
        /* <DEDUP_REMOVED lines=31> */
.L_x_5392:
[----:B------:R-:W-:Y:S05]  /*76f0*/  BSYNC B0 ;  /* 0x0000000000007941 */ /* 0x000fea0003800000 */
.L_x_5391:
        /* <DEDUP_REMOVED lines=16> */
.L_x_5394:
[----:B------:R-:W-:Y:S05]  /*7800*/  BSYNC B0 ;  /* 0x0000000000007941 */ /* 0x000fea0003800000 */
.L_x_5393:
        /* <DEDUP_REMOVED lines=15> */
.L_x_5396:
[----:B------:R-:W-:Y:S05]  /*7900*/  BSYNC B0 ;  /* 0x0000000000007941 */ /* 0x000fea0003800000 */
.L_x_5395:
        /* <DEDUP_REMOVED lines=15> */
.L_x_5398:
[----:B------:R-:W-:Y:S05]  /*7a00*/  BSYNC B0 ;  /* 0x0000000000007941 */ /* 0x000fea0003800000 */
.L_x_5397:
        /* <DEDUP_REMOVED lines=15> */
.L_x_5400:
[----:B------:R-:W-:Y:S05]  /*7b00*/  BSYNC B0 ;  /* 0x0000000000007941 */ /* 0x000fea0003800000 */
.L_x_5399:
        /* <DEDUP_REMOVED lines=15> */
.L_x_5402:
[----:B------:R-:W-:Y:S05]  /*7c00*/  BSYNC B0 ;  /* 0x0000000000007941 */ /* 0x000fea0003800000 */
.L_x_5401:
        /* <DEDUP_REMOVED lines=15> */
.L_x_5404:
[----:B------:R-:W-:Y:S05]  /*7d00*/  BSYNC B0 ;  /* 0x0000000000007941 */ /* 0x000fea0003800000 */
.L_x_5403:
        /* <DEDUP_REMOVED lines=15> */
.L_x_5312:
        /* <DEDUP_REMOVED lines=21> */
.L_x_5406:
        /* <DEDUP_REMOVED lines=13> */
.L_x_5408:
[----:B------:R-:W-:-:S05]  /*8020*/  ULDC UR4, c[0x0][0x8bc] ;  /* 0x00022f0000047ab9 */ /* 0x000fca0000000800 */
.L_x_5407:
        /* <DEDUP_REMOVED lines=44> */
.L_x_5409:
        /* <DEDUP_REMOVED lines=13> */
.L_x_5410:
        /* <DEDUP_REMOVED lines=12> */
.L_x_5411:
        /* <DEDUP_REMOVED lines=22> */
.L_x_5412:
        /* <DEDUP_REMOVED lines=40> */
.L_x_5415:
[----:B------:R-:W-:Y:S05]  /*8860*/  BSYNC B0 ;  /* 0x0000000000007941 */ /* 0x000fea0003800000 */
.L_x_5414:
        /* <DEDUP_REMOVED lines=19> */
.L_x_5417:
[----:B------:R-:W-:Y:S05]  /*89a0*/  BSYNC B0 ;  /* 0x0000000000007941 */ /* 0x000fea0003800000 */
.L_x_5416:
[----:B------:R-:W-:Y:S06]  /*89b0*/  BAR.ARV 0xa, 0xa0 ;  /* 0x0282800000007b1d */ /* 0x000fec0000002000 */
[----:B------:R-:W-:Y:S04]  /*89c0*/  BSSY B0, `(.L_x_5418) ;  /* 0x0000003000007945 */ /* 0x000fe80003800000 */
[----:B------:R-:W-:Y:S05]  /*89d0*/  @!P0 BRA `(.L_x_5419) ;  /* 0x0000000000048947 */ /* 0x000fea0003800000 */
[----:B------:R-:W-:-:S04]  /*89e0*/  DEPBAR.LE SB0, 0x0 ;  /* 0x000080000000791a */ /* 0x000fc80000000000 */
.L_x_5419:
[----:B------:R-:W-:Y:S05]  /*89f0*/  BSYNC B0 ;  /* 0x0000000000007941 */ /* 0x000fea0003800000 */
.L_x_5418:
[----:B------:R-:W-:Y:S06]  /*8a00*/  BAR.ARV 0xb, 0xa0 ;  /* 0x02c2800000007b1d */ /* 0x000fec0000002000 */
[----:B------:R-:W-:Y:S01]  /*8a10*/  UIADD3 UR15, UR7, 0x1, URZ ;  /* 0x00000001070f7890 */ /* 0x000fe2000fffe03f */
[----:B------:R-:W-:Y:S11]  /*8a20*/  BRA `(.L_x_5420) ;  /* 0x0000000000047947 */ /* 0x000ff60003800000 */
.L_x_5413:
[----:B------:R-:W-:-:S05]  /*8a30*/  UMOV UR15, UR7 ;  /* 0x00000007000f7c82 */ /* 0x000fca0008000000 */
.L_x_5420:
        /* <DEDUP_REMOVED lines=21> */
.L_x_5433:
        /* <DEDUP_REMOVED lines=20> */
.L_x_5422:
[----:B------:R-:W-:Y:S05]  /*8cd0*/  BSYNC B0 ;  /* 0x0000000000007941 */ /* 0x000fea0003800000 */
.L_x_5421:
        /* <DEDUP_REMOVED lines=13> */
.L_x_5424:
[----:B------:R-:W-:Y:S05]  /*8db0*/  BSYNC B0 ;  /* 0x0000000000007941 */ /* 0x000fea0003800000 */
.L_x_5423:
[----:B------:R-:W-:Y:S06]  /*8dc0*/  BAR.ARV 0xa, 0xa0 ;  /* 0x0282800000007b1d */ /* 0x000fec0000002000 */
[----:B------:R-:W-:Y:S04]  /*8dd0*/  BSSY B0, `(.L_x_5425) ;  /* 0x0000003000007945 */ /* 0x000fe80003800000 */
[----:B------:R-:W-:Y:S05]  /*8de0*/  @!P0 BRA `(.L_x_5426) ;  /* 0x0000000000048947 */ /* 0x000fea0003800000 */
[----:B------:R-:W-:-:S04]  /*8df0*/  DEPBAR.LE SB0, 0x0 ;  /* 0x000080000000791a */ /* 0x000fc80000000000 */
.L_x_5426:
[----:B------:R-:W-:Y:S05]  /*8e00*/  BSYNC B0 ;  /* 0x0000000000007941 */ /* 0x000fea0003800000 */
.L_x_5425:
        /* <DEDUP_REMOVED lines=13> */
.L_x_5428:
[----:B------:R-:W-:Y:S05]  /*8ee0*/  BSYNC B0 ;  /* 0x0000000000007941 */ /* 0x000fea0003800000 */
.L_x_5427:
        /* <DEDUP_REMOVED lines=13> */
.L_x_5430:
[----:B------:R-:W-:Y:S05]  /*8fc0*/  BSYNC B0 ;  /* 0x0000000000007941 */ /* 0x000fea0003800000 */
.L_x_5429:
[----:B------:R-:W-:Y:S01]  /*8fd0*/  UIADD3 UR15, UR15, 0x2, URZ ;  /* 0x000000020f0f7890 */ /* 0x000fe2000fffe03f */
[----:B------:R-:W-:Y:S06]  /*8fe0*/  BAR.ARV 0xa, 0xa0 ;  /* 0x0282800000007b1d */ /* 0x000fec0000002000 */
[----:B------:R-:W-:Y:S01]  /*8ff0*/  BSSY B0, `(.L_x_5431) ;  /* 0x0000004000007945 */ /* 0x000fe20003800000 */
[----:B------:R-:W-:-:S03]  /*9000*/  ISETP.LE.AND P1, PT, R2, UR15, PT ;  /* 0x0000000f02007c0c */ /* 0x000fc6000bf23270 */
[----:B------:R-:W-:Y:S10]  /*9010*/  @!P0 BRA `(.L_x_5432) ;  /* 0x0000000000048947 */ /* 0x000ff40003800000 */
[----:B------:R-:W-:-:S04]  /*9020*/  DEPBAR.LE SB0, 0x0 ;  /* 0x000080000000791a */ /* 0x000fc80000000000 */
.L_x_5432:
[----:B------:R-:W-:Y:S05]  /*9030*/  BSYNC B0 ;  /* 0x0000000000007941 */ /* 0x000fea0003800000 */
.L_x_5431:
[----:B------:R-:W-:Y:S06]  /*9040*/  BAR.ARV 0xb, 0xa0 ;  /* 0x02c2800000007b1d */ /* 0x000fec0000002000 */
[----:B------:R-:W-:Y:S02]  /*9050*/  UIADD3 UR19, UR19, 0x4000, URZ ;  /* 0x0000400013137890 */ /* 0x000fe4000fffe03f */
[----:B------:R-:W-:Y:S01]  /*9060*/  UIADD3 UR6, UR6, 0x4000, URZ ;  /* 0x0000400006067890 */ /* 0x000fe2000fffe03f */
[----:B------:R-:W-:Y:S11]  /*9070*/  @!P1 BRA `(.L_x_5433) ;  /* 0xfffffff800c49947 */ /* 0x000ff6000383ffff */
[----:B------:R-:W-:Y:S05]  /*9080*/  BRA `(.L_x_5317) ;  /* 0x0000002800347947 */ /* 0x000fea0003800000 */
.L_x_5405:
        /* <DEDUP_REMOVED lines=14> */
.L_x_5434:
        /* <DEDUP_REMOVED lines=14> */
.L_x_5436:
[----:B------:R-:W-:-:S05]  /*9250*/  ULDC UR4, c[0x0][0x8bc] ;  /* 0x00022f0000047ab9 */ /* 0x000fca0000000800 */
.L_x_5435:
        /* <DEDUP_REMOVED lines=59> */
.L_x_5438:
        /* <DEDUP_REMOVED lines=13> */
.L_x_5439:
        /* <DEDUP_REMOVED lines=8> */
.L_x_5440:
        /* <DEDUP_REMOVED lines=21> */
.L_x_5441:
        /* <DEDUP_REMOVED lines=50> */
.L_x_5471:
        /* <DEDUP_REMOVED lines=15> */
.L_x_5444:
        /* <DEDUP_REMOVED lines=97> */
.L_x_5455:
[----:B-123--:R-:W-:-:S04]  /*a2d0*/  SHF.L.U32 R18, R10, 0x1f, RZ ;  /* 0x0000001f0a127819 */ /* 0x00efc800000006ff */
[----:B------:R-:W2:Y:S02]  /*a2e0*/  SYNCS.PHASECHK.TRANS64.TRYWAIT P1, [R15+URZ+0x30840], R18 ;  /* 0x030840120f0075a7 */ /* 0x000ea4000802017f */
[----:B--2---:R-:W-:Y:S05]  /*a2f0*/  @!P1 BRA `(.L_x_5447) ;  /* 0x00000018000c9947 */ /* 0x004fea0003800000 */
.L_x_5472:
        /* <DEDUP_REMOVED lines=8> */
.L_x_5448:
        /* <DEDUP_REMOVED lines=37> */
.L_x_5473:
        /* <DEDUP_REMOVED lines=8> */
.L_x_5450:
        /* <DEDUP_REMOVED lines=37> */
.L_x_5474:
        /* <DEDUP_REMOVED lines=8> */
.L_x_5452:
        /* <DEDUP_REMOVED lines=31> */
.L_x_5476:
        /* <DEDUP_REMOVED lines=8> */
.L_x_5454:
        /* <DEDUP_REMOVED lines=37> */
.L_x_5446:
[----:B------:R-:W4:Y:S02]  /*ade0*/  LDL.LU R4, [R1+0x4] ;  /* 0x0000040001047983 */ /* 0x000f240000300800 */
[----:B----4-:R-:W-:Y:S02]  /*adf0*/  ISETP.NE.AND P1, PT, R4, RZ, PT ;  /* 0x000000ff0400720c */ /* 0x010fe40003f25270 */
[----:B------:R4:W5:Y:S11]  /*ae00*/  LDL R4, [R1] ;  /* 0x0000000001047983 */ /* 0x0009760000100800 */
[----:B----4-:R-:W-:Y:S05]  /*ae10*/  @!P1 BRA `(.L_x_5445) ;  /* 0x00000004005c9947 */ /* 0x010fea0003800000 */
[----:B------:R-:W-:-:S04]  /*ae20*/  SHF.L.U32 R12, R10, 0x1f, RZ ;  /* 0x0000001f0a0c7819 */ /* 0x000fc800000006ff */
[----:B------:R-:W4:Y:S02]  /*ae30*/  SYNCS.PHASECHK.TRANS64.TRYWAIT P1, [R15+URZ+0x30840], R12 ;  /* 0x0308400c0f0075a7 */ /* 0x000f24000802017f */
[----:B----4-:R-:W-:Y:S05]  /*ae40*/  @!P1 BRA `(.L_x_5456) ;  /* 0x0000000c008c9947 */ /* 0x010fea0003800000 */
.L_x_5477:
        /* <DEDUP_REMOVED lines=8> */
.L_x_5457:
        /* <DEDUP_REMOVED lines=34> */
.L_x_5478:
        /* <DEDUP_REMOVED lines=8> */
.L_x_5459:
        /* <DEDUP_REMOVED lines=34> */
.L_x_5445:
[----:B------:R-:W1:Y:S01]  /*b390*/  S2R R0, SR_TID.X ;  /* 0x0000000000007919 */ /* 0x000e620000002100 */
[----:B------:R-:W-:Y:S01]  /*b3a0*/  IMAD R3, R16, 0x8, R15 ;  /* 0x0000000810037824 */ /* 0x000fe200078e020f */
[----:B-1----:R-:W-:Y:S02]  /*b3b0*/  LOP3.LUT R2, R0, 0x7f, RZ, 0xc0, !PT ;  /* 0x0000007f00027812 */ /* 0x002fe400078ec0ff */
[----:B------:R-:W-:Y:S02]  /*b3c0*/  SHF.L.U32 R0, R10, 0x1f, RZ ;  /* 0x0000001f0a007819 */ /* 0x000fe400000006ff */
[----:B------:R-:W-:Y:S02]  /*b3d0*/  ISETP.NE.AND P1, PT, R2, RZ, PT ;  /* 0x000000ff0200720c */ /* 0x000fe40003f25270 */
[----:B------:R-:W1:Y:S02]  /*b3e0*/  SYNCS.PHASECHK.TRANS64.TRYWAIT P0, [R3+URZ+0x30840], R0 ;  /* 0x03084000030075a7 */ /* 0x000e64000800017f */
[----:B-1----:R-:W-:Y:S09]  /*b3f0*/  @!P0 BRA `(.L_x_5460) ;  /* 0x0000000800488947 */ /* 0x002ff20003800000 */
.L_x_5479:
[----:B------:R-:W-:Y:S05]  /*b400*/  @P1 BRA `(.L_x_5461) ;  /* 0x0000000000181947 */ /* 0x000fea0003800000 */
[----:B------:R-:W1:Y:S01]  /*b410*/  S2R R2, SR_TID.X ;  /* 0x0000000000027919 */ /* 0x000e620000002100 */
[----:B------:R-:W-:-:S04]  /*b420*/  IMAD.MOV.U32 R0, RZ, RZ, 0x4100 ;  /* 0x00004100ff007424 */ /* 0x000fc800078e00ff */
[----:B------:R1:W-:Y:S02]  /*b430*/  SYNCS.ARRIVE.TRANS64 RZ, [R3+URZ+0x30830], R0 ;  /* 0x0308300003ff79a7 */ /* 0x0003e4000800003f */
[----:B-1----:R-:W-:-:S13]  /*b440*/  LOP3.LUT P0, RZ, R2, 0x1f, RZ, 0xc0, !PT ;  /* 0x0000001f02ff7812 */ /* 0x002fda000780c0ff */
[----:B------:R-:W-:Y:S05]  /*b450*/  @!P0 BRA `(.L_x_5461) ;  /* 0x0000000000048947 */ /* 0x000fea0003800000 */
[----:B------:R-:W-:Y:S01]  /*b460*/  BPT.TRAP 0x1 ;  /* 0x000000040000795c */ /* 0x000fe20000300000 */
.L_x_5461:
        /* <DEDUP_REMOVED lines=41> */
.L_x_5442:
[----:B------:R-:W-:Y:S05]  /*b700*/  BSYNC B0 ;  /* 0x0000000000007941 */ /* 0x000fea0003800000 */
.L_x_5437:
[----:B------:R-:W-:-:S03]  /*b710*/  UMOV UR8, 0xffffffff ;  /* 0xffffffff00087882 */ /* 0x000fc60000000000 */
[----:B------:R-:W-:Y:S05]  /*b720*/  BRA.DIV UR8, `(.L_x_5462) ;  /* 0x0000000608907947 */ /* 0x000fea000b800000 */
[----:B------:R-:W-:-:S13]  /*b730*/  ELECT P6, URZ, PT ;  /* 0x00000000003f782f */ /* 0x000fda00038c0000 */
.L_x_5482:
[----:B------:R-:W-:Y:S05]  /*b740*/  @!P6 BRA `(.L_x_5317) ;  /* 0x000000000084e947 */ /* 0x000fea0003800000 */
[----:B------:R-:W-:-:S06]  /*b750*/  ULOP3.LUT UR8, UR38, 0x2, URZ, 0xfc, !UPT ;  /* 0x0000000226087892 */ /* 0x000fcc000f8efc3f */
[----:B------:R-:W-:-:S05]  /*b760*/  IMAD.U32 R2, RZ, RZ, UR8 ;  /* 0x00000008ff027e24 */ /* 0x000fca000f8e00ff */
[----:B------:R-:W-:-:S13]  /*b770*/  ISETP.NE.AND P2, PT, R2, 0x3, PT ;  /* 0x000000030200780c */ /* 0x000fda0003f45270 */
[----:B------:R-:W-:Y:S05]  /*b780*/  @!P2 BRA `(.L_x_5463) ;  /* 0x000000000004a947 */ /* 0x000fea0003800000 */
[----:B---3--:R-:W-:Y:S01]  /*b790*/  BPT.TRAP 0x1 ;  /* 0x000000040000795c */ /* 0x008fe20000300000 */
.L_x_5463:
        /* <DEDUP_REMOVED lines=15> */
.L_x_5483:
[----:B------:R-:W2:Y:S02]  /*b890*/  SYNCS.PHASECHK.TRANS64.TRYWAIT P0, [R3+URZ], R2 ;  /* 0x00000002030075a7 */ /* 0x000ea4000800017f */
[----:B--2---:R-:W-:Y:S05]  /*b8a0*/  @!P0 BRA `(.L_x_5465) ;  /* 0x0000000400648947 */ /* 0x004fea0003800000 */
.L_x_5484:
[----:B------:R-:W-:Y:S05]  /*b8b0*/  @!P2 BRA `(.L_x_5466) ;  /* 0x000000000004a947 */ /* 0x000fea0003800000 */
[----:B---3--:R-:W-:Y:S01]  /*b8c0*/  BPT.TRAP 0x1 ;  /* 0x000000040000795c */ /* 0x008fe20000300000 */
.L_x_5466:
[----:B--2---:R-:W-:-:S04]  /*b8d0*/  VIADD R3, R8, 0x30840 ;  /* 0x0003084008037836 */ /* 0x004fc80000000000 */
[----:B------:R-:W-:-:S04]  /*b8e0*/  IMAD R5, R0, 0x8, R3 ;  /* 0x0000000800057824 */ /* 0x000fc800078e0203 */
[----:B------:R-:W2:Y:S02]  /*b8f0*/  SYNCS.PHASECHK.TRANS64.TRYWAIT P0, [R5+URZ], R4 ;  /* 0x00000004050075a7 */ /* 0x000ea4000800017f */
[----:B--2---:R-:W-:Y:S05]  /*b900*/  @!P0 BRA `(.L_x_5467) ;  /* 0x0000000400608947 */ /* 0x004fea0003800000 */
.L_x_5485:
[----:B------:R-:W-:-:S07]  /*b910*/  IMAD R3, R6, 0x8, R3 ;  /* 0x0000000806037824 */ /* 0x000fce00078e0203 */
.L_x_5468:
[----:B----4-:R4:W1:Y:S02]  /*b920*/  SYNCS.PHASECHK.TRANS64.TRYWAIT P0, [R3+URZ], R2 ;  /* 0x00000002030075a7 */ /* 0x010864000800017f */
[----:B-1----:R-:W-:Y:S05]  /*b930*/  @!P0 NANOSLEEP.SYNCS 0x989680 ;  /* 0x009896800000895d */ /* 0x002fea0003900000 */
[----:B------:R-:W1:Y:S02]  /*b940*/  @!P0 SYNCS.PHASECHK.TRANS64 P0, [R3+URZ], R2 ;  /* 0x00000002030085a7 */ /* 0x000e64000800007f */
[----:B-1----:R-:W-:Y:S05]  /*b950*/  @!P0 BRA `(.L_x_5468) ;  /* 0xfffffffc00f08947 */ /* 0x002fea000383ffff */
.L_x_5317:
[----:B---3--:R-:W-:Y:S05]  /*b960*/  BSYNC B6 ;  /* 0x0000000000067941 */ /* 0x008fea0003800000 */
.L_x_5311:
[----:B------:R-:W-:Y:S05]  /*b970*/  EXIT ;  /* 0x000000000000794d */ /* 0x000fea0003800000 */
.L_x_5328:
[----:B------:R-:W-:Y:S02]  /*b980*/  IMAD.MOV.U32 R12, RZ, RZ, RZ ;  /* 0x000000ffff0c7224 */ /* 0x000fe400078e00ff */
[----:B------:R-:W-:Y:S02]  /*b990*/  IMAD.MOV.U32 R11, RZ, RZ, 0x1f ;  /* 0x0000001fff0b7424 */ /* 0x000fe400078e00ff */
[----:B------:R-:W-:-:S07]  /*b9a0*/  IMAD.MOV.U32 R15, RZ, RZ, -0x1 ;  /* 0xffffffffff0f7424 */ /* 0x000fce00078e00ff */
[----:B------:R-:W-:Y:S05]  /*b9b0*/  WARPSYNC.COLLECTIVE R15, `(.L_x_5469) ;  /* 0x000000000f087348 */ /* 0x000fea0003c00000 */
[----:B------:R1:W2:Y:S02]  /*b9c0*/  SHFL.IDX P6, R14, R13, R12, R11 ;  /* 0x0000000c0d0e7389 */ /* 0x0002a400000c000b */
[----:B-12---:R-:W-:Y:S01]  /*b9d0*/  ENDCOLLECTIVE ;  /* 0x000000000000791b */ /* 0x006fe20003800000 */
.L_x_5469:
[----:B------:R-:W-:Y:S05]  /*b9e0*/  BRA `(.L_x_5470) ;  /* 0xffffff5c00187947 */ /* 0x000fea000383ffff */
.L_x_5330:
[----:B--2---:R2:W3:Y:S02]  /*b9f0*/  SYNCS.PHASECHK.TRANS64.TRYWAIT P0, [R231+URZ+0x30800], R8 ;  /* 0x03080008e70075a7 */ /* 0x0044e4000800017f */
[----:B---3--:R-:W-:Y:S05]  /*ba00*/  @!P0 NANOSLEEP.SYNCS 0x989680 ;  /* 0x009896800000895d */ /* 0x008fea0003900000 */
[----:B------:R-:W3:Y:S02]  /*ba10*/  @!P0 SYNCS.PHASECHK.TRANS64 P0, [R231+URZ+0x30800], R8 ;  /* 0x03080008e70085a7 */ /* 0x000ee4000800007f */
[----:B---3--:R-:W-:Y:S05]  /*ba20*/  @!P0 BRA `(.L_x_5330) ;  /* 0xfffffffc00f08947 */ /* 0x008fea000383ffff */
[----:B------:R-:W-:Y:S05]  /*ba30*/  BRA `(.L_x_5329) ;  /* 0xffffff5c00607947 */ /* 0x000fea000383ffff */
.L_x_5334:
[----:B---3--:R3:W4:Y:S02]  /*ba40*/  SYNCS.PHASECHK.TRANS64.TRYWAIT P0, [R0+URZ+0x30810], R7 ;  /* 0x03081007000075a7 */ /* 0x008724000800017f */
[----:B----4-:R-:W-:Y:S05]  /*ba50*/  @!P0 NANOSLEEP.SYNCS 0x989680 ;  /* 0x009896800000895d */ /* 0x010fea0003900000 */
[----:B------:R-:W4:Y:S02]  /*ba60*/  @!P0 SYNCS.PHASECHK.TRANS64 P0, [R0+URZ+0x30810], R7 ;  /* 0x03081007000085a7 */ /* 0x000f24000800007f */
[----:B----4-:R-:W-:Y:S05]  /*ba70*/  @!P0 BRA `(.L_x_5334) ;  /* 0xfffffffc00f08947 */ /* 0x010fea000383ffff */
[----:B------:R-:W-:Y:S05]  /*ba80*/  BRA `(.L_x_5333) ;  /* 0xffffff6000f47947 */ /* 0x000fea000383ffff */
.L_x_5338:
[----:B------:R1:W1:Y:S02]  /*ba90*/  SYNCS.PHASECHK.TRANS64.TRYWAIT P0, [R0+URZ+0x30830], R7 ;  /* 0x03083007000075a7 */ /* 0x000264000800017f */
[----:B-1----:R-:W-:Y:S05]  /*baa0*/  @!P0 NANOSLEEP.SYNCS 0x989680 ;  /* 0x009896800000895d */ /* 0x002fea0003900000 */
[----:B------:R-:W1:Y:S02]  /*bab0*/  @!P0 SYNCS.PHASECHK.TRANS64 P0, [R0+URZ+0x30830], R7 ;  /* 0x03083007000085a7 */ /* 0x000e64000800007f */
[----:B-1----:R-:W-:Y:S05]  /*bac0*/  @!P0 BRA `(.L_x_5338) ;  /* 0xfffffffc00f08947 */ /* 0x002fea000383ffff */
[----:B------:R-:W-:Y:S05]  /*bad0*/  BRA `(.L_x_5337) ;  /* 0xffffff68004c7947 */ /* 0x000fea000383ffff */
.L_x_5443:
[----:B-1----:R1:W2:Y:S02]  /*bae0*/  SYNCS.PHASECHK.TRANS64.TRYWAIT P0, [R15+URZ+0x30820], R0 ;  /* 0x030820000f0075a7 */ /* 0x0022a4000800017f */
[----:B--2---:R-:W-:Y:S05]  /*baf0*/  @!P0 NANOSLEEP.SYNCS 0x989680 ;  /* 0x009896800000895d */ /* 0x004fea0003900000 */
[----:B------:R-:W2:Y:S02]  /*bb00*/  @!P0 SYNCS.PHASECHK.TRANS64 P0, [R15+URZ+0x30820], R0 ;  /* 0x030820000f0085a7 */ /* 0x000ea4000800007f */
[----:B--2---:R-:W-:Y:S05]  /*bb10*/  @!P0 BRA `(.L_x_5443) ;  /* 0xfffffffc00f08947 */ /* 0x004fea000383ffff */
[----:B------:R-:W-:Y:S05]  /*bb20*/  BRA `(.L_x_5471) ;  /* 0xffffffe000287947 */ /* 0x000fea000383ffff */
.L_x_5447:
[----:B--2---:R2:W3:Y:S02]  /*bb30*/  SYNCS.PHASECHK.TRANS64.TRYWAIT P1, [R15+URZ+0x30840], R18 ;  /* 0x030840120f0075a7 */ /* 0x0044e4000802017f */
[----:B---3--:R-:W-:Y:S05]  /*bb40*/  @!P1 NANOSLEEP.SYNCS 0x989680 ;  /* 0x009896800000995d */ /* 0x008fea0003900000 */
[----:B------:R-:W3:Y:S02]  /*bb50*/  @!P1 SYNCS.PHASECHK.TRANS64 P1, [R15+URZ+0x30840], R18 ;  /* 0x030840120f0095a7 */ /* 0x000ee4000802007f */
[----:B---3--:R-:W-:Y:S05]  /*bb60*/  @!P1 BRA `(.L_x_5447) ;  /* 0xfffffffc00f09947 */ /* 0x008fea000383ffff */
[----:B------:R-:W-:Y:S05]  /*bb70*/  BRA `(.L_x_5472) ;  /* 0xffffffe400e07947 */ /* 0x000fea000383ffff */
.L_x_5449:
[----:B-1----:R1:W3:Y:S02]  /*bb80*/  SYNCS.PHASECHK.TRANS64.TRYWAIT P1, [R15+URZ+0x30828], R18 ;  /* 0x030828120f0075a7 */ /* 0x0022e4000802017f */
[----:B---3--:R-:W-:Y:S05]  /*bb90*/  @!P1 NANOSLEEP.SYNCS 0x989680 ;  /* 0x009896800000995d */ /* 0x008fea0003900000 */
[----:B------:R-:W3:Y:S02]  /*bba0*/  @!P1 SYNCS.PHASECHK.TRANS64 P1, [R15+URZ+0x30828], R18 ;  /* 0x030828120f0095a7 */ /* 0x000ee4000802007f */
[----:B---3--:R-:W-:Y:S05]  /*bbb0*/  @!P1 BRA `(.L_x_5449) ;  /* 0xfffffffc00f09947 */ /* 0x008fea000383ffff */
[----:B------:R-:W-:Y:S05]  /*bbc0*/  BRA `(.L_x_5473) ;  /* 0xffffffe800807947 */ /* 0x000fea000383ffff */
.L_x_5451:
[----:B---3--:R3:W4:Y:S02]  /*bbd0*/  SYNCS.PHASECHK.TRANS64.TRYWAIT P1, [R15+URZ+0x30848], R18 ;  /* 0x030848120f0075a7 */ /* 0x008724000802017f */
[----:B----4-:R-:W-:Y:S05]  /*bbe0*/  @!P1 NANOSLEEP.SYNCS 0x989680 ;  /* 0x009896800000995d */ /* 0x010fea0003900000 */
[----:B------:R-:W4:Y:S02]  /*bbf0*/  @!P1 SYNCS.PHASECHK.TRANS64 P1, [R15+URZ+0x30848], R18 ;  /* 0x030848120f0095a7 */ /* 0x000f24000802007f */
[----:B----4-:R-:W-:Y:S05]  /*bc00*/  @!P1 BRA `(.L_x_5451) ;  /* 0xfffffffc00f09947 */ /* 0x010fea000383ffff */
[----:B------:R-:W-:Y:S05]  /*bc10*/  BRA `(.L_x_5474) ;  /* 0xffffffec00207947 */ /* 0x000fea000383ffff */
.L_x_5453:
[----:B------:R-:W-:-:S07]  /*bc20*/  SHF.L.U32 R4, R10, 0x1f, RZ ;  /* 0x0000001f0a047819 */ /* 0x000fce00000006ff */
.L_x_5475:
[----:B----4-:R4:W1:Y:S02]  /*bc30*/  SYNCS.PHASECHK.TRANS64.TRYWAIT P1, [R15+URZ+0x30820], R4 ;  /* 0x030820040f0075a7 */ /* 0x010864000802017f */
[----:B-1----:R-:W-:Y:S05]  /*bc40*/  @!P1 NANOSLEEP.SYNCS 0x989680 ;  /* 0x009896800000995d */ /* 0x002fea0003900000 */
[----:B------:R-:W1:Y:S02]  /*bc50*/  @!P1 SYNCS.PHASECHK.TRANS64 P1, [R15+URZ+0x30820], R4 ;  /* 0x030820040f0095a7 */ /* 0x000e64000802007f */
[----:B-1----:R-:W-:Y:S05]  /*bc60*/  @!P1 BRA `(.L_x_5475) ;  /* 0xfffffffc00f09947 */ /* 0x002fea000383ffff */
[----:B------:R-:W-:Y:S05]  /*bc70*/  BRA `(.L_x_5476) ;  /* 0xffffffec00a47947 */ /* 0x000fea000383ffff */
.L_x_5456:
[----:B----4-:R4:W1:Y:S02]  /*bc80*/  SYNCS.PHASECHK.TRANS64.TRYWAIT P1, [R15+URZ+0x30840], R12 ;  /* 0x0308400c0f0075a7 */ /* 0x010864000802017f */
[----:B-1----:R-:W-:Y:S05]  /*bc90*/  @!P1 NANOSLEEP.SYNCS 0x989680 ;  /* 0x009896800000995d */ /* 0x002fea0003900000 */
[----:B------:R-:W1:Y:S02]  /*bca0*/  @!P1 SYNCS.PHASECHK.TRANS64 P1, [R15+URZ+0x30840], R12 ;  /* 0x0308400c0f0095a7 */ /* 0x000e64000802007f */
[----:B-1----:R-:W-:Y:S05]  /*bcb0*/  @!P1 BRA `(.L_x_5456) ;  /* 0xfffffffc00f09947 */ /* 0x002fea000383ffff */
[----:B------:R-:W-:Y:S05]  /*bcc0*/  BRA `(.L_x_5477) ;  /* 0xfffffff000607947 */ /* 0x000fea000383ffff */
.L_x_5458:
[----:B-1----:R1:W2:Y:S02]  /*bcd0*/  SYNCS.PHASECHK.TRANS64.TRYWAIT P1, [R15+URZ+0x30828], R12 ;  /* 0x0308280c0f0075a7 */ /* 0x0022a4000802017f */
[----:B--2---:R-:W-:Y:S05]  /*bce0*/  @!P1 NANOSLEEP.SYNCS 0x989680 ;  /* 0x009896800000995d */ /* 0x004fea0003900000 */
[----:B------:R-:W2:Y:S02]  /*bcf0*/  @!P1 SYNCS.PHASECHK.TRANS64 P1, [R15+URZ+0x30828], R12 ;  /* 0x0308280c0f0095a7 */ /* 0x000ea4000802007f */
[----:B--2---:R-:W-:Y:S05]  /*bd00*/  @!P1 BRA `(.L_x_5458) ;  /* 0xfffffffc00f09947 */ /* 0x004fea000383ffff */
[----:B------:R-:W-:Y:S05]  /*bd10*/  BRA `(.L_x_5478) ;  /* 0xfffffff000f47947 */ /* 0x000fea000383ffff */
.L_x_5460:
[----:B------:R1:W1:Y:S02]  /*bd20*/  SYNCS.PHASECHK.TRANS64.TRYWAIT P0, [R3+URZ+0x30840], R0 ;  /* 0x03084000030075a7 */ /* 0x000264000800017f */
[----:B-1----:R-:W-:Y:S05]  /*bd30*/  @!P0 NANOSLEEP.SYNCS 0x989680 ;  /* 0x009896800000895d */ /* 0x002fea0003900000 */
[----:B------:R-:W1:Y:S02]  /*bd40*/  @!P0 SYNCS.PHASECHK.TRANS64 P0, [R3+URZ+0x30840], R0 ;  /* 0x03084000030085a7 */ /* 0x000e64000800007f */
[----:B-1----:R-:W-:Y:S05]  /*bd50*/  @!P0 BRA `(.L_x_5460) ;  /* 0xfffffffc00f08947 */ /* 0x002fea000383ffff */
[----:B------:R-:W-:Y:S05]  /*bd60*/  BRA `(.L_x_5479) ;  /* 0xfffffff400a47947 */ /* 0x000fea000383ffff */
.L_x_5462:
[----:B------:R-:W-:Y:S01]  /*bd70*/  BSSY B0, `(.L_x_5480) ;  /* 0x0000006000007945 */ /* 0x000fe20003800000 */
[----:B------:R-:W-:-:S07]  /*bd80*/  IMAD.MOV.U32 R15, RZ, RZ, -0x1 ;  /* 0xffffffffff0f7424 */ /* 0x000fce00078e00ff */
[----:B---3--:R-:W-:Y:S05]  /*bd90*/  WARPSYNC.COLLECTIVE R15, `(.L_x_5481) ;  /* 0x000000000f0c7348 */ /* 0x008fea0003c00000 */
[----:B------:R-:W-:Y:S02]  /*bda0*/  ELECT P6, UR62, PT ;  /* 0x00000000003e782f */ /* 0x000fe400038c0000 */
[----:B------:R-:W-:Y:S01]  /*bdb0*/  MOV R14, UR62 ;  /* 0x0000003e000e7c02 */ /* 0x000fe20008000f00 */
[----:B---3--:R-:W-:Y:S10]  /*bdc0*/  ENDCOLLECTIVE ;  /* 0x000000000000791b */ /* 0x008ff40003800000 */
.L_x_5481:
[----:B------:R-:W-:Y:S05]  /*bdd0*/  BSYNC B0 ;  /* 0x0000000000007941 */ /* 0x000fea0003800000 */
.L_x_5480:
[----:B------:R-:W-:Y:S05]  /*bde0*/  BRA `(.L_x_5482) ;  /* 0xfffffff800547947 */ /* 0x000fea000383ffff */
.L_x_5464:
[----:B-1----:R1:W2:Y:S02]  /*bdf0*/  SYNCS.PHASECHK.TRANS64.TRYWAIT P0, [R7+URZ], R4 ;  /* 0x00000004070075a7 */ /* 0x0022a4000800017f */
[----:B--2---:R-:W-:Y:S05]  /*be00*/  @!P0 NANOSLEEP.SYNCS 0x989680 ;  /* 0x009896800000895d */ /* 0x004fea0003900000 */
[----:B------:R-:W2:Y:S02]  /*be10*/  @!P0 SYNCS.PHASECHK.TRANS64 P0, [R7+URZ], R4 ;  /* 0x00000004070085a7 */ /* 0x000ea4000800007f */
[----:B--2---:R-:W-:Y:S05]  /*be20*/  @!P0 BRA `(.L_x_5464) ;  /* 0xfffffffc00f08947 */ /* 0x004fea000383ffff */
[----:B------:R-:W-:Y:S05]  /*be30*/  BRA `(.L_x_5483) ;  /* 0xfffffff800947947 */ /* 0x000fea000383ffff */
.L_x_5465:
[----:B--2---:R2:W4:Y:S02]  /*be40*/  SYNCS.PHASECHK.TRANS64.TRYWAIT P0, [R3+URZ], R2 ;  /* 0x00000002030075a7 */ /* 0x004524000800017f */
[----:B----4-:R-:W-:Y:S05]  /*be50*/  @!P0 NANOSLEEP.SYNCS 0x989680 ;  /* 0x009896800000895d */ /* 0x010fea0003900000 */
[----:B------:R-:W4:Y:S02]  /*be60*/  @!P0 SYNCS.PHASECHK.TRANS64 P0, [R3+URZ], R2 ;  /* 0x00000002030085a7 */ /* 0x000f24000800007f */
[----:B----4-:R-:W-:Y:S05]  /*be70*/  @!P0 BRA `(.L_x_5465) ;  /* 0xfffffffc00f08947 */ /* 0x010fea000383ffff */
[----:B------:R-:W-:Y:S05]  /*be80*/  BRA `(.L_x_5484) ;  /* 0xfffffff800887947 */ /* 0x000fea000383ffff */
.L_x_5467:
[----:B--2---:R2:W4:Y:S02]  /*be90*/  SYNCS.PHASECHK.TRANS64.TRYWAIT P0, [R5+URZ], R4 ;  /* 0x00000004050075a7 */ /* 0x004524000800017f */
[----:B----4-:R-:W-:Y:S05]  /*bea0*/  @!P0 NANOSLEEP.SYNCS 0x989680 ;  /* 0x009896800000895d */ /* 0x010fea0003900000 */
[----:B------:R-:W4:Y:S02]  /*beb0*/  @!P0 SYNCS.PHASECHK.TRANS64 P0, [R5+URZ], R4 ;  /* 0x00000004050085a7 */ /* 0x000f24000800007f */
[----:B----4-:R-:W-:Y:S05]  /*bec0*/  @!P0 BRA `(.L_x_5467) ;  /* 0xfffffffc00f08947 */ /* 0x010fea000383ffff */
[----:B------:R-:W-:Y:S05]  /*bed0*/  BRA `(.L_x_5485) ;  /* 0xfffffff8008c7947 */ /* 0x000fea000383ffff */
.L_x_5486:
        /* <DEDUP_REMOVED lines=10> */
.L_x_7329:


//--------------------- .text._ZN7cutlass13device_kernelIN5flash11enable_sm90INS1_16FlashAttnBwdSm90INS1_25CollectiveMainloopBwdSm90ILi2ELi2ELi2EN4cute5tupleIJNS5_1CILi1EEES8_S8_EEENS6_IJNS7_ILi64EEENS7_ILi128EEESB_EEENS_10bfloat16_tEfNS_4arch4Sm90ELb0ELb1ELb0ELb1ELb1ELb1ELb0ELb0ELi2ELi1ELi2ELi1ELb0EEENS1_21CollectiveEpilogueBwdISC_SD_SF_Li256ELb1ELb0ELi1EEENS1_19SingleTileSchedulerILb1ELb0ELb0ELi128EEEEEEEEEvNT_6ParamsE --------------------------
	.section	.text._ZN7cutlass13device_kernelIN5flash11enable_sm90INS1_16FlashAttnBwdSm90INS1_25CollectiveMainloopBwdSm90ILi2ELi2ELi2EN4cute5tupleIJNS5_1CILi1EEES8_S8_EEENS6_IJNS7_ILi64EEENS7_ILi128EEESB_EEENS_10bfloat16_tEfNS_4arch4Sm90ELb0ELb1ELb0ELb1ELb1ELb1ELb0ELb0ELi2ELi1ELi2ELi1ELb0EEENS1_21CollectiveEpilogueBwdISC_SD_SF_Li256ELb1ELb0ELi1EEENS1_19SingleTileSchedulerILb1ELb0ELb0ELi128EEEEEEEEEvNT_6ParamsE,"ax",@progbits
	.align	128
.text._ZN7cutlass13device_kernelIN5flash11enable_sm90INS1_16FlashAttnBwdSm90INS1_25CollectiveMainloopBwdSm90ILi2ELi2ELi2EN4cute5tupleIJNS5_1CILi1EEES8_S8_EEENS6_IJNS7_ILi64EEENS7_ILi128EEESB_EEENS_10bfloat16_tEfNS_4arch4Sm90ELb0ELb1ELb0ELb1ELb1ELb1ELb0ELb0ELi2ELi1ELi2ELi1ELb0EEENS1_21CollectiveEpilogueBwdISC_SD_SF_Li256ELb1ELb0ELi1EEENS1_19SingleTileSchedulerILb1ELb0ELb0ELi128EEEEEEEEEvNT_6ParamsE:
        .type           _ZN7cutlass13device_kernelIN5flash11enable_sm90INS1_16FlashAttnBwdSm90INS1_25CollectiveMainloopBwdSm90ILi2ELi2ELi2EN4cute5tupleIJNS5_1CILi1EEES8_S8_EEENS6_IJNS7_ILi64EEENS7_ILi128EEESB_EEENS_10bfloat16_tEfNS_4arch4Sm90ELb0ELb1ELb0ELb1ELb1ELb1ELb0ELb0ELi2ELi1ELi2ELi1ELb0EEENS1_21CollectiveEpilogueBwdISC_SD_SF_Li256ELb1ELb0ELi1EEENS1_19SingleTileSchedulerILb1ELb0ELb0ELi128EEEEEEEEEvNT_6ParamsE,@function
        .size           _ZN7cutlass13device_kernelIN5flash11enable_sm90INS1_16FlashAttnBwdSm90INS1_25CollectiveMainloopBwdSm90ILi2ELi2ELi2EN4cute5tupleIJNS5_1CILi1EEES8_S8_EEENS6_IJNS7_ILi64EEENS7_ILi128EEESB_EEENS_10bfloat16_tEfNS_4arch4Sm90ELb0ELb1ELb0ELb1ELb1ELb1ELb0ELb0ELi2ELi1ELi2ELi1ELb0EEENS1_21CollectiveEpilogueBwdISC_SD_SF_Li256ELb1ELb0ELi1EEENS1_19SingleTileSchedulerILb1ELb0ELb0ELi128EEEEEEEEEvNT_6ParamsE,(.L_x_7330 - _ZN7cutlass13device_kernelIN5flash11enable_sm90INS1_16FlashAttnBwdSm90INS1_25CollectiveMainloopBwdSm90ILi2ELi2ELi2EN4cute5tupleIJNS5_1CILi1EEES8_S8_EEENS6_IJNS7_ILi64EEENS7_ILi128EEESB_EEENS_10bfloat16_tEfNS_4arch4Sm90ELb0ELb1ELb0ELb1ELb1ELb1ELb0ELb0ELi2ELi1ELi2ELi1ELb0EEENS1_21CollectiveEpilogueBwdISC_SD_SF_Li256ELb1ELb0ELi1EEENS1_19SingleTileSchedulerILb1ELb0ELb0ELi128EEEEEEEEEvNT_6ParamsE)
        .other          _ZN7cutlass13device_kernelIN5flash11enable_sm90INS1_16FlashAttnBwdSm90INS1_25CollectiveMainloopBwdSm90ILi2ELi2ELi2EN4cute5tupleIJNS5_1CILi1EEES8_S8_EEENS6_IJNS7_ILi64EEENS7_ILi128EEESB_EEENS_10bfloat16_tEfNS_4arch4Sm90ELb0ELb1ELb0ELb1ELb1ELb1ELb0ELb0ELi2ELi1ELi2ELi1ELb0EEENS1_21CollectiveEpilogueBwdISC_SD_SF_Li256ELb1ELb0ELi1EEENS1_19SingleTileSchedulerILb1ELb0ELb0ELi128EEEEEEEEEvNT_6ParamsE,@"STO_CUDA_ENTRY STV_DEFAULT"
_ZN7cutlass13device_kernelIN5flash11enable_sm90INS1_16FlashAttnBwdSm90INS1_25CollectiveMainloopBwdSm90ILi2ELi2ELi2EN4cute5tupleIJNS5_1CILi1EEES8_S8_EEENS6_IJNS7_ILi64EEENS7_ILi128EEESB_EEENS_10bfloat16_tEfNS_4arch4Sm90ELb0ELb1ELb0ELb1ELb1ELb1ELb0ELb0ELi2ELi1ELi2ELi1ELb0EEENS1_21CollectiveEpilogueBwdISC_SD_SF_Li256ELb1ELb0ELi1EEENS1_19SingleTileSchedulerILb1ELb0ELb0ELi128EEEEEEEEEvNT_6ParamsE:
        /* <DEDUP_REMOVED lines=24> */
.L_x_5488:
[----:B------:R-:W-:Y:S05]  /*0180*/  BSYNC B0 ;  /* 0x0000000000007941 */ /* 0x000fea0003800000 */
.L_x_5487:
        /* <DEDUP_REMOVED lines=37> */
.L_x_5489:
        /* <DEDUP_REMOVED lines=22> */
.L_x_5490:
[----:B------:R-:W-:Y:S01]  /*0540*/  PLOP3.LUT P0, PT, PT, PT, UP0, 0x80, 0x0 ;  /* 0x000000000000781c */ /* 0x000fe20003f0f008 */
[----:B------:R-:W-:Y:S01]  /*0550*/  NOP ;  /* 0x0000000000007918 */ /* 0x000fe20000000000 */
[----:B------:R-:W-:Y:S01]  /*0560*/  ULDC.64 UR46, c[0x0][0x208] ;  /* 0x00008200002e7ab9 */ /* 0x000fe20000000a00 */
[----:B------:R-:W-:Y:S01]  /*0570*/  BSSY B6, `(.L_x_5491) ;  /* 0x0000c30000067945 */ /* 0x000fe20003800000 */
[----:B-12-4-:R-:W-:Y:S09]  /*0580*/  BAR.SYNC.DEFER_BLOCKING 0x0 ;  /* 0x0000000000007b1d */ /* 0x016ff20000010000 */
[----:B------:R-:W-:Y:S05]  /*0590*/  @!P0 BRA `(.L_x_5492) ;  /* 0x0000007800188947 */ /* 0x000fea0003800000 */
.L_x_5493:
        /* <DEDUP_REMOVED lines=24> */
.L_x_5494:
        /* <DEDUP_REMOVED lines=14> */
.L_x_5496:
[----:B------:R-:W-:-:S05]  /*0800*/  ULDC UR4, c[0x0][0x8bc] ;  /* 0x00022f0000047ab9 */ /* 0x000fca0000000800 */
.L_x_5495:
        /* <DEDUP_REMOVED lines=17> */
.L_x_5498:
        /* <DEDUP_REMOVED lines=14> */
.L_x_5499:
        /* <DEDUP_REMOVED lines=11> */
.L_x_5500:
        /* <DEDUP_REMOVED lines=13> */
.L_x_5501:
        /* <DEDUP_REMOVED lines=84> */
.L_x_5502:
        /* <DEDUP_REMOVED lines=29> */
.L_x_5505:
        /* <DEDUP_REMOVED lines=15> */
.L_x_5504:
        /* <DEDUP_REMOVED lines=22> */
.L_x_5507:
        /* <DEDUP_REMOVED lines=15> */
.L_x_5506:
        /* <DEDUP_REMOVED lines=8> */
.L_x_5678:
        /* <DEDUP_REMOVED lines=23> */
.L_x_5509:
        /* <DEDUP_REMOVED lines=95> */
.L_x_5521:
[----:B------:R-:W-:-:S13]  /*1db0*/  ISETP.NE.AND P6, PT, R235, 0x3, PT ;  /* 0x00000003eb00780c */ /* 0x000fda0003fc5270 */
[----:B------:R-:W-:Y:S05]  /*1dc0*/  @!P6 BRA `(.L_x_5511) ;  /* 0x000000000004e947 */ /* 0x000fea0003800000 */
[----:B------:R-:W-:Y:S01]  /*1dd0*/  BPT.TRAP 0x1 ;  /* 0x000000040000795c */ /* 0x000fe20000300000 */
.L_x_5511:
[----:B------:R-:W-:Y:S01]  /*1de0*/  IMAD R0, R4, 0x8, R231 ;  /* 0x0000000804007824 */ /* 0x000fe200078e02e7 */
[----:B------:R-:W-:-:S04]  /*1df0*/  SHF.L.U32 R7, R226, 0x1f, RZ ;  /* 0x0000001fe2077819 */ /* 0x000fc800000006ff */
[----:B------:R2:W3:Y:S01]  /*1e00*/  SYNCS.PHASECHK.TRANS64.TRYWAIT P0, [R0+URZ+0x30810], R7 ;  /* 0x03081007000075a7 */ /* 0x0004e2000800017f */
[----:B------:R-:W-:Y:S05]  /*1e10*/  @!P6 BRA `(.L_x_5512) ;  /* 0x000000000004e947 */ /* 0x000fea0003800000 */
[----:B------:R-:W-:Y:S01]  /*1e20*/  BPT.TRAP 0x1 ;  /* 0x000000040000795c */ /* 0x000fe20000300000 */
.L_x_5512:
[----:B---3--:R-:W-:Y:S05]  /*1e30*/  @P0 BRA `(.L_x_5513) ;  /* 0x0000000000080947 */ /* 0x008fea0003800000 */
[----:B------:R-:W3:Y:S02]  /*1e40*/  SYNCS.PHASECHK.TRANS64.TRYWAIT P0, [R0+URZ+0x30810], R7 ;  /* 0x03081007000075a7 */ /* 0x000ee4000800017f */
[----:B---3--:R-:W-:Y:S05]  /*1e50*/  @!P0 BRA `(.L_x_5514) ;  /* 0x000000a800bc8947 */ /* 0x008fea0003800000 */
.L_x_5513:
        /* <DEDUP_REMOVED lines=81> */
.L_x_5515:
[----:B------:R1:W1:Y:S01]  /*2370*/  SYNCS.PHASECHK.TRANS64.TRYWAIT P0, [R0+URZ+0x30830], R7 ;  /* 0x03083007000075a7 */ /* 0x000262000800017f */
[----:B------:R-:W-:Y:S05]  /*2380*/  @!P6 BRA `(.L_x_5516) ;  /* 0x000000000004e947 */ /* 0x000fea0003800000 */
[----:B------:R-:W-:Y:S01]  /*2390*/  BPT.TRAP 0x1 ;  /* 0x000000040000795c */ /* 0x000fe20000300000 */
.L_x_5516:
[----:B------:R-:W-:-:S05]  /*23a0*/  VIADD R5, R231, 0x20000 ;  /* 0x00020000e7057836 */ /* 0x000fca0000000000 */
[----:B------:R-:W-:-:S04]  /*23b0*/  SHF.R.U32.HI R5, RZ, 0x4, R5 ;  /* 0x00000004ff057819 */ /* 0x000fc80000011605 */
[----:B------:R-:W-:-:S04]  /*23c0*/  LOP3.LUT R234, R5, 0x3fff, RZ, 0xc0, !PT ;  /* 0x00003fff05ea7812 */ /* 0x000fc800078ec0ff */
[----:B------:R-:W-:Y:S01]  /*23d0*/  LOP3.LUT R5, R234, 0x10000, RZ, 0xfc, !PT ;  /* 0x00010000ea057812 */ /* 0x000fe200078efcff */
[----:B-1----:R-:W-:Y:S06]  /*23e0*/  @P0 BRA `(.L_x_5517) ;  /* 0x0000000000080947 */ /* 0x002fec0003800000 */
[----:B------:R-:W1:Y:S02]  /*23f0*/  SYNCS.PHASECHK.TRANS64.TRYWAIT P0, [R0+URZ+0x30830], R7 ;  /* 0x03083007000075a7 */ /* 0x000e64000800017f */
[----:B-1----:R-:W-:Y:S05]  /*2400*/  @!P0 BRA `(.L_x_5518) ;  /* 0x000000a400648947 */ /* 0x002fea0003800000 */
.L_x_5517:
        /* <DEDUP_REMOVED lines=445> */
.L_x_5519:
        /* <DEDUP_REMOVED lines=49> */
.L_x_5520:
        /* <DEDUP_REMOVED lines=78> */
.L_x_5503:
        /* <DEDUP_REMOVED lines=164> */
.L_x_5523:
        /* <DEDUP_REMOVED lines=57> */
.L_x_5525:
[----:B------:R-:W-:Y:S05]  /*55a0*/  BSYNC B0 ;  /* 0x0000000000007941 */ /* 0x000fea0003800000 */
.L_x_5524:
        /* <DEDUP_REMOVED lines=15> */
.L_x_5527:
[----:B------:R-:W-:Y:S05]  /*56a0*/  BSYNC B0 ;  /* 0x0000000000007941 */ /* 0x000fea0003800000 */
.L_x_5526:
        /* <DEDUP_REMOVED lines=18> */
.L_x_5529:
[----:B------:R-:W-:Y:S05]  /*57d0*/  BSYNC B0 ;  /* 0x0000000000007941 */ /* 0x000fea0003800000 */
.L_x_5528:
        /* <DEDUP_REMOVED lines=17> */
.L_x_5531:
[----:B------:R-:W-:Y:S05]  /*58f0*/  BSYNC B0 ;  /* 0x0000000000007941 */ /* 0x000fea0003800000 */
.L_x_5530:
        /* <DEDUP_REMOVED lines=18> */
.L_x_5533:
[----:B------:R-:W-:Y:S05]  /*5a20*/  BSYNC B0 ;  /* 0x0000000000007941 */ /* 0x000fea0003800000 */
.L_x_5532:
        /* <DEDUP_REMOVED lines=18> */
.L_x_5535:
[----:B------:R-:W-:Y:S05]  /*5b50*/  BSYNC B0 ;  /* 0x0000000000007941 */ /* 0x000fea0003800000 */
.L_x_5534:
        /* <DEDUP_REMOVED lines=19> */
.L_x_5537:
[----:B------:R-:W-:Y:S05]  /*5c90*/  BSYNC B0 ;  /* 0x0000000000007941 */ /* 0x000fea0003800000 */
.L_x_5536:
        /* <DEDUP_REMOVED lines=21> */
.L_x_5539:
[----:B------:R-:W-:Y:S05]  /*5df0*/  BSYNC B0 ;  /* 0x0000000000007941 */ /* 0x000fea0003800000 */
.L_x_5538:
        /* <DEDUP_REMOVED lines=34> */
.L_x_5541:
[----:B------:R-:W-:Y:S05]  /*6020*/  BSYNC B0 ;  /* 0x0000000000007941 */ /* 0x000fea0003800000 */
.L_x_5540:
        /* <DEDUP_REMOVED lines=17> */
.L_x_5543:
[----:B------:R-:W-:Y:S05]  /*6140*/  BSYNC B0 ;  /* 0x0000000000007941 */ /* 0x000fea0003800000 */
.L_x_5542:
        /* <DEDUP_REMOVED lines=15> */
.L_x_5545:
[----:B------:R-:W-:Y:S05]  /*6240*/  BSYNC B0 ;  /* 0x0000000000007941 */ /* 0x000fea0003800000 */
.L_x_5544:
        /* <DEDUP_REMOVED lines=15> */
.L_x_5547:
[----:B------:R-:W-:Y:S05]  /*6340*/  BSYNC B0 ;  /* 0x0000000000007941 */ /* 0x000fea0003800000 */
.L_x_5546:
        /* <DEDUP_REMOVED lines=15> */
.L_x_5549:
[----:B------:R-:W-:Y:S05]  /*6440*/  BSYNC B0 ;  /* 0x0000000000007941 */ /* 0x000fea0003800000 */
.L_x_5548:
        /* <DEDUP_REMOVED lines=15> */
.L_x_5551:
[----:B------:R-:W-:Y:S05]  /*6540*/  BSYNC B0 ;  /* 0x0000000000007941 */ /* 0x000fea0003800000 */
.L_x_5550:
        /* <DEDUP_REMOVED lines=15> */
.L_x_5553:
[----:B------:R-:W-:Y:S05]  /*6640*/  BSYNC B0 ;  /* 0x0000000000007941 */ /* 0x000fea0003800000 */
.L_x_5552:
        /* <DEDUP_REMOVED lines=15> */
.L_x_5522:
        /* <DEDUP_REMOVED lines=45> */
.L_x_5554:
        /* <DEDUP_REMOVED lines=43> */
.L_x_5556:
[----:B------:R-:W-:Y:S05]  /*6cc0*/  BSYNC B0 ;  /* 0x0000000000007941 */ /* 0x000fea0003800000 */
.L_x_5555:
        /* <DEDUP_REMOVED lines=16> */
.L_x_5558:
[----:B------:R-:W-:Y:S05]  /*6dd0*/  BSYNC B0 ;  /* 0x0000000000007941 */ /* 0x000fea0003800000 */
.L_x_5557:
        /* <DEDUP_REMOVED lines=16> */
.L_x_5560:
[----:B------:R-:W-:Y:S05]  /*6ee0*/  BSYNC B0 ;  /* 0x0000000000007941 */ /* 0x000fea0003800000 */
.L_x_5559:
        /* <DEDUP_REMOVED lines=17> */
.L_x_5562:
[----:B------:R-:W-:Y:S05]  /*7000*/  BSYNC B0 ;  /* 0x0000000000007941 */ /* 0x000fea0003800000 */
.L_x_5561:
        /* <DEDUP_REMOVED lines=16> */
.L_x_5564:
[----:B------:R-:W-:Y:S05]  /*7110*/  BSYNC B0 ;  /* 0x0000000000007941 */ /* 0x000fea0003800000 */
.L_x_5563:
        /* <DEDUP_REMOVED lines=20> */
.L_x_5566:
[----:B------:R-:W-:Y:S05]  /*7260*/  BSYNC B0 ;  /* 0x0000000000007941 */ /* 0x000fea0003800000 */
.L_x_5565:
        /* <DEDUP_REMOVED lines=22> */
.L_x_5568:
[----:B------:R-:W-:Y:S05]  /*73d0*/  BSYNC B0 ;  /* 0x0000000000007941 */ /* 0x000fea0003800000 */
.L_x_5567:
        /* <DEDUP_REMOVED lines=17> */
.L_x_5570:
[----:B------:R-:W-:Y:S05]  /*74f0*/  BSYNC B0 ;  /* 0x0000000000007941 */ /* 0x000fea0003800000 */
.L_x_5569:
        /* <DEDUP_REMOVED lines=31> */
.L_x_5572:
[----:B------:R-:W-:Y:S05]  /*76f0*/  BSYNC B0 ;  /* 0x0000000000007941 */ /* 0x000fea0003800000 */
.L_x_5571:
        /* <DEDUP_REMOVED lines=16> */
.L_x_5574:
[----:B------:R-:W-:Y:S05]  /*7800*/  BSYNC B0 ;  /* 0x0000000000007941 */ /* 0x000fea0003800000 */
.L_x_5573:
        /* <DEDUP_REMOVED lines=15> */
.L_x_5576:
[----:B------:R-:W-:Y:S05]  /*7900*/  BSYNC B0 ;  /* 0x0000000000007941 */ /* 0x000fea0003800000 */
.L_x_5575:
        /* <DEDUP_REMOVED lines=15> */
.L_x_5578:
[----:B------:R-:W-:Y:S05]  /*7a00*/  BSYNC B0 ;  /* 0x0000000000007941 */ /* 0x000fea0003800000 */
.L_x_5577:
        /* <DEDUP_REMOVED lines=15> */
.L_x_5580:
[----:B------:R-:W-:Y:S05]  /*7b00*/  BSYNC B0 ;  /* 0x0000000000007941 */ /* 0x000fea0003800000 */
.L_x_5579:
        /* <DEDUP_REMOVED lines=15> */
.L_x_5582:
[----:B------:R-:W-:Y:S05]  /*7c00*/  BSYNC B0 ;  /* 0x0000000000007941 */ /* 0x000fea0003800000 */
.L_x_5581:
        /* <DEDUP_REMOVED lines=15> */
.L_x_5584:
[----:B------:R-:W-:Y:S05]  /*7d00*/  BSYNC B0 ;  /* 0x0000000000007941 */ /* 0x000fea0003800000 */
.L_x_5583:
        /* <DEDUP_REMOVED lines=15> */
.L_x_5492:
        /* <DEDUP_REMOVED lines=21> */
.L_x_5586:
        /* <DEDUP_REMOVED lines=13> */
.L_x_5588:
[----:B------:R-:W-:-:S05]  /*8020*/  ULDC UR4, c[0x0][0x8bc] ;  /* 0x00022f0000047ab9 */ /* 0x000fca0000000800 */
.L_x_5587:
        /* <DEDUP_REMOVED lines=44> */
.L_x_5589:
        /* <DEDUP_REMOVED lines=13> */
.L_x_5590:
        /* <DEDUP_REMOVED lines=12> */
.L_x_5591:
        /* <DEDUP_REMOVED lines=30> */
.L_x_5592:
        /* <DEDUP_REMOVED lines=35> */
.L_x_5597:
[----:B------:R-:W2:Y:S04]  /*8890*/  LDG.E.STRONG.GPU R0, desc[UR46][R2.64] ;  /* 0x0000002e02007981 */ /* 0x000ea8000c1ef900 */
[----:B--2---:R-:W-:Y:S01]  /*88a0*/  CCTL.IVALL ;  /* 0x00000000ff00798f */ /* 0x004fe20002000000 */
[----:B------:R-:W-:Y:S05]  /*88b0*/  YIELD ;  /* 0x0000000000007946 */ /* 0x000fea0003800000 */
[----:B------:R-:W-:-:S13]  /*88c0*/  ISETP.NE.AND P1, PT, R0, UR22, PT ;  /* 0x0000001600007c0c */ /* 0x000fda000bf25270 */
[----:B------:R-:W-:Y:S05]  /*88d0*/  @P1 BRA `(.L_x_5597) ;  /* 0xfffffffc00ec1947 */ /* 0x000fea000383ffff */
.L_x_5596:
[----:B------:R-:W-:Y:S05]  /*88e0*/  BSYNC B0 ;  /* 0x0000000000007941 */ /* 0x000fea0003800000 */
.L_x_5595:
[----:B------:R-:W-:-:S03]  /*88f0*/  UMOV UR15, 0xffffffff ;  /* 0xffffffff000f7882 */ /* 0x000fc60000000000 */
[----:B------:R-:W-:Y:S05]  /*8900*/  BRA.DIV UR15, `(.L_x_5598) ;  /* 0x000000420f387947 */ /* 0x000fea000b800000 */
[----:B------:R-:W-:Y:S01]  /*8910*/  NOP ;  /* 0x0000000000007918 */ /* 0x000fe20000000000 */
.L_x_5681:
        /* <DEDUP_REMOVED lines=22> */
.L_x_5600:
[----:B------:R-:W-:Y:S05]  /*8a80*/  BSYNC B0 ;  /* 0x0000000000007941 */ /* 0x000fea0003800000 */
.L_x_5599:
        /* <DEDUP_REMOVED lines=20> */
.L_x_5602:
[----:B------:R-:W-:Y:S05]  /*8bd0*/  BSYNC B0 ;  /* 0x0000000000007941 */ /* 0x000fea0003800000 */
.L_x_5601:
[----:B------:R-:W-:Y:S06]  /*8be0*/  BAR.ARV 0xa, 0xa0 ;  /* 0x0282800000007b1d */ /* 0x000fec0000002000 */
[----:B------:R-:W-:Y:S04]  /*8bf0*/  BSSY B0, `(.L_x_5603) ;  /* 0x0000003000007945 */ /* 0x000fe80003800000 */
[----:B------:R-:W-:Y:S05]  /*8c00*/  @!P0 BRA `(.L_x_5604) ;  /* 0x0000000000048947 */ /* 0x000fea0003800000 */
[----:B------:R-:W-:-:S04]  /*8c10*/  DEPBAR.LE SB0, 0x0 ;  /* 0x000080000000791a */ /* 0x000fc80000000000 */
.L_x_5604:
[----:B------:R-:W-:Y:S05]  /*8c20*/  BSYNC B0 ;  /* 0x0000000000007941 */ /* 0x000fea0003800000 */
.L_x_5603:
        /* <DEDUP_REMOVED lines=19> */
.L_x_5606:
[----:B------:R-:W-:Y:S05]  /*8d60*/  BSYNC B0 ;  /* 0x0000000000007941 */ /* 0x000fea0003800000 */
.L_x_5605:
[----:B------:R-:W-:Y:S01]  /*8d70*/  UIADD3 UR15, UR9, 0x1, URZ ;  /* 0x00000001090f7890 */ /* 0x000fe2000fffe03f */
[----:B------:R-:W-:Y:S11]  /*8d80*/  BRA `(.L_x_5607) ;  /* 0x0000000000047947 */ /* 0x000ff60003800000 */
.L_x_5594:
[----:B------:R-:W-:-:S05]  /*8d90*/  UMOV UR15, UR9 ;  /* 0x00000009000f7c82 */ /* 0x000fca0008000000 */
.L_x_5607:
        /* <DEDUP_REMOVED lines=15> */
.L_x_5632:
        /* <DEDUP_REMOVED lines=11> */
.L_x_5610:
[----:B------:R-:W2:Y:S04]  /*8f40*/  LDG.E.STRONG.GPU R0, desc[UR46][R2.64] ;  /* 0x0000002e02007981 */ /* 0x000ea8000c1ef900 */
[----:B--2---:R-:W-:Y:S01]  /*8f50*/  CCTL.IVALL ;  /* 0x00000000ff00798f */ /* 0x004fe20002000000 */
[----:B------:R-:W-:Y:S05]  /*8f60*/  YIELD ;  /* 0x0000000000007946 */ /* 0x000fea0003800000 */
[----:B------:R-:W-:-:S13]  /*8f70*/  ISETP.NE.AND P1, PT, R0, UR22, PT ;  /* 0x0000001600007c0c */ /* 0x000fda000bf25270 */
[----:B------:R-:W-:Y:S05]  /*8f80*/  @P1 BRA `(.L_x_5610) ;  /* 0xfffffffc00ec1947 */ /* 0x000fea000383ffff */
.L_x_5609:
[----:B------:R-:W-:Y:S05]  /*8f90*/  BSYNC B0 ;  /* 0x0000000000007941 */ /* 0x000fea0003800000 */
.L_x_5608:
[----:B------:R-:W-:-:S03]  /*8fa0*/  UMOV UR16, 0xffffffff ;  /* 0xffffffff00107882 */ /* 0x000fc60000000000 */
[----:B------:R-:W-:Y:S05]  /*8fb0*/  BRA.DIV UR16, `(.L_x_5611) ;  /* 0x0000003a10a87947 */ /* 0x000fea000b800000 */
[----:B------:R-:W-:Y:S01]  /*8fc0*/  NOP ;  /* 0x0000000000007918 */ /* 0x000fe20000000000 */
.L_x_5684:
        /* <DEDUP_REMOVED lines=19> */
.L_x_5613:
[----:B------:R-:W-:Y:S05]  /*9100*/  BSYNC B0 ;  /* 0x0000000000007941 */ /* 0x000fea0003800000 */
.L_x_5612:
        /* <DEDUP_REMOVED lines=17> */
.L_x_5615:
[----:B------:R-:W-:Y:S05]  /*9220*/  BSYNC B0 ;  /* 0x0000000000007941 */ /* 0x000fea0003800000 */
.L_x_5614:
[----:B------:R-:W-:Y:S06]  /*9230*/  BAR.ARV 0xa, 0xa0 ;  /* 0x0282800000007b1d */ /* 0x000fec0000002000 */
[----:B------:R-:W-:Y:S04]  /*9240*/  BSSY B0, `(.L_x_5616) ;  /* 0x0000003000007945 */ /* 0x000fe80003800000 */
[----:B------:R-:W-:Y:S05]  /*9250*/  @!P0 BRA `(.L_x_5617) ;  /* 0x0000000000048947 */ /* 0x000fea0003800000 */
[----:B------:R-:W-:-:S04]  /*9260*/  DEPBAR.LE SB0, 0x0 ;  /* 0x000080000000791a */ /* 0x000fc80000000000 */
.L_x_5617:
[----:B------:R-:W-:Y:S05]  /*9270*/  BSYNC B0 ;  /* 0x0000000000007941 */ /* 0x000fea0003800000 */
.L_x_5616:
        /* <DEDUP_REMOVED lines=19> */
.L_x_5619:
[----:B------:R-:W-:Y:S05]  /*93b0*/  BSYNC B0 ;  /* 0x0000000000007941 */ /* 0x000fea0003800000 */
.L_x_5618:
        /* <DEDUP_REMOVED lines=9> */
.L_x_5622:
[----:B------:R-:W2:Y:S04]  /*9450*/  LDG.E.STRONG.GPU R0, desc[UR46][R2.64] ;  /* 0x0000002e02007981 */ /* 0x000ea8000c1ef900 */
[----:B--2---:R-:W-:Y:S01]  /*9460*/  CCTL.IVALL ;  /* 0x00000000ff00798f */ /* 0x004fe20002000000 */
[----:B------:R-:W-:Y:S05]  /*9470*/  YIELD ;  /* 0x0000000000007946 */ /* 0x000fea0003800000 */
[----:B------:R-:W-:-:S13]  /*9480*/  ISETP.NE.AND P1, PT, R0, UR22, PT ;  /* 0x0000001600007c0c */ /* 0x000fda000bf25270 */
[----:B------:R-:W-:Y:S05]  /*9490*/  @P1 BRA `(.L_x_5622) ;  /* 0xfffffffc00ec1947 */ /* 0x000fea000383ffff */
.L_x_5621:
[----:B------:R-:W-:Y:S05]  /*94a0*/  BSYNC B0 ;  /* 0x0000000000007941 */ /* 0x000fea0003800000 */
.L_x_5620:
[----:B------:R-:W-:-:S03]  /*94b0*/  UMOV UR12, 0xffffffff ;  /* 0xffffffff000c7882 */ /* 0x000fc60000000000 */
[----:B------:R-:W-:Y:S05]  /*94c0*/  BRA.DIV UR12, `(.L_x_5623) ;  /* 0x000000360c807947 */ /* 0x000fea000b800000 */
[----:B------:R-:W-:Y:S01]  /*94d0*/  NOP ;  /* 0x0000000000007918 */ /* 0x000fe20000000000 */
.L_x_5687:
        /* <DEDUP_REMOVED lines=15> */
.L_x_5625:
[----:B------:R-:W-:Y:S05]  /*95d0*/  BSYNC B0 ;  /* 0x0000000000007941 */ /* 0x000fea0003800000 */
.L_x_5624:
        /* <DEDUP_REMOVED lines=15> */
.L_x_5627:
[----:B------:R-:W-:Y:S05]  /*96d0*/  BSYNC B0 ;  /* 0x0000000000007941 */ /* 0x000fea0003800000 */
.L_x_5626:
[----:B------:R-:W-:Y:S06]  /*96e0*/  BAR.ARV 0xa, 0xa0 ;  /* 0x0282800000007b1d */ /* 0x000fec0000002000 */
[----:B------:R-:W-:Y:S04]  /*96f0*/  BSSY B0, `(.L_x_5628) ;  /* 0x0000003000007945 */ /* 0x000fe80003800000 */
[----:B------:R-:W-:Y:S05]  /*9700*/  @!P0 BRA `(.L_x_5629) ;  /* 0x0000000000048947 */ /* 0x000fea0003800000 */
[----:B------:R-:W-:-:S04]  /*9710*/  DEPBAR.LE SB0, 0x0 ;  /* 0x000080000000791a */ /* 0x000fc80000000000 */
.L_x_5629:
[----:B------:R-:W-:Y:S05]  /*9720*/  BSYNC B0 ;  /* 0x0000000000007941 */ /* 0x000fea0003800000 */
.L_x_5628:
        /* <DEDUP_REMOVED lines=19> */
.L_x_5631:
[----:B------:R-:W-:Y:S05]  /*9860*/  BSYNC B0 ;  /* 0x0000000000007941 */ /* 0x000fea0003800000 */
.L_x_5630:
[----:B------:R-:W-:Y:S02]  /*9870*/  UIADD3 UR9, UR9, 0x2, URZ ;  /* 0x0000000209097890 */ /* 0x000fe4000fffe03f */
[----:B------:R-:W-:-:S04]  /*9880*/  UIADD3 UR4, UR4, 0x4000, URZ ;  /* 0x0000400004047890 */ /* 0x000fc8000fffe03f */
[----:B------:R-:W-:-:S13]  /*9890*/  ISETP.LE.AND P1, PT, R9, UR9, PT ;  /* 0x0000000909007c0c */ /* 0x000fda000bf23270 */
[----:B------:R-:W-:Y:S05]  /*98a0*/  @!P1 BRA `(.L_x_5632) ;  /* 0xfffffff400789947 */ /* 0x000fea000383ffff */
.L_x_5593:
        /* <DEDUP_REMOVED lines=41> */
.L_x_5635:
[----:B------:R-:W-:Y:S05]  /*9b40*/  BSYNC B0 ;  /* 0x0000000000007941 */ /* 0x000fea0003800000 */
.L_x_5634:
[----:B------:R-:W-:Y:S05]  /*9b50*/  BRA `(.L_x_5636) ;  /* 0x0000000000047947 */ /* 0x000fea0003800000 */
.L_x_5633:
[----:B------:R-:W-:-:S05]  /*9b60*/  UMOV UR4, UR9 ;  /* 0x0000000900047c82 */ /* 0x000fca0008000000 */
.L_x_5636:
        /* <DEDUP_REMOVED lines=11> */
.L_x_5641:
        /* <DEDUP_REMOVED lines=24> */
.L_x_5638:
[----:B------:R-:W-:Y:S05]  /*9da0*/  BSYNC B0 ;  /* 0x0000000000007941 */ /* 0x000fea0003800000 */
.L_x_5637:
        /* <DEDUP_REMOVED lines=24> */
.L_x_5640:
[----:B------:R-:W-:Y:S05]  /*9f30*/  BSYNC B0 ;  /* 0x0000000000007941 */ /* 0x000fea0003800000 */
.L_x_5639:
[----:B------:R-:W-:Y:S02]  /*9f40*/  UIADD3 UR7, UR7, 0x2, URZ ;  /* 0x0000000207077890 */ /* 0x000fe4000fffe03f */
[----:B------:R-:W-:Y:S02]  /*9f50*/  ULEA UR5, UR19, UR5, 0x1 ;  /* 0x0000000513057291 */ /* 0x000fe4000f8e083f */
[----:B------:R-:W-:Y:S02]  /*9f60*/  ULEA UR6, UR19, UR6, 0x1 ;  /* 0x0000000613067291 */ /* 0x000fe4000f8e083f */
[----:B------:R-:W-:-:S13]  /*9f70*/  ISETP.NE.AND P0, PT, RZ, UR7, PT ;  /* 0x00000007ff007c0c */ /* 0x000fda000bf05270 */
[----:B------:R-:W-:Y:S05]  /*9f80*/  @!P0 BRA `(.L_x_5497) ;  /* 0x0000002800388947 */ /* 0x000fea0003800000 */
[----:B------:R-:W-:Y:S05]  /*9f90*/  BRA `(.L_x_5641) ;  /* 0xfffffffc00207947 */ /* 0x000fea000383ffff */
.L_x_5585:
        /* <DEDUP_REMOVED lines=14> */
.L_x_5642:
        /* <DEDUP_REMOVED lines=14> */
.L_x_5644:
[----:B------:R-:W-:-:S05]  /*a160*/  ULDC UR4, c[0x0][0x8bc] ;  /* 0x00022f0000047ab9 */ /* 0x000fca0000000800 */
.L_x_5643:
        /* <DEDUP_REMOVED lines=59> */
.L_x_5646:
        /* <DEDUP_REMOVED lines=13> */
.L_x_5647:
        /* <DEDUP_REMOVED lines=8> */
.L_x_5648:
        /* <DEDUP_REMOVED lines=21> */
.L_x_5649:
        /* <DEDUP_REMOVED lines=50> */
.L_x_5688:
        /* <DEDUP_REMOVED lines=15> */
.L_x_5652:
        /* <DEDUP_REMOVED lines=97> */
.L_x_5663:
[----:B-123--:R-:W-:-:S04]  /*b1e0*/  SHF.L.U32 R18, R10, 0x1f, RZ ;  /* 0x0000001f0a127819 */ /* 0x00efc800000006ff */
[----:B------:R-:W2:Y:S02]  /*b1f0*/  SYNCS.PHASECHK.TRANS64.TRYWAIT P1, [R15+URZ+0x30840], R18 ;  /* 0x030840120f0075a7 */ /* 0x000ea4000802017f */
[----:B--2---:R-:W-:Y:S05]  /*b200*/  @!P1 BRA `(.L_x_5655) ;  /* 0x0000001800609947 */ /* 0x004fea0003800000 */
.L_x_5689:
        /* <DEDUP_REMOVED lines=8> */
.L_x_5656:
        /* <DEDUP_REMOVED lines=37> */
.L_x_5690:
        /* <DEDUP_REMOVED lines=8> */
.L_x_5658:
        /* <DEDUP_REMOVED lines=37> */
.L_x_5691:
        /* <DEDUP_REMOVED lines=8> */
.L_x_5660:
        /* <DEDUP_REMOVED lines=31> */
.L_x_5693:
        /* <DEDUP_REMOVED lines=8> */
.L_x_5662:
        /* <DEDUP_REMOVED lines=37> */
.L_x_5654:
[----:B------:R-:W4:Y:S02]  /*bcf0*/  LDL.LU R4, [R1+0x4] ;  /* 0x0000040001047983 */ /* 0x000f240000300800 */
[----:B----4-:R-:W-:Y:S02]  /*bd00*/  ISETP.NE.AND P1, PT, R4, RZ, PT ;  /* 0x000000ff0400720c */ /* 0x010fe40003f25270 */
[----:B------:R4:W5:Y:S11]  /*bd10*/  LDL R4, [R1] ;  /* 0x0000000001047983 */ /* 0x0009760000100800 */
[----:B----4-:R-:W-:Y:S05]  /*bd20*/  @!P1 BRA `(.L_x_5653) ;  /* 0x00000004005c9947 */ /* 0x010fea0003800000 */
[----:B------:R-:W-:-:S04]  /*bd30*/  SHF.L.U32 R12, R10, 0x1f, RZ ;  /* 0x0000001f0a0c7819 */ /* 0x000fc800000006ff */
[----:B------:R-:W4:Y:S02]  /*bd40*/  SYNCS.PHASECHK.TRANS64.TRYWAIT P1, [R15+URZ+0x30840], R12 ;  /* 0x0308400c0f0075a7 */ /* 0x000f24000802017f */
[----:B----4-:R-:W-:Y:S05]  /*bd50*/  @!P1 BRA `(.L_x_5664) ;  /* 0x0000000c00e09947 */ /* 0x010fea0003800000 */
.L_x_5694:
        /* <DEDUP_REMOVED lines=8> */
.L_x_5665:
        /* <DEDUP_REMOVED lines=34> */
.L_x_5695:
        /* <DEDUP_REMOVED lines=8> */
.L_x_5667:
        /* <DEDUP_REMOVED lines=34> */
.L_x_5653:
[----:B------:R-:W1:Y:S01]  /*c2a0*/  S2R R0, SR_TID.X ;  /* 0x0000000000007919 */ /* 0x000e620000002100 */
[----:B------:R-:W-:Y:S01]  /*c2b0*/  IMAD R3, R16, 0x8, R15 ;  /* 0x0000000810037824 */ /* 0x000fe200078e020f */
[----:B-1----:R-:W-:Y:S02]  /*c2c0*/  LOP3.LUT R2, R0, 0x7f, RZ, 0xc0, !PT ;  /* 0x0000007f00027812 */ /* 0x002fe400078ec0ff */
[----:B------:R-:W-:Y:S02]  /*c2d0*/  SHF.L.U32 R0, R10, 0x1f, RZ ;  /* 0x0000001f0a007819 */ /* 0x000fe400000006ff */
[----:B------:R-:W-:Y:S02]  /*c2e0*/  ISETP.NE.AND P1, PT, R2, RZ, PT ;  /* 0x000000ff0200720c */ /* 0x000fe40003f25270 */
[----:B------:R-:W1:Y:S02]  /*c2f0*/  SYNCS.PHASECHK.TRANS64.TRYWAIT P0, [R3+URZ+0x30840], R0 ;  /* 0x03084000030075a7 */ /* 0x000e64000800017f */
[----:B-1----:R-:W-:Y:S09]  /*c300*/  @!P0 BRA `(.L_x_5668) ;  /* 0x00000008009c8947 */ /* 0x002ff20003800000 */
.L_x_5696:
[----:B------:R-:W-:Y:S05]  /*c310*/  @P1 BRA `(.L_x_5669) ;  /* 0x0000000000181947 */ /* 0x000fea0003800000 */
[----:B------:R-:W1:Y:S01]  /*c320*/  S2R R2, SR_TID.X ;  /* 0x0000000000027919 */ /* 0x000e620000002100 */
[----:B------:R-:W-:-:S04]  /*c330*/  IMAD.MOV.U32 R0, RZ, RZ, 0x4100 ;  /* 0x00004100ff007424 */ /* 0x000fc800078e00ff */
[----:B------:R1:W-:Y:S02]  /*c340*/  SYNCS.ARRIVE.TRANS64 RZ, [R3+URZ+0x30830], R0 ;  /* 0x0308300003ff79a7 */ /* 0x0003e4000800003f */
[----:B-1----:R-:W-:-:S13]  /*c350*/  LOP3.LUT P0, RZ, R2, 0x1f, RZ, 0xc0, !PT ;  /* 0x0000001f02ff7812 */ /* 0x002fda000780c0ff */
[----:B------:R-:W-:Y:S05]  /*c360*/  @!P0 BRA `(.L_x_5669) ;  /* 0x0000000000048947 */ /* 0x000fea0003800000 */
[----:B------:R-:W-:Y:S01]  /*c370*/  BPT.TRAP 0x1 ;  /* 0x000000040000795c */ /* 0x000fe20000300000 */
.L_x_5669:
        /* <DEDUP_REMOVED lines=41> */
.L_x_5650:
[----:B------:R-:W-:Y:S05]  /*c610*/  BSYNC B0 ;  /* 0x0000000000007941 */ /* 0x000fea0003800000 */
.L_x_5645:
[----:B------:R-:W-:-:S03]  /*c620*/  UMOV UR8, 0xffffffff ;  /* 0xffffffff00087882 */ /* 0x000fc60000000000 */
[----:B------:R-:W-:Y:S05]  /*c630*/  BRA.DIV UR8, `(.L_x_5670) ;  /* 0x0000000608e47947 */ /* 0x000fea000b800000 */
[----:B------:R-:W-:-:S13]  /*c640*/  ELECT P6, URZ, PT ;  /* 0x00000000003f782f */ /* 0x000fda00038c0000 */
.L_x_5699:
[----:B------:R-:W-:Y:S05]  /*c650*/  @!P6 BRA `(.L_x_5497) ;  /* 0x000000000084e947 */ /* 0x000fea0003800000 */
[----:B------:R-:W-:-:S06]  /*c660*/  ULOP3.LUT UR8, UR38, 0x2, URZ, 0xfc, !UPT ;  /* 0x0000000226087892 */ /* 0x000fcc000f8efc3f */
[----:B------:R-:W-:-:S05]  /*c670*/  IMAD.U32 R2, RZ, RZ, UR8 ;  /* 0x00000008ff027e24 */ /* 0x000fca000f8e00ff */
[----:B------:R-:W-:-:S13]  /*c680*/  ISETP.NE.AND P2, PT, R2, 0x3, PT ;  /* 0x000000030200780c */ /* 0x000fda0003f45270 */
[----:B------:R-:W-:Y:S05]  /*c690*/  @!P2 BRA `(.L_x_5671) ;  /* 0x000000000004a947 */ /* 0x000fea0003800000 */
[----:B---3--:R-:W-:Y:S01]  /*c6a0*/  BPT.TRAP 0x1 ;  /* 0x000000040000795c */ /* 0x008fe20000300000 */
.L_x_5671:
        /* <DEDUP_REMOVED lines=15> */
.L_x_5700:
[----:B------:R-:W2:Y:S02]  /*c7a0*/  SYNCS.PHASECHK.TRANS64.TRYWAIT P0, [R3+URZ], R2 ;  /* 0x00000002030075a7 */ /* 0x000ea4000800017f */
[----:B--2---:R-:W-:Y:S05]  /*c7b0*/  @!P0 BRA `(.L_x_5673) ;  /* 0x0000000400b88947 */ /* 0x004fea0003800000 */
.L_x_5701:
[----:B------:R-:W-:Y:S05]  /*c7c0*/  @!P2 BRA `(.L_x_5674) ;  /* 0x000000000004a947 */ /* 0x000fea0003800000 */
[----:B---3--:R-:W-:Y:S01]  /*c7d0*/  BPT.TRAP 0x1 ;  /* 0x000000040000795c */ /* 0x008fe20000300000 */
.L_x_5674:
[----:B--2---:R-:W-:-:S04]  /*c7e0*/  VIADD R3, R8, 0x30840 ;  /* 0x0003084008037836 */ /* 0x004fc80000000000 */
[----:B------:R-:W-:-:S04]  /*c7f0*/  IMAD R5, R0, 0x8, R3 ;  /* 0x0000000800057824 */ /* 0x000fc800078e0203 */
[----:B------:R-:W2:Y:S02]  /*c800*/  SYNCS.PHASECHK.TRANS64.TRYWAIT P0, [R5+URZ], R4 ;  /* 0x00000004050075a7 */ /* 0x000ea4000800017f */
[----:B--2---:R-:W-:Y:S05]  /*c810*/  @!P0 BRA `(.L_x_5675) ;  /* 0x0000000400b48947 */ /* 0x004fea0003800000 */
.L_x_5702:
[----:B------:R-:W-:-:S07]  /*c820*/  IMAD R3, R6, 0x8, R3 ;  /* 0x0000000806037824 */ /* 0x000fce00078e0203 */
.L_x_5676:
[----:B----4-:R4:W1:Y:S02]  /*c830*/  SYNCS.PHASECHK.TRANS64.TRYWAIT P0, [R3+URZ], R2 ;  /* 0x00000002030075a7 */ /* 0x010864000800017f */
[----:B-1----:R-:W-:Y:S05]  /*c840*/  @!P0 NANOSLEEP.SYNCS 0x989680 ;  /* 0x009896800000895d */ /* 0x002fea0003900000 */
[----:B------:R-:W1:Y:S02]  /*c850*/  @!P0 SYNCS.PHASECHK.TRANS64 P0, [R3+URZ], R2 ;  /* 0x00000002030085a7 */ /* 0x000e64000800007f */
[----:B-1----:R-:W-:Y:S05]  /*c860*/  @!P0 BRA `(.L_x_5676) ;  /* 0xfffffffc00f08947 */ /* 0x002fea000383ffff */
.L_x_5497:
[----:B---3--:R-:W-:Y:S05]  /*c870*/  BSYNC B6 ;  /* 0x0000000000067941 */ /* 0x008fea0003800000 */
.L_x_5491:
[----:B------:R-:W-:Y:S05]  /*c880*/  EXIT ;  /* 0x000000000000794d */ /* 0x000fea0003800000 */
.L_x_5508:
[----:B------:R-:W-:Y:S02]  /*c890*/  IMAD.MOV.U32 R12, RZ, RZ, RZ ;  /* 0x000000ffff0c7224 */ /* 0x000fe400078e00ff */
[----:B------:R-:W-:Y:S02]  /*c8a0*/  IMAD.MOV.U32 R11, RZ, RZ, 0x1f ;  /* 0x0000001fff0b7424 */ /* 0x000fe400078e00ff */
[----:B------:R-:W-:-:S07]  /*c8b0*/  IMAD.MOV.U32 R15, RZ, RZ, -0x1 ;  /* 0xffffffffff0f7424 */ /* 0x000fce00078e00ff */
[----:B------:R-:W-:Y:S05]  /*c8c0*/  WARPSYNC.COLLECTIVE R15, `(.L_x_5677) ;  /* 0x000000000f087348 */ /* 0x000fea0003c00000 */
[----:B------:R1:W2:Y:S02]  /*c8d0*/  SHFL.IDX P6, R14, R13, R12, R11 ;  /* 0x0000000c0d0e7389 */ /* 0x0002a400000c000b */
[----:B-12---:R-:W-:Y:S01]  /*c8e0*/  ENDCOLLECTIVE ;  /* 0x000000000000791b */ /* 0x006fe20003800000 */
.L_x_5677:
[----:B------:R-:W-:Y:S05]  /*c8f0*/  BRA `(.L_x_5678) ;  /* 0xffffff4c00547947 */ /* 0x000fea000383ffff */
.L_x_5510:
[----:B--2---:R2:W3:Y:S02]  /*c900*/  SYNCS.PHASECHK.TRANS64.TRYWAIT P0, [R231+URZ+0x30800], R8 ;  /* 0x03080008e70075a7 */ /* 0x0044e4000800017f */
[----:B---3--:R-:W-:Y:S05]  /*c910*/  @!P0 NANOSLEEP.SYNCS 0x989680 ;  /* 0x009896800000895d */ /* 0x008fea0003900000 */
[----:B------:R-:W3:Y:S02]  /*c920*/  @!P0 SYNCS.PHASECHK.TRANS64 P0, [R231+URZ+0x30800], R8 ;  /* 0x03080008e70085a7 */ /* 0x000ee4000800007f */
[----:B---3--:R-:W-:Y:S05]  /*c930*/  @!P0 BRA `(.L_x_5510) ;  /* 0xfffffffc00f08947 */ /* 0x008fea000383ffff */
[----:B------:R-:W-:Y:S05]  /*c940*/  BRA `(.L_x_5509) ;  /* 0xffffff4c009c7947 */ /* 0x000fea000383ffff */
.L_x_5514:
[----:B---3--:R3:W4:Y:S02]  /*c950*/  SYNCS.PHASECHK.TRANS64.TRYWAIT P0, [R0+URZ+0x30810], R7 ;  /* 0x03081007000075a7 */ /* 0x008724000800017f */
[----:B----4-:R-:W-:Y:S05]  /*c960*/  @!P0 NANOSLEEP.SYNCS 0x989680 ;  /* 0x009896800000895d */ /* 0x010fea0003900000 */
[----:B------:R-:W4:Y:S02]  /*c970*/  @!P0 SYNCS.PHASECHK.TRANS64 P0, [R0+URZ+0x30810], R7 ;  /* 0x03081007000085a7 */ /* 0x000f24000800007f */
[----:B----4-:R-:W-:Y:S05]  /*c980*/  @!P0 BRA `(.L_x_5514) ;  /* 0xfffffffc00f08947 */ /* 0x010fea000383ffff */
[----:B------:R-:W-:Y:S05]  /*c990*/  BRA `(.L_x_5513) ;  /* 0xffffff5400307947 */ /* 0x000fea000383ffff */
.L_x_5518:
[----:B------:R1:W1:Y:S02]  /*c9a0*/  SYNCS.PHASECHK.TRANS64.TRYWAIT P0, [R0+URZ+0x30830], R7 ;  /* 0x03083007000075a7 */ /* 0x000264000800017f */
[----:B-1----:R-:W-:Y:S05]  /*c9b0*/  @!P0 NANOSLEEP.SYNCS 0x989680 ;  /* 0x009896800000895d */ /* 0x002fea0003900000 */
[----:B------:R-:W1:Y:S02]  /*c9c0*/  @!P0 SYNCS.PHASECHK.TRANS64 P0, [R0+URZ+0x30830], R7 ;  /* 0x03083007000085a7 */ /* 0x000e64000800007f */
[----:B-1----:R-:W-:Y:S05]  /*c9d0*/  @!P0 BRA `(.L_x_5518) ;  /* 0xfffffffc00f08947 */ /* 0x002fea000383ffff */
[----:B------:R-:W-:Y:S05]  /*c9e0*/  BRA `(.L_x_5517) ;  /* 0xffffff5800887947 */ /* 0x000fea000383ffff */
.L_x_5598:
[----:B------:R-:W-:Y:S01]  /*c9f0*/  BSSY B0, `(.L_x_5679) ;  /* 0x0000005000007945 */ /* 0x000fe20003800000 */
[----:B------:R-:W-:-:S07]  /*ca00*/  IMAD.MOV.U32 R15, RZ, RZ, -0x1 ;  /* 0xffffffffff0f7424 */ /* 0x000fce00078e00ff */
[----:B------:R-:W-:Y:S05]  /*ca10*/  WARPSYNC.COLLECTIVE R15, `(.L_x_5680) ;  /* 0x000000000f087348 */ /* 0x000fea0003c00000 */
[----:B------:R-:W-:Y:S01]  /*ca20*/  NOP ;  /* 0x0000000000007918 */ /* 0x000fe20000000000 */
[----:B------:R-:W-:Y:S01]  /*ca30*/  ENDCOLLECTIVE ;  /* 0x000000000000791b */ /* 0x000fe20003800000 */
.L_x_5680:
[----:B------:R-:W-:Y:S05]  /*ca40*/  BSYNC B0 ;  /* 0x0000000000007941 */ /* 0x000fea0003800000 */
.L_x_5679:
[----:B------:R-:W-:Y:S05]  /*ca50*/  BRA `(.L_x_5681) ;  /* 0xffffffbc00b07947 */ /* 0x000fea000383ffff */
.L_x_5611:
[----:B------:R-:W-:Y:S01]  /*ca60*/  BSSY B0, `(.L_x_5682) ;  /* 0x0000005000007945 */ /* 0x000fe20003800000 */
[----:B------:R-:W-:-:S07]  /*ca70*/  IMAD.MOV.U32 R15, RZ, RZ, -0x1 ;  /* 0xffffffffff0f7424 */ /* 0x000fce00078e00ff */
[----:B------:R-:W-:Y:S05]  /*ca80*/  WARPSYNC.COLLECTIVE R15, `(.L_x_5683) ;  /* 0x000000000f087348 */ /* 0x000fea0003c00000 */
[----:B------:R-:W-:Y:S01]  /*ca90*/  NOP ;  /* 0x0000000000007918 */ /* 0x000fe20000000000 */
[----:B------:R-:W-:Y:S01]  /*caa0*/  ENDCOLLECTIVE ;  /* 0x000000000000791b */ /* 0x000fe20003800000 */
.L_x_5683:
[----:B------:R-:W-:Y:S05]  /*cab0*/  BSYNC B0 ;  /* 0x0000000000007941 */ /* 0x000fea0003800000 */
.L_x_5682:
[----:B------:R-:W-:Y:S05]  /*cac0*/  BRA `(.L_x_5684) ;  /* 0xffffffc400407947 */ /* 0x000fea000383ffff */
.L_x_5623:
[----:B------:R-:W-:Y:S01]  /*cad0*/  BSSY B0, `(.L_x_5685) ;  /* 0x0000005000007945 */ /* 0x000fe20003800000 */
[----:B------:R-:W-:-:S07]  /*cae0*/  IMAD.MOV.U32 R15, RZ, RZ, -0x1 ;  /* 0xffffffffff0f7424 */ /* 0x000fce00078e00ff */
[----:B------:R-:W-:Y:S05]  /*caf0*/  WARPSYNC.COLLECTIVE R15, `(.L_x_5686) ;  /* 0x000000000f087348 */ /* 0x000fea0003c00000 */
[----:B------:R-:W-:Y:S01]  /*cb00*/  NOP ;  /* 0x0000000000007918 */ /* 0x000fe20000000000 */
[----:B------:R-:W-:Y:S01]  /*cb10*/  ENDCOLLECTIVE ;  /* 0x000000000000791b */ /* 0x000fe20003800000 */
.L_x_5686:
[----:B------:R-:W-:Y:S05]  /*cb20*/  BSYNC B0 ;  /* 0x0000000000007941 */ /* 0x000fea0003800000 */
.L_x_5685:
[----:B------:R-:W-:Y:S05]  /*cb30*/  BRA `(.L_x_5687) ;  /* 0xffffffc800687947 */ /* 0x000fea000383ffff */
.L_x_5651:
[----:B-1----:R1:W2:Y:S02]  /*cb40*/  SYNCS.PHASECHK.TRANS64.TRYWAIT P0, [R15+URZ+0x30820], R0 ;  /* 0x030820000f0075a7 */ /* 0x0022a4000800017f */
[----:B--2---:R-:W-:Y:S05]  /*cb50*/  @!P0 NANOSLEEP.SYNCS 0x989680 ;  /* 0x009896800000895d */ /* 0x004fea0003900000 */
[----:B------:R-:W2:Y:S02]  /*cb60*/  @!P0 SYNCS.PHASECHK.TRANS64 P0, [R15+URZ+0x30820], R0 ;  /* 0x030820000f0085a7 */ /* 0x000ea4000800007f */
[----:B--2---:R-:W-:Y:S05]  /*cb70*/  @!P0 BRA `(.L_x_5651) ;  /* 0xfffffffc00f08947 */ /* 0x004fea000383ffff */
[----:B------:R-:W-:Y:S05]  /*cb80*/  BRA `(.L_x_5688) ;  /* 0xffffffdc00d47947 */ /* 0x000fea000383ffff */
.L_x_5655:
[----:B--2---:R2:W3:Y:S02]  /*cb90*/  SYNCS.PHASECHK.TRANS64.TRYWAIT P1, [R15+URZ+0x30840], R18 ;  /* 0x030840120f0075a7 */ /* 0x0044e4000802017f */
[----:B---3--:R-:W-:Y:S05]  /*cba0*/  @!P1 NANOSLEEP.SYNCS 0x989680 ;  /* 0x009896800000995d */ /* 0x008fea0003900000 */
[----:B------:R-:W3:Y:S02]  /*cbb0*/  @!P1 SYNCS.PHASECHK.TRANS64 P1, [R15+URZ+0x30840], R18 ;  /* 0x030840120f0095a7 */ /* 0x000ee4000802007f */
[----:B---3--:R-:W-:Y:S05]  /*cbc0*/  @!P1 BRA `(.L_x_5655) ;  /* 0xfffffffc00f09947 */ /* 0x008fea000383ffff */
[----:B------:R-:W-:Y:S05]  /*cbd0*/  BRA `(.L_x_5689) ;  /* 0xffffffe4008c7947 */ /* 0x000fea000383ffff */
.L_x_5657:
[----:B-1----:R1:W3:Y:S02]  /*cbe0*/  SYNCS.PHASECHK.TRANS64.TRYWAIT P1, [R15+URZ+0x30828], R18 ;  /* 0x030828120f0075a7 */ /* 0x0022e4000802017f */
[----:B---3--:R-:W-:Y:S05]  /*cbf0*/  @!P1 NANOSLEEP.SYNCS 0x989680 ;  /* 0x009896800000995d */ /* 0x008fea0003900000 */
[----:B------:R-:W3:Y:S02]  /*cc00*/  @!P1 SYNCS.PHASECHK.TRANS64 P1, [R15+URZ+0x30828], R18 ;  /* 0x030828120f0095a7 */ /* 0x000ee4000802007f */
[----:B---3--:R-:W-:Y:S05]  /*cc10*/  @!P1 BRA `(.L_x_5657) ;  /* 0xfffffffc00f09947 */ /* 0x008fea000383ffff */
[----:B------:R-:W-:Y:S05]  /*cc20*/  BRA `(.L_x_5690) ;  /* 0xffffffe8002c7947 */ /* 0x000fea000383ffff */
.L_x_5659:
[----:B---3--:R3:W4:Y:S02]  /*cc30*/  SYNCS.PHASECHK.TRANS64.TRYWAIT P1, [R15+URZ+0x30848], R18 ;  /* 0x030848120f0075a7 */ /* 0x008724000802017f */
[----:B----4-:R-:W-:Y:S05]  /*cc40*/  @!P1 NANOSLEEP.SYNCS 0x989680 ;  /* 0x009896800000995d */ /* 0x010fea0003900000 */
[----:B------:R-:W4:Y:S02]  /*cc50*/  @!P1 SYNCS.PHASECHK.TRANS64 P1, [R15+URZ+0x30848], R18 ;  /* 0x030848120f0095a7 */ /* 0x000f24000802007f */
[----:B----4-:R-:W-:Y:S05]  /*cc60*/  @!P1 BRA `(.L_x_5659) ;  /* 0xfffffffc00f09947 */ /* 0x010fea000383ffff */
[----:B------:R-:W-:Y:S05]  /*cc70*/  BRA `(.L_x_5691) ;  /* 0xffffffe800cc7947 */ /* 0x000fea000383ffff */
.L_x_5661:
[----:B------:R-:W-:-:S07]  /*cc80*/  SHF.L.U32 R4, R10, 0x1f, RZ ;  /* 0x0000001f0a047819 */ /* 0x000fce00000006ff */
.L_x_5692:
[----:B----4-:R4:W1:Y:S02]  /*cc90*/  SYNCS.PHASECHK.TRANS64.TRYWAIT P1, [R15+URZ+0x30820], R4 ;  /* 0x030820040f0075a7 */ /* 0x010864000802017f */
[----:B-1----:R-:W-:Y:S05]  /*cca0*/  @!P1 NANOSLEEP.SYNCS 0x989680 ;  /* 0x009896800000995d */ /* 0x002fea0003900000 */
[----:B------:R-:W1:Y:S02]  /*ccb0*/  @!P1 SYNCS.PHASECHK.TRANS64 P1, [R15+URZ+0x30820], R4 ;  /* 0x030820040f0095a7 */ /* 0x000e64000802007f */
[----:B-1----:R-:W-:Y:S05]  /*ccc0*/  @!P1 BRA `(.L_x_5692) ;  /* 0xfffffffc00f09947 */ /* 0x002fea000383ffff */
[----:B------:R-:W-:Y:S05]  /*ccd0*/  BRA `(.L_x_5693) ;  /* 0xffffffec00507947 */ /* 0x000fea000383ffff */
.L_x_5664:
[----:B----4-:R4:W1:Y:S02]  /*cce0*/  SYNCS.PHASECHK.TRANS64.TRYWAIT P1, [R15+URZ+0x30840], R12 ;  /* 0x0308400c0f0075a7 */ /* 0x010864000802017f */
[----:B-1----:R-:W-:Y:S05]  /*ccf0*/  @!P1 NANOSLEEP.SYNCS 0x989680 ;  /* 0x009896800000995d */ /* 0x002fea0003900000 */
[----:B------:R-:W1:Y:S02]  /*cd00*/  @!P1 SYNCS.PHASECHK.TRANS64 P1, [R15+URZ+0x30840], R12 ;  /* 0x0308400c0f0095a7 */ /* 0x000e64000802007f */
[----:B-1----:R-:W-:Y:S05]  /*cd10*/  @!P1 BRA `(.L_x_5664) ;  /* 0xfffffffc00f09947 */ /* 0x002fea000383ffff */
[----:B------:R-:W-:Y:S05]  /*cd20*/  BRA `(.L_x_5694) ;  /* 0xfffffff0000c7947 */ /* 0x000fea000383ffff */
.L_x_5666:
[----:B-1----:R1:W2:Y:S02]  /*cd30*/  SYNCS.PHASECHK.TRANS64.TRYWAIT P1, [R15+URZ+0x30828], R12 ;  /* 0x0308280c0f0075a7 */ /* 0x0022a4000802017f */
[----:B--2---:R-:W-:Y:S05]  /*cd40*/  @!P1 NANOSLEEP.SYNCS 0x989680 ;  /* 0x009896800000995d */ /* 0x004fea0003900000 */
[----:B------:R-:W2:Y:S02]  /*cd50*/  @!P1 SYNCS.PHASECHK.TRANS64 P1, [R15+URZ+0x30828], R12 ;  /* 0x0308280c0f0095a7 */ /* 0x000ea4000802007f */
[----:B--2---:R-:W-:Y:S05]  /*cd60*/  @!P1 BRA `(.L_x_5666) ;  /* 0xfffffffc00f09947 */ /* 0x004fea000383ffff */
[----:B------:R-:W-:Y:S05]  /*cd70*/  BRA `(.L_x_5695) ;  /* 0xfffffff000a07947 */ /* 0x000fea000383ffff */
.L_x_5668:
[----:B------:R1:W1:Y:S02]  /*cd80*/  SYNCS.PHASECHK.TRANS64.TRYWAIT P0, [R3+URZ+0x30840], R0 ;  /* 0x03084000030075a7 */ /* 0x000264000800017f */
[----:B-1----:R-:W-:Y:S05]  /*cd90*/  @!P0 NANOSLEEP.SYNCS 0x989680 ;  /* 0x009896800000895d */ /* 0x002fea0003900000 */
[----:B------:R-:W1:Y:S02]  /*cda0*/  @!P0 SYNCS.PHASECHK.TRANS64 P0, [R3+URZ+0x30840], R0 ;  /* 0x03084000030085a7 */ /* 0x000e64000800007f */
[----:B-1----:R-:W-:Y:S05]  /*cdb0*/  @!P0 BRA `(.L_x_5668) ;  /* 0xfffffffc00f08947 */ /* 0x002fea000383ffff */
[----:B------:R-:W-:Y:S05]  /*cdc0*/  BRA `(.L_x_5696) ;  /* 0xfffffff400507947 */ /* 0x000fea000383ffff */
.L_x_5670:
[----:B------:R-:W-:Y:S01]  /*cdd0*/  BSSY B0, `(.L_x_5697) ;  /* 0x0000006000007945 */ /* 0x000fe20003800000 */
[----:B------:R-:W-:-:S07]  /*cde0*/  IMAD.MOV.U32 R15, RZ, RZ, -0x1 ;  /* 0xffffffffff0f7424 */ /* 0x000fce00078e00ff */
[----:B---3--:R-:W-:Y:S05]  /*cdf0*/  WARPSYNC.COLLECTIVE R15, `(.L_x_5698) ;  /* 0x000000000f0c7348 */ /* 0x008fea0003c00000 */
[----:B------:R-:W-:Y:S02]  /*ce00*/  ELECT P6, UR62, PT ;  /* 0x00000000003e782f */ /* 0x000fe400038c0000 */
[----:B------:R-:W-:Y:S01]  /*ce10*/  MOV R14, UR62 ;  /* 0x0000003e000e7c02 */ /* 0x000fe20008000f00 */
[----:B---3--:R-:W-:Y:S10]  /*ce20*/  ENDCOLLECTIVE ;  /* 0x000000000000791b */ /* 0x008ff40003800000 */
.L_x_5698:
[----:B------:R-:W-:Y:S05]  /*ce30*/  BSYNC B0 ;  /* 0x0000000000007941 */ /* 0x000fea0003800000 */
.L_x_5697:
[----:B------:R-:W-:Y:S05]  /*ce40*/  BRA `(.L_x_5699) ;  /* 0xfffffff800007947 */ /* 0x000fea000383ffff */
.L_x_5672:
[----:B-1----:R1:W2:Y:S02]  /*ce50*/  SYNCS.PHASECHK.TRANS64.TRYWAIT P0, [R7+URZ], R4 ;  /* 0x00000004070075a7 */ /* 0x0022a4000800017f */
[----:B--2---:R-:W-:Y:S05]  /*ce60*/  @!P0 NANOSLEEP.SYNCS 0x989680 ;  /* 0x009896800000895d */ /* 0x004fea0003900000 */
[----:B------:R-:W2:Y:S02]  /*ce70*/  @!P0 SYNCS.PHASECHK.TRANS64 P0, [R7+URZ], R4 ;  /* 0x00000004070085a7 */ /* 0x000ea4000800007f */
[----:B--2---:R-:W-:Y:S05]  /*ce80*/  @!P0 BRA `(.L_x_5672) ;  /* 0xfffffffc00f08947 */ /* 0x004fea000383ffff */
[----:B------:R-:W-:Y:S05]  /*ce90*/  BRA `(.L_x_5700) ;  /* 0xfffffff800407947 */ /* 0x000fea000383ffff */
.L_x_5673:
[----:B--2---:R2:W4:Y:S02]  /*cea0*/  SYNCS.PHASECHK.TRANS64.TRYWAIT P0, [R3+URZ], R2 ;  /* 0x00000002030075a7 */ /* 0x004524000800017f */
[----:B----4-:R-:W-:Y:S05]  /*ceb0*/  @!P0 NANOSLEEP.SYNCS 0x989680 ;  /* 0x009896800000895d */ /* 0x010fea0003900000 */
[----:B------:R-:W4:Y:S02]  /*cec0*/  @!P0 SYNCS.PHASECHK.TRANS64 P0, [R3+URZ], R2 ;  /* 0x00000002030085a7 */ /* 0x000f24000800007f */
[----:B----4-:R-:W-:Y:S05]  /*ced0*/  @!P0 BRA `(.L_x_5673) ;  /* 0xfffffffc00f08947 */ /* 0x010fea000383ffff */
[----:B------:R-:W-:Y:S05]  /*cee0*/  BRA `(.L_x_5701) ;  /* 0xfffffff800347947 */ /* 0x000fea000383ffff */
.L_x_5675:
[----:B--2---:R2:W4:Y:S02]  /*cef0*/  SYNCS.PHASECHK.TRANS64.TRYWAIT P0, [R5+URZ], R4 ;  /* 0x00000004050075a7 */ /* 0x004524000800017f */
[----:B----4-:R-:W-:Y:S05]  /*cf00*/  @!P0 NANOSLEEP.SYNCS 0x989680 ;  /* 0x009896800000895d */ /* 0x010fea0003900000 */
[----:B------:R-:W4:Y:S02]  /*cf10*/  @!P0 SYNCS.PHASECHK.TRANS64 P0, [R5+URZ], R4 ;  /* 0x00000004050085a7 */ /* 0x000f24000800007f */
[----:B----4-:R-:W-:Y:S05]  /*cf20*/  @!P0 BRA `(.L_x_5675) ;  /* 0xfffffffc00f08947 */ /* 0x010fea000383ffff */
[----:B------:R-:W-:Y:S05]  /*cf30*/  BRA `(.L_x_5702) ;  /* 0xfffffff800387947 */ /* 0x000fea000383ffff */
.L_x_5703:
        /* <DEDUP_REMOVED lines=12> */
.L_x_7330:


//--------------------- .text._ZN7cutlass13device_kernelIN5flash11enable_sm90INS1_16FlashAttnBwdSm90INS1_25CollectiveMainloopBwdSm90ILi2ELi2ELi2EN4cute5tupleIJNS5_1CILi1EEES8_S8_EEENS6_IJNS7_ILi64EEENS7_ILi128EEESB_EEENS_10bfloat16_tEfNS_4arch4Sm90ELb0ELb1ELb0ELb1ELb0ELb1ELb0ELb0ELi2ELi1ELi2ELi1ELb0EEENS1_24CollectiveEpilogueBwdGQAISC_fSF_Li256ELb1ELb0EEENS1_19SingleTileSchedulerILb1ELb0ELb0ELi128EEEEEEEEEvNT_6ParamsE --------------------------
	.section	.text._ZN7cutlass13device_kernelIN5flash11enable_sm90INS1_16FlashAttnBwdSm90INS1_25CollectiveMainloopBwdSm90ILi2ELi2ELi2EN4cute5tupleIJNS5_1CILi1EEES8_S8_EEENS6_IJNS7_ILi64EEENS7_ILi128EEESB_EEENS_10bfloat16_tEfNS_4arch4Sm90ELb0ELb1ELb0ELb1ELb0ELb1ELb0ELb0ELi2ELi1ELi2ELi1ELb0EEENS1_24CollectiveEpilogueBwdGQAISC_fSF_Li256ELb1ELb0EEENS1_19SingleTileSchedulerILb1ELb0ELb0ELi128EEEEEEEEEvNT_6ParamsE,"ax",@progbits
	.align	128
.text._ZN7cutlass13device_kernelIN5flash11enable_sm90INS1_16FlashAttnBwdSm90INS1_25CollectiveMainloopBwdSm90ILi2ELi2ELi2EN4cute5tupleIJNS5_1CILi1EEES8_S8_EEENS6_IJNS7_ILi64EEENS7_ILi128EEESB_EEENS_10bfloat16_tEfNS_4arch4Sm90ELb0ELb1ELb0ELb1ELb0ELb1ELb0ELb0ELi2ELi1ELi2ELi1ELb0EEENS1_24CollectiveEpilogueBwdGQAISC_fSF_Li256ELb1ELb0EEENS1_19SingleTileSchedulerILb1ELb0ELb0ELi128EEEEEEEEEvNT_6ParamsE:
        .type           _ZN7cutlass13device_kernelIN5flash11enable_sm90INS1_16FlashAttnBwdSm90INS1_25CollectiveMainloopBwdSm90ILi2ELi2ELi2EN4cute5tupleIJNS5_1CILi1EEES8_S8_EEENS6_IJNS7_ILi64EEENS7_ILi128EEESB_EEENS_10bfloat16_tEfNS_4arch4Sm90ELb0ELb1ELb0ELb1ELb0ELb1ELb0ELb0ELi2ELi1ELi2ELi1ELb0EEENS1_24CollectiveEpilogueBwdGQAISC_fSF_Li256ELb1ELb0EEENS1_19SingleTileSchedulerILb1ELb0ELb0ELi128EEEEEEEEEvNT_6ParamsE,@function
        .size           _ZN7cutlass13device_kernelIN5flash11enable_sm90INS1_16FlashAttnBwdSm90INS1_25CollectiveMainloopBwdSm90ILi2ELi2ELi2EN4cute5tupleIJNS5_1CILi1EEES8_S8_EEENS6_IJNS7_ILi64EEENS7_ILi128EEESB_EEENS_10bfloat16_tEfNS_4arch4Sm90ELb0ELb1ELb0ELb1ELb0ELb1ELb0ELb0ELi2ELi1ELi2ELi1ELb0EEENS1_24CollectiveEpilogueBwdGQAISC_fSF_Li256ELb1ELb0EEENS1_19SingleTileSchedulerILb1ELb0ELb0ELi128EEEEEEEEEvNT_6ParamsE,(.L_x_7331 - _ZN7cutlass13device_kernelIN5flash11enable_sm90INS1_16FlashAttnBwdSm90INS1_25CollectiveMainloopBwdSm90ILi2ELi2ELi2EN4cute5tupleIJNS5_1CILi1EEES8_S8_EEENS6_IJNS7_ILi64EEENS7_ILi128EEESB_EEENS_10bfloat16_tEfNS_4arch4Sm90ELb0ELb1ELb0ELb1ELb0ELb1ELb0ELb0ELi2ELi1ELi2ELi1ELb0EEENS1_24CollectiveEpilogueBwdGQAISC_fSF_Li256ELb1ELb0EEENS1_19SingleTileSchedulerILb1ELb0ELb0ELi128EEEEEEEEEvNT_6ParamsE)
        .other          _ZN7cutlass13device_kernelIN5flash11enable_sm90INS1_16FlashAttnBwdSm90INS1_25CollectiveMainloopBwdSm90ILi2ELi2ELi2EN4cute5tupleIJNS5_1CILi1EEES8_S8_EEENS6_IJNS7_ILi64EEENS7_ILi128EEESB_EEENS_10bfloat16_tEfNS_4arch4Sm90ELb0ELb1ELb0ELb1ELb0ELb1ELb0ELb0ELi2ELi1ELi2ELi1ELb0EEENS1_24CollectiveEpilogueBwdGQAISC_fSF_Li256ELb1ELb0EEENS1_19SingleTileSchedulerILb1ELb0ELb0ELi128EEEEEEEEEvNT_6ParamsE,@"STO_CUDA_ENTRY STV_DEFAULT"
_ZN7cutlass13device_kernelIN5flash11enable_sm90INS1_16FlashAttnBwdSm90INS1_25CollectiveMainloopBwdSm90ILi2ELi2ELi2EN4cute5tupleIJNS5_1CILi1EEES8_S8_EEENS6_IJNS7_ILi64EEENS7_ILi128EEESB_EEENS_10bfloat16_tEfNS_4arch4Sm90ELb0ELb1ELb0ELb1ELb0ELb1ELb0ELb0ELi2ELi1ELi2ELi1ELb0EEENS1_24CollectiveEpilogueBwdGQAISC_fSF_Li256ELb1ELb0EEENS1_19SingleTileSchedulerILb1ELb0ELb0ELi128EEEEEEEEEvNT_6ParamsE:
        /* <DEDUP_REMOVED lines=24> */
.L_x_5705:
[----:B------:R-:W-:Y:S05]  /*0180*/  BSYNC B0 ;  /* 0x0000000000007941 */ /* 0x000fea0003800000 */
.L_x_5704:
        /* <DEDUP_REMOVED lines=37> */
.L_x_5706:
        /* <DEDUP_REMOVED lines=22> */
.L_x_5707:
[----:B------:R-:W-:Y:S01]  /*0540*/  PLOP3.LUT P0, PT, PT, PT, UP0, 0x80, 0x0 ;  /* 0x000000000000781c */ /* 0x000fe20003f0f008 */
[----:B------:R-:W-:Y:S01]  /*0550*/  NOP ;  /* 0x0000000000007918 */ /* 0x000fe20000000000 */
[----:B------:R-:W-:Y:S01]  /*0560*/  ULDC.64 UR46, c[0x0][0x208] ;  /* 0x00008200002e7ab9 */ /* 0x000fe20000000a00 */
[----:B------:R-:W-:Y:S01]  /*0570*/  BSSY B6, `(.L_x_5708) ;  /* 0x0000873000067945 */ /* 0x000fe20003800000 */
[----:B-12-4-:R-:W-:Y:S09]  /*0580*/  BAR.SYNC.DEFER_BLOCKING 0x0 ;  /* 0x0000000000007b1d */ /* 0x016ff20000010000 */
[----:B------:R-:W-:Y:S05]  /*0590*/  @!P0 BRA `(.L_x_5709) ;  /* 0x0000004800e88947 */ /* 0x000fea0003800000 */
.L_x_5710:
        /* <DEDUP_REMOVED lines=24> */
.L_x_5711:
        /* <DEDUP_REMOVED lines=14> */
.L_x_5713:
[----:B------:R-:W-:-:S05]  /*0800*/  ULDC UR4, c[0x0][0x8c4] ;  /* 0x0002310000047ab9 */ /* 0x000fca0000000800 */
.L_x_5712:
        /* <DEDUP_REMOVED lines=17> */
.L_x_5715:
        /* <DEDUP_REMOVED lines=14> */
.L_x_5716:
        /* <DEDUP_REMOVED lines=11> */
.L_x_5717:
        /* <DEDUP_REMOVED lines=13> */
.L_x_5718:
        /* <DEDUP_REMOVED lines=82> */
.L_x_5719:
        /* <DEDUP_REMOVED lines=29> */
.L_x_5722:
        /* <DEDUP_REMOVED lines=15> */
.L_x_5721:
        /* <DEDUP_REMOVED lines=22> */
.L_x_5724:
        /* <DEDUP_REMOVED lines=15> */
.L_x_5723:
        /* <DEDUP_REMOVED lines=8> */
.L_x_5808:
        /* <DEDUP_REMOVED lines=23> */
.L_x_5726:
        /* <DEDUP_REMOVED lines=95> */
.L_x_5738:
[----:B------:R-:W-:-:S13]  /*1d90*/  ISETP.NE.AND P6, PT, R235, 0x3, PT ;  /* 0x00000003eb00780c */ /* 0x000fda0003fc5270 */
[----:B------:R-:W-:Y:S05]  /*1da0*/  @!P6 BRA `(.L_x_5728) ;  /* 0x000000000004e947 */ /* 0x000fea0003800000 */
[----:B------:R-:W-:Y:S01]  /*1db0*/  BPT.TRAP 0x1 ;  /* 0x000000040000795c */ /* 0x000fe20000300000 */
.L_x_5728:
[----:B------:R-:W-:Y:S01]  /*1dc0*/  IMAD R0, R4, 0x8, R231 ;  /* 0x0000000804007824 */ /* 0x000fe200078e02e7 */
[----:B------:R-:W-:-:S04]  /*1dd0*/  SHF.L.U32 R7, R226, 0x1f, RZ ;  /* 0x0000001fe2077819 */ /* 0x000fc800000006ff */
[----:B------:R2:W3:Y:S01]  /*1de0*/  SYNCS.PHASECHK.TRANS64.TRYWAIT P0, [R0+URZ+0x30810], R7 ;  /* 0x03081007000075a7 */ /* 0x0004e2000800017f */
[----:B------:R-:W-:Y:S05]  /*1df0*/  @!P6 BRA `(.L_x_5729) ;  /* 0x000000000004e947 */ /* 0x000fea0003800000 */
[----:B------:R-:W-:Y:S01]  /*1e00*/  BPT.TRAP 0x1 ;  /* 0x000000040000795c */ /* 0x000fe20000300000 */
.L_x_5729:
[----:B---3--:R-:W-:Y:S05]  /*1e10*/  @P0 BRA `(.L_x_5730) ;  /* 0x0000000000080947 */ /* 0x008fea0003800000 */
[----:B------:R-:W3:Y:S02]  /*1e20*/  SYNCS.PHASECHK.TRANS64.TRYWAIT P0, [R0+URZ+0x30810], R7 ;  /* 0x03081007000075a7 */ /* 0x000ee4000800017f */
[----:B---3--:R-:W-:Y:S05]  /*1e30*/  @!P0 BRA `(.L_x_5731) ;  /* 0x0000006c00d08947 */ /* 0x008fea0003800000 */
.L_x_5730:
        /* <DEDUP_REMOVED lines=81> */
.L_x_5732:
[----:B------:R1:W1:Y:S01]  /*2350*/  SYNCS.PHASECHK.TRANS64.TRYWAIT P0, [R0+URZ+0x30830], R7 ;  /* 0x03083007000075a7 */ /* 0x000262000800017f */
[----:B------:R-:W-:Y:S05]  /*2360*/  @!P6 BRA `(.L_x_5733) ;  /* 0x000000000004e947 */ /* 0x000fea0003800000 */
[----:B------:R-:W-:Y:S01]  /*2370*/  BPT.TRAP 0x1 ;  /* 0x000000040000795c */ /* 0x000fe20000300000 */
.L_x_5733:
[----:B------:R-:W-:-:S05]  /*2380*/  VIADD R5, R231, 0x20000 ;  /* 0x00020000e7057836 */ /* 0x000fca0000000000 */
[----:B------:R-:W-:-:S04]  /*2390*/  SHF.R.U32.HI R5, RZ, 0x4, R5 ;  /* 0x00000004ff057819 */ /* 0x000fc80000011605 */
[----:B------:R-:W-:-:S04]  /*23a0*/  LOP3.LUT R234, R5, 0x3fff, RZ, 0xc0, !PT ;  /* 0x00003fff05ea7812 */ /* 0x000fc800078ec0ff */
[----:B------:R-:W-:Y:S01]  /*23b0*/  LOP3.LUT R5, R234, 0x10000, RZ, 0xfc, !PT ;  /* 0x00010000ea057812 */ /* 0x000fe200078efcff */
[----:B-1----:R-:W-:Y:S06]  /*23c0*/  @P0 BRA `(.L_x_5734) ;  /* 0x0000000000080947 */ /* 0x002fec0003800000 */
[----:B------:R-:W1:Y:S02]  /*23d0*/  SYNCS.PHASECHK.TRANS64.TRYWAIT P0, [R0+URZ+0x30830], R7 ;  /* 0x03083007000075a7 */ /* 0x000e64000800017f */
[----:B-1----:R-:W-:Y:S05]  /*23e0*/  @!P0 BRA `(.L_x_5735) ;  /* 0x0000006800788947 */ /* 0x002fea0003800000 */
.L_x_5734:
        /* <DEDUP_REMOVED lines=445> */
.L_x_5736:
        /* <DEDUP_REMOVED lines=49> */
.L_x_5737:
        /* <DEDUP_REMOVED lines=78> */
.L_x_5720:
[----:B------:R-:W-:Y:S05]  /*47b0*/  @P0 BRA `(.L_x_5714) ;  /* 0x0000004400380947 */ /* 0x000fea0003800000 */
[----:B------:R-:W-:Y:S01]  /*47c0*/  ULDC.64 UR4, c[0x0][0x878] ;  /* 0x00021e0000047ab9 */ /* 0x000fe20000000a00 */
[----:B------:R-:W1:Y:S01]  /*47d0*/  S2R R4, SR_TID.X ;  /* 0x0000000000047919 */ /* 0x000e620000002100 */
[----:B------:R-:W-:Y:S01]  /*47e0*/  UISETP.NE.U32.AND UP0, UPT, UR4, URZ, UPT ;  /* 0x0000003f0400728c */ /* 0x000fe2000bf05070 */
[----:B------:R-:W-:Y:S01]  /*47f0*/  S2UR UR8, SR_CgaCtaId ;  /* 0x00000000000879c3 */ /* 0x000fe20000008800 */
[----:B------:R-:W-:-:S07]  /*4800*/  ULDC UR6, c[0x0][0x850] ;  /* 0x0002140000067ab9 */ /* 0x000fce0000000800 */
[----:B------:R-:W2:Y:S01]  /*4810*/  S2UR UR10, SR_CTAID.X ;  /* 0x00000000000a79c3 */ /* 0x000ea20000002500 */
        /* <DEDUP_REMOVED lines=9> */
[----:B------:R-:W-:-:S05]  /*48b0*/  IMAD.U32 R3, RZ, RZ, UR5 ;  /* 0x00000005ff037e24 */ /* 0x000fca000f8e00ff */
[----:B------:R-:W3:Y:S01]  /*48c0*/  @P0 LDG.E R2, desc[UR46][R2.64] ;  /* 0x0000002e02020981 */ /* 0x000ee2000c1e1900 */
[----:B------:R-:W4:Y:S01]  /*48d0*/  S2UR UR5, SR_CTAID.Y ;  /* 0x00000000000579c3 */ /* 0x000f220000002600 */
[----:B-1----:R-:W-:Y:S01]  /*48e0*/  VIADD R5, R4, 0xffffff80 ;  /* 0xffffff8004057836 */ /* 0x002fe20000000000 */
[----:B------:R-:W-:Y:S01]  /*48f0*/  UISETP.NE.AND UP1, UPT, UR6, 0x1, UPT ;  /* 0x000000010600788c */ /* 0x000fe2000bf25270 */
[----:B------:R-:W-:Y:S01]  /*4900*/  BSSY B0, `(.L_x_5739) ;  /* 0x000005b000007945 */ /* 0x000fe20003800000 */
[----:B--2---:R-:W-:Y:S02]  /*4910*/  USHF.L.U32 UR10, UR10, 0xe, URZ ;  /* 0x0000000e0a0a7899 */ /* 0x004fe4000800063f */
[----:B------:R-:W-:-:S07]  /*4920*/  SHF.R.S32.HI R0, RZ, 0x1f, R5 ;  /* 0x0000001fff007819 */ /* 0x000fce0000011405 */
[----:B------:R-:W-:Y:S01]  /*4930*/  @UP1 ULDC UR11, c[0x0][0x858] ;  /* 0x00021600000b1ab9 */ /* 0x000fe20000000800 */
        /* <DEDUP_REMOVED lines=17> */
[----:B----4-:R-:W-:Y:S02]  /*4a50*/  UIMAD.WIDE.U32 UR8, UR5, UR8, URZ ;  /* 0x00000008050872a5 */ /* 0x010fe4000f8e003f */
        /* <DEDUP_REMOVED lines=62> */
.L_x_5741:
[----:B------:R-:W-:Y:S01]  /*4e40*/  @P0 ELECT P1, URZ, PT ;  /* 0x00000000003f082f */ /* 0x000fe20003820000 */
[----:B------:R2:W-:-:S12]  /*4e50*/  UBLKRED.G.S.ADD.F32.RN [UR6], [UR4], UR5, desc[UR8] ;  /* 0x00000806040073bb */ /* 0x0005d800080a1405 */
[----:B------:R-:W-:Y:S02]  /*4e60*/  @P1 PLOP3.LUT P0, PT, P1, PT, PT, 0x8, 0x0 ;  /* 0x000000000000181c */ /* 0x000fe40000f0e170 */
[----:B------:R-:W-:-:S11]  /*4e70*/  PLOP3.LUT P1, PT, PT, PT, PT, 0x8, 0x0 ;  /* 0x000000000000781c */ /* 0x000fd60003f2e170 */
[----:B--2---:R-:W-:Y:S05]  /*4e80*/  @P0 BRA.U.ANY `(.L_x_5741) ;  /* 0xfffffffd00ec0947 */ /* 0x004fea000393ffff */
[----:B------:R0:W-:Y:S01]  /*4e90*/  UTMACMDFLUSH ;  /* 0x00000000000079b7 */ /* 0x0001e20000000000 */
[----:B------:R-:W-:-:S04]  /*4ea0*/  DEPBAR.LE SB0, 0x0 ;  /* 0x000080000000791a */ /* 0x000fc80000000000 */
.L_x_5740:
[----:B------:R-:W-:Y:S05]  /*4eb0*/  BSYNC B0 ;  /* 0x0000000000007941 */ /* 0x000fea0003800000 */
.L_x_5739:
        /* <DEDUP_REMOVED lines=32> */
.L_x_5742:
        /* <DEDUP_REMOVED lines=8> */
.L_x_5709:
        /* <DEDUP_REMOVED lines=21> */
.L_x_5744:
        /* <DEDUP_REMOVED lines=13> */
.L_x_5746:
[----:B------:R-:W-:-:S05]  /*5360*/  ULDC UR4, c[0x0][0x8c4] ;  /* 0x0002310000047ab9 */ /* 0x000fca0000000800 */
.L_x_5745:
        /* <DEDUP_REMOVED lines=44> */
.L_x_5747:
        /* <DEDUP_REMOVED lines=13> */
.L_x_5748:
        /* <DEDUP_REMOVED lines=12> */
.L_x_5749:
        /* <DEDUP_REMOVED lines=22> */
.L_x_5750:
        /* <DEDUP_REMOVED lines=40> */
.L_x_5753:
[----:B------:R-:W-:Y:S05]  /*5ba0*/  BSYNC B0 ;  /* 0x0000000000007941 */ /* 0x000fea0003800000 */
.L_x_5752:
        /* <DEDUP_REMOVED lines=19> */
.L_x_5755:
[----:B------:R-:W-:Y:S05]  /*5ce0*/  BSYNC B0 ;  /* 0x0000000000007941 */ /* 0x000fea0003800000 */
.L_x_5754:
[----:B------:R-:W-:Y:S06]  /*5cf0*/  BAR.ARV 0xa, 0xa0 ;  /* 0x0282800000007b1d */ /* 0x000fec0000002000 */
[----:B------:R-:W-:Y:S04]  /*5d00*/  BSSY B0, `(.L_x_5756) ;  /* 0x0000003000007945 */ /* 0x000fe80003800000 */
[----:B------:R-:W-:Y:S05]  /*5d10*/  @!P0 BRA `(.L_x_5757) ;  /* 0x0000000000048947 */ /* 0x000fea0003800000 */
[----:B------:R-:W-:-:S04]  /*5d20*/  DEPBAR.LE SB0, 0x0 ;  /* 0x000080000000791a */ /* 0x000fc80000000000 */
.L_x_5757:
[----:B------:R-:W-:Y:S05]  /*5d30*/  BSYNC B0 ;  /* 0x0000000000007941 */ /* 0x000fea0003800000 */
.L_x_5756:
[----:B------:R-:W-:Y:S06]  /*5d40*/  BAR.ARV 0xb, 0xa0 ;  /* 0x02c2800000007b1d */ /* 0x000fec0000002000 */
[----:B------:R-:W-:Y:S01]  /*5d50*/  UIADD3 UR15, UR7, 0x1, URZ ;  /* 0x00000001070f7890 */ /* 0x000fe2000fffe03f */
[----:B------:R-:W-:Y:S11]  /*5d60*/  BRA `(.L_x_5758) ;  /* 0x0000000000047947 */ /* 0x000ff60003800000 */
.L_x_5751:
[----:B------:R-:W-:-:S05]  /*5d70*/  UMOV UR15, UR7 ;  /* 0x00000007000f7c82 */ /* 0x000fca0008000000 */
.L_x_5758:
        /* <DEDUP_REMOVED lines=21> */
.L_x_5771:
        /* <DEDUP_REMOVED lines=20> */
.L_x_5760:
[----:B------:R-:W-:Y:S05]  /*6010*/  BSYNC B0 ;  /* 0x0000000000007941 */ /* 0x000fea0003800000 */
.L_x_5759:
        /* <DEDUP_REMOVED lines=13> */
.L_x_5762:
[----:B------:R-:W-:Y:S05]  /*60f0*/  BSYNC B0 ;  /* 0x0000000000007941 */ /* 0x000fea0003800000 */
.L_x_5761:
[----:B------:R-:W-:Y:S06]  /*6100*/  BAR.ARV 0xa, 0xa0 ;  /* 0x0282800000007b1d */ /* 0x000fec0000002000 */
[----:B------:R-:W-:Y:S04]  /*6110*/  BSSY B0, `(.L_x_5763) ;  /* 0x0000003000007945 */ /* 0x000fe80003800000 */
[----:B------:R-:W-:Y:S05]  /*6120*/  @!P0 BRA `(.L_x_5764) ;  /* 0x0000000000048947 */ /* 0x000fea0003800000 */
[----:B------:R-:W-:-:S04]  /*6130*/  DEPBAR.LE SB0, 0x0 ;  /* 0x000080000000791a */ /* 0x000fc80000000000 */
.L_x_5764:
[----:B------:R-:W-:Y:S05]  /*6140*/  BSYNC B0 ;  /* 0x0000000000007941 */ /* 0x000fea0003800000 */
.L_x_5763:
        /* <DEDUP_REMOVED lines=13> */
.L_x_5766:
[----:B------:R-:W-:Y:S05]  /*6220*/  BSYNC B0 ;  /* 0x0000000000007941 */ /* 0x000fea0003800000 */
.L_x_5765:
        /* <DEDUP_REMOVED lines=13> */
.L_x_5768:
[----:B------:R-:W-:Y:S05]  /*6300*/  BSYNC B0 ;  /* 0x0000000000007941 */ /* 0x000fea0003800000 */
.L_x_5767:
[----:B------:R-:W-:Y:S01]  /*6310*/  UIADD3 UR15, UR15, 0x2, URZ ;  /* 0x000000020f0f7890 */ /* 0x000fe2000fffe03f */
[----:B------:R-:W-:Y:S06]  /*6320*/  BAR.ARV 0xa, 0xa0 ;  /* 0x0282800000007b1d */ /* 0x000fec0000002000 */
[----:B------:R-:W-:Y:S01]  /*6330*/  BSSY B0, `(.L_x_5769) ;  /* 0x0000004000007945 */ /* 0x000fe20003800000 */
[----:B------:R-:W-:-:S03]  /*6340*/  ISETP.LE.AND P1, PT, R2, UR15, PT ;  /* 0x0000000f02007c0c */ /* 0x000fc6000bf23270 */
[----:B------:R-:W-:Y:S10]  /*6350*/  @!P0 BRA `(.L_x_5770) ;  /* 0x0000000000048947 */ /* 0x000ff40003800000 */
[----:B------:R-:W-:-:S04]  /*6360*/  DEPBAR.LE SB0, 0x0 ;  /* 0x000080000000791a */ /* 0x000fc80000000000 */
.L_x_5770:
[----:B------:R-:W-:Y:S05]  /*6370*/  BSYNC B0 ;  /* 0x0000000000007941 */ /* 0x000fea0003800000 */
.L_x_5769:
[----:B------:R-:W-:Y:S06]  /*6380*/  BAR.ARV 0xb, 0xa0 ;  /* 0x02c2800000007b1d */ /* 0x000fec0000002000 */
[----:B------:R-:W-:Y:S02]  /*6390*/  UIADD3 UR19, UR19, 0x4000, URZ ;  /* 0x0000400013137890 */ /* 0x000fe4000fffe03f */
[----:B------:R-:W-:Y:S01]  /*63a0*/  UIADD3 UR6, UR6, 0x4000, URZ ;  /* 0x0000400006067890 */ /* 0x000fe2000fffe03f */
[----:B------:R-:W-:Y:S11]  /*63b0*/  @!P1 BRA `(.L_x_5771) ;  /* 0xfffffff800c49947 */ /* 0x000ff6000383ffff */
[----:B------:R-:W-:Y:S05]  /*63c0*/  BRA `(.L_x_5714) ;  /* 0x0000002800347947 */ /* 0x000fea0003800000 */
.L_x_5743:
        /* <DEDUP_REMOVED lines=14> */
.L_x_5772:
        /* <DEDUP_REMOVED lines=14> */
.L_x_5774:
[----:B------:R-:W-:-:S05]  /*6590*/  ULDC UR4, c[0x0][0x8c4] ;  /* 0x0002310000047ab9 */ /* 0x000fca0000000800 */
.L_x_5773:
        /* <DEDUP_REMOVED lines=59> */
.L_x_5776:
        /* <DEDUP_REMOVED lines=13> */
.L_x_5777:
        /* <DEDUP_REMOVED lines=8> */
.L_x_5778:
        /* <DEDUP_REMOVED lines=21> */
.L_x_5779:
        /* <DEDUP_REMOVED lines=50> */
.L_x_5809:
        /* <DEDUP_REMOVED lines=15> */
.L_x_5782:
        /* <DEDUP_REMOVED lines=97> */
.L_x_5793:
[----:B-123--:R-:W-:-:S04]  /*7610*/  SHF.L.U32 R18, R10, 0x1f, RZ ;  /* 0x0000001f0a127819 */ /* 0x00efc800000006ff */
[----:B------:R-:W2:Y:S02]  /*7620*/  SYNCS.PHASECHK.TRANS64.TRYWAIT P1, [R15+URZ+0x30840], R18 ;  /* 0x030840120f0075a7 */ /* 0x000ea4000802017f */
[----:B--2---:R-:W-:Y:S05]  /*7630*/  @!P1 BRA `(.L_x_5785) ;  /* 0x00000018000c9947 */ /* 0x004fea0003800000 */
.L_x_5810:
        /* <DEDUP_REMOVED lines=8> */
.L_x_5786:
        /* <DEDUP_REMOVED lines=37> */
.L_x_5811:
        /* <DEDUP_REMOVED lines=8> */
.L_x_5788:
        /* <DEDUP_REMOVED lines=37> */
.L_x_5812:
        /* <DEDUP_REMOVED lines=8> */
.L_x_5790:
        /* <DEDUP_REMOVED lines=31> */
.L_x_5814:
        /* <DEDUP_REMOVED lines=8> */
.L_x_5792:
        /* <DEDUP_REMOVED lines=37> */
.L_x_5784:
[----:B------:R-:W4:Y:S02]  /*8120*/  LDL.LU R4, [R1+0x4] ;  /* 0x0000040001047983 */ /* 0x000f240000300800 */
[----:B----4-:R-:W-:Y:S02]  /*8130*/  ISETP.NE.AND P1, PT, R4, RZ, PT ;  /* 0x000000ff0400720c */ /* 0x010fe40003f25270 */
[----:B------:R4:W5:Y:S11]  /*8140*/  LDL R4, [R1] ;  /* 0x0000000001047983 */ /* 0x0009760000100800 */
[----:B----4-:R-:W-:Y:S05]  /*8150*/  @!P1 BRA `(.L_x_5783) ;  /* 0x00000004005c9947 */ /* 0x010fea0003800000 */
[----:B------:R-:W-:-:S04]  /*8160*/  SHF.L.U32 R12, R10, 0x1f, RZ ;  /* 0x0000001f0a0c7819 */ /* 0x000fc800000006ff */
[----:B------:R-:W4:Y:S02]  /*8170*/  SYNCS.PHASECHK.TRANS64.TRYWAIT P1, [R15+URZ+0x30840], R12 ;  /* 0x0308400c0f0075a7 */ /* 0x000f24000802017f */
[----:B----4-:R-:W-:Y:S05]  /*8180*/  @!P1 BRA `(.L_x_5794) ;  /* 0x0000000c008c9947 */ /* 0x010fea0003800000 */
.L_x_5815:
        /* <DEDUP_REMOVED lines=8> */
.L_x_5795:
        /* <DEDUP_REMOVED lines=34> */
.L_x_5816:
        /* <DEDUP_REMOVED lines=8> */
.L_x_5797:
        /* <DEDUP_REMOVED lines=34> */
.L_x_5783:
[----:B------:R-:W1:Y:S01]  /*86d0*/  S2R R0, SR_TID.X ;  /* 0x0000000000007919 */ /* 0x000e620000002100 */
[----:B------:R-:W-:Y:S01]  /*86e0*/  IMAD R3, R16, 0x8, R15 ;  /* 0x0000000810037824 */ /* 0x000fe200078e020f */
[----:B-1----:R-:W-:Y:S02]  /*86f0*/  LOP3.LUT R2, R0, 0x7f, RZ, 0xc0, !PT ;  /* 0x0000007f00027812 */ /* 0x002fe400078ec0ff */
[----:B------:R-:W-:Y:S02]  /*8700*/  SHF.L.U32 R0, R10, 0x1f, RZ ;  /* 0x0000001f0a007819 */ /* 0x000fe400000006ff */
[----:B------:R-:W-:Y:S02]  /*8710*/  ISETP.NE.AND P1, PT, R2, RZ, PT ;  /* 0x000000ff0200720c */ /* 0x000fe40003f25270 */
[----:B------:R-:W1:Y:S02]  /*8720*/  SYNCS.PHASECHK.TRANS64.TRYWAIT P0, [R3+URZ+0x30840], R0 ;  /* 0x03084000030075a7 */ /* 0x000e64000800017f */
[----:B-1----:R-:W-:Y:S09]  /*8730*/  @!P0 BRA `(.L_x_5798) ;  /* 0x0000000800488947 */ /* 0x002ff20003800000 */
.L_x_5817:
[----:B------:R-:W-:Y:S05]  /*8740*/  @P1 BRA `(.L_x_5799) ;  /* 0x0000000000181947 */ /* 0x000fea0003800000 */
[----:B------:R-:W1:Y:S01]  /*8750*/  S2R R2, SR_TID.X ;  /* 0x0000000000027919 */ /* 0x000e620000002100 */
[----:B------:R-:W-:-:S04]  /*8760*/  IMAD.MOV.U32 R0, RZ, RZ, 0x4100 ;  /* 0x00004100ff007424 */ /* 0x000fc800078e00ff */
[----:B------:R1:W-:Y:S02]  /*8770*/  SYNCS.ARRIVE.TRANS64 RZ, [R3+URZ+0x30830], R0 ;  /* 0x0308300003ff79a7 */ /* 0x0003e4000800003f */
[----:B-1----:R-:W-:-:S13]  /*8780*/  LOP3.LUT P0, RZ, R2, 0x1f, RZ, 0xc0, !PT ;  /* 0x0000001f02ff7812 */ /* 0x002fda000780c0ff */
[----:B------:R-:W-:Y:S05]  /*8790*/  @!P0 BRA `(.L_x_5799) ;  /* 0x0000000000048947 */ /* 0x000fea0003800000 */
[----:B------:R-:W-:Y:S01]  /*87a0*/  BPT.TRAP 0x1 ;  /* 0x000000040000795c */ /* 0x000fe20000300000 */
.L_x_5799:
        /* <DEDUP_REMOVED lines=41> */
.L_x_5780:
[----:B------:R-:W-:Y:S05]  /*8a40*/  BSYNC B0 ;  /* 0x0000000000007941 */ /* 0x000fea0003800000 */
.L_x_5775:
[----:B------:R-:W-:-:S03]  /*8a50*/  UMOV UR8, 0xffffffff ;  /* 0xffffffff00087882 */ /* 0x000fc60000000000 */
[----:B------:R-:W-:Y:S05]  /*8a60*/  BRA.DIV UR8, `(.L_x_5800) ;  /* 0x0000000608907947 */ /* 0x000fea000b800000 */
[----:B------:R-:W-:-:S13]  /*8a70*/  ELECT P6, URZ, PT ;  /* 0x00000000003f782f */ /* 0x000fda00038c0000 */
.L_x_5820:
[----:B------:R-:W-:Y:S05]  /*8a80*/  @!P6 BRA `(.L_x_5714) ;  /* 0x000000000084e947 */ /* 0x000fea0003800000 */
[----:B------:R-:W-:-:S06]  /*8a90*/  ULOP3.LUT UR8, UR38, 0x2, URZ, 0xfc, !UPT ;  /* 0x0000000226087892 */ /* 0x000fcc000f8efc3f */
[----:B------:R-:W-:-:S05]  /*8aa0*/  IMAD.U32 R2, RZ, RZ, UR8 ;  /* 0x00000008ff027e24 */ /* 0x000fca000f8e00ff */
[----:B------:R-:W-:-:S13]  /*8ab0*/  ISETP.NE.AND P2, PT, R2, 0x3, PT ;  /* 0x000000030200780c */ /* 0x000fda0003f45270 */
[----:B------:R-:W-:Y:S05]  /*8ac0*/  @!P2 BRA `(.L_x_5801) ;  /* 0x000000000004a947 */ /* 0x000fea0003800000 */
[----:B---3--:R-:W-:Y:S01]  /*8ad0*/  BPT.TRAP 0x1 ;  /* 0x000000040000795c */ /* 0x008fe20000300000 */
.L_x_5801:
        /* <DEDUP_REMOVED lines=15> */
.L_x_5821:
[----:B------:R-:W2:Y:S02]  /*8bd0*/  SYNCS.PHASECHK.TRANS64.TRYWAIT P0, [R3+URZ], R2 ;  /* 0x00000002030075a7 */ /* 0x000ea4000800017f */
[----:B--2---:R-:W-:Y:S05]  /*8be0*/  @!P0 BRA `(.L_x_5803) ;  /* 0x0000000400648947 */ /* 0x004fea0003800000 */
.L_x_5822:
[----:B------:R-:W-:Y:S05]  /*8bf0*/  @!P2 BRA `(.L_x_5804) ;  /* 0x000000000004a947 */ /* 0x000fea0003800000 */
[----:B---3--:R-:W-:Y:S01]  /*8c00*/  BPT.TRAP 0x1 ;  /* 0x000000040000795c */ /* 0x008fe20000300000 */
.L_x_5804:
[----:B--2---:R-:W-:-:S04]  /*8c10*/  VIADD R3, R8, 0x30840 ;  /* 0x0003084008037836 */ /* 0x004fc80000000000 */
[----:B------:R-:W-:-:S04]  /*8c20*/  IMAD R5, R0, 0x8, R3 ;  /* 0x0000000800057824 */ /* 0x000fc800078e0203 */
[----:B------:R-:W2:Y:S02]  /*8c30*/  SYNCS.PHASECHK.TRANS64.TRYWAIT P0, [R5+URZ], R4 ;  /* 0x00000004050075a7 */ /* 0x000ea4000800017f */
[----:B--2---:R-:W-:Y:S05]  /*8c40*/  @!P0 BRA `(.L_x_5805) ;  /* 0x0000000400608947 */ /* 0x004fea0003800000 */
.L_x_5823:
[----:B------:R-:W-:-:S07]  /*8c50*/  IMAD R3, R6, 0x8, R3 ;  /* 0x0000000806037824 */ /* 0x000fce00078e0203 */
.L_x_5806:
[----:B----4-:R4:W1:Y:S02]  /*8c60*/  SYNCS.PHASECHK.TRANS64.TRYWAIT P0, [R3+URZ], R2 ;  /* 0x00000002030075a7 */ /* 0x010864000800017f */
[----:B-1----:R-:W-:Y:S05]  /*8c70*/  @!P0 NANOSLEEP.SYNCS 0x989680 ;  /* 0x009896800000895d */ /* 0x002fea0003900000 */
[----:B------:R-:W1:Y:S02]  /*8c80*/  @!P0 SYNCS.PHASECHK.TRANS64 P0, [R3+URZ], R2 ;  /* 0x00000002030085a7 */ /* 0x000e64000800007f */
[----:B-1----:R-:W-:Y:S05]  /*8c90*/  @!P0 BRA `(.L_x_5806) ;  /* 0xfffffffc00f08947 */ /* 0x002fea000383ffff */
.L_x_5714:
[----:B---3--:R-:W-:Y:S05]  /*8ca0*/  BSYNC B6 ;  /* 0x0000000000067941 */ /* 0x008fea0003800000 */
.L_x_5708:
[----:B------:R-:W-:Y:S05]  /*8cb0*/  EXIT ;  /* 0x000000000000794d */ /* 0x000fea0003800000 */
.L_x_5725:
[----:B------:R-:W-:Y:S02]  /*8cc0*/  IMAD.MOV.U32 R12, RZ, RZ, RZ ;  /* 0x000000ffff0c7224 */ /* 0x000fe400078e00ff */
[----:B------:R-:W-:Y:S02]  /*8cd0*/  IMAD.MOV.U32 R11, RZ, RZ, 0x1f ;  /* 0x0000001fff0b7424 */ /* 0x000fe400078e00ff */
[----:B------:R-:W-:-:S07]  /*8ce0*/  IMAD.MOV.U32 R15, RZ, RZ, -0x1 ;  /* 0xffffffffff0f7424 */ /* 0x000fce00078e00ff */
[----:B------:R-:W-:Y:S05]  /*8cf0*/  WARPSYNC.COLLECTIVE R15, `(.L_x_5807) ;  /* 0x000000000f087348 */ /* 0x000fea0003c00000 */
[----:B------:R1:W2:Y:S02]  /*8d00*/  SHFL.IDX P6, R14, R13, R12, R11 ;  /* 0x0000000c0d0e7389 */ /* 0x0002a400000c000b */
[----:B-12---:R-:W-:Y:S01]  /*8d10*/  ENDCOLLECTIVE ;  /* 0x000000000000791b */ /* 0x006fe20003800000 */
.L_x_5807:
[----:B------:R-:W-:Y:S05]  /*8d20*/  BRA `(.L_x_5808) ;  /* 0xffffff8800407947 */ /* 0x000fea000383ffff */
.L_x_5727:
[----:B--2---:R2:W3:Y:S02]  /*8d30*/  SYNCS.PHASECHK.TRANS64.TRYWAIT P0, [R231+URZ+0x30800], R8 ;  /* 0x03080008e70075a7 */ /* 0x0044e4000800017f */
[----:B---3--:R-:W-:Y:S05]  /*8d40*/  @!P0 NANOSLEEP.SYNCS 0x989680 ;  /* 0x009896800000895d */ /* 0x008fea0003900000 */
[----:B------:R-:W3:Y:S02]  /*8d50*/  @!P0 SYNCS.PHASECHK.TRANS64 P0, [R231+URZ+0x30800], R8 ;  /* 0x03080008e70085a7 */ /* 0x000ee4000800007f */
[----:B---3--:R-:W-:Y:S05]  /*8d60*/  @!P0 BRA `(.L_x_5727) ;  /* 0xfffffffc00f08947 */ /* 0x008fea000383ffff */
[----:B------:R-:W-:Y:S05]  /*8d70*/  BRA `(.L_x_5726) ;  /* 0xffffff8800887947 */ /* 0x000fea000383ffff */
.L_x_5731:
[----:B---3--:R3:W4:Y:S02]  /*8d80*/  SYNCS.PHASECHK.TRANS64.TRYWAIT P0, [R0+URZ+0x30810], R7 ;  /* 0x03081007000075a7 */ /* 0x008724000800017f */
[----:B----4-:R-:W-:Y:S05]  /*8d90*/  @!P0 NANOSLEEP.SYNCS 0x989680 ;  /* 0x009896800000895d */ /* 0x010fea0003900000 */
[----:B------:R-:W4:Y:S02]  /*8da0*/  @!P0 SYNCS.PHASECHK.TRANS64 P0, [R0+URZ+0x30810], R7 ;  /* 0x03081007000085a7 */ /* 0x000f24000800007f */
[----:B----4-:R-:W-:Y:S05]  /*8db0*/  @!P0 BRA `(.L_x_5731) ;  /* 0xfffffffc00f08947 */ /* 0x010fea000383ffff */
[----:B------:R-:W-:Y:S05]  /*8dc0*/  BRA `(.L_x_5730) ;  /* 0xffffff90001c7947 */ /* 0x000fea000383ffff */
.L_x_5735:
[----:B------:R1:W1:Y:S02]  /*8dd0*/  SYNCS.PHASECHK.TRANS64.TRYWAIT P0, [R0+URZ+0x30830], R7 ;  /* 0x03083007000075a7 */ /* 0x000264000800017f */
[----:B-1----:R-:W-:Y:S05]  /*8de0*/  @!P0 NANOSLEEP.SYNCS 0x989680 ;  /* 0x009896800000895d */ /* 0x002fea0003900000 */
[----:B------:R-:W1:Y:S02]  /*8df0*/  @!P0 SYNCS.PHASECHK.TRANS64 P0, [R0+URZ+0x30830], R7 ;  /* 0x03083007000085a7 */ /* 0x000e64000800007f */
[----:B-1----:R-:W-:Y:S05]  /*8e00*/  @!P0 BRA `(.L_x_5735) ;  /* 0xfffffffc00f08947 */ /* 0x002fea000383ffff */
[----:B------:R-:W-:Y:S05]  /*8e10*/  BRA `(.L_x_5734) ;  /* 0xffffff9400747947 */ /* 0x000fea000383ffff */
.L_x_5781:
[----:B-1----:R1:W2:Y:S02]  /*8e20*/  SYNCS.PHASECHK.TRANS64.TRYWAIT P0, [R15+URZ+0x30820], R0 ;  /* 0x030820000f0075a7 */ /* 0x0022a4000800017f */
[----:B--2---:R-:W-:Y:S05]  /*8e30*/  @!P0 NANOSLEEP.SYNCS 0x989680 ;  /* 0x009896800000895d */ /* 0x004fea0003900000 */
[----:B------:R-:W2:Y:S02]  /*8e40*/  @!P0 SYNCS.PHASECHK.TRANS64 P0, [R15+URZ+0x30820], R0 ;  /* 0x030820000f0085a7 */ /* 0x000ea4000800007f */
[----:B--2---:R-:W-:Y:S05]  /*8e50*/  @!P0 BRA `(.L_x_5781) ;  /* 0xfffffffc00f08947 */ /* 0x004fea000383ffff */
[----:B------:R-:W-:Y:S05]  /*8e60*/  BRA `(.L_x_5809) ;  /* 0xffffffe000287947 */ /* 0x000fea000383ffff */
.L_x_5785:
[----:B--2---:R2:W3:Y:S02]  /*8e70*/  SYNCS.PHASECHK.TRANS64.TRYWAIT P1, [R15+URZ+0x30840], R18 ;  /* 0x030840120f0075a7 */ /* 0x0044e4000802017f */
[----:B---3--:R-:W-:Y:S05]  /*8e80*/  @!P1 NANOSLEEP.SYNCS 0x989680 ;  /* 0x009896800000995d */ /* 0x008fea0003900000 */
[----:B------:R-:W3:Y:S02]  /*8e90*/  @!P1 SYNCS.PHASECHK.TRANS64 P1, [R15+URZ+0x30840], R18 ;  /* 0x030840120f0095a7 */ /* 0x000ee4000802007f */
[----:B---3--:R-:W-:Y:S05]  /*8ea0*/  @!P1 BRA `(.L_x_5785) ;  /* 0xfffffffc00f09947 */ /* 0x008fea000383ffff */
[----:B------:R-:W-:Y:S05]  /*8eb0*/  BRA `(.L_x_5810) ;  /* 0xffffffe400e07947 */ /* 0x000fea000383ffff */
.L_x_5787:
[----:B-1----:R1:W3:Y:S02]  /*8ec0*/  SYNCS.PHASECHK.TRANS64.TRYWAIT P1, [R15+URZ+0x30828], R18 ;  /* 0x030828120f0075a7 */ /* 0x0022e4000802017f */
[----:B---3--:R-:W-:Y:S05]  /*8ed0*/  @!P1 NANOSLEEP.SYNCS 0x989680 ;  /* 0x009896800000995d */ /* 0x008fea0003900000 */
[----:B------:R-:W3:Y:S02]  /*8ee0*/  @!P1 SYNCS.PHASECHK.TRANS64 P1, [R15+URZ+0x30828], R18 ;  /* 0x030828120f0095a7 */ /* 0x000ee4000802007f */
[----:B---3--:R-:W-:Y:S05]  /*8ef0*/  @!P1 BRA `(.L_x_5787) ;  /* 0xfffffffc00f09947 */ /* 0x008fea000383ffff */
[----:B------:R-:W-:Y:S05]  /*8f00*/  BRA `(.L_x_5811) ;  /* 0xffffffe800807947 */ /* 0x000fea000383ffff */
.L_x_5789:
[----:B---3--:R3:W4:Y:S02]  /*8f10*/  SYNCS.PHASECHK.TRANS64.TRYWAIT P1, [R15+URZ+0x30848], R18 ;  /* 0x030848120f0075a7 */ /* 0x008724000802017f */
[----:B----4-:R-:W-:Y:S05]  /*8f20*/  @!P1 NANOSLEEP.SYNCS 0x989680 ;  /* 0x009896800000995d */ /* 0x010fea0003900000 */
[----:B------:R-:W4:Y:S02]  /*8f30*/  @!P1 SYNCS.PHASECHK.TRANS64 P1, [R15+URZ+0x30848], R18 ;  /* 0x030848120f0095a7 */ /* 0x000f24000802007f */
[----:B----4-:R-:W-:Y:S05]  /*8f40*/  @!P1 BRA `(.L_x_5789) ;  /* 0xfffffffc00f09947 */ /* 0x010fea000383ffff */
[----:B------:R-:W-:Y:S05]  /*8f50*/  BRA `(.L_x_5812) ;  /* 0xffffffec00207947 */ /* 0x000fea000383ffff */
.L_x_5791:
[----:B------:R-:W-:-:S07]  /*8f60*/  SHF.L.U32 R4, R10, 0x1f, RZ ;  /* 0x0000001f0a047819 */ /* 0x000fce00000006ff */
.L_x_5813:
[----:B----4-:R4:W1:Y:S02]  /*8f70*/  SYNCS.PHASECHK.TRANS64.TRYWAIT P1, [R15+URZ+0x30820], R4 ;  /* 0x030820040f0075a7 */ /* 0x010864000802017f */
[----:B-1----:R-:W-:Y:S05]  /*8f80*/  @!P1 NANOSLEEP.SYNCS 0x989680 ;  /* 0x009896800000995d */ /* 0x002fea0003900000 */
[----:B------:R-:W1:Y:S02]  /*8f90*/  @!P1 SYNCS.PHASECHK.TRANS64 P1, [R15+URZ+0x30820], R4 ;  /* 0x030820040f0095a7 */ /* 0x000e64000802007f */
[----:B-1----:R-:W-:Y:S05]  /*8fa0*/  @!P1 BRA `(.L_x_5813) ;  /* 0xfffffffc00f09947 */ /* 0x002fea000383ffff */
[----:B------:R-:W-:Y:S05]  /*8fb0*/  BRA `(.L_x_5814) ;  /* 0xffffffec00a47947 */ /* 0x000fea000383ffff */
.L_x_5794:
[----:B----4-:R4:W1:Y:S02]  /*8fc0*/  SYNCS.PHASECHK.TRANS64.TRYWAIT P1, [R15+URZ+0x30840], R12 ;  /* 0x0308400c0f0075a7 */ /* 0x010864000802017f */
[----:B-1----:R-:W-:Y:S05]  /*8fd0*/  @!P1 NANOSLEEP.SYNCS 0x989680 ;  /* 0x009896800000995d */ /* 0x002fea0003900000 */
[----:B------:R-:W1:Y:S02]  /*8fe0*/  @!P1 SYNCS.PHASECHK.TRANS64 P1, [R15+URZ+0x30840], R12 ;  /* 0x0308400c0f0095a7 */ /* 0x000e64000802007f */
[----:B-1----:R-:W-:Y:S05]  /*8ff0*/  @!P1 BRA `(.L_x_5794) ;  /* 0xfffffffc00f09947 */ /* 0x002fea000383ffff */
[----:B------:R-:W-:Y:S05]  /*9000*/  BRA `(.L_x_5815) ;  /* 0xfffffff000607947 */ /* 0x000fea000383ffff */
.L_x_5796:
[----:B-1----:R1:W2:Y:S02]  /*9010*/  SYNCS.PHASECHK.TRANS64.TRYWAIT P1, [R15+URZ+0x30828], R12 ;  /* 0x0308280c0f0075a7 */ /* 0x0022a4000802017f */
[----:B--2---:R-:W-:Y:S05]  /*9020*/  @!P1 NANOSLEEP.SYNCS 0x989680 ;  /* 0x009896800000995d */ /* 0x004fea0003900000 */
[----:B------:R-:W2:Y:S02]  /*9030*/  @!P1 SYNCS.PHASECHK.TRANS64 P1, [R15+URZ+0x30828], R12 ;  /* 0x0308280c0f0095a7 */ /* 0x000ea4000802007f */
[----:B--2---:R-:W-:Y:S05]  /*9040*/  @!P1 BRA `(.L_x_5796) ;  /* 0xfffffffc00f09947 */ /* 0x004fea000383ffff */
[----:B------:R-:W-:Y:S05]  /*9050*/  BRA `(.L_x_5816) ;  /* 0xfffffff000f47947 */ /* 0x000fea000383ffff */
.L_x_5798:
[----:B------:R1:W1:Y:S02]  /*9060*/  SYNCS.PHASECHK.TRANS64.TRYWAIT P0, [R3+URZ+0x30840], R0 ;  /* 0x03084000030075a7 */ /* 0x000264000800017f */
[----:B-1----:R-:W-:Y:S05]  /*9070*/  @!P0 NANOSLEEP.SYNCS 0x989680 ;  /* 0x009896800000895d */ /* 0x002fea0003900000 */
[----:B------:R-:W1:Y:S02]  /*9080*/  @!P0 SYNCS.PHASECHK.TRANS64 P0, [R3+URZ+0x30840], R0 ;  /* 0x03084000030085a7 */ /* 0x000e64000800007f */
[----:B-1----:R-:W-:Y:S05]  /*9090*/  @!P0 BRA `(.L_x_5798) ;  /* 0xfffffffc00f08947 */ /* 0x002fea000383ffff */
[----:B------:R-:W-:Y:S05]  /*90a0*/  BRA `(.L_x_5817) ;  /* 0xfffffff400a47947 */ /* 0x000fea000383ffff */
.L_x_5800:
[----:B------:R-:W-:Y:S01]  /*90b0*/  BSSY B0, `(.L_x_5818) ;  /* 0x0000006000007945 */ /* 0x000fe20003800000 */
[----:B------:R-:W-:-:S07]  /*90c0*/  IMAD.MOV.U32 R15, RZ, RZ, -0x1 ;  /* 0xffffffffff0f7424 */ /* 0x000fce00078e00ff */
[----:B---3--:R-:W-:Y:S05]  /*90d0*/  WARPSYNC.COLLECTIVE R15, `(.L_x_5819) ;  /* 0x000000000f0c7348 */ /* 0x008fea0003c00000 */
[----:B------:R-:W-:Y:S02]  /*90e0*/  ELECT P6, UR62, PT ;  /* 0x00000000003e782f */ /* 0x000fe400038c0000 */
[----:B------:R-:W-:Y:S01]  /*90f0*/  MOV R14, UR62 ;  /* 0x0000003e000e7c02 */ /* 0x000fe20008000f00 */
[----:B---3--:R-:W-:Y:S10]  /*9100*/  ENDCOLLECTIVE ;  /* 0x000000000000791b */ /* 0x008ff40003800000 */
.L_x_5819:
[----:B------:R-:W-:Y:S05]  /*9110*/  BSYNC B0 ;  /* 0x0000000000007941 */ /* 0x000fea0003800000 */
.L_x_5818:
[----:B------:R-:W-:Y:S05]  /*9120*/  BRA `(.L_x_5820) ;  /* 0xfffffff800547947 */ /* 0x000fea000383ffff */
.L_x_5802:
[----:B-1----:R1:W2:Y:S02]  /*9130*/  SYNCS.PHASECHK.TRANS64.TRYWAIT P0, [R7+URZ], R4 ;  /* 0x00000004070075a7 */ /* 0x0022a4000800017f */
[----:B--2---:R-:W-:Y:S05]  /*9140*/  @!P0 NANOSLEEP.SYNCS 0x989680 ;  /* 0x009896800000895d */ /* 0x004fea0003900000 */
[----:B------:R-:W2:Y:S02]  /*9150*/  @!P0 SYNCS.PHASECHK.TRANS64 P0, [R7+URZ], R4 ;  /* 0x00000004070085a7 */ /* 0x000ea4000800007f */
[----:B--2---:R-:W-:Y:S05]  /*9160*/  @!P0 BRA `(.L_x_5802) ;  /* 0xfffffffc00f08947 */ /* 0x004fea000383ffff */
[----:B------:R-:W-:Y:S05]  /*9170*/  BRA `(.L_x_5821) ;  /* 0xfffffff800947947 */ /* 0x000fea000383ffff */
.L_x_5803:
[----:B--2---:R2:W4:Y:S02]  /*9180*/  SYNCS.PHASECHK.TRANS64.TRYWAIT P0, [R3+URZ], R2 ;  /* 0x00000002030075a7 */ /* 0x004524000800017f */
[----:B----4-:R-:W-:Y:S05]  /*9190*/  @!P0 NANOSLEEP.SYNCS 0x989680 ;  /* 0x009896800000895d */ /* 0x010fea0003900000 */
[----:B------:R-:W4:Y:S02]  /*91a0*/  @!P0 SYNCS.PHASECHK.TRANS64 P0, [R3+URZ], R2 ;  /* 0x00000002030085a7 */ /* 0x000f24000800007f */
[----:B----4-:R-:W-:Y:S05]  /*91b0*/  @!P0 BRA `(.L_x_5803) ;  /* 0xfffffffc00f08947 */ /* 0x010fea000383ffff */
[----:B------:R-:W-:Y:S05]  /*91c0*/  BRA `(.L_x_5822) ;  /* 0xfffffff800887947 */ /* 0x000fea000383ffff */
.L_x_5805:
[----:B--2---:R2:W4:Y:S02]  /*91d0*/  SYNCS.PHASECHK.TRANS64.TRYWAIT P0, [R5+URZ], R4 ;  /* 0x00000004050075a7 */ /* 0x004524000800017f */
[----:B----4-:R-:W-:Y:S05]  /*91e0*/  @!P0 NANOSLEEP.SYNCS 0x989680 ;  /* 0x009896800000895d */ /* 0x010fea0003900000 */
[----:B------:R-:W4:Y:S02]  /*91f0*/  @!P0 SYNCS.PHASECHK.TRANS64 P0, [R5+URZ], R4 ;  /* 0x00000004050085a7 */ /* 0x000f24000800007f */
[----:B----4-:R-:W-:Y:S05]  /*9200*/  @!P0 BRA `(.L_x_5805) ;  /* 0xfffffffc00f08947 */ /* 0x010fea000383ffff */
[----:B------:R-:W-:Y:S05]  /*9210*/  BRA `(.L_x_5823) ;  /* 0xfffffff8008c7947 */ /* 0x000fea000383ffff */
.L_x_5824:
        /* <DEDUP_REMOVED lines=14> */
.L_x_7331:


//--------------------- .text._ZN7cutlass13device_kernelIN5flash11enable_sm90INS1_16FlashAttnBwdSm90INS1_25CollectiveMainloopBwdSm90ILi2ELi2ELi2EN4cute5tupleIJNS5_1CILi1EEES8_S8_EEENS6_IJNS7_ILi64EEENS7_ILi128EEESB_EEENS_10bfloat16_tEfNS_4arch4Sm90ELb0ELb1ELb0ELb1ELb1ELb1ELb0ELb0ELi2ELi1ELi2ELi1ELb0EEENS1_24CollectiveEpilogueBwdGQAISC_fSF_Li256ELb1ELb1EEENS1_19SingleTileSchedulerILb1ELb0ELb0ELi128EEEEEEEEEvNT_6ParamsE --------------------------
	.section	.text._ZN7cutlass13device_kernelIN5flash11enable_sm90INS1_16FlashAttnBwdSm90INS1_25CollectiveMainloopBwdSm90ILi2ELi2ELi2EN4cute5tupleIJNS5_1CILi1EEES8_S8_EEENS6_IJNS7_ILi64EEENS7_ILi128EEESB_EEENS_10bfloat16_tEfNS_4arch4Sm90ELb0ELb1ELb0ELb1ELb1ELb1ELb0ELb0ELi2ELi1ELi2ELi1ELb0EEENS1_24CollectiveEpilogueBwdGQAISC_fSF_Li256ELb1ELb1EEENS1_19SingleTileSchedulerILb1ELb0ELb0ELi128EEEEEEEEEvNT_6ParamsE,"ax",@progbits
	.align	128
.text._ZN7cutlass13device_kernelIN5flash11enable_sm90INS1_16FlashAttnBwdSm90INS1_25CollectiveMainloopBwdSm90ILi2ELi2ELi2EN4cute5tupleIJNS5_1CILi1EEES8_S8_EEENS6_IJNS7_ILi64EEENS7_ILi128EEESB_EEENS_10bfloat16_tEfNS_4arch4Sm90ELb0ELb1ELb0ELb1ELb1ELb1ELb0ELb0ELi2ELi1ELi2ELi1ELb0EEENS1_24CollectiveEpilogueBwdGQAISC_fSF_Li256ELb1ELb1EEENS1_19SingleTileSchedulerILb1ELb0ELb0ELi128EEEEEEEEEvNT_6ParamsE:
        .type           _ZN7cutlass13device_kernelIN5flash11enable_sm90INS1_16FlashAttnBwdSm90INS1_25CollectiveMainloopBwdSm90ILi2ELi2ELi2EN4cute5tupleIJNS5_1CILi1EEES8_S8_EEENS6_IJNS7_ILi64EEENS7_ILi128EEESB_EEENS_10bfloat16_tEfNS_4arch4Sm90ELb0ELb1ELb0ELb1ELb1ELb1ELb0ELb0ELi2ELi1ELi2ELi1ELb0EEENS1_24CollectiveEpilogueBwdGQAISC_fSF_Li256ELb1ELb1EEENS1_19SingleTileSchedulerILb1ELb0ELb0ELi128EEEEEEEEEvNT_6ParamsE,@function
        .size           _ZN7cutlass13device_kernelIN5flash11enable_sm90INS1_16FlashAttnBwdSm90INS1_25CollectiveMainloopBwdSm90ILi2ELi2ELi2EN4cute5tupleIJNS5_1CILi1EEES8_S8_EEENS6_IJNS7_ILi64EEENS7_ILi128EEESB_EEENS_10bfloat16_tEfNS_4arch4Sm90ELb0ELb1ELb0ELb1ELb1ELb1ELb0ELb0ELi2ELi1ELi2ELi1ELb0EEENS1_24CollectiveEpilogueBwdGQAISC_fSF_Li256ELb1ELb1EEENS1_19SingleTileSchedulerILb1ELb0ELb0ELi128EEEEEEEEEvNT_6ParamsE,(.L_x_7332 - _ZN7cutlass13device_kernelIN5flash11enable_sm90INS1_16FlashAttnBwdSm90INS1_25CollectiveMainloopBwdSm90ILi2ELi2ELi2EN4cute5tupleIJNS5_1CILi1EEES8_S8_EEENS6_IJNS7_ILi64EEENS7_ILi128EEESB_EEENS_10bfloat16_tEfNS_4arch4Sm90ELb0ELb1ELb0ELb1ELb1ELb1ELb0ELb0ELi2ELi1ELi2ELi1ELb0EEENS1_24CollectiveEpilogueBwdGQAISC_fSF_Li256ELb1ELb1EEENS1_19SingleTileSchedulerILb1ELb0ELb0ELi128EEEEEEEEEvNT_6ParamsE)
        .other          _ZN7cutlass13device_kernelIN5flash11enable_sm90INS1_16FlashAttnBwdSm90INS1_25CollectiveMainloopBwdSm90ILi2ELi2ELi2EN4cute5tupleIJNS5_1CILi1EEES8_S8_EEENS6_IJNS7_ILi64EEENS7_ILi128EEESB_EEENS_10bfloat16_tEfNS_4arch4Sm90ELb0ELb1ELb0ELb1ELb1ELb1ELb0ELb0ELi2ELi1ELi2ELi1ELb0EEENS1_24CollectiveEpilogueBwdGQAISC_fSF_Li256ELb1ELb1EEENS1_19SingleTileSchedulerILb1ELb0ELb0ELi128EEEEEEEEEvNT_6ParamsE,@"STO_CUDA_ENTRY STV_DEFAULT"
_ZN7cutlass13device_kernelIN5flash11enable_sm90INS1_16FlashAttnBwdSm90INS1_25CollectiveMainloopBwdSm90ILi2ELi2ELi2EN4cute5tupleIJNS5_1CILi1EEES8_S8_EEENS6_IJNS7_ILi64EEENS7_ILi128EEESB_EEENS_10bfloat16_tEfNS_4arch4Sm90ELb0ELb1ELb0ELb1ELb1ELb1ELb0ELb0ELi2ELi1ELi2ELi1ELb0EEENS1_24CollectiveEpilogueBwdGQAISC_fSF_Li256ELb1ELb1EEENS1_19SingleTileSchedulerILb1ELb0ELb0ELi128EEEEEEEEEvNT_6ParamsE:
        /* <DEDUP_REMOVED lines=24> */
.L_x_5826:
[----:B------:R-:W-:Y:S05]  /*0180*/  BSYNC B0 ;  /* 0x0000000000007941 */ /* 0x000fea0003800000 */
.L_x_5825:
        /* <DEDUP_REMOVED lines=37> */
.L_x_5827:
        /* <DEDUP_REMOVED lines=22> */
.L_x_5828:
[----:B------:R-:W-:Y:S01]  /*0540*/  PLOP3.LUT P0, PT, PT, PT, UP0, 0x80, 0x0 ;  /* 0x000000000000781c */ /* 0x000fe20003f0f008 */
[----:B------:R-:W-:Y:S01]  /*0550*/  NOP ;  /* 0x0000000000007918 */ /* 0x000fe20000000000 */
[----:B------:R-:W-:Y:S01]  /*0560*/  ULDC.64 UR46, c[0x0][0x208] ;  /* 0x00008200002e7ab9 */ /* 0x000fe20000000a00 */
[----:B------:R-:W-:Y:S01]  /*0570*/  BSSY B6, `(.L_x_5829) ;  /* 0x00009b6000067945 */ /* 0x000fe20003800000 */
[----:B-12-4-:R-:W-:Y:S09]  /*0580*/  BAR.SYNC.DEFER_BLOCKING 0x0 ;  /* 0x0000000000007b1d */ /* 0x016ff20000010000 */
[----:B------:R-:W-:Y:S05]  /*0590*/  @!P0 BRA `(.L_x_5830) ;  /* 0x0000005000248947 */ /* 0x000fea0003800000 */
.L_x_5831:
        /* <DEDUP_REMOVED lines=24> */
.L_x_5832:
        /* <DEDUP_REMOVED lines=14> */
.L_x_5834:
[----:B------:R-:W-:-:S05]  /*0800*/  ULDC UR4, c[0x0][0x8c4] ;  /* 0x0002310000047ab9 */ /* 0x000fca0000000800 */
.L_x_5833:
        /* <DEDUP_REMOVED lines=17> */
.L_x_5836:
        /* <DEDUP_REMOVED lines=14> */
.L_x_5837:
        /* <DEDUP_REMOVED lines=11> */
.L_x_5838:
        /* <DEDUP_REMOVED lines=13> */
.L_x_5839:
        /* <DEDUP_REMOVED lines=82> */
.L_x_5840:
        /* <DEDUP_REMOVED lines=29> */
.L_x_5843:
        /* <DEDUP_REMOVED lines=15> */
.L_x_5842:
        /* <DEDUP_REMOVED lines=22> */
.L_x_5845:
        /* <DEDUP_REMOVED lines=15> */
.L_x_5844:
        /* <DEDUP_REMOVED lines=8> */
.L_x_5969:
        /* <DEDUP_REMOVED lines=23> */
.L_x_5847:
        /* <DEDUP_REMOVED lines=95> */
.L_x_5859:
[----:B------:R-:W-:-:S13]  /*1d90*/  ISETP.NE.AND P6, PT, R235, 0x3, PT ;  /* 0x00000003eb00780c */ /* 0x000fda0003fc5270 */
[----:B------:R-:W-:Y:S05]  /*1da0*/  @!P6 BRA `(.L_x_5849) ;  /* 0x000000000004e947 */ /* 0x000fea0003800000 */
[----:B------:R-:W-:Y:S01]  /*1db0*/  BPT.TRAP 0x1 ;  /* 0x000000040000795c */ /* 0x000fe20000300000 */
.L_x_5849:
[----:B------:R-:W-:Y:S01]  /*1dc0*/  IMAD R0, R4, 0x8, R231 ;  /* 0x0000000804007824 */ /* 0x000fe200078e02e7 */
[----:B------:R-:W-:-:S04]  /*1dd0*/  SHF.L.U32 R7, R226, 0x1f, RZ ;  /* 0x0000001fe2077819 */ /* 0x000fc800000006ff */
[----:B------:R2:W3:Y:S01]  /*1de0*/  SYNCS.PHASECHK.TRANS64.TRYWAIT P0, [R0+URZ+0x30810], R7 ;  /* 0x03081007000075a7 */ /* 0x0004e2000800017f */
[----:B------:R-:W-:Y:S05]  /*1df0*/  @!P6 BRA `(.L_x_5850) ;  /* 0x000000000004e947 */ /* 0x000fea0003800000 */
[----:B------:R-:W-:Y:S01]  /*1e00*/  BPT.TRAP 0x1 ;  /* 0x000000040000795c */ /* 0x000fe20000300000 */
.L_x_5850:
[----:B---3--:R-:W-:Y:S05]  /*1e10*/  @P0 BRA `(.L_x_5851) ;  /* 0x0000000000080947 */ /* 0x008fea0003800000 */
[----:B------:R-:W3:Y:S02]  /*1e20*/  SYNCS.PHASECHK.TRANS64.TRYWAIT P0, [R0+URZ+0x30810], R7 ;  /* 0x03081007000075a7 */ /* 0x000ee4000800017f */
[----:B---3--:R-:W-:Y:S05]  /*1e30*/  @!P0 BRA `(.L_x_5852) ;  /* 0x0000008000dc8947 */ /* 0x008fea0003800000 */
.L_x_5851:
        /* <DEDUP_REMOVED lines=81> */
.L_x_5853:
[----:B------:R1:W1:Y:S01]  /*2350*/  SYNCS.PHASECHK.TRANS64.TRYWAIT P0, [R0+URZ+0x30830], R7 ;  /* 0x03083007000075a7 */ /* 0x000262000800017f */
[----:B------:R-:W-:Y:S05]  /*2360*/  @!P6 BRA `(.L_x_5854) ;  /* 0x000000000004e947 */ /* 0x000fea0003800000 */
[----:B------:R-:W-:Y:S01]  /*2370*/  BPT.TRAP 0x1 ;  /* 0x000000040000795c */ /* 0x000fe20000300000 */
.L_x_5854:
[----:B------:R-:W-:-:S05]  /*2380*/  VIADD R5, R231, 0x20000 ;  /* 0x00020000e7057836 */ /* 0x000fca0000000000 */
[----:B------:R-:W-:-:S04]  /*2390*/  SHF.R.U32.HI R5, RZ, 0x4, R5 ;  /* 0x00000004ff057819 */ /* 0x000fc80000011605 */
[----:B------:R-:W-:-:S04]  /*23a0*/  LOP3.LUT R234, R5, 0x3fff, RZ, 0xc0, !PT ;  /* 0x00003fff05ea7812 */ /* 0x000fc800078ec0ff */
[----:B------:R-:W-:Y:S01]  /*23b0*/  LOP3.LUT R5, R234, 0x10000, RZ, 0xfc, !PT ;  /* 0x00010000ea057812 */ /* 0x000fe200078efcff */
[----:B-1----:R-:W-:Y:S06]  /*23c0*/  @P0 BRA `(.L_x_5855) ;  /* 0x0000000000080947 */ /* 0x002fec0003800000 */
[----:B------:R-:W1:Y:S02]  /*23d0*/  SYNCS.PHASECHK.TRANS64.TRYWAIT P0, [R0+URZ+0x30830], R7 ;  /* 0x03083007000075a7 */ /* 0x000e64000800017f */
[----:B-1----:R-:W-:Y:S05]  /*23e0*/  @!P0 BRA `(.L_x_5856) ;  /* 0x0000007c00848947 */ /* 0x002fea0003800000 */
.L_x_5855:
        /* <DEDUP_REMOVED lines=445> */
.L_x_5857:
        /* <DEDUP_REMOVED lines=49> */
.L_x_5858:
        /* <DEDUP_REMOVED lines=78> */
.L_x_5841:
[----:B------:R-:W-:Y:S05]  /*47b0*/  @P0 BRA `(.L_x_5835) ;  /* 0x0000005800440947 */ /* 0x000fea0003800000 */
[----:B------:R-:W-:Y:S01]  /*47c0*/  ULDC.64 UR4, c[0x0][0x878] ;  /* 0x00021e0000047ab9 */ /* 0x000fe20000000a00 */
[----:B------:R-:W1:Y:S01]  /*47d0*/  S2UR UR15, SR_CTAID.X ;  /* 0x00000000000f79c3 */ /* 0x000e620000002500 */
[----:B------:R-:W-:Y:S01]  /*47e0*/  UISETP.NE.U32.AND UP0, UPT, UR4, URZ, UPT ;  /* 0x0000003f0400728c */ /* 0x000fe2000bf05070 */
[----:B------:R-:W2:Y:S01]  /*47f0*/  S2R R4, SR_TID.X ;  /* 0x0000000000047919 */ /* 0x000ea20000002100 */
        /* <DEDUP_REMOVED lines=11> */
[----:B------:R-:W-:Y:S01]  /*48b0*/  IMAD.U32 R3, RZ, RZ, UR5 ;  /* 0x00000005ff037e24 */ /* 0x000fe2000f8e00ff */
[----:B------:R-:W-:-:S04]  /*48c0*/  ULDC UR5, c[0x0][0x850] ;  /* 0x0002140000057ab9 */ /* 0x000fc80000000800 */
[----:B------:R-:W3:Y:S01]  /*48d0*/  @P0 LDG.E R2, desc[UR46][R2.64] ;  /* 0x0000002e02020981 */ /* 0x000ee2000c1e1900 */
[----:B------:R-:W4:Y:S01]  /*48e0*/  S2UR UR4, SR_CTAID.Y ;  /* 0x00000000000479c3 */ /* 0x000f220000002600 */
[----:B------:R-:W-:Y:S01]  /*48f0*/  UISETP.NE.AND UP1, UPT, UR5, 0x1, UPT ;  /* 0x000000010500788c */ /* 0x000fe2000bf25270 */
[----:B--2---:R-:W-:Y:S01]  /*4900*/  VIADD R5, R4, 0xffffff80 ;  /* 0xffffff8004057836 */ /* 0x004fe20000000000 */
[----:B-1----:R-:W-:Y:S01]  /*4910*/  UIMAD UR10, UR15, UR10, URZ ;  /* 0x0000000a0f0a72a4 */ /* 0x002fe2000f8e023f */
        /* <DEDUP_REMOVED lines=10> */
[----:B----4-:R-:W-:Y:S02]  /*49c0*/  UIMAD.WIDE.U32 UR8, UR4, UR8, URZ ;  /* 0x00000008040872a5 */ /* 0x010fe4000f8e003f */
        /* <DEDUP_REMOVED lines=11> */
[----:B---3--:R-:W-:Y:S02]  /*4a80*/  @P0 R2UR UR9, R2 ;  /* 0x00000000020902ca */ /* 0x008fe400000e0000 */
        /* <DEDUP_REMOVED lines=67> */
.L_x_5862:
[----:B------:R-:W2:Y:S04]  /*4ec0*/  LDG.E.STRONG.GPU R4, desc[UR46][R2.64] ;  /* 0x0000002e02047981 */ /* 0x000ea8000c1ef900 */
[----:B--2---:R-:W-:Y:S01]  /*4ed0*/  CCTL.IVALL ;  /* 0x00000000ff00798f */ /* 0x004fe20002000000 */
[----:B------:R-:W-:Y:S05]  /*4ee0*/  YIELD ;  /* 0x0000000000007946 */ /* 0x000fea0003800000 */
[----:B------:R-:W-:-:S13]  /*4ef0*/  ISETP.NE.AND P0, PT, R4, UR17, PT ;  /* 0x0000001104007c0c */ /* 0x000fda000bf05270 */
[----:B------:R-:W-:Y:S05]  /*4f00*/  @P0 BRA `(.L_x_5862) ;  /* 0xfffffffc00ec0947 */ /* 0x000fea000383ffff */
.L_x_5861:
[----:B------:R-:W-:Y:S05]  /*4f10*/  BSYNC B0 ;  /* 0x0000000000007941 */ /* 0x000fea0003800000 */
.L_x_5860:
[----:B------:R-:W-:-:S03]  /*4f20*/  UMOV UR4, 0xffffffff ;  /* 0xffffffff00047882 */ /* 0x000fc60000000000 */
[----:B------:R-:W-:Y:S05]  /*4f30*/  BRA.DIV UR4, `(.L_x_5863) ;  /* 0x0000005204c47947 */ /* 0x000fea000b800000 */
[----:B------:R-:W-:Y:S01]  /*4f40*/  NOP ;  /* 0x0000000000007918 */ /* 0x000fe20000000000 */
.L_x_5972:
        /* <DEDUP_REMOVED lines=16> */
.L_x_5866:
[----:B------:R-:W-:Y:S01]  /*5050*/  @P0 ELECT P2, URZ, PT ;  /* 0x00000000003f082f */ /* 0x000fe20003840000 */
[----:B------:R2:W-:-:S12]  /*5060*/  UBLKRED.G.S.ADD.F32.RN [UR4], [UR9], UR6, desc[UR10] ;  /* 0x00000a04090073bb */ /* 0x0005d800080a1406 */
[----:B------:R-:W-:Y:S02]  /*5070*/  @P2 PLOP3.LUT P0, PT, P2, PT, PT, 0x8, 0x0 ;  /* 0x000000000000281c */ /* 0x000fe4000170e170 */
[----:B------:R-:W-:-:S11]  /*5080*/  PLOP3.LUT P2, PT, PT, PT, PT, 0x8, 0x0 ;  /* 0x000000000000781c */ /* 0x000fd60003f4e170 */
[----:B--2---:R-:W-:Y:S05]  /*5090*/  @P0 BRA.U.ANY `(.L_x_5866) ;  /* 0xfffffffd00ec0947 */ /* 0x004fea000393ffff */
[----:B------:R0:W-:Y:S01]  /*50a0*/  UTMACMDFLUSH ;  /* 0x00000000000079b7 */ /* 0x0001e20000000000 */
[----:B------:R-:W-:-:S04]  /*50b0*/  DEPBAR.LE SB0, 0x0 ;  /* 0x000080000000791a */ /* 0x000fc80000000000 */
.L_x_5865:
[----:B------:R-:W-:Y:S05]  /*50c0*/  BSYNC B0 ;  /* 0x0000000000007941 */ /* 0x000fea0003800000 */
.L_x_5864:
        /* <DEDUP_REMOVED lines=14> */
.L_x_5868:
[----:B------:R-:W-:Y:S05]  /*51b0*/  BSYNC B0 ;  /* 0x0000000000007941 */ /* 0x000fea0003800000 */
.L_x_5867:
        /* <DEDUP_REMOVED lines=24> */
.L_x_5871:
[----:B-12---:R-:W2:Y:S04]  /*5340*/  LDG.E.STRONG.GPU R0, desc[UR46][R2.64] ;  /* 0x0000002e02007981 */ /* 0x006ea8000c1ef900 */
[----:B--2---:R-:W-:Y:S01]  /*5350*/  CCTL.IVALL ;  /* 0x00000000ff00798f */ /* 0x004fe20002000000 */
[----:B------:R-:W-:Y:S05]  /*5360*/  YIELD ;  /* 0x0000000000007946 */ /* 0x000fea0003800000 */
[----:B------:R-:W-:-:S13]  /*5370*/  ISETP.NE.AND P0, PT, R0, UR17, PT ;  /* 0x0000001100007c0c */ /* 0x000fda000bf05270 */
[----:B------:R-:W-:Y:S05]  /*5380*/  @P0 BRA `(.L_x_5871) ;  /* 0xfffffffc00ec0947 */ /* 0x000fea000383ffff */
.L_x_5870:
[----:B------:R-:W-:Y:S05]  /*5390*/  BSYNC B0 ;  /* 0x0000000000007941 */ /* 0x000fea0003800000 */
.L_x_5869:
[----:B------:R-:W-:-:S03]  /*53a0*/  UMOV UR4, 0xffffffff ;  /* 0xffffffff00047882 */ /* 0x000fc60000000000 */
[----:B------:R-:W-:Y:S05]  /*53b0*/  BRA.DIV UR4, `(.L_x_5872) ;  /* 0x0000004e04c07947 */ /* 0x000fea000b800000 */
[----:B------:R-:W-:Y:S01]  /*53c0*/  NOP ;  /* 0x0000000000007918 */ /* 0x000fe20000000000 */
.L_x_5975:
        /* <DEDUP_REMOVED lines=16> */
.L_x_5875:
[----:B------:R-:W-:Y:S01]  /*54d0*/  @P0 ELECT P2, URZ, PT ;  /* 0x00000000003f082f */ /* 0x000fe20003840000 */
[----:B------:R3:W-:-:S12]  /*54e0*/  UBLKRED.G.S.ADD.F32.RN [UR4], [UR9], UR6, desc[UR10] ;  /* 0x00000a04090073bb */ /* 0x0007d800080a1406 */
[----:B------:R-:W-:Y:S02]  /*54f0*/  @P2 PLOP3.LUT P0, PT, P2, PT, PT, 0x8, 0x0 ;  /* 0x000000000000281c */ /* 0x000fe4000170e170 */
[----:B------:R-:W-:-:S11]  /*5500*/  PLOP3.LUT P2, PT, PT, PT, PT, 0x8, 0x0 ;  /* 0x000000000000781c */ /* 0x000fd60003f4e170 */
[----:B---3--:R-:W-:Y:S05]  /*5510*/  @P0 BRA.U.ANY `(.L_x_5875) ;  /* 0xfffffffd00ec0947 */ /* 0x008fea000393ffff */
[----:B------:R0:W-:Y:S01]  /*5520*/  UTMACMDFLUSH ;  /* 0x00000000000079b7 */ /* 0x0001e20000000000 */
[----:B------:R-:W-:-:S04]  /*5530*/  DEPBAR.LE SB0, 0x0 ;  /* 0x000080000000791a */ /* 0x000fc80000000000 */
.L_x_5874:
[----:B------:R-:W-:Y:S05]  /*5540*/  BSYNC B0 ;  /* 0x0000000000007941 */ /* 0x000fea0003800000 */
.L_x_5873:
        /* <DEDUP_REMOVED lines=14> */
.L_x_5830:
        /* <DEDUP_REMOVED lines=21> */
.L_x_5877:
        /* <DEDUP_REMOVED lines=13> */
.L_x_5879:
[----:B------:R-:W-:-:S05]  /*5850*/  ULDC UR4, c[0x0][0x8c4] ;  /* 0x0002310000047ab9 */ /* 0x000fca0000000800 */
.L_x_5878:
        /* <DEDUP_REMOVED lines=44> */
.L_x_5880:
        /* <DEDUP_REMOVED lines=13> */
.L_x_5881:
        /* <DEDUP_REMOVED lines=12> */
.L_x_5882:
        /* <DEDUP_REMOVED lines=27> */
.L_x_5883:
        /* <DEDUP_REMOVED lines=39> */
.L_x_5888:
[----:B------:R-:W2:Y:S04]  /*60d0*/  LDG.E.STRONG.GPU R0, desc[UR46][R2.64] ;  /* 0x0000002e02007981 */ /* 0x000ea8000c1ef900 */
[----:B--2---:R-:W-:Y:S01]  /*60e0*/  CCTL.IVALL ;  /* 0x00000000ff00798f */ /* 0x004fe20002000000 */
[----:B------:R-:W-:Y:S05]  /*60f0*/  YIELD ;  /* 0x0000000000007946 */ /* 0x000fea0003800000 */
[----:B------:R-:W-:-:S13]  /*6100*/  ISETP.NE.AND P1, PT, R0, UR22, PT ;  /* 0x0000001600007c0c */ /* 0x000fda000bf25270 */
[----:B------:R-:W-:Y:S05]  /*6110*/  @P1 BRA `(.L_x_5888) ;  /* 0xfffffffc00ec1947 */ /* 0x000fea000383ffff */
.L_x_5887:
[----:B------:R-:W-:Y:S05]  /*6120*/  BSYNC B0 ;  /* 0x0000000000007941 */ /* 0x000fea0003800000 */
.L_x_5886:
[----:B------:R-:W-:-:S03]  /*6130*/  UMOV UR17, 0xffffffff ;  /* 0xffffffff00117882 */ /* 0x000fc60000000000 */
[----:B------:R-:W-:Y:S05]  /*6140*/  BRA.DIV UR17, `(.L_x_5889) ;  /* 0x0000004211787947 */ /* 0x000fea000b800000 */
[----:B------:R-:W-:Y:S01]  /*6150*/  NOP ;  /* 0x0000000000007918 */ /* 0x000fe20000000000 */
.L_x_5978:
        /* <DEDUP_REMOVED lines=22> */
.L_x_5891:
[----:B------:R-:W-:Y:S05]  /*62c0*/  BSYNC B0 ;  /* 0x0000000000007941 */ /* 0x000fea0003800000 */
.L_x_5890:
        /* <DEDUP_REMOVED lines=20> */
.L_x_5893:
[----:B------:R-:W-:Y:S05]  /*6410*/  BSYNC B0 ;  /* 0x0000000000007941 */ /* 0x000fea0003800000 */
.L_x_5892:
[----:B------:R-:W-:Y:S06]  /*6420*/  BAR.ARV 0xa, 0xa0 ;  /* 0x0282800000007b1d */ /* 0x000fec0000002000 */
[----:B------:R-:W-:Y:S04]  /*6430*/  BSSY B0, `(.L_x_5894) ;  /* 0x0000003000007945 */ /* 0x000fe80003800000 */
[----:B------:R-:W-:Y:S05]  /*6440*/  @!P0 BRA `(.L_x_5895) ;  /* 0x0000000000048947 */ /* 0x000fea0003800000 */
[----:B------:R-:W-:-:S04]  /*6450*/  DEPBAR.LE SB0, 0x0 ;  /* 0x000080000000791a */ /* 0x000fc80000000000 */
.L_x_5895:
[----:B------:R-:W-:Y:S05]  /*6460*/  BSYNC B0 ;  /* 0x0000000000007941 */ /* 0x000fea0003800000 */
.L_x_5894:
        /* <DEDUP_REMOVED lines=19> */
.L_x_5897:
[----:B------:R-:W-:Y:S05]  /*65a0*/  BSYNC B0 ;  /* 0x0000000000007941 */ /* 0x000fea0003800000 */
.L_x_5896:
[----:B------:R-:W-:Y:S01]  /*65b0*/  UIADD3 UR17, UR9, 0x1, URZ ;  /* 0x0000000109117890 */ /* 0x000fe2000fffe03f */
[----:B------:R-:W-:Y:S11]  /*65c0*/  BRA `(.L_x_5898) ;  /* 0x0000000000047947 */ /* 0x000ff60003800000 */
.L_x_5885:
[----:B------:R-:W-:-:S05]  /*65d0*/  UMOV UR17, UR9 ;  /* 0x0000000900117c82 */ /* 0x000fca0008000000 */
.L_x_5898:
        /* <DEDUP_REMOVED lines=16> */
.L_x_5923:
        /* <DEDUP_REMOVED lines=11> */
.L_x_5901:
[----:B------:R-:W2:Y:S04]  /*6790*/  LDG.E.STRONG.GPU R0, desc[UR46][R2.64] ;  /* 0x0000002e02007981 */ /* 0x000ea8000c1ef900 */
[----:B--2---:R-:W-:Y:S01]  /*67a0*/  CCTL.IVALL ;  /* 0x00000000ff00798f */ /* 0x004fe20002000000 */
[----:B------:R-:W-:Y:S05]  /*67b0*/  YIELD ;  /* 0x0000000000007946 */ /* 0x000fea0003800000 */
[----:B------:R-:W-:-:S13]  /*67c0*/  ISETP.NE.AND P1, PT, R0, UR22, PT ;  /* 0x0000001600007c0c */ /* 0x000fda000bf25270 */
[----:B------:R-:W-:Y:S05]  /*67d0*/  @P1 BRA `(.L_x_5901) ;  /* 0xfffffffc00ec1947 */ /* 0x000fea000383ffff */
.L_x_5900:
[----:B------:R-:W-:Y:S05]  /*67e0*/  BSYNC B0 ;  /* 0x0000000000007941 */ /* 0x000fea0003800000 */
.L_x_5899:
[----:B------:R-:W-:-:S03]  /*67f0*/  UMOV UR16, 0xffffffff ;  /* 0xffffffff00107882 */ /* 0x000fc60000000000 */
[----:B------:R-:W-:Y:S05]  /*6800*/  BRA.DIV UR16, `(.L_x_5902) ;  /* 0x0000003a10e47947 */ /* 0x000fea000b800000 */
[----:B------:R-:W-:Y:S01]  /*6810*/  NOP ;  /* 0x0000000000007918 */ /* 0x000fe20000000000 */
.L_x_5981:
        /* <DEDUP_REMOVED lines=19> */
.L_x_5904:
[----:B------:R-:W-:Y:S05]  /*6950*/  BSYNC B0 ;  /* 0x0000000000007941 */ /* 0x000fea0003800000 */
.L_x_5903:
        /* <DEDUP_REMOVED lines=17> */
.L_x_5906:
[----:B------:R-:W-:Y:S05]  /*6a70*/  BSYNC B0 ;  /* 0x0000000000007941 */ /* 0x000fea0003800000 */
.L_x_5905:
[----:B------:R-:W-:Y:S06]  /*6a80*/  BAR.ARV 0xa, 0xa0 ;  /* 0x0282800000007b1d */ /* 0x000fec0000002000 */
[----:B------:R-:W-:Y:S04]  /*6a90*/  BSSY B0, `(.L_x_5907) ;  /* 0x0000003000007945 */ /* 0x000fe80003800000 */
[----:B------:R-:W-:Y:S05]  /*6aa0*/  @!P0 BRA `(.L_x_5908) ;  /* 0x0000000000048947 */ /* 0x000fea0003800000 */
[----:B------:R-:W-:-:S04]  /*6ab0*/  DEPBAR.LE SB0, 0x0 ;  /* 0x000080000000791a */ /* 0x000fc80000000000 */
.L_x_5908:
[----:B------:R-:W-:Y:S05]  /*6ac0*/  BSYNC B0 ;  /* 0x0000000000007941 */ /* 0x000fea0003800000 */
.L_x_5907:
        /* <DEDUP_REMOVED lines=19> */
.L_x_5910:
[----:B------:R-:W-:Y:S05]  /*6c00*/  BSYNC B0 ;  /* 0x0000000000007941 */ /* 0x000fea0003800000 */
.L_x_5909:
        /* <DEDUP_REMOVED lines=9> */
.L_x_5913:
[----:B------:R-:W2:Y:S04]  /*6ca0*/  LDG.E.STRONG.GPU R0, desc[UR46][R2.64] ;  /* 0x0000002e02007981 */ /* 0x000ea8000c1ef900 */
[----:B--2---:R-:W-:Y:S01]  /*6cb0*/  CCTL.IVALL ;  /* 0x00000000ff00798f */ /* 0x004fe20002000000 */
[----:B------:R-:W-:Y:S05]  /*6cc0*/  YIELD ;  /* 0x0000000000007946 */ /* 0x000fea0003800000 */
[----:B------:R-:W-:-:S13]  /*6cd0*/  ISETP.NE.AND P1, PT, R0, UR22, PT ;  /* 0x0000001600007c0c */ /* 0x000fda000bf25270 */
[----:B------:R-:W-:Y:S05]  /*6ce0*/  @P1 BRA `(.L_x_5913) ;  /* 0xfffffffc00ec1947 */ /* 0x000fea000383ffff */
.L_x_5912:
[----:B------:R-:W-:Y:S05]  /*6cf0*/  BSYNC B0 ;  /* 0x0000000000007941 */ /* 0x000fea0003800000 */
.L_x_5911:
[----:B------:R-:W-:-:S03]  /*6d00*/  UMOV UR12, 0xffffffff ;  /* 0xffffffff000c7882 */ /* 0x000fc60000000000 */
[----:B------:R-:W-:Y:S05]  /*6d10*/  BRA.DIV UR12, `(.L_x_5914) ;  /* 0x000000360cbc7947 */ /* 0x000fea000b800000 */
[----:B------:R-:W-:Y:S01]  /*6d20*/  NOP ;  /* 0x0000000000007918 */ /* 0x000fe20000000000 */
.L_x_5984:
        /* <DEDUP_REMOVED lines=15> */
.L_x_5916:
[----:B------:R-:W-:Y:S05]  /*6e20*/  BSYNC B0 ;  /* 0x0000000000007941 */ /* 0x000fea0003800000 */
.L_x_5915:
        /* <DEDUP_REMOVED lines=15> */
.L_x_5918:
[----:B------:R-:W-:Y:S05]  /*6f20*/  BSYNC B0 ;  /* 0x0000000000007941 */ /* 0x000fea0003800000 */
.L_x_5917:
[----:B------:R-:W-:Y:S06]  /*6f30*/  BAR.ARV 0xa, 0xa0 ;  /* 0x0282800000007b1d */ /* 0x000fec0000002000 */
[----:B------:R-:W-:Y:S04]  /*6f40*/  BSSY B0, `(.L_x_5919) ;  /* 0x0000003000007945 */ /* 0x000fe80003800000 */
[----:B------:R-:W-:Y:S05]  /*6f50*/  @!P0 BRA `(.L_x_5920) ;  /* 0x0000000000048947 */ /* 0x000fea0003800000 */
[----:B------:R-:W-:-:S04]  /*6f60*/  DEPBAR.LE SB0, 0x0 ;  /* 0x000080000000791a */ /* 0x000fc80000000000 */
.L_x_5920:
[----:B------:R-:W-:Y:S05]  /*6f70*/  BSYNC B0 ;  /* 0x0000000000007941 */ /* 0x000fea0003800000 */
.L_x_5919:
        /* <DEDUP_REMOVED lines=19> */
.L_x_5922:
[----:B------:R-:W-:Y:S05]  /*70b0*/  BSYNC B0 ;  /* 0x0000000000007941 */ /* 0x000fea0003800000 */
.L_x_5921:
[----:B------:R-:W-:Y:S02]  /*70c0*/  UIADD3 UR9, UR9, 0x2, URZ ;  /* 0x0000000209097890 */ /* 0x000fe4000fffe03f */
[----:B------:R-:W-:Y:S02]  /*70d0*/  UIADD3 UR4, UR4, 0x4000, URZ ;  /* 0x0000400004047890 */ /* 0x000fe4000fffe03f */
[----:B------:R-:W-:-:S06]  /*70e0*/  UISETP.GE.AND UP0, UPT, UR9, UR11, UPT ;  /* 0x0000000b0900728c */ /* 0x000fcc000bf06270 */
[----:B------:R-:W-:-:S13]  /*70f0*/  PLOP3.LUT P1, PT, PT, PT, UP0, 0x80, 0x0 ;  /* 0x000000000000781c */ /* 0x000fda0003f2f008 */
[----:B------:R-:W-:Y:S05]  /*7100*/  @!P1 BRA `(.L_x_5923) ;  /* 0xfffffff400749947 */ /* 0x000fea000383ffff */
.L_x_5884:
        /* <DEDUP_REMOVED lines=41> */
.L_x_5926:
[----:B------:R-:W-:Y:S05]  /*73a0*/  BSYNC B0 ;  /* 0x0000000000007941 */ /* 0x000fea0003800000 */
.L_x_5925:
[----:B------:R-:W-:Y:S05]  /*73b0*/  BRA `(.L_x_5927) ;  /* 0x0000000000047947 */ /* 0x000fea0003800000 */
.L_x_5924:
[----:B------:R-:W-:-:S05]  /*73c0*/  UMOV UR4, UR9 ;  /* 0x0000000900047c82 */ /* 0x000fca0008000000 */
.L_x_5927:
        /* <DEDUP_REMOVED lines=11> */
.L_x_5932:
        /* <DEDUP_REMOVED lines=24> */
.L_x_5929:
[----:B------:R-:W-:Y:S05]  /*7600*/  BSYNC B0 ;  /* 0x0000000000007941 */ /* 0x000fea0003800000 */
.L_x_5928:
        /* <DEDUP_REMOVED lines=24> */
.L_x_5931:
[----:B------:R-:W-:Y:S05]  /*7790*/  BSYNC B0 ;  /* 0x0000000000007941 */ /* 0x000fea0003800000 */
.L_x_5930:
[----:B------:R-:W-:Y:S02]  /*77a0*/  UIADD3 UR7, UR7, 0x2, URZ ;  /* 0x0000000207077890 */ /* 0x000fe4000fffe03f */
[----:B------:R-:W-:Y:S02]  /*77b0*/  ULEA UR5, UR19, UR5, 0x1 ;  /* 0x0000000513057291 */ /* 0x000fe4000f8e083f */
[----:B------:R-:W-:Y:S02]  /*77c0*/  ULEA UR6, UR19, UR6, 0x1 ;  /* 0x0000000613067291 */ /* 0x000fe4000f8e083f */
[----:B------:R-:W-:-:S13]  /*77d0*/  ISETP.NE.AND P0, PT, RZ, UR7, PT ;  /* 0x00000007ff007c0c */ /* 0x000fda000bf05270 */
[----:B------:R-:W-:Y:S05]  /*77e0*/  @!P0 BRA `(.L_x_5835) ;  /* 0x0000002800388947 */ /* 0x000fea0003800000 */
[----:B------:R-:W-:Y:S05]  /*77f0*/  BRA `(.L_x_5932) ;  /* 0xfffffffc00207947 */ /* 0x000fea000383ffff */
.L_x_5876:
        /* <DEDUP_REMOVED lines=14> */
.L_x_5933:
        /* <DEDUP_REMOVED lines=14> */
.L_x_5935:
[----:B------:R-:W-:-:S05]  /*79c0*/  ULDC UR4, c[0x0][0x8c4] ;  /* 0x0002310000047ab9 */ /* 0x000fca0000000800 */
.L_x_5934:
        /* <DEDUP_REMOVED lines=59> */
.L_x_5937:
        /* <DEDUP_REMOVED lines=13> */
.L_x_5938:
        /* <DEDUP_REMOVED lines=8> */
.L_x_5939:
        /* <DEDUP_REMOVED lines=21> */
.L_x_5940:
        /* <DEDUP_REMOVED lines=50> */
.L_x_5985:
        /* <DEDUP_REMOVED lines=15> */
.L_x_5943:
        /* <DEDUP_REMOVED lines=97> */
.L_x_5954:
[----:B-123--:R-:W-:-:S04]  /*8a40*/  SHF.L.U32 R18, R10, 0x1f, RZ ;  /* 0x0000001f0a127819 */ /* 0x00efc800000006ff */
[----:B------:R-:W2:Y:S02]  /*8a50*/  SYNCS.PHASECHK.TRANS64.TRYWAIT P1, [R15+URZ+0x30840], R18 ;  /* 0x030840120f0075a7 */ /* 0x000ea4000802017f */
[----:B--2---:R-:W-:Y:S05]  /*8a60*/  @!P1 BRA `(.L_x_5946) ;  /* 0x0000001800989947 */ /* 0x004fea0003800000 */
.L_x_5986:
        /* <DEDUP_REMOVED lines=8> */
.L_x_5947:
        /* <DEDUP_REMOVED lines=37> */
.L_x_5987:
        /* <DEDUP_REMOVED lines=8> */
.L_x_5949:
        /* <DEDUP_REMOVED lines=37> */
.L_x_5988:
        /* <DEDUP_REMOVED lines=8> */
.L_x_5951:
        /* <DEDUP_REMOVED lines=31> */
.L_x_5990:
        /* <DEDUP_REMOVED lines=8> */
.L_x_5953:
        /* <DEDUP_REMOVED lines=37> */
.L_x_5945:
[----:B------:R-:W4:Y:S02]  /*9550*/  LDL.LU R4, [R1+0x4] ;  /* 0x0000040001047983 */ /* 0x000f240000300800 */
[----:B----4-:R-:W-:Y:S02]  /*9560*/  ISETP.NE.AND P1, PT, R4, RZ, PT ;  /* 0x000000ff0400720c */ /* 0x010fe40003f25270 */
[----:B------:R4:W5:Y:S11]  /*9570*/  LDL R4, [R1] ;  /* 0x0000000001047983 */ /* 0x0009760000100800 */
[----:B----4-:R-:W-:Y:S05]  /*9580*/  @!P1 BRA `(.L_x_5944) ;  /* 0x00000004005c9947 */ /* 0x010fea0003800000 */
[----:B------:R-:W-:-:S04]  /*9590*/  SHF.L.U32 R12, R10, 0x1f, RZ ;  /* 0x0000001f0a0c7819 */ /* 0x000fc800000006ff */
[----:B------:R-:W4:Y:S02]  /*95a0*/  SYNCS.PHASECHK.TRANS64.TRYWAIT P1, [R15+URZ+0x30840], R12 ;  /* 0x0308400c0f0075a7 */ /* 0x000f24000802017f */
[----:B----4-:R-:W-:Y:S05]  /*95b0*/  @!P1 BRA `(.L_x_5955) ;  /* 0x0000001000189947 */ /* 0x010fea0003800000 */
.L_x_5991:
        /* <DEDUP_REMOVED lines=8> */
.L_x_5956:
        /* <DEDUP_REMOVED lines=34> */
.L_x_5992:
        /* <DEDUP_REMOVED lines=8> */
.L_x_5958:
        /* <DEDUP_REMOVED lines=34> */
.L_x_5944:
[----:B------:R-:W1:Y:S01]  /*9b00*/  S2R R0, SR_TID.X ;  /* 0x0000000000007919 */ /* 0x000e620000002100 */
[----:B------:R-:W-:Y:S01]  /*9b10*/  IMAD R3, R16, 0x8, R15 ;  /* 0x0000000810037824 */ /* 0x000fe200078e020f */
[----:B-1----:R-:W-:Y:S02]  /*9b20*/  LOP3.LUT R2, R0, 0x7f, RZ, 0xc0, !PT ;  /* 0x0000007f00027812 */ /* 0x002fe400078ec0ff */
[----:B------:R-:W-:Y:S02]  /*9b30*/  SHF.L.U32 R0, R10, 0x1f, RZ ;  /* 0x0000001f0a007819 */ /* 0x000fe400000006ff */
[----:B------:R-:W-:Y:S02]  /*9b40*/  ISETP.NE.AND P1, PT, R2, RZ, PT ;  /* 0x000000ff0200720c */ /* 0x000fe40003f25270 */
[----:B------:R-:W1:Y:S02]  /*9b50*/  SYNCS.PHASECHK.TRANS64.TRYWAIT P0, [R3+URZ+0x30840], R0 ;  /* 0x03084000030075a7 */ /* 0x000e64000800017f */
[----:B-1----:R-:W-:Y:S09]  /*9b60*/  @!P0 BRA `(.L_x_5959) ;  /* 0x0000000800d48947 */ /* 0x002ff20003800000 */
.L_x_5993:
[----:B------:R-:W-:Y:S05]  /*9b70*/  @P1 BRA `(.L_x_5960) ;  /* 0x0000000000181947 */ /* 0x000fea0003800000 */
[----:B------:R-:W1:Y:S01]  /*9b80*/  S2R R2, SR_TID.X ;  /* 0x0000000000027919 */ /* 0x000e620000002100 */
[----:B------:R-:W-:-:S04]  /*9b90*/  IMAD.MOV.U32 R0, RZ, RZ, 0x4100 ;  /* 0x00004100ff007424 */ /* 0x000fc800078e00ff */
[----:B------:R1:W-:Y:S02]  /*9ba0*/  SYNCS.ARRIVE.TRANS64 RZ, [R3+URZ+0x30830], R0 ;  /* 0x0308300003ff79a7 */ /* 0x0003e4000800003f */
[----:B-1----:R-:W-:-:S13]  /*9bb0*/  LOP3.LUT P0, RZ, R2, 0x1f, RZ, 0xc0, !PT ;  /* 0x0000001f02ff7812 */ /* 0x002fda000780c0ff */
[----:B------:R-:W-:Y:S05]  /*9bc0*/  @!P0 BRA `(.L_x_5960) ;  /* 0x0000000000048947 */ /* 0x000fea0003800000 */
[----:B------:R-:W-:Y:S01]  /*9bd0*/  BPT.TRAP 0x1 ;  /* 0x000000040000795c */ /* 0x000fe20000300000 */
.L_x_5960:
        /* <DEDUP_REMOVED lines=41> */
.L_x_5941:
[----:B------:R-:W-:Y:S05]  /*9e70*/  BSYNC B0 ;  /* 0x0000000000007941 */ /* 0x000fea0003800000 */
.L_x_5936:
[----:B------:R-:W-:-:S03]  /*9e80*/  UMOV UR8, 0xffffffff ;  /* 0xffffffff00087882 */ /* 0x000fc60000000000 */
[----:B------:R-:W-:Y:S05]  /*9e90*/  BRA.DIV UR8, `(.L_x_5961) ;  /* 0x0000000a081c7947 */ /* 0x000fea000b800000 */
[----:B------:R-:W-:-:S13]  /*9ea0*/  ELECT P6, URZ, PT ;  /* 0x00000000003f782f */ /* 0x000fda00038c0000 */
.L_x_5996:
[----:B------:R-:W-:Y:S05]  /*9eb0*/  @!P6 BRA `(.L_x_5835) ;  /* 0x000000000084e947 */ /* 0x000fea0003800000 */
[----:B------:R-:W-:-:S06]  /*9ec0*/  ULOP3.LUT UR8, UR38, 0x2, URZ, 0xfc, !UPT ;  /* 0x0000000226087892 */ /* 0x000fcc000f8efc3f */
[----:B------:R-:W-:-:S05]  /*9ed0*/  IMAD.U32 R2, RZ, RZ, UR8 ;  /* 0x00000008ff027e24 */ /* 0x000fca000f8e00ff */
[----:B------:R-:W-:-:S13]  /*9ee0*/  ISETP.NE.AND P2, PT, R2, 0x3, PT ;  /* 0x000000030200780c */ /* 0x000fda0003f45270 */
[----:B------:R-:W-:Y:S05]  /*9ef0*/  @!P2 BRA `(.L_x_5962) ;  /* 0x000000000004a947 */ /* 0x000fea0003800000 */
[----:B---3--:R-:W-:Y:S01]  /*9f00*/  BPT.TRAP 0x1 ;  /* 0x000000040000795c */ /* 0x008fe20000300000 */
.L_x_5962:
        /* <DEDUP_REMOVED lines=15> */
.L_x_5997:
[----:B------:R-:W2:Y:S02]  /*a000*/  SYNCS.PHASECHK.TRANS64.TRYWAIT P0, [R3+URZ], R2 ;  /* 0x00000002030075a7 */ /* 0x000ea4000800017f */
[----:B--2---:R-:W-:Y:S05]  /*a010*/  @!P0 BRA `(.L_x_5964) ;  /* 0x0000000400f08947 */ /* 0x004fea0003800000 */
.L_x_5998:
[----:B------:R-:W-:Y:S05]  /*a020*/  @!P2 BRA `(.L_x_5965) ;  /* 0x000000000004a947 */ /* 0x000fea0003800000 */
[----:B---3--:R-:W-:Y:S01]  /*a030*/  BPT.TRAP 0x1 ;  /* 0x000000040000795c */ /* 0x008fe20000300000 */
.L_x_5965:
[----:B--2---:R-:W-:-:S04]  /*a040*/  VIADD R3, R8, 0x30840 ;  /* 0x0003084008037836 */ /* 0x004fc80000000000 */
[----:B------:R-:W-:-:S04]  /*a050*/  IMAD R5, R0, 0x8, R3 ;  /* 0x0000000800057824 */ /* 0x000fc800078e0203 */
[----:B------:R-:W2:Y:S02]  /*a060*/  SYNCS.PHASECHK.TRANS64.TRYWAIT P0, [R5+URZ], R4 ;  /* 0x00000004050075a7 */ /* 0x000ea4000800017f */
[----:B--2---:R-:W-:Y:S05]  /*a070*/  @!P0 BRA `(.L_x_5966) ;  /* 0x0000000400ec8947 */ /* 0x004fea0003800000 */
.L_x_5999:
[----:B------:R-:W-:-:S07]  /*a080*/  IMAD R3, R6, 0x8, R3 ;  /* 0x0000000806037824 */ /* 0x000fce00078e0203 */
.L_x_5967:
[----:B----4-:R4:W1:Y:S02]  /*a090*/  SYNCS.PHASECHK.TRANS64.TRYWAIT P0, [R3+URZ], R2 ;  /* 0x00000002030075a7 */ /* 0x010864000800017f */
[----:B-1----:R-:W-:Y:S05]  /*a0a0*/  @!P0 NANOSLEEP.SYNCS 0x989680 ;  /* 0x009896800000895d */ /* 0x002fea0003900000 */
[----:B------:R-:W1:Y:S02]  /*a0b0*/  @!P0 SYNCS.PHASECHK.TRANS64 P0, [R3+URZ], R2 ;  /* 0x00000002030085a7 */ /* 0x000e64000800007f */
[----:B-1----:R-:W-:Y:S05]  /*a0c0*/  @!P0 BRA `(.L_x_5967) ;  /* 0xfffffffc00f08947 */ /* 0x002fea000383ffff */
.L_x_5835:
[----:B---3--:R-:W-:Y:S05]  /*a0d0*/  BSYNC B6 ;  /* 0x0000000000067941 */ /* 0x008fea0003800000 */
.L_x_5829:
[----:B------:R-:W-:Y:S05]  /*a0e0*/  EXIT ;  /* 0x000000000000794d */ /* 0x000fea0003800000 */
.L_x_5846:
[----:B------:R-:W-:Y:S02]  /*a0f0*/  IMAD.MOV.U32 R12, RZ, RZ, RZ ;  /* 0x000000ffff0c7224 */ /* 0x000fe400078e00ff */
[----:B------:R-:W-:Y:S02]  /*a100*/  IMAD.MOV.U32 R11, RZ, RZ, 0x1f ;  /* 0x0000001fff0b7424 */ /* 0x000fe400078e00ff */
[----:B------:R-:W-:-:S07]  /*a110*/  IMAD.MOV.U32 R15, RZ, RZ, -0x1 ;  /* 0xffffffffff0f7424 */ /* 0x000fce00078e00ff */
[----:B------:R-:W-:Y:S05]  /*a120*/  WARPSYNC.COLLECTIVE R15, `(.L_x_5968) ;  /* 0x000000000f087348 */ /* 0x000fea0003c00000 */
[----:B------:R1:W2:Y:S02]  /*a130*/  SHFL.IDX P6, R14, R13, R12, R11 ;  /* 0x0000000c0d0e7389 */ /* 0x0002a400000c000b */
[----:B-12---:R-:W-:Y:S01]  /*a140*/  ENDCOLLECTIVE ;  /* 0x000000000000791b */ /* 0x006fe20003800000 */
.L_x_5968:
[----:B------:R-:W-:Y:S05]  /*a150*/  BRA `(.L_x_5969) ;  /* 0xffffff7400347947 */ /* 0x000fea000383ffff */
.L_x_5848:
[----:B--2---:R2:W3:Y:S02]  /*a160*/  SYNCS.PHASECHK.TRANS64.TRYWAIT P0, [R231+URZ+0x30800], R8 ;  /* 0x03080008e70075a7 */ /* 0x0044e4000800017f */
[----:B---3--:R-:W-:Y:S05]  /*a170*/  @!P0 NANOSLEEP.SYNCS 0x989680 ;  /* 0x009896800000895d */ /* 0x008fea0003900000 */
[----:B------:R-:W3:Y:S02]  /*a180*/  @!P0 SYNCS.PHASECHK.TRANS64 P0, [R231+URZ+0x30800], R8 ;  /* 0x03080008e70085a7 */ /* 0x000ee4000800007f */
[----:B---3--:R-:W-:Y:S05]  /*a190*/  @!P0 BRA `(.L_x_5848) ;  /* 0xfffffffc00f08947 */ /* 0x008fea000383ffff */
[----:B------:R-:W-:Y:S05]  /*a1a0*/  BRA `(.L_x_5847) ;  /* 0xffffff74007c7947 */ /* 0x000fea000383ffff */
.L_x_5852:
[----:B---3--:R3:W4:Y:S02]  /*a1b0*/  SYNCS.PHASECHK.TRANS64.TRYWAIT P0, [R0+URZ+0x30810], R7 ;  /* 0x03081007000075a7 */ /* 0x008724000800017f */
[----:B----4-:R-:W-:Y:S05]  /*a1c0*/  @!P0 NANOSLEEP.SYNCS 0x989680 ;  /* 0x009896800000895d */ /* 0x010fea0003900000 */
[----:B------:R-:W4:Y:S02]  /*a1d0*/  @!P0 SYNCS.PHASECHK.TRANS64 P0, [R0+URZ+0x30810], R7 ;  /* 0x03081007000085a7 */ /* 0x000f24000800007f */
[----:B----4-:R-:W-:Y:S05]  /*a1e0*/  @!P0 BRA `(.L_x_5852) ;  /* 0xfffffffc00f08947 */ /* 0x010fea000383ffff */
[----:B------:R-:W-:Y:S05]  /*a1f0*/  BRA `(.L_x_5851) ;  /* 0xffffff7c00107947 */ /* 0x000fea000383ffff */
.L_x_5856:
[----:B------:R1:W1:Y:S02]  /*a200*/  SYNCS.PHASECHK.TRANS64.TRYWAIT P0, [R0+URZ+0x30830], R7 ;  /* 0x03083007000075a7 */ /* 0x000264000800017f */
[----:B-1----:R-:W-:Y:S05]  /*a210*/  @!P0 NANOSLEEP.SYNCS 0x989680 ;  /* 0x009896800000895d */ /* 0x002fea0003900000 */
[----:B------:R-:W1:Y:S02]  /*a220*/  @!P0 SYNCS.PHASECHK.TRANS64 P0, [R0+URZ+0x30830], R7 ;  /* 0x03083007000085a7 */ /* 0x000e64000800007f */
[----:B-1----:R-:W-:Y:S05]  /*a230*/  @!P0 BRA `(.L_x_5856) ;  /* 0xfffffffc00f08947 */ /* 0x002fea000383ffff */
[----:B------:R-:W-:Y:S05]  /*a240*/  BRA `(.L_x_5855) ;  /* 0xffffff8000687947 */ /* 0x000fea000383ffff */
.L_x_5863:
[----:B------:R-:W-:Y:S01]  /*a250*/  BSSY B0, `(.L_x_5970) ;  /* 0x0000005000007945 */ /* 0x000fe20003800000 */
[----:B------:R-:W-:-:S07]  /*a260*/  IMAD.MOV.U32 R15, RZ, RZ, -0x1 ;  /* 0xffffffffff0f7424 */ /* 0x000fce00078e00ff */
[----:B-1----:R-:W-:Y:S05]  /*a270*/  WARPSYNC.COLLECTIVE R15, `(.L_x_5971) ;  /* 0x000000000f087348 */ /* 0x002fea0003c00000 */
[----:B------:R-:W-:Y:S01]  /*a280*/  NOP ;  /* 0x0000000000007918 */ /* 0x000fe20000000000 */
[----:B-1----:R-:W-:Y:S01]  /*a290*/  ENDCOLLECTIVE ;  /* 0x000000000000791b */ /* 0x002fe20003800000 */
.L_x_5971:
[----:B------:R-:W-:Y:S05]  /*a2a0*/  BSYNC B0 ;  /* 0x0000000000007941 */ /* 0x000fea0003800000 */
.L_x_5970:
[----:B------:R-:W-:Y:S05]  /*a2b0*/  BRA `(.L_x_5972) ;  /* 0xffffffac00247947 */ /* 0x000fea000383ffff */
.L_x_5872:
[----:B------:R-:W-:Y:S01]  /*a2c0*/  BSSY B0, `(.L_x_5973) ;  /* 0x0000005000007945 */ /* 0x000fe20003800000 */
[----:B------:R-:W-:-:S07]  /*a2d0*/  IMAD.MOV.U32 R15, RZ, RZ, -0x1 ;  /* 0xffffffffff0f7424 */ /* 0x000fce00078e00ff */
[----:B-12---:R-:W-:Y:S05]  /*a2e0*/  WARPSYNC.COLLECTIVE R15, `(.L_x_5974) ;  /* 0x000000000f087348 */ /* 0x006fea0003c00000 */
[----:B------:R-:W-:Y:S01]  /*a2f0*/  NOP ;  /* 0x0000000000007918 */ /* 0x000fe20000000000 */
[----:B-12---:R-:W-:Y:S01]  /*a300*/  ENDCOLLECTIVE ;  /* 0x000000000000791b */ /* 0x006fe20003800000 */
.L_x_5974:
[----:B------:R-:W-:Y:S05]  /*a310*/  BSYNC B0 ;  /* 0x0000000000007941 */ /* 0x000fea0003800000 */
.L_x_5973:
[----:B------:R-:W-:Y:S05]  /*a320*/  BRA `(.L_x_5975) ;  /* 0xffffffb000287947 */ /* 0x000fea000383ffff */
.L_x_5889:
[----:B------:R-:W-:Y:S01]  /*a330*/  BSSY B0, `(.L_x_5976) ;  /* 0x0000005000007945 */ /* 0x000fe20003800000 */
[----:B------:R-:W-:-:S07]  /*a340*/  IMAD.MOV.U32 R15, RZ, RZ, -0x1 ;  /* 0xffffffffff0f7424 */ /* 0x000fce00078e00ff */
[----:B------:R-:W-:Y:S05]  /*a350*/  WARPSYNC.COLLECTIVE R15, `(.L_x_5977) ;  /* 0x000000000f087348 */ /* 0x000fea0003c00000 */
[----:B------:R-:W-:Y:S01]  /*a360*/  NOP ;  /* 0x0000000000007918 */ /* 0x000fe20000000000 */
[----:B------:R-:W-:Y:S01]  /*a370*/  ENDCOLLECTIVE ;  /* 0x000000000000791b */ /* 0x000fe20003800000 */
.L_x_5977:
[----:B------:R-:W-:Y:S05]  /*a380*/  BSYNC B0 ;  /* 0x0000000000007941 */ /* 0x000fea0003800000 */
.L_x_5976:
[----:B------:R-:W-:Y:S05]  /*a390*/  BRA `(.L_x_5978) ;  /* 0xffffffbc00707947 */ /* 0x000fea000383ffff */
.L_x_5902:
[----:B------:R-:W-:Y:S01]  /*a3a0*/  BSSY B0, `(.L_x_5979) ;  /* 0x0000005000007945 */ /* 0x000fe20003800000 */
[----:B------:R-:W-:-:S07]  /*a3b0*/  IMAD.MOV.U32 R15, RZ, RZ, -0x1 ;  /* 0xffffffffff0f7424 */ /* 0x000fce00078e00ff */
[----:B------:R-:W-:Y:S05]  /*a3c0*/  WARPSYNC.COLLECTIVE R15, `(.L_x_5980) ;  /* 0x000000000f087348 */ /* 0x000fea0003c00000 */
[----:B------:R-:W-:Y:S01]  /*a3d0*/  NOP ;  /* 0x0000000000007918 */ /* 0x000fe20000000000 */
[----:B------:R-:W-:Y:S01]  /*a3e0*/  ENDCOLLECTIVE ;  /* 0x000000000000791b */ /* 0x000fe20003800000 */
.L_x_5980:
[----:B------:R-:W-:Y:S05]  /*a3f0*/  BSYNC B0 ;  /* 0x0000000000007941 */ /* 0x000fea0003800000 */
.L_x_5979:
[----:B------:R-:W-:Y:S05]  /*a400*/  BRA `(.L_x_5981) ;  /* 0xffffffc400047947 */ /* 0x000fea000383ffff */
.L_x_5914:
[----:B------:R-:W-:Y:S01]  /*a410*/  BSSY B0, `(.L_x_5982) ;  /* 0x0000005000007945 */ /* 0x000fe20003800000 */
[----:B------:R-:W-:-:S07]  /*a420*/  IMAD.MOV.U32 R15, RZ, RZ, -0x1 ;  /* 0xffffffffff0f7424 */ /* 0x000fce00078e00ff */
[----:B------:R-:W-:Y:S05]  /*a430*/  WARPSYNC.COLLECTIVE R15, `(.L_x_5983) ;  /* 0x000000000f087348 */ /* 0x000fea0003c00000 */
[----:B------:R-:W-:Y:S01]  /*a440*/  NOP ;  /* 0x0000000000007918 */ /* 0x000fe20000000000 */
[----:B------:R-:W-:Y:S01]  /*a450*/  ENDCOLLECTIVE ;  /* 0x000000000000791b */ /* 0x000fe20003800000 */
.L_x_5983:
[----:B------:R-:W-:Y:S05]  /*a460*/  BSYNC B0 ;  /* 0x0000000000007941 */ /* 0x000fea0003800000 */
.L_x_5982:
[----:B------:R-:W-:Y:S05]  /*a470*/  BRA `(.L_x_5984) ;  /* 0xffffffc8002c7947 */ /* 0x000fea000383ffff */
.L_x_5942:
[----:B-1----:R1:W2:Y:S02]  /*a480*/  SYNCS.PHASECHK.TRANS64.TRYWAIT P0, [R15+URZ+0x30820], R0 ;  /* 0x030820000f0075a7 */ /* 0x0022a4000800017f */
[----:B--2---:R-:W-:Y:S05]  /*a490*/  @!P0 NANOSLEEP.SYNCS 0x989680 ;  /* 0x009896800000895d */ /* 0x004fea0003900000 */
[----:B------:R-:W2:Y:S02]  /*a4a0*/  @!P0 SYNCS.PHASECHK.TRANS64 P0, [R15+URZ+0x30820], R0 ;  /* 0x030820000f0085a7 */ /* 0x000ea4000800007f */
[----:B--2---:R-:W-:Y:S05]  /*a4b0*/  @!P0 BRA `(.L_x_5942) ;  /* 0xfffffffc00f08947 */ /* 0x004fea000383ffff */
[----:B------:R-:W-:Y:S05]  /*a4c0*/  BRA `(.L_x_5985) ;  /* 0xffffffdc009c7947 */ /* 0x000fea000383ffff */
.L_x_5946:
[----:B--2---:R2:W3:Y:S02]  /*a4d0*/  SYNCS.PHASECHK.TRANS64.TRYWAIT P1, [R15+URZ+0x30840], R18 ;  /* 0x030840120f0075a7 */ /* 0x0044e4000802017f */
[----:B---3--:R-:W-:Y:S05]  /*a4e0*/  @!P1 NANOSLEEP.SYNCS 0x989680 ;  /* 0x009896800000995d */ /* 0x008fea0003900000 */
[----:B------:R-:W3:Y:S02]  /*a4f0*/  @!P1 SYNCS.PHASECHK.TRANS64 P1, [R15+URZ+0x30840], R18 ;  /* 0x030840120f0095a7 */ /* 0x000ee4000802007f */
[----:B---3--:R-:W-:Y:S05]  /*a500*/  @!P1 BRA `(.L_x_5946) ;  /* 0xfffffffc00f09947 */ /* 0x008fea000383ffff */
[----:B------:R-:W-:Y:S05]  /*a510*/  BRA `(.L_x_5986) ;  /* 0xffffffe400547947 */ /* 0x000fea000383ffff */
.L_x_5948:
[----:B-1----:R1:W3:Y:S02]  /*a520*/  SYNCS.PHASECHK.TRANS64.TRYWAIT P1, [R15+URZ+0x30828], R18 ;  /* 0x030828120f0075a7 */ /* 0x0022e4000802017f */
[----:B---3--:R-:W-:Y:S05]  /*a530*/  @!P1 NANOSLEEP.SYNCS 0x989680 ;  /* 0x009896800000995d */ /* 0x008fea0003900000 */
[----:B------:R-:W3:Y:S02]  /*a540*/  @!P1 SYNCS.PHASECHK.TRANS64 P1, [R15+URZ+0x30828], R18 ;  /* 0x030828120f0095a7 */ /* 0x000ee4000802007f */
[----:B---3--:R-:W-:Y:S05]  /*a550*/  @!P1 BRA `(.L_x_5948) ;  /* 0xfffffffc00f09947 */ /* 0x008fea000383ffff */
[----:B------:R-:W-:Y:S05]  /*a560*/  BRA `(.L_x_5987) ;  /* 0xffffffe400f47947 */ /* 0x000fea000383ffff */
.L_x_5950:
[----:B---3--:R3:W4:Y:S02]  /*a570*/  SYNCS.PHASECHK.TRANS64.TRYWAIT P1, [R15+URZ+0x30848], R18 ;  /* 0x030848120f0075a7 */ /* 0x008724000802017f */
[----:B----4-:R-:W-:Y:S05]  /*a580*/  @!P1 NANOSLEEP.SYNCS 0x989680 ;  /* 0x009896800000995d */ /* 0x010fea0003900000 */
[----:B------:R-:W4:Y:S02]  /*a590*/  @!P1 SYNCS.PHASECHK.TRANS64 P1, [R15+URZ+0x30848], R18 ;  /* 0x030848120f0095a7 */ /* 0x000f24000802007f */
[----:B----4-:R-:W-:Y:S05]  /*a5a0*/  @!P1 BRA `(.L_x_5950) ;  /* 0xfffffffc00f09947 */ /* 0x010fea000383ffff */
[----:B------:R-:W-:Y:S05]  /*a5b0*/  BRA `(.L_x_5988) ;  /* 0xffffffe800947947 */ /* 0x000fea000383ffff */
.L_x_5952:
[----:B------:R-:W-:-:S07]  /*a5c0*/  SHF.L.U32 R4, R10, 0x1f, RZ ;  /* 0x0000001f0a047819 */ /* 0x000fce00000006ff */
.L_x_5989:
[----:B----4-:R4:W1:Y:S02]  /*a5d0*/  SYNCS.PHASECHK.TRANS64.TRYWAIT P1, [R15+URZ+0x30820], R4 ;  /* 0x030820040f0075a7 */ /* 0x010864000802017f */
[----:B-1----:R-:W-:Y:S05]  /*a5e0*/  @!P1 NANOSLEEP.SYNCS 0x989680 ;  /* 0x009896800000995d */ /* 0x002fea0003900000 */
[----:B------:R-:W1:Y:S02]  /*a5f0*/  @!P1 SYNCS.PHASECHK.TRANS64 P1, [R15+URZ+0x30820], R4 ;  /* 0x030820040f0095a7 */ /* 0x000e64000802007f */
[----:B-1----:R-:W-:Y:S05]  /*a600*/  @!P1 BRA `(.L_x_5989) ;  /* 0xfffffffc00f09947 */ /* 0x002fea000383ffff */
[----:B------:R-:W-:Y:S05]  /*a610*/  BRA `(.L_x_5990) ;  /* 0xffffffec00187947 */ /* 0x000fea000383ffff */
.L_x_5955:
[----:B----4-:R4:W1:Y:S02]  /*a620*/  SYNCS.PHASECHK.TRANS64.TRYWAIT P1, [R15+URZ+0x30840], R12 ;  /* 0x0308400c0f0075a7 */ /* 0x010864000802017f */
[----:B-1----:R-:W-:Y:S05]  /*a630*/  @!P1 NANOSLEEP.SYNCS 0x989680 ;  /* 0x009896800000995d */ /* 0x002fea0003900000 */
[----:B------:R-:W1:Y:S02]  /*a640*/  @!P1 SYNCS.PHASECHK.TRANS64 P1, [R15+URZ+0x30840], R12 ;  /* 0x0308400c0f0095a7 */ /* 0x000e64000802007f */
[----:B-1----:R-:W-:Y:S05]  /*a650*/  @!P1 BRA `(.L_x_5955) ;  /* 0xfffffffc00f09947 */ /* 0x002fea000383ffff */
[----:B------:R-:W-:Y:S05]  /*a660*/  BRA `(.L_x_5991) ;  /* 0xffffffec00d47947 */ /* 0x000fea000383ffff */
.L_x_5957:
[----:B-1----:R1:W2:Y:S02]  /*a670*/  SYNCS.PHASECHK.TRANS64.TRYWAIT P1, [R15+URZ+0x30828], R12 ;  /* 0x0308280c0f0075a7 */ /* 0x0022a4000802017f */
[----:B--2---:R-:W-:Y:S05]  /*a680*/  @!P1 NANOSLEEP.SYNCS 0x989680 ;  /* 0x009896800000995d */ /* 0x004fea0003900000 */
[----:B------:R-:W2:Y:S02]  /*a690*/  @!P1 SYNCS.PHASECHK.TRANS64 P1, [R15+URZ+0x30828], R12 ;  /* 0x0308280c0f0095a7 */ /* 0x000ea4000802007f */
[----:B--2---:R-:W-:Y:S05]  /*a6a0*/  @!P1 BRA `(.L_x_5957) ;  /* 0xfffffffc00f09947 */ /* 0x004fea000383ffff */
[----:B------:R-:W-:Y:S05]  /*a6b0*/  BRA `(.L_x_5992) ;  /* 0xfffffff000687947 */ /* 0x000fea000383ffff */
.L_x_5959:
[----:B------:R1:W1:Y:S02]  /*a6c0*/  SYNCS.PHASECHK.TRANS64.TRYWAIT P0, [R3+URZ+0x30840], R0 ;  /* 0x03084000030075a7 */ /* 0x000264000800017f */
[----:B-1----:R-:W-:Y:S05]  /*a6d0*/  @!P0 NANOSLEEP.SYNCS 0x989680 ;  /* 0x009896800000895d */ /* 0x002fea0003900000 */
[----:B------:R-:W1:Y:S02]  /*a6e0*/  @!P0 SYNCS.PHASECHK.TRANS64 P0, [R3+URZ+0x30840], R0 ;  /* 0x03084000030085a7 */ /* 0x000e64000800007f */
[----:B-1----:R-:W-:Y:S05]  /*a6f0*/  @!P0 BRA `(.L_x_5959) ;  /* 0xfffffffc00f08947 */ /* 0x002fea000383ffff */
[----:B------:R-:W-:Y:S05]  /*a700*/  BRA `(.L_x_5993) ;  /* 0xfffffff400187947 */ /* 0x000fea000383ffff */
.L_x_5961:
[----:B------:R-:W-:Y:S01]  /*a710*/  BSSY B0, `(.L_x_5994) ;  /* 0x0000006000007945 */ /* 0x000fe20003800000 */
[----:B------:R-:W-:-:S07]  /*a720*/  IMAD.MOV.U32 R15, RZ, RZ, -0x1 ;  /* 0xffffffffff0f7424 */ /* 0x000fce00078e00ff */
[----:B---3--:R-:W-:Y:S05]  /*a730*/  WARPSYNC.COLLECTIVE R15, `(.L_x_5995) ;  /* 0x000000000f0c7348 */ /* 0x008fea0003c00000 */
[----:B------:R-:W-:Y:S02]  /*a740*/  ELECT P6, UR62, PT ;  /* 0x00000000003e782f */ /* 0x000fe400038c0000 */
[----:B------:R-:W-:Y:S01]  /*a750*/  MOV R14, UR62 ;  /* 0x0000003e000e7c02 */ /* 0x000fe20008000f00 */
[----:B---3--:R-:W-:Y:S10]  /*a760*/  ENDCOLLECTIVE ;  /* 0x000000000000791b */ /* 0x008ff40003800000 */
.L_x_5995:
[----:B------:R-:W-:Y:S05]  /*a770*/  BSYNC B0 ;  /* 0x0000000000007941 */ /* 0x000fea0003800000 */
.L_x_5994:
[----:B------:R-:W-:Y:S05]  /*a780*/  BRA `(.L_x_5996) ;  /* 0xfffffff400c87947 */ /* 0x000fea000383ffff */
.L_x_5963:
[----:B-1----:R1:W2:Y:S02]  /*a790*/  SYNCS.PHASECHK.TRANS64.TRYWAIT P0, [R7+URZ], R4 ;  /* 0x00000004070075a7 */ /* 0x0022a4000800017f */
[----:B--2---:R-:W-:Y:S05]  /*a7a0*/  @!P0 NANOSLEEP.SYNCS 0x989680 ;  /* 0x009896800000895d */ /* 0x004fea0003900000 */
[----:B------:R-:W2:Y:S02]  /*a7b0*/  @!P0 SYNCS.PHASECHK.TRANS64 P0, [R7+URZ], R4 ;  /* 0x00000004070085a7 */ /* 0x000ea4000800007f */
[----:B--2---:R-:W-:Y:S05]  /*a7c0*/  @!P0 BRA `(.L_x_5963) ;  /* 0xfffffffc00f08947 */ /* 0x004fea000383ffff */
[----:B------:R-:W-:Y:S05]  /*a7d0*/  BRA `(.L_x_5997) ;  /* 0xfffffff800087947 */ /* 0x000fea000383ffff */
.L_x_5964:
[----:B--2---:R2:W4:Y:S02]  /*a7e0*/  SYNCS.PHASECHK.TRANS64.TRYWAIT P0, [R3+URZ], R2 ;  /* 0x00000002030075a7 */ /* 0x004524000800017f */
[----:B----4-:R-:W-:Y:S05]  /*a7f0*/  @!P0 NANOSLEEP.SYNCS 0x989680 ;  /* 0x009896800000895d */ /* 0x010fea0003900000 */
[----:B------:R-:W4:Y:S02]  /*a800*/  @!P0 SYNCS.PHASECHK.TRANS64 P0, [R3+URZ], R2 ;  /* 0x00000002030085a7 */ /* 0x000f24000800007f */
[----:B----4-:R-:W-:Y:S05]  /*a810*/  @!P0 BRA `(.L_x_5964) ;  /* 0xfffffffc00f08947 */ /* 0x010fea000383ffff */
[----:B------:R-:W-:Y:S05]  /*a820*/  BRA `(.L_x_5998) ;  /* 0xfffffff400fc7947 */ /* 0x000fea000383ffff */
.L_x_5966:
[----:B--2---:R2:W4:Y:S02]  /*a830*/  SYNCS.PHASECHK.TRANS64.TRYWAIT P0, [R5+URZ], R4 ;  /* 0x00000004050075a7 */ /* 0x004524000800017f */
[----:B----4-:R-:W-:Y:S05]  /*a840*/  @!P0 NANOSLEEP.SYNCS 0x989680 ;  /* 0x009896800000895d */ /* 0x010fea0003900000 */
[----:B------:R-:W4:Y:S02]  /*a850*/  @!P0 SYNCS.PHASECHK.TRANS64 P0, [R5+URZ], R4 ;  /* 0x00000004050085a7 */ /* 0x000f24000800007f */
[----:B----4-:R-:W-:Y:S05]  /*a860*/  @!P0 BRA `(.L_x_5966) ;  /* 0xfffffffc00f08947 */ /* 0x010fea000383ffff */
[----:B------:R-:W-:Y:S05]  /*a870*/  BRA `(.L_x_5999) ;  /* 0xfffffff800007947 */ /* 0x000fea000383ffff */
.L_x_6000:
        /* <DEDUP_REMOVED lines=16> */
.L_x_7332:


//--------------------- .text._ZN7cutlass13device_kernelIN5flash11enable_sm90INS1_16FlashAttnBwdSm90INS1_25CollectiveMainloopBwdSm90ILi2ELi2ELi2EN4cute5tupleIJNS5_1CILi1EEES8_S8_EEENS6_IJNS7_ILi64EEENS7_ILi128EEESB_EEENS_10bfloat16_tEfNS_4arch4Sm90ELb1ELb0ELb0ELb0ELb0ELb1ELb0ELb0ELi2ELi1ELi2ELi1ELb0EEENS1_21CollectiveEpilogueBwdISC_SD_SF_Li256ELb0ELb0ELi1EEENS1_25SingleTileBwdLPTSchedulerILb0ELi128ELb0EEEEEEEEEvNT_6ParamsE --------------------------
	.section	.text._ZN7cutlass13device_kernelIN5flash11enable_sm90INS1_16FlashAttnBwdSm90INS1_25CollectiveMainloopBwdSm90ILi2ELi2ELi2EN4cute5tupleIJNS5_1CILi1EEES8_S8_EEENS6_IJNS7_ILi64EEENS7_ILi128EEESB_EEENS_10bfloat16_tEfNS_4arch4Sm90ELb1ELb0ELb0ELb0ELb0ELb1ELb0ELb0ELi2ELi1ELi2ELi1ELb0EEENS1_21CollectiveEpilogueBwdISC_SD_SF_Li256ELb0ELb0ELi1EEENS1_25SingleTileBwdLPTSchedulerILb0ELi128ELb0EEEEEEEEEvNT_6ParamsE,"ax",@progbits
	.align	128
.text._ZN7cutlass13device_kernelIN5flash11enable_sm90INS1_16FlashAttnBwdSm90INS1_25CollectiveMainloopBwdSm90ILi2ELi2ELi2EN4cute5tupleIJNS5_1CILi1EEES8_S8_EEENS6_IJNS7_ILi64EEENS7_ILi128EEESB_EEENS_10bfloat16_tEfNS_4arch4Sm90ELb1ELb0ELb0ELb0ELb0ELb1ELb0ELb0ELi2ELi1ELi2ELi1ELb0EEENS1_21CollectiveEpilogueBwdISC_SD_SF_Li256ELb0ELb0ELi1EEENS1_25SingleTileBwdLPTSchedulerILb0ELi128ELb0EEEEEEEEEvNT_6ParamsE:
        .type           _ZN7cutlass13device_kernelIN5flash11enable_sm90INS1_16FlashAttnBwdSm90INS1_25CollectiveMainloopBwdSm90ILi2ELi2ELi2EN4cute5tupleIJNS5_1CILi1EEES8_S8_EEENS6_IJNS7_ILi64EEENS7_ILi128EEESB_EEENS_10bfloat16_tEfNS_4arch4Sm90ELb1ELb0ELb0ELb0ELb0ELb1ELb0ELb0ELi2ELi1ELi2ELi1ELb0EEENS1_21CollectiveEpilogueBwdISC_SD_SF_Li256ELb0ELb0ELi1EEENS1_25SingleTileBwdLPTSchedulerILb0ELi128ELb0EEEEEEEEEvNT_6ParamsE,@function
        .size           _ZN7cutlass13device_kernelIN5flash11enable_sm90INS1_16FlashAttnBwdSm90INS1_25CollectiveMainloopBwdSm90ILi2ELi2ELi2EN4cute5tupleIJNS5_1CILi1EEES8_S8_EEENS6_IJNS7_ILi64EEENS7_ILi128EEESB_EEENS_10bfloat16_tEfNS_4arch4Sm90ELb1ELb0ELb0ELb0ELb0ELb1ELb0ELb0ELi2ELi1ELi2ELi1ELb0EEENS1_21CollectiveEpilogueBwdISC_SD_SF_Li256ELb0ELb0ELi1EEENS1_25SingleTileBwdLPTSchedulerILb0ELi128ELb0EEEEEEEEEvNT_6ParamsE,(.L_x_7333 - _ZN7cutlass13device_kernelIN5flash11enable_sm90INS1_16FlashAttnBwdSm90INS1_25CollectiveMainloopBwdSm90ILi2ELi2ELi2EN4cute5tupleIJNS5_1CILi1EEES8_S8_EEENS6_IJNS7_ILi64EEENS7_ILi128EEESB_EEENS_10bfloat16_tEfNS_4arch4Sm90ELb1ELb0ELb0ELb0ELb0ELb1ELb0ELb0ELi2ELi1ELi2ELi1ELb0EEENS1_21CollectiveEpilogueBwdISC_SD_SF_Li256ELb0ELb0ELi1EEENS1_25SingleTileBwdLPTSchedulerILb0ELi128ELb0EEEEEEEEEvNT_6ParamsE)
        .other          _ZN7cutlass13device_kernelIN5flash11enable_sm90INS1_16FlashAttnBwdSm90INS1_25CollectiveMainloopBwdSm90ILi2ELi2ELi2EN4cute5tupleIJNS5_1CILi1EEES8_S8_EEENS6_IJNS7_ILi64EEENS7_ILi128EEESB_EEENS_10bfloat16_tEfNS_4arch4Sm90ELb1ELb0ELb0ELb0ELb0ELb1ELb0ELb0ELi2ELi1ELi2ELi1ELb0EEENS1_21CollectiveEpilogueBwdISC_SD_SF_Li256ELb0ELb0ELi1EEENS1_25SingleTileBwdLPTSchedulerILb0ELi128ELb0EEEEEEEEEvNT_6ParamsE,@"STO_CUDA_ENTRY STV_DEFAULT"
_ZN7cutlass13device_kernelIN5flash11enable_sm90INS1_16FlashAttnBwdSm90INS1_25CollectiveMainloopBwdSm90ILi2ELi2ELi2EN4cute5tupleIJNS5_1CILi1EEES8_S8_EEENS6_IJNS7_ILi64EEENS7_ILi128EEESB_EEENS_10bfloat16_tEfNS_4arch4Sm90ELb1ELb0ELb0ELb0ELb0ELb1ELb0ELb0ELi2ELi1ELi2ELi1ELb0EEENS1_21CollectiveEpilogueBwdISC_SD_SF_Li256ELb0ELb0ELi1EEENS1_25SingleTileBwdLPTSchedulerILb0ELi128ELb0EEEEEEEEEvNT_6ParamsE:
        /* <DEDUP_REMOVED lines=30> */
.L_x_6002:
[----:B------:R-:W-:Y:S05]  /*01e0*/  BSYNC B0 ;  /* 0x0000000000007941 */ /* 0x000fea0003800000 */
.L_x_6001:
        /* <DEDUP_REMOVED lines=37> */
.L_x_6003:
        /* <DEDUP_REMOVED lines=22> */
.L_x_6004:
[----:B------:R-:W-:Y:S01]  /*05a0*/  PLOP3.LUT P0, PT, PT, PT, UP0, 0x80, 0x0 ;  /* 0x000000000000781c */ /* 0x000fe20003f0f008 */
[----:B------:R-:W-:Y:S01]  /*05b0*/  NOP ;  /* 0x0000000000007918 */ /* 0x000fe20000000000 */
[----:B------:R-:W-:Y:S01]  /*05c0*/  BSSY B6, `(.L_x_6005) ;  /* 0x000090f000067945 */ /* 0x000fe20003800000 */
[----:B-12-4-:R-:W-:Y:S10]  /*05d0*/  BAR.SYNC.DEFER_BLOCKING 0x0 ;  /* 0x0000000000007b1d */ /* 0x016ff40000010000 */
[----:B------:R-:W-:Y:S05]  /*05e0*/  @!P0 BRA `(.L_x_6006) ;  /* 0x0000005c00d48947 */ /* 0x000fea0003800000 */
.L_x_6007:
        /* <DEDUP_REMOVED lines=32> */
.L_x_6008:
[----:B------:R-:W-:Y:S01]  /*07f0*/  ULDC UR7, c[0x0][0xb44] ;  /* 0x0002d10000077ab9 */ /* 0x000fe20000000800 */
[----:B------:R-:W-:Y:S01]  /*0800*/  UMOV UR36, UR10 ;  /* 0x0000000a00247c82 */ /* 0x000fe20008000000 */
[----:B------:R-:W-:-:S11]  /*0810*/  UISETP.NE.AND UP0, UPT, UR7, 0x1, UPT ;  /* 0x000000010700788c */ /* 0x000fd6000bf05270 */
[----:B------:R-:W-:Y:S02]  /*0820*/  @UP0 ULDC.64 UR8, c[0x0][0xb48] ;  /* 0x0002d20000080ab9 */ /* 0x000fe40000000a00 */
[----:B------:R-:W-:-:S04]  /*0830*/  UIMAD.WIDE.U32 UR4, UR10, UR8, URZ ;  /* 0x000000080a0472a5 */ /* 0x000fc8000f8e003f */
[----:B------:R-:W-:-:S04]  /*0840*/  @UP0 USHF.R.U32.HI UR36, URZ, UR9, UR5 ;  /* 0x000000093f240299 */ /* 0x000fc80008011605 */
[----:B------:R-:W-:-:S12]  /*0850*/  UIMAD UR4, UR36, UR7, URZ ;  /* 0x00000007240472a4 */ /* 0x000fd8000f8e023f */
.L_x_6009:
        /* <DEDUP_REMOVED lines=117> */
.L_x_6013:
        /* <DEDUP_REMOVED lines=15> */
.L_x_6012:
        /* <DEDUP_REMOVED lines=22> */
.L_x_6015:
        /* <DEDUP_REMOVED lines=15> */
.L_x_6014:
        /* <DEDUP_REMOVED lines=8> */
.L_x_6122:
        /* <DEDUP_REMOVED lines=15> */
.L_x_6017:
[----:B------:R-:W-:Y:S01]  /*1460*/  SHF.R.S32.HI R8, RZ, 0x4, R3 ;  /* 0x00000004ff087819 */ /* 0x000fe20000011403 */
[----:B------:R-:W-:Y:S01]  /*1470*/  ULDC UR4, c[0x0][0x290] ;  /* 0x0000a40000047ab9 */ /* 0x000fe20000000800 */
[----:B------:R-:W-:Y:S01]  /*1480*/  SHF.R.S32.HI R0, RZ, 0x1f, R5 ;  /* 0x0000001fff007819 */ /* 0x000fe20000011405 */
[----:B------:R-:W-:Y:S01]  /*1490*/  UIMAD UR4, UR36, -0x80, UR4 ;  /* 0xffffff80240478a4 */ /* 0x000fe2000f8e0204 */
[----:B---3--:R-:W-:Y:S01]  /*14a0*/  LOP3.LUT R9, R7, 0x8, R2, 0xf8, !PT ;  /* 0x0000000807097812 */ /* 0x008fe200078ef802 */
[----:B------:R-:W-:Y:S01]  /*14b0*/  IMAD.U32 R231, RZ, RZ, UR38 ;  /* 0x00000026ffe77e24 */ /* 0x000fe2000f8e00ff */
[----:B------:R-:W-:Y:S02]  /*14c0*/  LEA.HI R3, R3, R8, RZ, 0x1 ;  /* 0x0000000803037211 */ /* 0x000fe400078f08ff */
[----:B------:R-:W-:Y:S02]  /*14d0*/  CS2R R86, SRZ ;  /* 0x0000000000567805 */ /* 0x000fe4000001ff00 */
[CC--:B------:R-:W-:Y:S01]  /*14e0*/  LEA.HI R2, R0.reuse, R5.reuse, RZ, 0x2 ;  /* 0x0000000500027211 */ /* 0x0c0fe200078f10ff */
[----:B------:R-:W-:Y:S01]  /*14f0*/  IMAD.U32 R15, RZ, RZ, UR4 ;  /* 0x00000004ff0f7e24 */ /* 0x000fe2000f8e00ff */
[----:B------:R-:W-:-:S02]  /*1500*/  LEA.HI R0, R0, R5, RZ, 0x5 ;  /* 0x0000000500007211 */ /* 0x000fc400078f28ff */
[----:B------:R-:W-:Y:S02]  /*1510*/  CS2R R84, SRZ ;  /* 0x0000000000547805 */ /* 0x000fe4000001ff00 */
[----:B------:R-:W-:Y:S02]  /*1520*/  SHF.R.U32.HI R4, RZ, 0x3, R4 ;  /* 0x00000003ff047819 */ /* 0x000fe40000011604 */
[----:B------:R-:W-:Y:S02]  /*1530*/  CS2R R82, SRZ ;  /* 0x0000000000527805 */ /* 0x000fe4000001ff00 */
[----:B------:R-:W-:Y:S02]  /*1540*/  LEA.HI R7, R13, R13, RZ, 0x1 ;  /* 0x0000000d0d077211 */ /* 0x000fe400078f08ff */
[----:B------:R-:W-:Y:S02]  /*1550*/  CS2R R80, SRZ ;  /* 0x0000000000507805 */ /* 0x000fe4000001ff00 */
[----:B------:R-:W-:-:S02]  /*1560*/  LOP3.LUT R11, R3, 0x7ffffe, RZ, 0xc0, !PT ;  /* 0x007ffffe030b7812 */ /* 0x000fc400078ec0ff */
[----:B------:R-:W-:Y:S02]  /*1570*/  CS2R R78, SRZ ;  /* 0x00000000004e7805 */ /* 0x000fe4000001ff00 */
[--C-:B------:R-:W-:Y:S02]  /*1580*/  SHF.R.S32.HI R6, RZ, 0x2, R2.reuse ;  /* 0x00000002ff067819 */ /* 0x100fe40000011402 */
[----:B------:R-:W-:Y:S02]  /*1590*/  CS2R R76, SRZ ;  /* 0x00000000004c7805 */ /* 0x000fe4000001ff00 */
[----:B------:R-:W-:Y:S01]  /*15a0*/  SHF.R.S32.HI R3, RZ, 0x1f, R2 ;  /* 0x0000001fff037819 */ /* 0x000fe20000011402 */
[----:B------:R-:W-:Y:S01]  /*15b0*/  IMAD.IADD R11, R8, 0x1, -R11 ;  /* 0x00000001080b7824 */ /* 0x000fe200078e0a0b */
[----:B------:R-:W-:Y:S02]  /*15c0*/  SHF.R.S32.HI R0, RZ, 0x5, R0 ;  /* 0x00000005ff007819 */ /* 0x000fe40000011400 */
[----:B------:R-:W-:-:S02]  /*15d0*/  CS2R R74, SRZ ;  /* 0x00000000004a7805 */ /* 0x000fc4000001ff00 */
[----:B------:R-:W-:Y:S02]  /*15e0*/  LOP3.LUT R229, R9, R4, RZ, 0x3c, !PT ;  /* 0x0000000409e57212 */ /* 0x000fe400078e3cff */
[----:B------:R-:W-:Y:S02]  /*15f0*/  CS2R R72, SRZ ;  /* 0x0000000000487805 */ /* 0x000fe4000001ff00 */
[----:B------:R-:W-:Y:S01]  /*1600*/  LOP3.LUT R4, R7, 0xfffffffe, RZ, 0xc0, !PT ;  /* 0xfffffffe07047812 */ /* 0x000fe200078ec0ff */
[----:B------:R-:W-:Y:S01]  /*1610*/  IMAD R9, R0, -0x10, R15 ;  /* 0xfffffff000097824 */ /* 0x000fe200078e020f */
[----:B------:R-:W-:Y:S02]  /*1620*/  LEA.HI R3, R3, R6, RZ, 0x3 ;  /* 0x0000000603037211 */ /* 0x000fe400078f18ff */
[----:B------:R-:W-:Y:S02]  /*1630*/  CS2R R70, SRZ ;  /* 0x0000000000467805 */ /* 0x000fe4000001ff00 */
[----:B--2---:R-:W-:Y:S01]  /*1640*/  LEA.HI R0, R14, R14, RZ, 0x1 ;  /* 0x0000000e0e007211 */ /* 0x004fe200078f08ff */
[----:B------:R-:W-:Y:S01]  /*1650*/  IMAD.IADD R8, R13, 0x1, -R4 ;  /* 0x000000010d087824 */ /* 0x000fe200078e0a04 */
[----:B------:R-:W-:Y:S01]  /*1660*/  LOP3.LUT R7, R3, 0xfffffff8, RZ, 0xc0, !PT ;  /* 0xfffffff803077812 */ /* 0x000fe200078ec0ff */
[----:B------:R-:W-:Y:S01]  /*1670*/  IMAD.SHL.U32 R4, R13, 0x1000, RZ ;  /* 0x000010000d047824 */ /* 0x000fe200078e00ff */
[----:B------:R-:W-:-:S02]  /*1680*/  LOP3.LUT R2, R2, 0xfffffffc, RZ, 0xc0, !PT ;  /* 0xfffffffc02027812 */ /* 0x000fc400078ec0ff */
[----:B------:R-:W-:Y:S02]  /*1690*/  CS2R R68, SRZ ;  /* 0x0000000000447805 */ /* 0x000fe4000001ff00 */
[----:B------:R-:W-:Y:S01]  /*16a0*/  LOP3.LUT R3, R0, 0xfffffffe, RZ, 0xc0, !PT ;  /* 0xfffffffe00037812 */ /* 0x000fe200078ec0ff */
[----:B------:R-:W-:Y:S01]  /*16b0*/  IMAD R0, R11, 0x200, R4 ;  /* 0x000002000b007824 */ /* 0x000fe200078e0204 */
[----:B------:R-:W-:Y:S01]  /*16c0*/  IADD3 R7, R9, R7, -R6 ;  /* 0x0000000709077210 */ /* 0x000fe20007ffe806 */
[C---:B------:R-:W-:Y:S01]  /*16d0*/  IMAD R9, R5.reuse, 0x4, R4 ;  /* 0x0000000405097824 */ /* 0x040fe200078e0204 */
[----:B------:R-:W-:Y:S01]  /*16e0*/  CS2R R66, SRZ ;  /* 0x0000000000427805 */ /* 0x000fe2000001ff00 */
[----:B------:R-:W-:Y:S01]  /*16f0*/  IMAD.IADD R227, R5, 0x1, -R2 ;  /* 0x0000000105e37824 */ /* 0x000fe200078e0a02 */
[----:B------:R-:W-:Y:S01]  /*1700*/  CS2R R64, SRZ ;  /* 0x0000000000407805 */ /* 0x000fe2000001ff00 */
[----:B------:R-:W-:Y:S01]  /*1710*/  IMAD.IADD R226, R14, 0x1, -R3 ;  /* 0x000000010ee27824 */ /* 0x000fe200078e0a03 */
[----:B------:R-:W-:Y:S01]  /*1720*/  CS2R R62, SRZ ;  /* 0x00000000003e7805 */ /* 0x000fe2000001ff00 */
[----:B------:R-:W-:Y:S01]  /*1730*/  IMAD.IADD R229, R229, 0x1, R0 ;  /* 0x00000001e5e57824 */ /* 0x000fe200078e0200 */
[----:B------:R-:W-:Y:S01]  /*1740*/  CS2R R60, SRZ ;  /* 0x00000000003c7805 */ /* 0x000fe2000001ff00 */
[----:B------:R-:W-:Y:S01]  /*1750*/  IMAD R5, R8, -0x40, R7 ;  /* 0xffffffc008057824 */ /* 0x000fe200078e0207 */
        /* <DEDUP_REMOVED lines=52> */
[----:B------:R-:W-:Y:S01]  /*1aa0*/  LOP3.LUT R231, R231, 0x1, RZ, 0xfc, !PT ;  /* 0x00000001e7e77812 */ /* 0x000fe200078efcff */
[----:B------:R-:W-:-:S02]  /*1ab0*/  IMAD R2, R9, 0x4, R228 ;  /* 0x0000000409027824 */ /* 0x000fc400078e02e4 */
[----:B------:R-:W-:-:S07]  /*1ac0*/  IMAD.SHL.U32 R227, R227, 0x2, RZ ;  /* 0x00000002e3e37824 */ /* 0x000fce00078e00ff */
.L_x_6029:
[----:B------:R-:W-:Y:S01]  /*1ad0*/  ISETP.NE.AND P0, PT, R231, 0x3, PT ;  /* 0x00000003e700780c */ /* 0x000fe20003f05270 */
[----:B------:R-:W-:-:S12]  /*1ae0*/  YIELD ;  /* 0x0000000000007946 */ /* 0x000fd80003800000 */
[----:B------:R-:W-:Y:S05]  /*1af0*/  @!P0 BRA `(.L_x_6019) ;  /* 0x0000000000048947 */ /* 0x000fea0003800000 */
[----:B------:R-:W-:Y:S01]  /*1b00*/  BPT.TRAP 0x1 ;  /* 0x000000040000795c */ /* 0x000fe20000300000 */
.L_x_6019:
[----:B------:R-:W-:Y:S01]  /*1b10*/  IMAD R0, R3, 0x8, R228 ;  /* 0x0000000803007824 */ /* 0x000fe200078e02e4 */
[----:B------:R-:W-:-:S04]  /*1b20*/  SHF.L.U32 R9, R4, 0x1f, RZ ;  /* 0x0000001f04097819 */ /* 0x000fc800000006ff */
[----:B------:R2:W3:Y:S01]  /*1b30*/  SYNCS.PHASECHK.TRANS64.TRYWAIT P1, [R0+URZ+0x30810], R9 ;  /* 0x03081009000075a7 */ /* 0x0004e2000802017f */
[----:B------:R-:W-:Y:S05]  /*1b40*/  @!P0 BRA `(.L_x_6020) ;  /* 0x0000000000048947 */ /* 0x000fea0003800000 */
[----:B------:R-:W-:Y:S01]  /*1b50*/  BPT.TRAP 0x1 ;  /* 0x000000040000795c */ /* 0x000fe20000300000 */
.L_x_6020:
[----:B---3--:R-:W-:Y:S05]  /*1b60*/  @P1 BRA `(.L_x_6021) ;  /* 0x0000000000081947 */ /* 0x008fea0003800000 */
[----:B------:R-:W3:Y:S02]  /*1b70*/  SYNCS.PHASECHK.TRANS64.TRYWAIT P1, [R0+URZ+0x30810], R9 ;  /* 0x03081009000075a7 */ /* 0x000ee4000802017f */
[----:B---3--:R-:W-:Y:S05]  /*1b80*/  @!P1 BRA `(.L_x_6022) ;  /* 0x0000007c00009947 */ /* 0x008fea0003800000 */
.L_x_6021:
        /* <DEDUP_REMOVED lines=81> */
.L_x_6023:
[----:B------:R1:W1:Y:S01]  /*20a0*/  SYNCS.PHASECHK.TRANS64.TRYWAIT P1, [R0+URZ+0x30830], R9 ;  /* 0x03083009000075a7 */ /* 0x000262000802017f */
[----:B------:R-:W-:Y:S05]  /*20b0*/  @!P0 BRA `(.L_x_6024) ;  /* 0x0000000000048947 */ /* 0x000fea0003800000 */
[----:B------:R-:W-:Y:S01]  /*20c0*/  BPT.TRAP 0x1 ;  /* 0x000000040000795c */ /* 0x000fe20000300000 */
.L_x_6024:
[----:B------:R-:W-:-:S05]  /*20d0*/  VIADD R6, R228, 0x20000 ;  /* 0x00020000e4067836 */ /* 0x000fca0000000000 */
[----:B------:R-:W-:-:S04]  /*20e0*/  SHF.R.U32.HI R6, RZ, 0x4, R6 ;  /* 0x00000004ff067819 */ /* 0x000fc80000011606 */
[----:B------:R-:W-:-:S04]  /*20f0*/  LOP3.LUT R225, R6, 0x3fff, RZ, 0xc0, !PT ;  /* 0x00003fff06e17812 */ /* 0x000fc800078ec0ff */
[----:B------:R-:W-:Y:S01]  /*2100*/  LOP3.LUT R6, R225, 0x10000, RZ, 0xfc, !PT ;  /* 0x00010000e1067812 */ /* 0x000fe200078efcff */
[----:B-1----:R-:W-:Y:S06]  /*2110*/  @P1 BRA `(.L_x_6025) ;  /* 0x0000000000081947 */ /* 0x002fec0003800000 */
[----:B------:R-:W1:Y:S02]  /*2120*/  SYNCS.PHASECHK.TRANS64.TRYWAIT P1, [R0+URZ+0x30830], R9 ;  /* 0x03083009000075a7 */ /* 0x000e64000802017f */
[----:B-1----:R-:W-:Y:S05]  /*2130*/  @!P1 BRA `(.L_x_6026) ;  /* 0x0000007400a89947 */ /* 0x002fea0003800000 */
.L_x_6025:
[----:B------:R-:W-:Y:S01]  /*2140*/  UIADD3 UR5, UR5, 0x8000, URZ ;  /* 0x0000800005057890 */ /* 0x000fe2000fffe03f */
[----:B------:R-:W-:Y:S01]  /*2150*/  IMAD R6, R3, 0x400, R6 ;  /* 0x0000040003067824 */ /* 0x000fe200078e0206 */
[----:B------:R-:W-:Y:S01]  /*2160*/  WARPGROUP.ARRIVE ;  /* 0x00000000000079c5 */ /* 0x000fe20000000000 */
[----:B------:R-:W-:Y:S01]  /*2170*/  UMOV UR11, 0x40000040 ;  /* 0x40000040000b7882 */ /* 0x000fe20000000000 */
[----:B------:R-:W-:Y:S01]  /*2180*/  USHF.R.U32.HI UR6, URZ, 0x4, UR5 ;  /* 0x000000043f067899 */ /* 0x000fe20008011605 */
[----:B------:R-:W-:Y:S01]  /*2190*/  ISETP.GT.AND P1, PT, R5, RZ, PT ;  /* 0x000000ff0500720c */ /* 0x000fe20003f24270 */
[----:B------:R-:W-:Y:S01]  /*21a0*/  UMOV UR9, 0x40000040 ;  /* 0x4000004000097882 */ /* 0x000fe20000000000 */
[----:B------:R-:W-:Y:S01]  /*21b0*/  R2UR UR5, R6 ;  /* 0x00000000060572ca */ /* 0x000fe200000e0000 */
[----:B------:R-:W-:Y:S02]  /*21c0*/  ULOP3.LUT UR6, UR6, 0x3fff, URZ, 0xc0, !UPT ;  /* 0x00003fff06067892 */ /* 0x000fe4000f8ec03f */
[----:B------:R-:W-:-:S02]  /*21d0*/  UIMAD UR7, UR39, -0x40, UR40 ;  /* 0xffffffc0270778a4 */ /* 0x000fc4000f8e0228 */
[----:B------:R-:W-:-:S04]  /*21e0*/  ULOP3.LUT UR6, UR6, 0x10000, URZ, 0xfc, !UPT ;  /* 0x0001000006067892 */ /* 0x000fc8000f8efc3f */
[----:B------:R-:W-:Y:S01]  /*21f0*/  IADD3 R232, -R5, UR7, -R227 ;  /* 0x0000000705e87c10 */ /* 0x000fe2000fffe9e3 */
[----:B------:R-:W-:Y:S02]  /*2200*/  UMOV UR7, 0x40000040 ;  /* 0x4000004000077882 */ /* 0x000fe40000000000 */
[----:B------:R-:W-:Y:S01]  /*2210*/  UMOV UR8, UR6 ;  /* 0x0000000600087c82 */ /* 0x000fe20008000000 */
[----:B------:R-:W-:Y:S01]  /*2220*/  UMOV UR10, UR5 ;  /* 0x00000005000a7c82 */ /* 0x000fe20008000000 */
[----:B------:R-:W-:Y:S01]  /*2230*/  SEL R233, R232, 0x40, P1 ;  /* 0x00000040e8e97807 */ /* 0x000fe20000800000 */
[----:B------:R-:W-:Y:S01]  /*2240*/  HGMMA.64x64x16.F32.BF16 R152, gdesc[UR8], RZ, !UPT, gsb0 ;  /* 0x00e00000089879f0 */ /* 0x000fe2000c0018ff */
[----:B------:R-:W-:Y:S02]  /*2250*/  UIADD3 UR10, UR5, 0x2, URZ ;  /* 0x00000002050a7890 */ /* 0x000fe4000fffe03f */
[----:B------:R-:W-:Y:S01]  /*2260*/  UIADD3 UR8, UR6, 0x2, URZ ;  /* 0x0000000206087890 */ /* 0x000fe2000fffe03f */
[C---:B------:R-:W-:Y:S01]  /*2270*/  ISETP.GT.AND P1, PT, R233.reuse, RZ, PT ;  /* 0x000000ffe900720c */ /* 0x040fe20003f24270 */
[----:B------:R-:W-:Y:S01]  /*2280*/  UMOV UR11, 0x40000040 ;  /* 0x40000040000b7882 */ /* 0x000fe20000000000 */
[----:B------:R-:W-:Y:S01]  /*2290*/  UMOV UR9, 0x40000040 ;  /* 0x4000004000097882 */ /* 0x000fe20000000000 */
[----:B------:R-:W-:-:S02]  /*22a0*/  ISETP.GT.AND P2, PT, R233, 0x28, PT ;  /* 0x00000028e900780c */ /* 0x000fc40003f44270 */
[----:B------:R-:W-:Y:S02]  /*22b0*/  FSEL R7, R184, -INF , !P1 ;  /* 0xff800000b8077808 */ /* 0x000fe40004800000 */
[C---:B------:R-:W-:Y:S02]  /*22c0*/  ISETP.GT.AND P1, PT, R233.reuse, 0x1, PT ;  /* 0x00000001e900780c */ /* 0x040fe40003f24270 */
[----:B------:R-:W-:Y:S01]  /*22d0*/  ISETP.GT.AND P4, PT, R233, 0x29, PT ;  /* 0x00000029e900780c */ /* 0x000fe20003f84270 */
[----:B------:R-:W-:Y:S01]  /*22e0*/  FFMA.FTZ R6, R7, UR41, -R216 ;  /* 0x0000002907067c23 */ /* 0x000fe200080108d8 */
[----:B------:R-:W-:Y:S02]  /*22f0*/  FSEL R8, R185, -INF , !P1 ;  /* 0xff800000b9087808 */ /* 0x000fe40004800000 */
[C---:B------:R-:W-:Y:S02]  /*2300*/  ISETP.GT.AND P1, PT, R233.reuse, 0x8, PT ;  /* 0x00000008e900780c */ /* 0x040fe40003f24270 */
[----:B------:R-:W-:Y:S01]  /*2310*/  FSEL R185, R204, -INF , !P2 ;  /* 0xff800000ccb97808 */ /* 0x000fe20005000000 */
[----:B------:R-:W-:Y:S01]  /*2320*/  FFMA.FTZ R7, R8, UR41, -R217 ;  /* 0x0000002908077c23 */ /* 0x000fe200080108d9 */
[----:B--23--:R-:W-:Y:S01]  /*2330*/  FSEL R9, R188, -INF , !P1 ;  /* 0xff800000bc097808 */ /* 0x00cfe20004800000 */
[----:B------:R-:W-:Y:S01]  /*2340*/  VIADD R188, R232, 0x8 ;  /* 0x00000008e8bc7836 */ /* 0x000fe20000000000 */
[C---:B------:R-:W-:Y:S01]  /*2350*/  ISETP.GT.AND P1, PT, R233.reuse, 0x9, PT ;  /* 0x00000009e900780c */ /* 0x040fe20003f24270 */
[----:B------:R-:W-:Y:S01]  /*2360*/  MUFU.EX2 R6, R6 ;  /* 0x0000000600067308 */ /* 0x000fe20000000800 */
[----:B------:R-:W-:Y:S01]  /*2370*/  ISETP.GT.AND P5, PT, R233, 0x31, PT ;  /* 0x00000031e900780c */ /* 0x000fe20003fa4270 */
[----:B------:R-:W-:Y:S01]  /*2380*/  FFMA.FTZ R8, R9, UR41, -R222 ;  /* 0x0000002909087c23 */ /* 0x000fe200080108de */
[----:B------:R-:W-:-:S02]  /*2390*/  FSEL R10, R189, -INF , !P1 ;  /* 0xff800000bd0a7808 */ /* 0x000fc40004800000 */
[C---:B------:R-:W-:Y:S02]  /*23a0*/  ISETP.GT.AND P1, PT, R233.reuse, 0x10, PT ;  /* 0x00000010e900780c */ /* 0x040fe40003f24270 */
[C---:B------:R-:W-:Y:S01]  /*23b0*/  ISETP.GT.AND P3, PT, R233.reuse, 0x38, PT ;  /* 0x00000038e900780c */ /* 0x040fe20003f64270 */
[----:B------:R-:W-:Y:S01]  /*23c0*/  FFMA.FTZ R9, R10, UR41, -R223 ;  /* 0x000000290a097c23 */ /* 0x000fe200080108df */
[----:B------:R-:W-:Y:S01]  /*23d0*/  FSEL R11, R192, -INF , !P1 ;  /* 0xff800000c00b7808 */ /* 0x000fe20004800000 */
[----:B------:R-:W-:Y:S01]  /*23e0*/  MUFU.EX2 R8, R8 ;  /* 0x0000000800087308 */ /* 0x000fe20000000800 */
[C---:B------:R-:W-:Y:S02]  /*23f0*/  ISETP.GT.AND P1, PT, R233.reuse, 0x11, PT ;  /* 0x00000011e900780c */ /* 0x040fe40003f24270 */
[----:B------:R-:W-:Y:S01]  /*2400*/  ISETP.GT.AND P2, PT, R233, 0x39, PT ;  /* 0x00000039e900780c */ /* 0x000fe20003f44270 */
[----:B------:R-:W-:Y:S01]  /*2410*/  FFMA.FTZ R10, R11, UR41, -R220 ;  /* 0x000000290b0a7c23 */ /* 0x000fe200080108dc */
[----:B------:R-:W-:-:S02]  /*2420*/  FSEL R12, R193, -INF , !P1 ;  /* 0xff800000c10c7808 */ /* 0x000fc40004800000 */
[C---:B------:R-:W-:Y:S01]  /*2430*/  ISETP.GT.AND P1, PT, R233.reuse, 0x18, PT ;  /* 0x00000018e900780c */ /* 0x040fe20003f24270 */
[----:B------:R-:W-:Y:S02]  /*2440*/  MUFU.EX2 R9, R9 ;  /* 0x0000000900097308 */ /* 0x000fe40000000800 */
[----:B------:R-:W-:Y:S01]  /*2450*/  FFMA.FTZ R11, R12, UR41, -R221 ;  /* 0x000000290c0b7c23 */ /* 0x000fe200080108dd */
[----:B------:R-:W-:Y:S02]  /*2460*/  FSEL R13, R196, -INF , !P1 ;  /* 0xff800000c40d7808 */ /* 0x000fe40004800000 */
[----:B------:R-:W-:-:S03]  /*2470*/  ISETP.GT.AND P1, PT, R233, 0x19, PT ;  /* 0x00000019e900780c */ /* 0x000fc60003f24270 */
[----:B------:R-:W-:Y:S01]  /*2480*/  FFMA.FTZ R12, R13, UR41, -R218 ;  /* 0x000000290d0c7c23 */ /* 0x000fe200080108da */
[----:B------:R-:W-:Y:S01]  /*2490*/  FSEL R14, R197, -INF , !P1 ;  /* 0xff800000c50e7808 */ /* 0x000fe20004800000 */
[----:B------:R-:W-:Y:S01]  /*24a0*/  MUFU.EX2 R7, R7 ;  /* 0x0000000700077308 */ /* 0x000fe20000000800 */
[----:B------:R-:W-:-:S03]  /*24b0*/  ISETP.GT.AND P1, PT, R233, 0x20, PT ;  /* 0x00000020e900780c */ /* 0x000fc60003f24270 */
[----:B------:R-:W-:Y:S01]  /*24c0*/  FFMA.FTZ R13, R14, UR41, -R219 ;  /* 0x000000290e0d7c23 */ /* 0x000fe200080108db */
[----:B------:R-:W-:Y:S01]  /*24d0*/  FSEL R15, R200, -INF , !P1 ;  /* 0xff800000c80f7808 */ /* 0x000fe20004800000 */
[----:B------:R-:W-:Y:S01]  /*24e0*/  FFMA.FTZ R200, R185, UR41, -R20 ;  /* 0x00000029b9c87c23 */ /* 0x000fe20008010814 */
[----:B------:R-:W-:Y:S01]  /*24f0*/  ISETP.GT.AND P1, PT, R233, 0x21, PT ;  /* 0x00000021e900780c */ /* 0x000fe20003f24270 */
[----:B------:R-:W-:Y:S02]  /*2500*/  MUFU.EX2 R10, R10 ;  /* 0x0000000a000a7308 */ /* 0x000fe40000000800 */
[----:B------:R-:W-:Y:S01]  /*2510*/  FFMA.FTZ R14, R15, UR41, -R18 ;  /* 0x000000290f0e7c23 */ /* 0x000fe20008010812 */
[----:B------:R-:W-:Y:S02]  /*2520*/  FSEL R184, R201, -INF , !P1 ;  /* 0xff800000c9b87808 */ /* 0x000fe40004800000 */
[----:B------:R-:W-:-:S03]  /*2530*/  ISETP.GT.AND P1, PT, R233, 0x30, PT ;  /* 0x00000030e900780c */ /* 0x000fc60003f24270 */
[----:B------:R-:W-:Y:S01]  /*2540*/  FFMA.FTZ R15, R184, UR41, -R19 ;  /* 0x00000029b80f7c23 */ /* 0x000fe20008010813 */
[----:B------:R-:W-:Y:S01]  /*2550*/  FSEL R184, R205, -INF , !P4 ;  /* 0xff800000cdb87808 */ /* 0x000fe20006000000 */
[----:B------:R-:W-:Y:S01]  /*2560*/  MUFU.EX2 R11, R11 ;  /* 0x0000000b000b7308 */ /* 0x000fe20000000800 */
[----:B------:R-:W-:Y:S02]  /*2570*/  FSEL R185, R208, -INF , !P1 ;  /* 0xff800000d0b97808 */ /* 0x000fe40004800000 */
[----:B------:R-:W-:Y:S01]  /*2580*/  ISETP.GT.AND P4, PT, R5, 0x8, PT ;  /* 0x000000080500780c */ /* 0x000fe20003f84270 */
[----:B------:R-:W-:Y:S01]  /*2590*/  FFMA.FTZ R201, R184, UR41, -R21 ;  /* 0x00000029b8c97c23 */ /* 0x000fe20008010815 */
[----:B------:R-:W-:Y:S01]  /*25a0*/  FSEL R184, R209, -INF , !P5 ;  /* 0xff800000d1b87808 */ /* 0x000fe20006800000 */
[----:B------:R-:W-:Y:S02]  /*25b0*/  WARPGROUP.DEPBAR.LE gsb0, 0x0 ;  /* 0x00008000000079c5 */ /* 0x000fe40000010000 */
[----:B------:R-:W-:Y:S01]  /*25c0*/  WARPGROUP.ARRIVE ;  /* 0x00000000000079c5 */ /* 0x000fe20000000000 */
[----:B------:R-:W-:Y:S01]  /*25d0*/  FFMA.FTZ R204, R185, UR41, -R16 ;  /* 0x00000029b9cc7c23 */ /* 0x000fe20008010810 */
[----:B------:R-:W-:Y:S01]  /*25e0*/  SEL R188, R188, 0x40, P4 ;  /* 0x00000040bcbc7807 */ /* 0x000fe20002000000 */
[----:B------:R-:W-:Y:S01]  /*25f0*/  FFMA.FTZ R205, R184, UR41, -R17 ;  /* 0x00000029b8cd7c23 */ /* 0x000fe20008010811 */
[----:B------:R-:W-:Y:S01]  /*2600*/  FSEL R185, R212, -INF , !P3 ;  /* 0xff800000d4b97808 */ /* 0x000fe20005800000 */
[----:B------:R-:W-:Y:S01]  /*2610*/  MUFU.EX2 R12, R12 ;  /* 0x0000000c000c7308 */ /* 0x000fe20000000800 */
[----:B------:R-:W-:Y:S01]  /*2620*/  HGMMA.64x64x16.F32.BF16 R152, gdesc[UR8], R152, gsb0 ;  /* 0x00e00000089879f0 */ /* 0x000fe20008001898 */
[----:B------:R-:W-:Y:S01]  /*2630*/  UIADD3 UR10, UR5, 0x4, URZ ;  /* 0x00000004050a7890 */ /* 0x000fe2000fffe03f */
[----:B------:R-:W-:Y:S01]  /*2640*/  FSEL R184, R213, -INF , !P2 ;  /* 0xff800000d5b87808 */ /* 0x000fe20005000000 */
[----:B------:R-:W-:Y:S01]  /*2650*/  UIADD3 UR8, UR6, 0x4, URZ ;  /* 0x0000000406087890 */ /* 0x000fe2000fffe03f */
[----:B------:R-:W-:Y:S01]  /*2660*/  ISETP.GT.AND P1, PT, R188, RZ, PT ;  /* 0x000000ffbc00720c */ /* 0x000fe20003f24270 */
[----:B------:R-:W-:Y:S01]  /*2670*/  UMOV UR11, 0x40000040 ;  /* 0x40000040000b7882 */ /* 0x000fe20000000000 */
[----:B------:R-:W-:Y:S01]  /*2680*/  UMOV UR9, 0x40000040 ;  /* 0x4000004000097882 */ /* 0x000fe20000000000 */
[----:B------:R-:W-:Y:S01]  /*2690*/  FFMA.FTZ R185, R185, UR41, -R22 ;  /* 0x00000029b9b97c23 */ /* 0x000fe20008010816 */
[----:B------:R-:W-:Y:S01]  /*26a0*/  FFMA.FTZ R208, R184, UR41, -R23 ;  /* 0x00000029b8d07c23 */ /* 0x000fe20008010817 */
[----:B------:R-:W-:Y:S01]  /*26b0*/  ISETP.GT.AND P2, PT, R188, 0x8, PT ;  /* 0x00000008bc00780c */ /* 0x000fe20003f44270 */
[----:B------:R-:W-:Y:S01]  /*26c0*/  MUFU.EX2 R13, R13 ;  /* 0x0000000d000d7308 */ /* 0x000fe20000000800 */
[----:B------:R-:W-:-:S02]  /*26d0*/  LOP3.LUT R184, R225, 0x2000000, RZ, 0xfc, !PT ;  /* 0x02000000e1b87812 */ /* 0x000fc400078efcff */
[----:B------:R-:W-:Y:S02]  /*26e0*/  FSEL R189, R186, -INF , !P1 ;  /* 0xff800000babd7808 */ /* 0x000fe40004800000 */
[C---:B------:R-:W-:Y:S01]  /*26f0*/  ISETP.GT.AND P1, PT, R188.reuse, 0x1, PT ;  /* 0x00000001bc00780c */ /* 0x040fe20003f24270 */
[----:B------:R-:W-:Y:S01]  /*2700*/  IMAD R186, R3, 0x400, R184 ;  /* 0x0000040003ba7824 */ /* 0x000fe200078e02b8 */
[C---:B------:R-:W-:Y:S01]  /*2710*/  ISETP.GT.AND P5, PT, R188.reuse, 0x18, PT ;  /* 0x00000018bc00780c */ /* 0x040fe20003fa4270 */
[----:B------:R1:W-:Y:S01]  /*2720*/  MUFU.EX2 R209, R185 ;  /* 0x000000b900d17308 */ /* 0x0003e20000000800 */
[----:B------:R-:W-:Y:S01]  /*2730*/  FSEL R184, R187, -INF , !P1 ;  /* 0xff800000bbb87808 */ /* 0x000fe20004800000 */
[----:B------:R-:W-:Y:S01]  /*2740*/  FFMA.FTZ R189, R189, UR41, -R216 ;  /* 0x00000029bdbd7c23 */ /* 0x000fe200080108d8 */
[C---:B------:R-:W-:Y:S02]  /*2750*/  ISETP.GT.AND P1, PT, R188.reuse, 0x9, PT ;  /* 0x00000009bc00780c */ /* 0x040fe40003f24270 */
[----:B------:R-:W-:Y:S01]  /*2760*/  ISETP.GT.AND P3, PT, R188, 0x11, PT ;  /* 0x00000011bc00780c */ /* 0x000fe20003f64270 */
[----:B------:R-:W-:Y:S01]  /*2770*/  FFMA.FTZ R213, R184, UR41, -R217 ;  /* 0x00000029b8d57c23 */ /* 0x000fe200080108d9 */
[----:B------:R-:W-:Y:S01]  /*2780*/  FSEL R184, R191, -INF , !P1 ;  /* 0xff800000bfb87808 */ /* 0x000fe20004800000 */
[----:B------:R2:W-:Y:S01]  /*2790*/  MUFU.EX2 R212, R189 ;  /* 0x000000bd00d47308 */ /* 0x0005e20000000800 */
[----:B-1----:R-:W-:-:S02]  /*27a0*/  FSEL R185, R190, -INF , !P2 ;  /* 0xff800000beb97808 */ /* 0x002fc40005000000 */
[----:B------:R-:W-:Y:S01]  /*27b0*/  ISETP.GT.AND P2, PT, R188, 0x10, PT ;  /* 0x00000010bc00780c */ /* 0x000fe20003f44270 */
[----:B------:R-:W-:Y:S01]  /*27c0*/  FFMA.FTZ R223, R184, UR41, -R223 ;  /* 0x00000029b8df7c23 */ /* 0x000fe200080108df */
[----:B------:R-:W-:Y:S01]  /*27d0*/  ISETP.GT.AND P6, PT, R188, 0x19, PT ;  /* 0x00000019bc00780c */ /* 0x000fe20003fc4270 */
[----:B------:R-:W-:Y:S01]  /*27e0*/  FFMA.FTZ R216, R185, UR41, -R222 ;  /* 0x00000029b9d87c23 */ /* 0x000fe200080108de */
[----:B------:R-:W-:Y:S01]  /*27f0*/  FSEL R185, R194, -INF , !P2 ;  /* 0xff800000c2b97808 */ /* 0x000fe20005000000 */
[----:B------:R-:W-:Y:S01]  /*2800*/  MUFU.EX2 R213, R213 ;  /* 0x000000d500d57308 */ /* 0x000fe20000000800 */
[C---:B------:R-:W-:Y:S02]  /*2810*/  ISETP.GT.AND P2, PT, R188.reuse, 0x21, PT ;  /* 0x00000021bc00780c */ /* 0x040fe40003f44270 */
[----:B------:R-:W-:Y:S01]  /*2820*/  ISETP.GT.AND P1, PT, R188, 0x20, PT ;  /* 0x00000020bc00780c */ /* 0x000fe20003f24270 */
[----:B------:R-:W-:Y:S01]  /*2830*/  FFMA.FTZ R217, R185, UR41, -R220 ;  /* 0x00000029b9d97c23 */ /* 0x000fe200080108dc */
[----:B------:R-:W-:-:S02]  /*2840*/  FSEL R187, R198, -INF , !P5 ;  /* 0xff800000c6bb7808 */ /* 0x000fc40006800000 */
[----:B------:R-:W-:Y:S01]  /*2850*/  FSEL R192, R203, -INF , !P2 ;  /* 0xff800000cbc07808 */ /* 0x000fe20005000000 */
[----:B------:R-:W-:Y:S01]  /*2860*/  MUFU.EX2 R216, R216 ;  /* 0x000000d800d87308 */ /* 0x000fe20000000800 */
[----:B------:R-:W-:Y:S02]  /*2870*/  ISETP.GT.AND P4, PT, R188, 0x29, PT ;  /* 0x00000029bc00780c */ /* 0x000fe40003f84270 */
[----:B------:R-:W-:Y:S02]  /*2880*/  FSEL R190, R199, -INF , !P6 ;  /* 0xff800000c7be7808 */ /* 0x000fe40007000000 */
[----:B--2---:R-:W-:Y:S02]  /*2890*/  FSEL R189, R202, -INF , !P1 ;  /* 0xff800000cabd7808 */ /* 0x004fe40004800000 */
[----:B------:R-:W-:Y:S01]  /*28a0*/  ISETP.GT.AND P5, PT, R188, 0x30, PT ;  /* 0x00000030bc00780c */ /* 0x000fe20003fa4270 */
[----:B------:R-:W-:Y:S01]  /*28b0*/  FFMA.FTZ R219, R190, UR41, -R219 ;  /* 0x00000029bedb7c23 */ /* 0x000fe200080108db */
[C---:B------:R-:W-:Y:S01]  /*28c0*/  ISETP.GT.AND P6, PT, R188.reuse, 0x31, PT ;  /* 0x00000031bc00780c */ /* 0x040fe20003fc4270 */
[----:B------:R-:W-:Y:S01]  /*28d0*/  FFMA.FTZ R203, R189, UR41, -R18 ;  /* 0x00000029bdcb7c23 */ /* 0x000fe20008010812 */
[----:B------:R-:W-:Y:S01]  /*28e0*/  FSEL R194, R207, -INF , !P4 ;  /* 0xff800000cfc27808 */ /* 0x000fe20006000000 */
[----:B------:R-:W-:Y:S01]  /*28f0*/  MUFU.EX2 R220, R223 ;  /* 0x000000df00dc7308 */ /* 0x000fe20000000800 */
[----:B------:R-:W-:-:S02]  /*2900*/  ISETP.GT.AND P1, PT, R188, 0x38, PT ;  /* 0x00000038bc00780c */ /* 0x000fc40003f24270 */
[----:B------:R-:W-:Y:S01]  /*2910*/  ISETP.GT.AND P2, PT, R188, 0x39, PT ;  /* 0x00000039bc00780c */ /* 0x000fe20003f44270 */
[----:B------:R-:W-:Y:S01]  /*2920*/  FFMA.FTZ R194, R194, UR41, -R21 ;  /* 0x00000029c2c27c23 */ /* 0x000fe20008010815 */
[----:B------:R-:W-:Y:S02]  /*2930*/  FSEL R193, R210, -INF , !P5 ;  /* 0xff800000d2c17808 */ /* 0x000fe40006800000 */
[----:B------:R-:W-:Y:S01]  /*2940*/  FSEL R198, R211, -INF , !P6 ;  /* 0xff800000d3c67808 */ /* 0x000fe20007000000 */
[----:B------:R-:W-:Y:S01]  /*2950*/  MUFU.EX2 R203, R203 ;  /* 0x000000cb00cb7308 */ /* 0x000fe20000000800 */
[----:B------:R-:W-:Y:S01]  /*2960*/  FSEL R199, R214, -INF , !P1 ;  /* 0xff800000d6c77808 */ /* 0x000fe20004800000 */
[----:B------:R-:W-:Y:S01]  /*2970*/  FFMA.FTZ R196, R193, UR41, -R16 ;  /* 0x00000029c1c47c23 */ /* 0x000fe20008010810 */
[----:B------:R-:W-:Y:S01]  /*2980*/  FSEL R210, R215, -INF , !P2 ;  /* 0xff800000d7d27808 */ /* 0x000fe20005000000 */
[----:B------:R-:W-:Y:S02]  /*2990*/  FFMA.FTZ R198, R198, UR41, -R17 ;  /* 0x00000029c6c67c23 */ /* 0x000fe40008010811 */
[----:B------:R-:W-:-:S02]  /*29a0*/  FFMA.FTZ R199, R199, UR41, -R22 ;  /* 0x00000029c7c77c23 */ /* 0x000fc40008010816 */
[----:B------:R-:W-:Y:S01]  /*29b0*/  MUFU.EX2 R217, R217 ;  /* 0x000000d900d97308 */ /* 0x000fe20000000800 */
[----:B------:R-:W-:Y:S02]  /*29c0*/  WARPGROUP.DEPBAR.LE gsb0, 0x0 ;  /* 0x00008000000079c5 */ /* 0x000fe40000010000 */
[----:B------:R-:W-:-:S05]  /*29d0*/  WARPGROUP.ARRIVE ;  /* 0x00000000000079c5 */ /* 0x000fca0000000000 */
[----:B------:R-:W-:Y:S01]  /*29e0*/  MUFU.EX2 R14, R14 ;  /* 0x0000000e000e7308 */ /* 0x000fe20000000800 */
[----:B------:R-:W-:Y:S01]  /*29f0*/  HGMMA.64x64x16.F32.BF16 R152, gdesc[UR8], R152, gsb0 ;  /* 0x00e00000089879f0 */ /* 0x000fe20008001898 */
[----:B------:R-:W-:Y:S02]  /*2a00*/  UIADD3 UR10, UR5, 0x6, URZ ;  /* 0x00000006050a7890 */ /* 0x000fe4000fffe03f */
[----:B------:R-:W-:-:S04]  /*2a10*/  UIADD3 UR8, UR6, 0x6, URZ ;  /* 0x0000000606087890 */ /* 0x000fc8000fffe03f */
[----:B------:R-:W-:Y:S01]  /*2a20*/  MUFU.EX2 R15, R15 ;  /* 0x0000000f000f7308 */ /* 0x000fe20000000800 */
[----:B------:R-:W-:Y:S01]  /*2a30*/  UMOV UR11, 0x40000040 ;  /* 0x40000040000b7882 */ /* 0x000fe20000000000 */
[----:B------:R-:W-:-:S06]  /*2a40*/  UMOV UR9, 0x40000040 ;  /* 0x4000004000097882 */ /* 0x000fcc0000000000 */
[----:B------:R-:W-:Y:S08]  /*2a50*/  MUFU.EX2 R200, R200 ;  /* 0x000000c800c87308 */ /* 0x000ff00000000800 */
[----:B------:R-:W-:Y:S08]  /*2a60*/  MUFU.EX2 R201, R201 ;  /* 0x000000c900c97308 */ /* 0x000ff00000000800 */
[----:B------:R-:W-:Y:S08]  /*2a70*/  MUFU.EX2 R204, R204 ;  /* 0x000000cc00cc7308 */ /* 0x000ff00000000800 */
[----:B------:R-:W-:Y:S08]  /*2a80*/  MUFU.EX2 R205, R205 ;  /* 0x000000cd00cd7308 */ /* 0x000ff00000000800 */
[----:B------:R-:W1:Y:S01]  /*2a90*/  MUFU.EX2 R208, R208 ;  /* 0x000000d000d07308 */ /* 0x000e620000000800 */
        /* <DEDUP_REMOVED lines=26> */
[----:B------:R-:W-:Y:S01]  /*2c40*/  R2UR UR6, R186 ;  /* 0x00000000ba0672ca */ /* 0x000fe200000e0000 */
[----:B------:R-:W-:Y:S01]  /*2c50*/  UMOV UR11, 0x40000040 ;  /* 0x40000040000b7882 */ /* 0x000fe20000000000 */
[----:B------:R-:W-:Y:S01]  /*2c60*/  UMOV UR9, 0x40000040 ;  /* 0x4000004000097882 */ /* 0x000fe20000000000 */
[----:B------:R-:W-:Y:S01]  /*2c70*/  FSEL R186, R195, -INF , !P3 ;  /* 0xff800000c3ba7808 */ /* 0x000fe20005800000 */
[----:B------:R-:W-:Y:S01]  /*2c80*/  FFMA.FTZ R195, R187, UR41, -R218 ;  /* 0x00000029bbc37c23 */ /* 0x000fe200080108da */
[----:B------:R-:W-:Y:S01]  /*2c90*/  ISETP.GT.AND P3, PT, R188, 0x28, PT ;  /* 0x00000028bc00780c */ /* 0x000fe20003f64270 */
[----:B------:R-:W-:-:S02]  /*2ca0*/  FFMA.FTZ R218, R192, UR41, -R19 ;  /* 0x00000029c0da7c23 */ /* 0x000fc40008010813 */
[----:B------:R-:W-:Y:S01]  /*2cb0*/  FFMA.FTZ R221, R186, UR41, -R221 ;  /* 0x00000029badd7c23 */ /* 0x000fe200080108dd */
[----:B------:R-:W-:Y:S01]  /*2cc0*/  FSEL R19, R206, -INF , !P3 ;  /* 0xff800000ce137808 */ /* 0x000fe20005800000 */
[----:B------:R-:W2:Y:S04]  /*2cd0*/  MUFU.EX2 R22, R218 ;  /* 0x000000da00167308 */ /* 0x000ea80000000800 */
[----:B------:R-:W-:-:S04]  /*2ce0*/  FFMA.FTZ R206, R19, UR41, -R20 ;  /* 0x0000002913ce7c23 */ /* 0x000fc80008010814 */
[----:B------:R3:W-:Y:S08]  /*2cf0*/  MUFU.EX2 R18, R195 ;  /* 0x000000c300127308 */ /* 0x0007f00000000800 */
[----:B------:R-:W5:Y:S01]  /*2d00*/  MUFU.EX2 R202, R221 ;  /* 0x000000dd00ca7308 */ /* 0x000f620000000800 */
[----:B---3--:R-:W-:-:S07]  /*2d10*/  FFMA.FTZ R195, R210, UR41, -R23 ;  /* 0x00000029d2c37c23 */ /* 0x008fce0008010817 */
[----:B------:R-:W3:Y:S08]  /*2d20*/  MUFU.EX2 R19, R219 ;  /* 0x000000db00137308 */ /* 0x000ef00000000800 */
[----:B------:R1:W3:Y:S02]  /*2d30*/  MUFU.EX2 R23, R206 ;  /* 0x000000ce00177308 */ /* 0x0002e40000000800 */
[----:B-1----:R-:W-:Y:S01]  /*2d40*/  F2FP.BF16.F32.PACK_AB R206, R208, R209 ;  /* 0x000000d1d0ce723e */ /* 0x002fe200000010ff */
[----:B------:R-:W-:-:S02]  /*2d50*/  WARPGROUP.DEPBAR.LE gsb0, 0x0 ;  /* 0x00008000000079c5 */ /* 0x000fc40000010000 */
        /* <DEDUP_REMOVED lines=9> */
[----:B------:R-:W2:Y:S04]  /*2df0*/  LDS.64 R186, [R224+0x28220] ;  /* 0x02822000e0ba7984 */ /* 0x000ea80000000a00 */
[----:B------:R-:W5:Y:S04]  /*2e00*/  LDS.64 R188, [R224+0x28240] ;  /* 0x02824000e0bc7984 */ /* 0x000f680000000a00 */
[----:B------:R-:W3:Y:S04]  /*2e10*/  LDS.64 R190, [R224+0x28260] ;  /* 0x02826000e0be7984 */ /* 0x000ee80000000a00 */
[----:B------:R-:W3:Y:S04]  /*2e20*/  LDS.64 R20, [R224+0x28280] ;  /* 0x02828000e0147984 */ /* 0x000ee80000000a00 */
[----:B------:R-:W3:Y:S04]  /*2e30*/  LDS.64 R192, [R224+0x282a0] ;  /* 0x0282a000e0c07984 */ /* 0x000ee80000000a00 */
[----:B------:R-:W3:Y:S04]  /*2e40*/  LDS.64 R16, [R224+0x282c0] ;  /* 0x0282c000e0107984 */ /* 0x000ee80000000a00 */
        /* <DEDUP_REMOVED lines=21> */
[----:B------:R-:W-:Y:S01]  /*2fa0*/  FADD.FTZ R167, R172, -R192 ;  /* 0x800000c0aca77221 */ /* 0x000fe20000010000 */
[----:B------:R2:W3:Y:S01]  /*2fb0*/  MUFU.EX2 R20, R196 ;  /* 0x000000c400147308 */ /* 0x0004e20000000800 */
[----:B------:R-:W-:Y:S01]  /*2fc0*/  FMUL.FTZ R21, R22, R21 ;  /* 0x0000001516157220 */ /* 0x000fe20000410000 */
[----:B------:R-:W-:Y:S01]  /*2fd0*/  FMUL.FTZ R170, R203, R170 ;  /* 0x000000aacbaa7220 */ /* 0x000fe20000410000 */
[--C-:B------:R-:W-:Y:S01]  /*2fe0*/  FADD.FTZ R169, R176, -R16.reuse ;  /* 0x80000010b0a97221 */ /* 0x100fe20000010000 */
[----:B------:R-:W-:Y:S01]  /*2ff0*/  FADD.FTZ R171, R178, -R16 ;  /* 0x80000010b2ab7221 */ /* 0x000fe20000010000 */
[--C-:B------:R-:W-:Y:S01]  /*3000*/  FADD.FTZ R16, R177, -R17.reuse ;  /* 0x80000011b1107221 */ /* 0x100fe20000010000 */
[----:B------:R-:W-:Y:S01]  /*3010*/  FADD.FTZ R172, R179, -R17 ;  /* 0x80000011b3ac7221 */ /* 0x000fe20000010000 */
[----:B------:R-:W-:Y:S01]  /*3020*/  FADD.FTZ R159, R159, -R187 ;  /* 0x800000bb9f9f7221 */ /* 0x000fe20000010000 */
[----:B------:R5:W3:Y:S01]  /*3030*/  MUFU.EX2 R17, R198 ;  /* 0x000000c600117308 */ /* 0x000ae20000000800 */
[----:B--2---:R-:W-:Y:S01]  /*3040*/  FMUL.FTZ R196, R6, R197 ;  /* 0x000000c506c47220 */ /* 0x004fe20000410000 */
[----:B------:R-:W-:Y:S01]  /*3050*/  FMUL.FTZ R197, R212, R207 ;  /* 0x000000cfd4c57220 */ /* 0x000fe20000410000 */
[----:B------:R-:W-:Y:S01]  /*3060*/  FADD.FTZ R162, R162, -R188 ;  /* 0x800000bca2a27221 */ /* 0x000fe20000010000 */
[----:B------:R-:W-:Y:S01]  /*3070*/  FADD.FTZ R163, R163, -R189 ;  /* 0x800000bda3a37221 */ /* 0x000fe20000010000 */
[----:B------:R-:W-:Y:S01]  /*3080*/  FADD.FTZ R174, R174, -R192 ;  /* 0x800000c0aeae7221 */ /* 0x000fe20000010000 */
[--C-:B------:R-:W-:Y:S01]  /*3090*/  FADD.FTZ R168, R173, -R193.reuse ;  /* 0x800000c1ada87221 */ /* 0x100fe20000010000 */
[----:B------:R-:W-:Y:S01]  /*30a0*/  FADD.FTZ R175, R175, -R193 ;  /* 0x800000c1afaf7221 */ /* 0x000fe20000010000 */
[----:B------:R-:W2:Y:S01]  /*30b0*/  MUFU.EX2 R207, R199 ;  /* 0x000000c700cf7308 */ /* 0x000ea20000000800 */
[----:B-----5:R-:W-:Y:S01]  /*30c0*/  F2FP.BF16.F32.PACK_AB R198, R158, R153 ;  /* 0x000000999ec6723e */ /* 0x020fe200000010ff */
[--C-:B----4-:R-:W-:Y:S01]  /*30d0*/  FADD.FTZ R180, R180, -R224.reuse ;  /* 0x800000e0b4b47221 */ /* 0x110fe20000010000 */
[----:B------:R-:W-:Y:S01]  /*30e0*/  FMUL.FTZ R173, R7, R152 ;  /* 0x0000009807ad7220 */ /* 0x000fe20000410000 */
[----:B------:R-:W-:Y:S01]  /*30f0*/  FADD.FTZ R182, R182, -R224 ;  /* 0x800000e0b6b67221 */ /* 0x000fe20000010000 */
[--C-:B------:R-:W-:Y:S01]  /*3100*/  FADD.FTZ R181, R181, -R225.reuse ;  /* 0x800000e1b5b57221 */ /* 0x100fe20000010000 */
[----:B------:R-:W-:Y:S01]  /*3110*/  FADD.FTZ R183, R183, -R225 ;  /* 0x800000e1b7b77221 */ /* 0x000fe20000010000 */
[----:B------:R-:W-:Y:S01]  /*3120*/  FMUL.FTZ R154, R213, R154 ;  /* 0x0000009ad59a7220 */ /* 0x000fe20000410000 */
        /* <DEDUP_REMOVED lines=18> */
[----:B-1----:R-:W-:Y:S01]  /*3250*/  FMUL.FTZ R175, R156, R175 ;  /* 0x000000af9caf7220 */ /* 0x002fe20000410000 */
[----:B------:R-:W-:Y:S01]  /*3260*/  FMUL.FTZ R169, R204, R169 ;  /* 0x000000a9cca97220 */ /* 0x000fe20000410000 */
[----:B---3--:R-:W-:Y:S01]  /*3270*/  FMUL.FTZ R171, R20, R171 ;  /* 0x000000ab14ab7220 */ /* 0x008fe20000410000 */
[----:B------:R-:W-:Y:S01]  /*3280*/  FMUL.FTZ R16, R205, R16 ;  /* 0x00000010cd107220 */ /* 0x000fe20000410000 */
[----:B------:R-:W-:Y:S01]  /*3290*/  FMUL.FTZ R172, R17, R172 ;  /* 0x000000ac11ac7220 */ /* 0x000fe20000410000 */
[----:B------:R-:W-:Y:S01]  /*32a0*/  FMUL.FTZ R180, R209, R180 ;  /* 0x000000b4d1b47220 */ /* 0x000fe20000410000 */
[----:B--2---:R-:W-:Y:S01]  /*32b0*/  FMUL.FTZ R182, R207, R182 ;  /* 0x000000b6cfb67220 */ /* 0x004fe20000410000 */
[----:B------:R-:W-:Y:S01]  /*32c0*/  FMUL.FTZ R181, R208, R181 ;  /* 0x000000b5d0b57220 */ /* 0x000fe20000410000 */
[----:B----4-:R-:W-:Y:S01]  /*32d0*/  FMUL.FTZ R183, R158, R183 ;  /* 0x000000b79eb77220 */ /* 0x010fe20000410000 */
[----:B------:R-:W-:Y:S01]  /*32e0*/  F2FP.BF16.F32.PACK_AB R196, R173, R196 ;  /* 0x000000c4adc4723e */ /* 0x000fe200000010ff */
[----:B------:R-:W-:Y:S01]  /*32f0*/  IMAD R21, R21, 0x2, R228 ;  /* 0x0000000215157824 */ /* 0x000fe200078e02e4 */
[----:B------:R-:W-:-:S02]  /*3300*/  F2FP.BF16.F32.PACK_AB R197, R154, R197 ;  /* 0x000000c59ac5723e */ /* 0x000fc400000010ff */
[----:B------:R-:W-:Y:S02]  /*3310*/  F2FP.BF16.F32.PACK_AB R199, R152, R155 ;  /* 0x0000009b98c7723e */ /* 0x000fe400000010ff */
[----:B------:R-:W-:Y:S02]  /*3320*/  F2FP.BF16.F32.PACK_AB R192, R160, R157 ;  /* 0x0000009da0c0723e */ /* 0x000fe400000010ff */
[----:B------:R-:W-:Y:S01]  /*3330*/  F2FP.BF16.F32.PACK_AB R193, R163, R162 ;  /* 0x000000a2a3c1723e */ /* 0x000fe200000010ff */
[----:B------:R1:W-:Y:S01]  /*3340*/  STSM.16.MT88.4 [R21+0x28800], R196 ;  /* 0x028800c415007844 */ /* 0x0003e20000004200 */
[----:B------:R-:W-:Y:S02]  /*3350*/  F2FP.BF16.F32.PACK_AB R194, R184, R185 ;  /* 0x000000b9b8c2723e */ /* 0x000fe400000010ff */
[----:B------:R-:W-:Y:S02]  /*3360*/  F2FP.BF16.F32.PACK_AB R195, R164, R161 ;  /* 0x000000a1a4c3723e */ /* 0x000fe400000010ff */
[----:B------:R-:W-:-:S02]  /*3370*/  F2FP.BF16.F32.PACK_AB R188, R166, R165 ;  /* 0x000000a5a6bc723e */ /* 0x000fc400000010ff */
[----:B------:R-:W-:Y:S01]  /*3380*/  F2FP.BF16.F32.PACK_AB R190, R168, R167 ;  /* 0x000000a7a8be723e */ /* 0x000fe200000010ff */
[----:B------:R1:W-:Y:S01]  /*3390*/  STSM.16.MT88.4 [R21+0x29000], R192 ;  /* 0x029000c015007844 */ /* 0x0003e20000004200 */
[----:B------:R-:W-:Y:S02]  /*33a0*/  F2FP.BF16.F32.PACK_AB R191, R175, R174 ;  /* 0x000000aeafbf723e */ /* 0x000fe400000010ff */
[----:B------:R-:W-:Y:S02]  /*33b0*/  F2FP.BF16.F32.PACK_AB R184, R16, R169 ;  /* 0x000000a910b8723e */ /* 0x000fe400000010ff */
[----:B------:R-:W-:Y:S01]  /*33c0*/  F2FP.BF16.F32.PACK_AB R185, R172, R171 ;  /* 0x000000abacb9723e */ /* 0x000fe200000010ff */
[----:B------:R1:W-:Y:S01]  /*33d0*/  STSM.16.MT88.4 [R21+0x29800], R188 ;  /* 0x029800bc15007844 */ /* 0x0003e20000004200 */
[----:B------:R-:W-:Y:S02]  /*33e0*/  F2FP.BF16.F32.PACK_AB R186, R181, R180 ;  /* 0x000000b4b5ba723e */ /* 0x000fe400000010ff */
[----:B------:R-:W-:-:S02]  /*33f0*/  F2FP.BF16.F32.PACK_AB R187, R183, R182 ;  /* 0x000000b6b7bb723e */ /* 0x000fc400000010ff */
[----:B------:R-:W-:Y:S01]  /*3400*/  F2FP.BF16.F32.PACK_AB R152, R7, R6 ;  /* 0x000000060798723e */ /* 0x000fe200000010ff */
[----:B------:R-:W-:Y:S01]  /*3410*/  IMAD R7, R226, 0x4000, R228 ;  /* 0x00004000e2077824 */ /* 0x000fe200078e02e4 */
[----:B------:R-:W-:Y:S01]  /*3420*/  F2FP.BF16.F32.PACK_AB R154, R9, R8 ;  /* 0x00000008099a723e */ /* 0x000fe200000010ff */
[----:B------:R1:W-:Y:S01]  /*3430*/  STSM.16.MT88.4 [R21+0x2a000], R184 ;  /* 0x02a000b815007844 */ /* 0x0003e20000004200 */
[----:B------:R-:W-:Y:S02]  /*3440*/  F2FP.BF16.F32.PACK_AB R153, R213, R212 ;  /* 0x000000d4d599723e */ /* 0x000fe400000010ff */
[----:B------:R-:W-:Y:S02]  /*3450*/  F2FP.BF16.F32.PACK_AB R155, R220, R216 ;  /* 0x000000d8dc9b723e */ /* 0x000fe400000010ff */
[----:B------:R-:W-:Y:S02]  /*3460*/  F2FP.BF16.F32.PACK_AB R204, R205, R204 ;  /* 0x000000cccdcc723e */ /* 0x000fe400000010ff */
[----:B------:R-:W-:Y:S01]  /*3470*/  WARPGROUP.ARRIVE ;  /* 0x00000000000079c5 */ /* 0x000fe20000000000 */
[----:B------:R-:W-:-:S02]  /*3480*/  F2FP.BF16.F32.PACK_AB R205, R17, R20 ;  /* 0x0000001411cd723e */ /* 0x000fc400000010ff */
[----:B------:R-:W-:Y:S02]  /*3490*/  F2FP.BF16.F32.PACK_AB R207, R158, R207 ;  /* 0x000000cf9ecf723e */ /* 0x000fe400000010ff */
[----:B------:R-:W-:Y:S01]  /*34a0*/  SHF.R.U32.HI R6, RZ, 0x4, R230 ;  /* 0x00000004ff067819 */ /* 0x000fe200000116e6 */
[----:B------:R-:W-:Y:S01]  /*34b0*/  HGMMA.64x128x16.F32.BF16 R88, R152, gdesc[UR4].tnspB, R88, gsb0 ;  /* 0x41e0000498587df0 */ /* 0x000fe20008001858 */
[----:B------:R-:W-:Y:S01]  /*34c0*/  UIADD3 UR6, UR6, 0x180, URZ ;  /* 0x0000018006067890 */ /* 0x000fe2000fffe03f */
[----:B------:R-:W-:Y:S02]  /*34d0*/  R2UR UR7, R7 ;  /* 0x00000000070772ca */ /* 0x000fe400000e0000 */
        /* <DEDUP_REMOVED lines=92> */
.L_x_6027:
        /* <DEDUP_REMOVED lines=49> */
.L_x_6028:
        /* <DEDUP_REMOVED lines=78> */
.L_x_6011:
        /* <DEDUP_REMOVED lines=23> */
.L_x_6031:
        /* <DEDUP_REMOVED lines=20> */
.L_x_6032:
        /* <DEDUP_REMOVED lines=18> */
.L_x_6033:
        /* <DEDUP_REMOVED lines=18> */
.L_x_6034:
        /* <DEDUP_REMOVED lines=150> */
.L_x_6036:
[----:B------:R-:W-:Y:S05]  /*50e0*/  BSYNC B0 ;  /* 0x0000000000007941 */ /* 0x000fea0003800000 */
.L_x_6035:
[----:B------:R-:W-:-:S04]  /*50f0*/  DEPBAR.LE SB0, 0x0 ;  /* 0x000080000000791a */ /* 0x000fc80000000000 */
[----:B------:R-:W-:Y:S05]  /*5100*/  BRA `(.L_x_6010) ;  /* 0x0000004400687947 */ /* 0x000fea0003800000 */
.L_x_6030:
        /* <DEDUP_REMOVED lines=52> */
.L_x_6038:
[----:B------:R-:W-:Y:S05]  /*5450*/  BSYNC B0 ;  /* 0x0000000000007941 */ /* 0x000fea0003800000 */
.L_x_6037:
        /* <DEDUP_REMOVED lines=16> */
.L_x_6040:
[----:B------:R-:W-:Y:S05]  /*5560*/  BSYNC B0 ;  /* 0x0000000000007941 */ /* 0x000fea0003800000 */
.L_x_6039:
        /* <DEDUP_REMOVED lines=16> */
.L_x_6042:
[----:B------:R-:W-:Y:S05]  /*5670*/  BSYNC B0 ;  /* 0x0000000000007941 */ /* 0x000fea0003800000 */
.L_x_6041:
        /* <DEDUP_REMOVED lines=17> */
.L_x_6044:
[----:B------:R-:W-:Y:S05]  /*5790*/  BSYNC B0 ;  /* 0x0000000000007941 */ /* 0x000fea0003800000 */
.L_x_6043:
        /* <DEDUP_REMOVED lines=16> */
.L_x_6046:
[----:B------:R-:W-:Y:S05]  /*58a0*/  BSYNC B0 ;  /* 0x0000000000007941 */ /* 0x000fea0003800000 */
.L_x_6045:
        /* <DEDUP_REMOVED lines=18> */
.L_x_6048:
[----:B------:R-:W-:Y:S05]  /*59d0*/  BSYNC B0 ;  /* 0x0000000000007941 */ /* 0x000fea0003800000 */
.L_x_6047:
        /* <DEDUP_REMOVED lines=31> */
.L_x_6050:
[----:B------:R-:W-:Y:S05]  /*5bd0*/  BSYNC B0 ;  /* 0x0000000000007941 */ /* 0x000fea0003800000 */
.L_x_6049:
        /* <DEDUP_REMOVED lines=22> */
.L_x_6052:
[----:B------:R-:W-:Y:S05]  /*5d40*/  BSYNC B0 ;  /* 0x0000000000007941 */ /* 0x000fea0003800000 */
.L_x_6051:
        /* <DEDUP_REMOVED lines=14> */
.L_x_6054:
[----:B------:R-:W-:Y:S05]  /*5e30*/  BSYNC B0 ;  /* 0x0000000000007941 */ /* 0x000fea0003800000 */
.L_x_6053:
        /* <DEDUP_REMOVED lines=16> */
.L_x_6056:
[----:B------:R-:W-:Y:S05]  /*5f40*/  BSYNC B0 ;  /* 0x0000000000007941 */ /* 0x000fea0003800000 */
.L_x_6055:
        /* <DEDUP_REMOVED lines=15> */
.L_x_6058:
[----:B------:R-:W-:Y:S05]  /*6040*/  BSYNC B0 ;  /* 0x0000000000007941 */ /* 0x000fea0003800000 */
.L_x_6057:
        /* <DEDUP_REMOVED lines=15> */
.L_x_6060:
[----:B------:R-:W-:Y:S05]  /*6140*/  BSYNC B0 ;  /* 0x0000000000007941 */ /* 0x000fea0003800000 */
.L_x_6059:
        /* <DEDUP_REMOVED lines=15> */
.L_x_6062:
[----:B------:R-:W-:Y:S05]  /*6240*/  BSYNC B0 ;  /* 0x0000000000007941 */ /* 0x000fea0003800000 */
.L_x_6061:
        /* <DEDUP_REMOVED lines=15> */
.L_x_6064:
[----:B------:R-:W-:Y:S05]  /*6340*/  BSYNC B0 ;  /* 0x0000000000007941 */ /* 0x000fea0003800000 */
.L_x_6063:
        /* <DEDUP_REMOVED lines=15> */
.L_x_6066:
[----:B------:R-:W-:Y:S05]  /*6440*/  BSYNC B0 ;  /* 0x0000000000007941 */ /* 0x000fea0003800000 */
.L_x_6065:
        /* <DEDUP_REMOVED lines=15> */
.L_x_6006:
        /* <DEDUP_REMOVED lines=29> */
.L_x_6068:
[----:B------:R-:W-:Y:S01]  /*6710*/  ULDC UR9, c[0x0][0xb44] ;  /* 0x0002d10000097ab9 */ /* 0x000fe20000000800 */
[----:B------:R-:W-:Y:S01]  /*6720*/  UMOV UR7, UR8 ;  /* 0x0000000800077c82 */ /* 0x000fe20008000000 */
[----:B------:R-:W-:-:S11]  /*6730*/  UISETP.NE.AND UP0, UPT, UR9, 0x1, UPT ;  /* 0x000000010900788c */ /* 0x000fd6000bf05270 */
[----:B------:R-:W-:Y:S02]  /*6740*/  @UP0 ULDC.64 UR10, c[0x0][0xb48] ;  /* 0x0002d200000a0ab9 */ /* 0x000fe40000000a00 */
[----:B------:R-:W-:-:S04]  /*6750*/  UIMAD.WIDE.U32 UR4, UR8, UR10, URZ ;  /* 0x0000000a080472a5 */ /* 0x000fc8000f8e003f */
[----:B------:R-:W-:-:S04]  /*6760*/  @UP0 USHF.R.U32.HI UR7, URZ, UR11, UR5 ;  /* 0x0000000b3f070299 */ /* 0x000fc80008011605 */
[----:B------:R-:W-:-:S12]  /*6770*/  UIMAD UR4, UR7, UR9, URZ ;  /* 0x00000009070472a4 */ /* 0x000fd8000f8e023f */
.L_x_6069:
        /* <DEDUP_REMOVED lines=67> */
.L_x_6072:
[----:B------:R-:W-:Y:S05]  /*6bb0*/  BSYNC B0 ;  /* 0x0000000000007941 */ /* 0x000fea0003800000 */
.L_x_6071:
        /* <DEDUP_REMOVED lines=19> */
.L_x_6074:
[----:B------:R-:W-:Y:S05]  /*6cf0*/  BSYNC B0 ;  /* 0x0000000000007941 */ /* 0x000fea0003800000 */
.L_x_6073:
[----:B------:R-:W-:Y:S06]  /*6d00*/  BAR.ARV 0xa, 0xa0 ;  /* 0x0282800000007b1d */ /* 0x000fec0000002000 */
[----:B------:R-:W-:Y:S04]  /*6d10*/  BSSY B0, `(.L_x_6075) ;  /* 0x0000003000007945 */ /* 0x000fe80003800000 */
[----:B------:R-:W-:Y:S05]  /*6d20*/  @!P0 BRA `(.L_x_6076) ;  /* 0x0000000000048947 */ /* 0x000fea0003800000 */
[----:B------:R-:W-:-:S04]  /*6d30*/  DEPBAR.LE SB0, 0x0 ;  /* 0x000080000000791a */ /* 0x000fc80000000000 */
.L_x_6076:
[----:B------:R-:W-:Y:S05]  /*6d40*/  BSYNC B0 ;  /* 0x0000000000007941 */ /* 0x000fea0003800000 */
.L_x_6075:
[----:B------:R-:W-:Y:S06]  /*6d50*/  BAR.ARV 0xb, 0xa0 ;  /* 0x02c2800000007b1d */ /* 0x000fec0000002000 */
[----:B------:R-:W-:Y:S01]  /*6d60*/  UIADD3 UR12, UR8, 0x1, URZ ;  /* 0x00000001080c7890 */ /* 0x000fe2000fffe03f */
[----:B------:R-:W-:Y:S11]  /*6d70*/  BRA `(.L_x_6077) ;  /* 0x0000000000047947 */ /* 0x000ff60003800000 */
.L_x_6070:
[----:B------:R-:W-:-:S05]  /*6d80*/  UMOV UR12, UR8 ;  /* 0x00000008000c7c82 */ /* 0x000fca0008000000 */
.L_x_6077:
        /* <DEDUP_REMOVED lines=18> */
.L_x_6090:
        /* <DEDUP_REMOVED lines=20> */
.L_x_6079:
[----:B------:R-:W-:Y:S05]  /*6ff0*/  BSYNC B0 ;  /* 0x0000000000007941 */ /* 0x000fea0003800000 */
.L_x_6078:
        /* <DEDUP_REMOVED lines=13> */
.L_x_6081:
[----:B------:R-:W-:Y:S05]  /*70d0*/  BSYNC B0 ;  /* 0x0000000000007941 */ /* 0x000fea0003800000 */
.L_x_6080:
[----:B------:R-:W-:Y:S06]  /*70e0*/  BAR.ARV 0xa, 0xa0 ;  /* 0x0282800000007b1d */ /* 0x000fec0000002000 */
[----:B------:R-:W-:Y:S04]  /*70f0*/  BSSY B0, `(.L_x_6082) ;  /* 0x0000003000007945 */ /* 0x000fe80003800000 */
[----:B------:R-:W-:Y:S05]  /*7100*/  @!P0 BRA `(.L_x_6083) ;  /* 0x0000000000048947 */ /* 0x000fea0003800000 */
[----:B------:R-:W-:-:S04]  /*7110*/  DEPBAR.LE SB0, 0x0 ;  /* 0x000080000000791a */ /* 0x000fc80000000000 */
.L_x_6083:
[----:B------:R-:W-:Y:S05]  /*7120*/  BSYNC B0 ;  /* 0x0000000000007941 */ /* 0x000fea0003800000 */
.L_x_6082:
        /* <DEDUP_REMOVED lines=13> */
.L_x_6085:
[----:B------:R-:W-:Y:S05]  /*7200*/  BSYNC B0 ;  /* 0x0000000000007941 */ /* 0x000fea0003800000 */
.L_x_6084:
        /* <DEDUP_REMOVED lines=13> */
.L_x_6087:
[----:B------:R-:W-:Y:S05]  /*72e0*/  BSYNC B0 ;  /* 0x0000000000007941 */ /* 0x000fea0003800000 */
.L_x_6086:
[----:B------:R-:W-:Y:S01]  /*72f0*/  UIADD3 UR12, UR12, 0x2, URZ ;  /* 0x000000020c0c7890 */ /* 0x000fe2000fffe03f */
[----:B------:R-:W-:Y:S06]  /*7300*/  BAR.ARV 0xa, 0xa0 ;  /* 0x0282800000007b1d */ /* 0x000fec0000002000 */
[----:B------:R-:W-:Y:S01]  /*7310*/  UISETP.GE.AND UP0, UPT, UR12, UR5, UPT ;  /* 0x000000050c00728c */ /* 0x000fe2000bf06270 */
[----:B------:R-:W-:Y:S04]  /*7320*/  BSSY B0, `(.L_x_6088) ;  /* 0x0000003000007945 */ /* 0x000fe80003800000 */
[----:B------:R-:W-:Y:S06]  /*7330*/  @!P0 BRA `(.L_x_6089) ;  /* 0x0000000000048947 */ /* 0x000fec0003800000 */
[----:B------:R-:W-:-:S04]  /*7340*/  DEPBAR.LE SB0, 0x0 ;  /* 0x000080000000791a */ /* 0x000fc80000000000 */
.L_x_6089:
[----:B------:R-:W-:Y:S05]  /*7350*/  BSYNC B0 ;  /* 0x0000000000007941 */ /* 0x000fea0003800000 */
.L_x_6088:
[----:B------:R-:W-:Y:S06]  /*7360*/  BAR.ARV 0xb, 0xa0 ;  /* 0x02c2800000007b1d */ /* 0x000fec0000002000 */
[----:B------:R-:W-:Y:S01]  /*7370*/  PLOP3.LUT P1, PT, PT, PT, UP0, 0x80, 0x0 ;  /* 0x000000000000781c */ /* 0x000fe20003f2f008 */
[----:B------:R-:W-:Y:S02]  /*7380*/  UIADD3 UR20, UR20, 0x4000, URZ ;  /* 0x0000400014147890 */ /* 0x000fe4000fffe03f */
[----:B------:R-:W-:-:S10]  /*7390*/  UIADD3 UR4, UR4, 0x4000, URZ ;  /* 0x0000400004047890 */ /* 0x000fd4000fffe03f */
[----:B------:R-:W-:Y:S05]  /*73a0*/  @!P1 BRA `(.L_x_6090) ;  /* 0xfffffff800c09947 */ /* 0x000fea000383ffff */
[----:B------:R-:W-:Y:S05]  /*73b0*/  BRA `(.L_x_6010) ;  /* 0x0000002000bc7947 */ /* 0x000fea0003800000 */
.L_x_6067:
        /* <DEDUP_REMOVED lines=21> */
.L_x_6091:
[----:B------:R-:W-:Y:S01]  /*7510*/  ULDC UR8, c[0x0][0xb44] ;  /* 0x0002d10000087ab9 */ /* 0x000fe20000000800 */
[----:B------:R-:W-:Y:S01]  /*7520*/  UMOV UR11, UR7 ;  /* 0x00000007000b7c82 */ /* 0x000fe20008000000 */
[----:B------:R-:W-:-:S11]  /*7530*/  UISETP.NE.AND UP0, UPT, UR8, 0x1, UPT ;  /* 0x000000010800788c */ /* 0x000fd6000bf05270 */
[----:B------:R-:W-:Y:S02]  /*7540*/  @UP0 ULDC.64 UR12, c[0x0][0xb48] ;  /* 0x0002d200000c0ab9 */ /* 0x000fe40000000a00 */
[----:B------:R-:W-:-:S04]  /*7550*/  UIMAD.WIDE.U32 UR4, UR7, UR12, URZ ;  /* 0x0000000c070472a5 */ /* 0x000fc8000f8e003f */
[----:B------:R-:W-:-:S04]  /*7560*/  @UP0 USHF.R.U32.HI UR11, URZ, UR13, UR5 ;  /* 0x0000000d3f0b0299 */ /* 0x000fc80008011605 */
[----:B------:R-:W-:-:S12]  /*7570*/  UIMAD UR4, UR11, UR8, URZ ;  /* 0x000000080b0472a4 */ /* 0x000fd8000f8e023f */
.L_x_6092:
        /* <DEDUP_REMOVED lines=70> */
.L_x_6123:
        /* <DEDUP_REMOVED lines=15> */
.L_x_6096:
        /* <DEDUP_REMOVED lines=97> */
.L_x_6107:
[----:B--234-:R-:W-:-:S04]  /*80e0*/  SHF.L.U32 R21, R11, 0x1f, RZ ;  /* 0x0000001f0b157819 */ /* 0x01cfc800000006ff */
[----:B------:R-:W1:Y:S02]  /*80f0*/  SYNCS.PHASECHK.TRANS64.TRYWAIT P1, [R16+URZ+0x30840], R21 ;  /* 0x03084015100075a7 */ /* 0x000e64000802017f */
[----:B-1----:R-:W-:Y:S05]  /*8100*/  @!P1 BRA `(.L_x_6099) ;  /* 0x0000001400dc9947 */ /* 0x002fea0003800000 */
.L_x_6124:
[----:B------:R-:W-:Y:S05]  /*8110*/  @P0 BRA `(.L_x_6100) ;  /* 0x0000000000140947 */ /* 0x000fea0003800000 */
[----:B------:R-:W-:Y:S01]  /*8120*/  ISETP.NE.AND P1, PT, R6, RZ, PT ;  /* 0x000000ff0600720c */ /* 0x000fe20003f25270 */
[----:B------:R-:W-:-:S04]  /*8130*/  IMAD.MOV.U32 R3, RZ, RZ, 0x4100 ;  /* 0x00004100ff037424 */ /* 0x000fc800078e00ff */
[----:B------:R3:W-:Y:S08]  /*8140*/  SYNCS.ARRIVE.TRANS64 RZ, [R16+URZ+0x30830], R3 ;  /* 0x0308300310ff79a7 */ /* 0x0007f0000800003f */
[----:B------:R-:W-:Y:S05]  /*8150*/  @!P1 BRA `(.L_x_6100) ;  /* 0x0000000000049947 */ /* 0x000fea0003800000 */
[----:B------:R-:W-:Y:S01]  /*8160*/  BPT.TRAP 0x1 ;  /* 0x000000040000795c */ /* 0x000fe20000300000 */
.L_x_6100:
        /* <DEDUP_REMOVED lines=36> */
.L_x_6125:
[----:B------:R-:W-:Y:S05]  /*83b0*/  @P0 BRA `(.L_x_6102) ;  /* 0x0000000000140947 */ /* 0x000fea0003800000 */
[----:B------:R-:W-:Y:S01]  /*83c0*/  ISETP.NE.AND P1, PT, R6, RZ, PT ;  /* 0x000000ff0600720c */ /* 0x000fe20003f25270 */
[----:B------:R-:W-:-:S04]  /*83d0*/  IMAD.MOV.U32 R2, RZ, RZ, 0x4100 ;  /* 0x00004100ff027424 */ /* 0x000fc800078e00ff */
[----:B------:R3:W-:Y:S08]  /*83e0*/  SYNCS.ARRIVE.TRANS64 RZ, [R16+URZ+0x30818], R2 ;  /* 0x0308180210ff79a7 */ /* 0x0007f0000800003f */
[----:B------:R-:W-:Y:S05]  /*83f0*/  @!P1 BRA `(.L_x_6102) ;  /* 0x0000000000049947 */ /* 0x000fea0003800000 */
[----:B------:R-:W-:Y:S01]  /*8400*/  BPT.TRAP 0x1 ;  /* 0x000000040000795c */ /* 0x000fe20000300000 */
.L_x_6102:
        /* <DEDUP_REMOVED lines=36> */
.L_x_6126:
[----:B------:R-:W-:Y:S05]  /*8650*/  @P0 BRA `(.L_x_6104) ;  /* 0x0000000000140947 */ /* 0x000fea0003800000 */
[----:B------:R-:W-:Y:S01]  /*8660*/  ISETP.NE.AND P1, PT, R6, RZ, PT ;  /* 0x000000ff0600720c */ /* 0x000fe20003f25270 */
[----:B-123--:R-:W-:-:S04]  /*8670*/  IMAD.MOV.U32 R21, RZ, RZ, 0x4100 ;  /* 0x00004100ff157424 */ /* 0x00efc800078e00ff */
[----:B------:R4:W-:Y:S08]  /*8680*/  SYNCS.ARRIVE.TRANS64 RZ, [R16+URZ+0x30838], R21 ;  /* 0x0308381510ff79a7 */ /* 0x0009f0000800003f */
[----:B------:R-:W-:Y:S05]  /*8690*/  @!P1 BRA `(.L_x_6104) ;  /* 0x0000000000049947 */ /* 0x000fea0003800000 */
[----:B------:R-:W-:Y:S01]  /*86a0*/  BPT.TRAP 0x1 ;  /* 0x000000040000795c */ /* 0x000fe20000300000 */
.L_x_6104:
        /* <DEDUP_REMOVED lines=31> */
.L_x_6128:
[----:B------:R-:W-:Y:S05]  /*88a0*/  @P0 BRA `(.L_x_6106) ;  /* 0x0000000000140947 */ /* 0x000fea0003800000 */
[----:B------:R-:W-:Y:S01]  /*88b0*/  ISETP.NE.AND P1, PT, R6, RZ, PT ;  /* 0x000000ff0600720c */ /* 0x000fe20003f25270 */
[----:B------:R-:W-:-:S04]  /*88c0*/  IMAD.MOV.U32 R5, RZ, RZ, 0x4100 ;  /* 0x00004100ff057424 */ /* 0x000fc800078e00ff */
[----:B------:R1:W-:Y:S08]  /*88d0*/  SYNCS.ARRIVE.TRANS64 RZ, [R16+URZ+0x30810], R5 ;  /* 0x0308100510ff79a7 */ /* 0x0003f0000800003f */
[----:B------:R-:W-:Y:S05]  /*88e0*/  @!P1 BRA `(.L_x_6106) ;  /* 0x0000000000049947 */ /* 0x000fea0003800000 */
[----:B------:R-:W-:Y:S01]  /*88f0*/  BPT.TRAP 0x1 ;  /* 0x000000040000795c */ /* 0x000fe20000300000 */
.L_x_6106:
        /* <DEDUP_REMOVED lines=37> */
.L_x_6098:
        /* <DEDUP_REMOVED lines=8> */
.L_x_6129:
[----:B------:R-:W-:Y:S05]  /*8bd0*/  @P0 BRA `(.L_x_6109) ;  /* 0x0000000000140947 */ /* 0x000fea0003800000 */
[----:B------:R-:W-:Y:S01]  /*8be0*/  ISETP.NE.AND P1, PT, R6, RZ, PT ;  /* 0x000000ff0600720c */ /* 0x000fe20003f25270 */
[----:B------:R-:W-:-:S04]  /*8bf0*/  IMAD.MOV.U32 R5, RZ, RZ, 0x4100 ;  /* 0x00004100ff057424 */ /* 0x000fc800078e00ff */
[----:B------:R2:W-:Y:S08]  /*8c00*/  SYNCS.ARRIVE.TRANS64 RZ, [R16+URZ+0x30830], R5 ;  /* 0x0308300510ff79a7 */ /* 0x0005f0000800003f */
[----:B------:R-:W-:Y:S05]  /*8c10*/  @!P1 BRA `(.L_x_6109) ;  /* 0x0000000000049947 */ /* 0x000fea0003800000 */
[----:B------:R-:W-:Y:S01]  /*8c20*/  BPT.TRAP 0x1 ;  /* 0x000000040000795c */ /* 0x000fe20000300000 */
.L_x_6109:
        /* <DEDUP_REMOVED lines=33> */
.L_x_6130:
[----:B------:R-:W-:Y:S05]  /*8e40*/  @P0 BRA `(.L_x_6111) ;  /* 0x0000000000140947 */ /* 0x000fea0003800000 */
[----:B------:R-:W-:Y:S01]  /*8e50*/  ISETP.NE.AND P0, PT, R6, RZ, PT ;  /* 0x000000ff0600720c */ /* 0x000fe20003f05270 */
[----:B------:R-:W-:-:S04]  /*8e60*/  IMAD.MOV.U32 R5, RZ, RZ, 0x4100 ;  /* 0x00004100ff057424 */ /* 0x000fc800078e00ff */
[----:B------:R1:W-:Y:S08]  /*8e70*/  SYNCS.ARRIVE.TRANS64 RZ, [R16+URZ+0x30818], R5 ;  /* 0x0308180510ff79a7 */ /* 0x0003f0000800003f */
[----:B------:R-:W-:Y:S05]  /*8e80*/  @!P0 BRA `(.L_x_6111) ;  /* 0x0000000000048947 */ /* 0x000fea0003800000 */
[----:B------:R-:W-:Y:S01]  /*8e90*/  BPT.TRAP 0x1 ;  /* 0x000000040000795c */ /* 0x000fe20000300000 */
.L_x_6111:
        /* <DEDUP_REMOVED lines=37> */
.L_x_6097:
[----:B------:R-:W1:Y:S01]  /*90f0*/  S2R R0, SR_TID.X ;  /* 0x0000000000007919 */ /* 0x000e620000002100 */
[----:B------:R-:W-:Y:S01]  /*9100*/  IMAD R3, R19, 0x8, R16 ;  /* 0x0000000813037824 */ /* 0x000fe200078e0210 */
[----:B-1----:R-:W-:Y:S02]  /*9110*/  LOP3.LUT R2, R0, 0x7f, RZ, 0xc0, !PT ;  /* 0x0000007f00027812 */ /* 0x002fe400078ec0ff */
[----:B------:R-:W-:Y:S02]  /*9120*/  SHF.L.U32 R0, R11, 0x1f, RZ ;  /* 0x0000001f0b007819 */ /* 0x000fe400000006ff */
[----:B------:R-:W-:Y:S02]  /*9130*/  ISETP.NE.AND P1, PT, R2, RZ, PT ;  /* 0x000000ff0200720c */ /* 0x000fe40003f25270 */
[----:B------:R-:W1:Y:S02]  /*9140*/  SYNCS.PHASECHK.TRANS64.TRYWAIT P0, [R3+URZ+0x30840], R0 ;  /* 0x03084000030075a7 */ /* 0x000e64000800017f */
[----:B-1----:R-:W-:Y:S09]  /*9150*/  @!P0 BRA `(.L_x_6112) ;  /* 0x0000000800448947 */ /* 0x002ff20003800000 */
.L_x_6131:
[----:B------:R-:W-:Y:S05]  /*9160*/  @P1 BRA `(.L_x_6113) ;  /* 0x0000000000181947 */ /* 0x000fea0003800000 */
[----:B------:R-:W1:Y:S01]  /*9170*/  S2R R2, SR_TID.X ;  /* 0x0000000000027919 */ /* 0x000e620000002100 */
[----:B------:R-:W-:-:S04]  /*9180*/  IMAD.MOV.U32 R0, RZ, RZ, 0x4100 ;  /* 0x00004100ff007424 */ /* 0x000fc800078e00ff */
[----:B------:R1:W-:Y:S02]  /*9190*/  SYNCS.ARRIVE.TRANS64 RZ, [R3+URZ+0x30830], R0 ;  /* 0x0308300003ff79a7 */ /* 0x0003e4000800003f */
[----:B-1----:R-:W-:-:S13]  /*91a0*/  LOP3.LUT P0, RZ, R2, 0x1f, RZ, 0xc0, !PT ;  /* 0x0000001f02ff7812 */ /* 0x002fda000780c0ff */
[----:B------:R-:W-:Y:S05]  /*91b0*/  @!P0 BRA `(.L_x_6113) ;  /* 0x0000000000048947 */ /* 0x000fea0003800000 */
[----:B------:R-:W-:Y:S01]  /*91c0*/  BPT.TRAP 0x1 ;  /* 0x000000040000795c */ /* 0x000fe20000300000 */
.L_x_6113:
        /* <DEDUP_REMOVED lines=40> */
.L_x_6094:
[----:B------:R-:W-:Y:S05]  /*9450*/  BSYNC B0 ;  /* 0x0000000000007941 */ /* 0x000fea0003800000 */
.L_x_6093:
[----:B------:R-:W-:-:S03]  /*9460*/  UMOV UR7, 0xffffffff ;  /* 0xffffffff00077882 */ /* 0x000fc60000000000 */
[----:B------:R-:W-:Y:S05]  /*9470*/  BRA.DIV UR7, `(.L_x_6114) ;  /* 0x0000000607907947 */ /* 0x000fea000b800000 */
[----:B------:R-:W-:-:S13]  /*9480*/  ELECT P6, URZ, PT ;  /* 0x00000000003f782f */ /* 0x000fda00038c0000 */
.L_x_6134:
[----:B------:R-:W-:Y:S05]  /*9490*/  @!P6 BRA `(.L_x_6010) ;  /* 0x000000000084e947 */ /* 0x000fea0003800000 */
[----:B------:R-:W-:-:S06]  /*94a0*/  ULOP3.LUT UR7, UR38, 0x2, URZ, 0xfc, !UPT ;  /* 0x0000000226077892 */ /* 0x000fcc000f8efc3f */
[----:B------:R-:W-:-:S05]  /*94b0*/  IMAD.U32 R2, RZ, RZ, UR7 ;  /* 0x00000007ff027e24 */ /* 0x000fca000f8e00ff */
[----:B------:R-:W-:-:S13]  /*94c0*/  ISETP.NE.AND P2, PT, R2, 0x3, PT ;  /* 0x000000030200780c */ /* 0x000fda0003f45270 */
[----:B------:R-:W-:Y:S05]  /*94d0*/  @!P2 BRA `(.L_x_6115) ;  /* 0x000000000004a947 */ /* 0x000fea0003800000 */
[----:B------:R-:W-:Y:S01]  /*94e0*/  BPT.TRAP 0x1 ;  /* 0x000000040000795c */ /* 0x000fe20000300000 */
.L_x_6115:
        /* <DEDUP_REMOVED lines=15> */
.L_x_6135:
[----:B------:R-:W2:Y:S02]  /*95e0*/  SYNCS.PHASECHK.TRANS64.TRYWAIT P0, [R3+URZ], R2 ;  /* 0x00000002030075a7 */ /* 0x000ea4000800017f */
[----:B--2---:R-:W-:Y:S05]  /*95f0*/  @!P0 BRA `(.L_x_6117) ;  /* 0x0000000400648947 */ /* 0x004fea0003800000 */
.L_x_6136:
[----:B------:R-:W-:Y:S05]  /*9600*/  @!P2 BRA `(.L_x_6118) ;  /* 0x000000000004a947 */ /* 0x000fea0003800000 */
[----:B------:R-:W-:Y:S01]  /*9610*/  BPT.TRAP 0x1 ;  /* 0x000000040000795c */ /* 0x000fe20000300000 */
.L_x_6118:
[----:B--2---:R-:W-:-:S04]  /*9620*/  VIADD R3, R7, 0x30840 ;  /* 0x0003084007037836 */ /* 0x004fc80000000000 */
[----:B------:R-:W-:-:S04]  /*9630*/  IMAD R0, R0, 0x8, R3 ;  /* 0x0000000800007824 */ /* 0x000fc800078e0203 */
[----:B------:R-:W2:Y:S02]  /*9640*/  SYNCS.PHASECHK.TRANS64.TRYWAIT P0, [R0+URZ], R5 ;  /* 0x00000005000075a7 */ /* 0x000ea4000800017f */
[----:B--2---:R-:W-:Y:S05]  /*9650*/  @!P0 BRA `(.L_x_6119) ;  /* 0x0000000400608947 */ /* 0x004fea0003800000 */
.L_x_6137:
[----:B------:R-:W-:-:S07]  /*9660*/  IMAD R3, R4, 0x8, R3 ;  /* 0x0000000804037824 */ /* 0x000fce00078e0203 */
.L_x_6120:
[----:B---3--:R3:W4:Y:S02]  /*9670*/  SYNCS.PHASECHK.TRANS64.TRYWAIT P0, [R3+URZ], R2 ;  /* 0x00000002030075a7 */ /* 0x008724000800017f */
[----:B----4-:R-:W-:Y:S05]  /*9680*/  @!P0 NANOSLEEP.SYNCS 0x989680 ;  /* 0x009896800000895d */ /* 0x010fea0003900000 */
[----:B------:R-:W4:Y:S02]  /*9690*/  @!P0 SYNCS.PHASECHK.TRANS64 P0, [R3+URZ], R2 ;  /* 0x00000002030085a7 */ /* 0x000f24000800007f */
[----:B----4-:R-:W-:Y:S05]  /*96a0*/  @!P0 BRA `(.L_x_6120) ;  /* 0xfffffffc00f08947 */ /* 0x010fea000383ffff */
.L_x_6010:
[----:B------:R-:W-:Y:S05]  /*96b0*/  BSYNC B6 ;  /* 0x0000000000067941 */ /* 0x000fea0003800000 */
.L_x_6005:
[----:B------:R-:W-:Y:S05]  /*96c0*/  EXIT ;  /* 0x000000000000794d */ /* 0x000fea0003800000 */
.L_x_6016:
[----:B------:R-:W-:Y:S02]  /*96d0*/  IMAD.MOV.U32 R12, RZ, RZ, RZ ;  /* 0x000000ffff0c7224 */ /* 0x000fe400078e00ff */
[----:B------:R-:W-:Y:S02]  /*96e0*/  IMAD.MOV.U32 R11, RZ, RZ, 0x1f ;  /* 0x0000001fff0b7424 */ /* 0x000fe400078e00ff */
[----:B------:R-:W-:-:S07]  /*96f0*/  IMAD.MOV.U32 R15, RZ, RZ, -0x1 ;  /* 0xffffffffff0f7424 */ /* 0x000fce00078e00ff */
[----:B------:R-:W-:Y:S05]  /*9700*/  WARPSYNC.COLLECTIVE R15, `(.L_x_6121) ;  /* 0x000000000f087348 */ /* 0x000fea0003c00000 */
[----:B------:R1:W2:Y:S02]  /*9710*/  SHFL.IDX P6, R14, R13, R12, R11 ;  /* 0x0000000c0d0e7389 */ /* 0x0002a400000c000b */
[----:B-12---:R-:W-:Y:S01]  /*9720*/  ENDCOLLECTIVE ;  /* 0x000000000000791b */ /* 0x006fe20003800000 */
.L_x_6121:
[----:B------:R-:W-:Y:S05]  /*9730*/  BRA `(.L_x_6122) ;  /* 0xffffff7c000c7947 */ /* 0x000fea000383ffff */
.L_x_6018:
[----:B---3--:R3:W4:Y:S02]  /*9740*/  SYNCS.PHASECHK.TRANS64.TRYWAIT P0, [R228+URZ+0x30800], R9 ;  /* 0x03080009e40075a7 */ /* 0x008724000800017f */
[----:B----4-:R-:W-:Y:S05]  /*9750*/  @!P0 NANOSLEEP.SYNCS 0x989680 ;  /* 0x009896800000895d */ /* 0x010fea0003900000 */
[----:B------:R-:W4:Y:S02]  /*9760*/  @!P0 SYNCS.PHASECHK.TRANS64 P0, [R228+URZ+0x30800], R9 ;  /* 0x03080009e40085a7 */ /* 0x000f24000800007f */
[----:B----4-:R-:W-:Y:S05]  /*9770*/  @!P0 BRA `(.L_x_6018) ;  /* 0xfffffffc00f08947 */ /* 0x010fea000383ffff */
[----:B------:R-:W-:Y:S05]  /*9780*/  BRA `(.L_x_6017) ;  /* 0xffffff7c00347947 */ /* 0x000fea000383ffff */
.L_x_6022:
[----:B---3--:R3:W4:Y:S02]  /*9790*/  SYNCS.PHASECHK.TRANS64.TRYWAIT P1, [R0+URZ+0x30810], R9 ;  /* 0x03081009000075a7 */ /* 0x008724000802017f */
[----:B----4-:R-:W-:Y:S05]  /*97a0*/  @!P1 NANOSLEEP.SYNCS 0x989680 ;  /* 0x009896800000995d */ /* 0x010fea0003900000 */
[----:B------:R-:W4:Y:S02]  /*97b0*/  @!P1 SYNCS.PHASECHK.TRANS64 P1, [R0+URZ+0x30810], R9 ;  /* 0x03081009000095a7 */ /* 0x000f24000802007f */
[----:B----4-:R-:W-:Y:S05]  /*97c0*/  @!P1 BRA `(.L_x_6022) ;  /* 0xfffffffc00f09947 */ /* 0x010fea000383ffff */
[----:B------:R-:W-:Y:S05]  /*97d0*/  BRA `(.L_x_6021) ;  /* 0xffffff8000ec7947 */ /* 0x000fea000383ffff */
.L_x_6026:
[----:B------:R1:W1:Y:S02]  /*97e0*/  SYNCS.PHASECHK.TRANS64.TRYWAIT P1, [R0+URZ+0x30830], R9 ;  /* 0x03083009000075a7 */ /* 0x000264000802017f */
[----:B-1----:R-:W-:Y:S05]  /*97f0*/  @!P1 NANOSLEEP.SYNCS 0x989680 ;  /* 0x009896800000995d */ /* 0x002fea0003900000 */
[----:B------:R-:W1:Y:S02]  /*9800*/  @!P1 SYNCS.PHASECHK.TRANS64 P1, [R0+URZ+0x30830], R9 ;  /* 0x03083009000095a7 */ /* 0x000e64000802007f */
[----:B-1----:R-:W-:Y:S05]  /*9810*/  @!P1 BRA `(.L_x_6026) ;  /* 0xfffffffc00f09947 */ /* 0x002fea000383ffff */
[----:B------:R-:W-:Y:S05]  /*9820*/  BRA `(.L_x_6025) ;  /* 0xffffff8800447947 */ /* 0x000fea000383ffff */
.L_x_6095:
[----:B-1----:R1:W2:Y:S02]  /*9830*/  SYNCS.PHASECHK.TRANS64.TRYWAIT P0, [R16+URZ+0x30820], R3 ;  /* 0x03082003100075a7 */ /* 0x0022a4000800017f */
[----:B--2---:R-:W-:Y:S05]  /*9840*/  @!P0 NANOSLEEP.SYNCS 0x989680 ;  /* 0x009896800000895d */ /* 0x004fea0003900000 */
[----:B------:R-:W2:Y:S02]  /*9850*/  @!P0 SYNCS.PHASECHK.TRANS64 P0, [R16+URZ+0x30820], R3 ;  /* 0x03082003100085a7 */ /* 0x000ea4000800007f */
[----:B--2---:R-:W-:Y:S05]  /*9860*/  @!P0 BRA `(.L_x_6095) ;  /* 0xfffffffc00f08947 */ /* 0x004fea000383ffff */
[----:B------:R-:W-:Y:S05]  /*9870*/  BRA `(.L_x_6123) ;  /* 0xffffffe000587947 */ /* 0x000fea000383ffff */
.L_x_6099:
[----:B-1----:R1:W3:Y:S02]  /*9880*/  SYNCS.PHASECHK.TRANS64.TRYWAIT P1, [R16+URZ+0x30840], R21 ;  /* 0x03084015100075a7 */ /* 0x0022e4000802017f */
[----:B---3--:R-:W-:Y:S05]  /*9890*/  @!P1 NANOSLEEP.SYNCS 0x989680 ;  /* 0x009896800000995d */ /* 0x008fea0003900000 */
[----:B------:R-:W3:Y:S02]  /*98a0*/  @!P1 SYNCS.PHASECHK.TRANS64 P1, [R16+URZ+0x30840], R21 ;  /* 0x03084015100095a7 */ /* 0x000ee4000802007f */
[----:B---3--:R-:W-:Y:S05]  /*98b0*/  @!P1 BRA `(.L_x_6099) ;  /* 0xfffffffc00f09947 */ /* 0x008fea000383ffff */
[----:B------:R-:W-:Y:S05]  /*98c0*/  BRA `(.L_x_6124) ;  /* 0xffffffe800107947 */ /* 0x000fea000383ffff */
.L_x_6101:
[----:B--2---:R2:W3:Y:S02]  /*98d0*/  SYNCS.PHASECHK.TRANS64.TRYWAIT P1, [R16+URZ+0x30828], R21 ;  /* 0x03082815100075a7 */ /* 0x0044e4000802017f */
[----:B---3--:R-:W-:Y:S05]  /*98e0*/  @!P1 NANOSLEEP.SYNCS 0x989680 ;  /* 0x009896800000995d */ /* 0x008fea0003900000 */
[----:B------:R-:W3:Y:S02]  /*98f0*/  @!P1 SYNCS.PHASECHK.TRANS64 P1, [R16+URZ+0x30828], R21 ;  /* 0x03082815100095a7 */ /* 0x000ee4000802007f */
[----:B---3--:R-:W-:Y:S05]  /*9900*/  @!P1 BRA `(.L_x_6101) ;  /* 0xfffffffc00f09947 */ /* 0x008fea000383ffff */
[----:B------:R-:W-:Y:S05]  /*9910*/  BRA `(.L_x_6125) ;  /* 0xffffffe800a47947 */ /* 0x000fea000383ffff */
.L_x_6103:
[----:B---3--:R3:W4:Y:S02]  /*9920*/  SYNCS.PHASECHK.TRANS64.TRYWAIT P1, [R16+URZ+0x30848], R21 ;  /* 0x03084815100075a7 */ /* 0x008724000802017f */
[----:B----4-:R-:W-:Y:S05]  /*9930*/  @!P1 NANOSLEEP.SYNCS 0x989680 ;  /* 0x009896800000995d */ /* 0x010fea0003900000 */
[----:B------:R-:W4:Y:S02]  /*9940*/  @!P1 SYNCS.PHASECHK.TRANS64 P1, [R16+URZ+0x30848], R21 ;  /* 0x03084815100095a7 */ /* 0x000f24000802007f */
[----:B----4-:R-:W-:Y:S05]  /*9950*/  @!P1 BRA `(.L_x_6103) ;  /* 0xfffffffc00f09947 */ /* 0x010fea000383ffff */
[----:B------:R-:W-:Y:S05]  /*9960*/  BRA `(.L_x_6126) ;  /* 0xffffffec00387947 */ /* 0x000fea000383ffff */
.L_x_6105:
[----:B------:R-:W-:-:S07]  /*9970*/  SHF.L.U32 R5, R11, 0x1f, RZ ;  /* 0x0000001f0b057819 */ /* 0x000fce00000006ff */
.L_x_6127:
[----:B------:R1:W1:Y:S02]  /*9980*/  SYNCS.PHASECHK.TRANS64.TRYWAIT P1, [R16+URZ+0x30820], R5 ;  /* 0x03082005100075a7 */ /* 0x000264000802017f */
[----:B-1----:R-:W-:Y:S05]  /*9990*/  @!P1 NANOSLEEP.SYNCS 0x989680 ;  /* 0x009896800000995d */ /* 0x002fea0003900000 */
[----:B------:R-:W1:Y:S02]  /*99a0*/  @!P1 SYNCS.PHASECHK.TRANS64 P1, [R16+URZ+0x30820], R5 ;  /* 0x03082005100095a7 */ /* 0x000e64000802007f */
[----:B-1----:R-:W-:Y:S05]  /*99b0*/  @!P1 BRA `(.L_x_6127) ;  /* 0xfffffffc00f09947 */ /* 0x002fea000383ffff */
[----:B------:R-:W-:Y:S05]  /*99c0*/  BRA `(.L_x_6128) ;  /* 0xffffffec00b47947 */ /* 0x000fea000383ffff */
.L_x_6108:
[----:B-1----:R1:W2:Y:S02]  /*99d0*/  SYNCS.PHASECHK.TRANS64.TRYWAIT P1, [R16+URZ+0x30840], R13 ;  /* 0x0308400d100075a7 */ /* 0x0022a4000802017f */
[----:B--2---:R-:W-:Y:S05]  /*99e0*/  @!P1 NANOSLEEP.SYNCS 0x989680 ;  /* 0x009896800000995d */ /* 0x004fea0003900000 */
[----:B------:R-:W2:Y:S02]  /*99f0*/  @!P1 SYNCS.PHASECHK.TRANS64 P1, [R16+URZ+0x30840], R13 ;  /* 0x0308400d100095a7 */ /* 0x000ea4000802007f */
[----:B--2---:R-:W-:Y:S05]  /*9a00*/  @!P1 BRA `(.L_x_6108) ;  /* 0xfffffffc00f09947 */ /* 0x004fea000383ffff */
[----:B------:R-:W-:Y:S05]  /*9a10*/  BRA `(.L_x_6129) ;  /* 0xfffffff0006c7947 */ /* 0x000fea000383ffff */
.L_x_6110:
[----:B--2---:R2:W1:Y:S02]  /*9a20*/  SYNCS.PHASECHK.TRANS64.TRYWAIT P1, [R16+URZ+0x30828], R13 ;  /* 0x0308280d100075a7 */ /* 0x004464000802017f */
[----:B-1----:R-:W-:Y:S05]  /*9a30*/  @!P1 NANOSLEEP.SYNCS 0x989680 ;  /* 0x009896800000995d */ /* 0x002fea0003900000 */
[----:B------:R-:W1:Y:S02]  /*9a40*/  @!P1 SYNCS.PHASECHK.TRANS64 P1, [R16+URZ+0x30828], R13 ;  /* 0x0308280d100095a7 */ /* 0x000e64000802007f */
[----:B-1----:R-:W-:Y:S05]  /*9a50*/  @!P1 BRA `(.L_x_6110) ;  /* 0xfffffffc00f09947 */ /* 0x002fea000383ffff */
[----:B------:R-:W-:Y:S05]  /*9a60*/  BRA `(.L_x_6130) ;  /* 0xfffffff000f47947 */ /* 0x000fea000383ffff */
.L_x_6112:
[----:B------:R1:W1:Y:S02]  /*9a70*/  SYNCS.PHASECHK.TRANS64.TRYWAIT P0, [R3+URZ+0x30840], R0 ;  /* 0x03084000030075a7 */ /* 0x000264000800017f */
[----:B-1----:R-:W-:Y:S05]  /*9a80*/  @!P0 NANOSLEEP.SYNCS 0x989680 ;  /* 0x009896800000895d */ /* 0x002fea0003900000 */
[----:B------:R-:W1:Y:S02]  /*9a90*/  @!P0 SYNCS.PHASECHK.TRANS64 P0, [R3+URZ+0x30840], R0 ;  /* 0x03084000030085a7 */ /* 0x000e64000800007f */
[----:B-1----:R-:W-:Y:S05]  /*9aa0*/  @!P0 BRA `(.L_x_6112) ;  /* 0xfffffffc00f08947 */ /* 0x002fea000383ffff */
[----:B------:R-:W-:Y:S05]  /*9ab0*/  BRA `(.L_x_6131) ;  /* 0xfffffff400a87947 */ /* 0x000fea000383ffff */
.L_x_6114:
[----:B------:R-:W-:Y:S01]  /*9ac0*/  BSSY B0, `(.L_x_6132) ;  /* 0x0000006000007945 */ /* 0x000fe20003800000 */
[----:B------:R-:W-:-:S07]  /*9ad0*/  IMAD.MOV.U32 R15, RZ, RZ, -0x1 ;  /* 0xffffffffff0f7424 */ /* 0x000fce00078e00ff */
[----:B------:R-:W-:Y:S05]  /*9ae0*/  WARPSYNC.COLLECTIVE R15, `(.L_x_6133) ;  /* 0x000000000f0c7348 */ /* 0x000fea0003c00000 */
[----:B------:R-:W-:Y:S02]  /*9af0*/  ELECT P6, UR62, PT ;  /* 0x00000000003e782f */ /* 0x000fe400038c0000 */
[----:B------:R-:W-:Y:S01]  /*9b00*/  MOV R14, UR62 ;  /* 0x0000003e000e7c02 */ /* 0x000fe20008000f00 */
[----:B------:R-:W-:Y:S10]  /*9b10*/  ENDCOLLECTIVE ;  /* 0x000000000000791b */ /* 0x000ff40003800000 */
.L_x_6133:
[----:B------:R-:W-:Y:S05]  /*9b20*/  BSYNC B0 ;  /* 0x0000000000007941 */ /* 0x000fea0003800000 */
.L_x_6132:
[----:B------:R-:W-:Y:S05]  /*9b30*/  BRA `(.L_x_6134) ;  /* 0xfffffff800547947 */ /* 0x000fea000383ffff */
.L_x_6116:
[----:B-1----:R1:W2:Y:S02]  /*9b40*/  SYNCS.PHASECHK.TRANS64.TRYWAIT P0, [R6+URZ], R5 ;  /* 0x00000005060075a7 */ /* 0x0022a4000800017f */
[----:B--2---:R-:W-:Y:S05]  /*9b50*/  @!P0 NANOSLEEP.SYNCS 0x989680 ;  /* 0x009896800000895d */ /* 0x004fea0003900000 */
[----:B------:R-:W2:Y:S02]  /*9b60*/  @!P0 SYNCS.PHASECHK.TRANS64 P0, [R6+URZ], R5 ;  /* 0x00000005060085a7 */ /* 0x000ea4000800007f */
[----:B--2---:R-:W-:Y:S05]  /*9b70*/  @!P0 BRA `(.L_x_6116) ;  /* 0xfffffffc00f08947 */ /* 0x004fea000383ffff */
[----:B------:R-:W-:Y:S05]  /*9b80*/  BRA `(.L_x_6135) ;  /* 0xfffffff800947947 */ /* 0x000fea000383ffff */
.L_x_6117:
[----:B--2---:R2:W3:Y:S02]  /*9b90*/  SYNCS.PHASECHK.TRANS64.TRYWAIT P0, [R3+URZ], R2 ;  /* 0x00000002030075a7 */ /* 0x0044e4000800017f */
[----:B---3--:R-:W-:Y:S05]  /*9ba0*/  @!P0 NANOSLEEP.SYNCS 0x989680 ;  /* 0x009896800000895d */ /* 0x008fea0003900000 */
[----:B------:R-:W3:Y:S02]  /*9bb0*/  @!P0 SYNCS.PHASECHK.TRANS64 P0, [R3+URZ], R2 ;  /* 0x00000002030085a7 */ /* 0x000ee4000800007f */
[----:B---3--:R-:W-:Y:S05]  /*9bc0*/  @!P0 BRA `(.L_x_6117) ;  /* 0xfffffffc00f08947 */ /* 0x008fea000383ffff */
[----:B------:R-:W-:Y:S05]  /*9bd0*/  BRA `(.L_x_6136) ;  /* 0xfffffff800887947 */ /* 0x000fea000383ffff */
.L_x_6119:
[----:B--2---:R2:W3:Y:S02]  /*9be0*/  SYNCS.PHASECHK.TRANS64.TRYWAIT P0, [R0+URZ], R5 ;  /* 0x00000005000075a7 */ /* 0x0044e4000800017f */
[----:B---3--:R-:W-:Y:S05]  /*9bf0*/  @!P0 NANOSLEEP.SYNCS 0x989680 ;  /* 0x009896800000895d */ /* 0x008fea0003900000 */
[----:B------:R-:W3:Y:S02]  /*9c00*/  @!P0 SYNCS.PHASECHK.TRANS64 P0, [R0+URZ], R5 ;  /* 0x00000005000085a7 */ /* 0x000ee4000800007f */
[----:B---3--:R-:W-:Y:S05]  /*9c10*/  @!P0 BRA `(.L_x_6119) ;  /* 0xfffffffc00f08947 */ /* 0x008fea000383ffff */
[----:B------:R-:W-:Y:S05]  /*9c20*/  BRA `(.L_x_6137) ;  /* 0xfffffff8008c7947 */ /* 0x000fea000383ffff */
.L_x_6138:
        /* <DEDUP_REMOVED lines=13> */
.L_x_7333:


//--------------------- .text._ZN7cutlass13device_kernelIN5flash11enable_sm90INS1_16FlashAttnBwdSm90INS1_25CollectiveMainloopBwdSm90ILi2ELi2ELi2EN4cute5tupleIJNS5_1CILi1EEES8_S8_EEENS6_IJNS7_ILi64EEENS7_ILi128EEESB_EEENS_10bfloat16_tEfNS_4arch4Sm90ELb1ELb0ELb0ELb0ELb1ELb1ELb0ELb0ELi2ELi1ELi2ELi1ELb0EEENS1_21CollectiveEpilogueBwdISC_SD_SF_Li256ELb0ELb0ELi1EEENS1_25SingleTileBwdLPTSchedulerILb0ELi128ELb1EEEEEEEEEvNT_6ParamsE --------------------------
	.section	.text._ZN7cutlass13device_kernelIN5flash11enable_sm90INS1_16FlashAttnBwdSm90INS1_25CollectiveMainloopBwdSm90ILi2ELi2ELi2EN4cute5tupleIJNS5_1CILi1EEES8_S8_EEENS6_IJNS7_ILi64EEENS7_ILi128EEESB_EEENS_10bfloat16_tEfNS_4arch4Sm90ELb1ELb0ELb0ELb0ELb1ELb1ELb0ELb0ELi2ELi1ELi2ELi1ELb0EEENS1_21CollectiveEpilogueBwdISC_SD_SF_Li256ELb0ELb0ELi1EEENS1_25SingleTileBwdLPTSchedulerILb0ELi128ELb1EEEEEEEEEvNT_6ParamsE,"ax",@progbits
	.align	128
.text._ZN7cutlass13device_kernelIN5flash11enable_sm90INS1_16FlashAttnBwdSm90INS1_25CollectiveMainloopBwdSm90ILi2ELi2ELi2EN4cute5tupleIJNS5_1CILi1EEES8_S8_EEENS6_IJNS7_ILi64EEENS7_ILi128EEESB_EEENS_10bfloat16_tEfNS_4arch4Sm90ELb1ELb0ELb0ELb0ELb1ELb1ELb0ELb0ELi2ELi1ELi2ELi1ELb0EEENS1_21CollectiveEpilogueBwdISC_SD_SF_Li256ELb0ELb0ELi1EEENS1_25SingleTileBwdLPTSchedulerILb0ELi128ELb1EEEEEEEEEvNT_6ParamsE:
        .type           _ZN7cutlass13device_kernelIN5flash11enable_sm90INS1_16FlashAttnBwdSm90INS1_25CollectiveMainloopBwdSm90ILi2ELi2ELi2EN4cute5tupleIJNS5_1CILi1EEES8_S8_EEENS6_IJNS7_ILi64EEENS7_ILi128EEESB_EEENS_10bfloat16_tEfNS_4arch4Sm90ELb1ELb0ELb0ELb0ELb1ELb1ELb0ELb0ELi2ELi1ELi2ELi1ELb0EEENS1_21CollectiveEpilogueBwdISC_SD_SF_Li256ELb0ELb0ELi1EEENS1_25SingleTileBwdLPTSchedulerILb0ELi128ELb1EEEEEEEEEvNT_6ParamsE,@function
        .size           _ZN7cutlass13device_kernelIN5flash11enable_sm90INS1_16FlashAttnBwdSm90INS1_25CollectiveMainloopBwdSm90ILi2ELi2ELi2EN4cute5tupleIJNS5_1CILi1EEES8_S8_EEENS6_IJNS7_ILi64EEENS7_ILi128EEESB_EEENS_10bfloat16_tEfNS_4arch4Sm90ELb1ELb0ELb0ELb0ELb1ELb1ELb0ELb0ELi2ELi1ELi2ELi1ELb0EEENS1_21CollectiveEpilogueBwdISC_SD_SF_Li256ELb0ELb0ELi1EEENS1_25SingleTileBwdLPTSchedulerILb0ELi128ELb1EEEEEEEEEvNT_6ParamsE,(.L_x_7334 - _ZN7cutlass13device_kernelIN5flash11enable_sm90INS1_16FlashAttnBwdSm90INS1_25CollectiveMainloopBwdSm90ILi2ELi2ELi2EN4cute5tupleIJNS5_1CILi1EEES8_S8_EEENS6_IJNS7_ILi64EEENS7_ILi128EEESB_EEENS_10bfloat16_tEfNS_4arch4Sm90ELb1ELb0ELb0ELb0ELb1ELb1ELb0ELb0ELi2ELi1ELi2ELi1ELb0EEENS1_21CollectiveEpilogueBwdISC_SD_SF_Li256ELb0ELb0ELi1EEENS1_25SingleTileBwdLPTSchedulerILb0ELi128ELb1EEEEEEEEEvNT_6ParamsE)
        .other          _ZN7cutlass13device_kernelIN5flash11enable_sm90INS1_16FlashAttnBwdSm90INS1_25CollectiveMainloopBwdSm90ILi2ELi2ELi2EN4cute5tupleIJNS5_1CILi1EEES8_S8_EEENS6_IJNS7_ILi64EEENS7_ILi128EEESB_EEENS_10bfloat16_tEfNS_4arch4Sm90ELb1ELb0ELb0ELb0ELb1ELb1ELb0ELb0ELi2ELi1ELi2ELi1ELb0EEENS1_21CollectiveEpilogueBwdISC_SD_SF_Li256ELb0ELb0ELi1EEENS1_25SingleTileBwdLPTSchedulerILb0ELi128ELb1EEEEEEEEEvNT_6ParamsE,@"STO_CUDA_ENTRY STV_DEFAULT"
_ZN7cutlass13device_kernelIN5flash11enable_sm90INS1_16FlashAttnBwdSm90INS1_25CollectiveMainloopBwdSm90ILi2ELi2ELi2EN4cute5tupleIJNS5_1CILi1EEES8_S8_EEENS6_IJNS7_ILi64EEENS7_ILi128EEESB_EEENS_10bfloat16_tEfNS_4arch4Sm90ELb1ELb0ELb0ELb0ELb1ELb1ELb0ELb0ELi2ELi1ELi2ELi1ELb0EEENS1_21CollectiveEpilogueBwdISC_SD_SF_Li256ELb0ELb0ELi1EEENS1_25SingleTileBwdLPTSchedulerILb0ELi128ELb1EEEEEEEEEvNT_6ParamsE:
        /* <DEDUP_REMOVED lines=30> */
.L_x_6140:
[----:B------:R-:W-:Y:S05]  /*01e0*/  BSYNC B0 ;  /* 0x0000000000007941 */ /* 0x000fea0003800000 */
.L_x_6139:
        /* <DEDUP_REMOVED lines=37> */
.L_x_6141:
        /* <DEDUP_REMOVED lines=22> */
.L_x_6142:
[----:B------:R-:W-:Y:S01]  /*05a0*/  PLOP3.LUT P0, PT, PT, PT, UP0, 0x80, 0x0 ;  /* 0x000000000000781c */ /* 0x000fe20003f0f008 */
[----:B------:R-:W-:Y:S01]  /*05b0*/  NOP ;  /* 0x0000000000007918 */ /* 0x000fe20000000000 */
[----:B------:R-:W-:Y:S01]  /*05c0*/  ULDC.64 UR46, c[0x0][0x208] ;  /* 0x00008200002e7ab9 */ /* 0x000fe20000000a00 */
[----:B------:R-:W-:Y:S01]  /*05d0*/  BSSY B6, `(.L_x_6143) ;  /* 0x00009b7000067945 */ /* 0x000fe20003800000 */
[----:B-12-4-:R-:W-:Y:S09]  /*05e0*/  BAR.SYNC.DEFER_BLOCKING 0x0 ;  /* 0x0000000000007b1d */ /* 0x016ff20000010000 */
[----:B------:R-:W-:Y:S05]  /*05f0*/  @!P0 BRA `(.L_x_6144) ;  /* 0x0000005c00f08947 */ /* 0x000fea0003800000 */
.L_x_6145:
        /* <DEDUP_REMOVED lines=32> */
.L_x_6146:
[----:B------:R-:W-:Y:S01]  /*0800*/  ULDC UR7, c[0x0][0xb44] ;  /* 0x0002d10000077ab9 */ /* 0x000fe20000000800 */
[----:B------:R-:W-:Y:S01]  /*0810*/  UMOV UR36, UR10 ;  /* 0x0000000a00247c82 */ /* 0x000fe20008000000 */
[----:B------:R-:W-:-:S11]  /*0820*/  UISETP.NE.AND UP0, UPT, UR7, 0x1, UPT ;  /* 0x000000010700788c */ /* 0x000fd6000bf05270 */
[----:B------:R-:W-:Y:S02]  /*0830*/  @UP0 ULDC.64 UR8, c[0x0][0xb48] ;  /* 0x0002d20000080ab9 */ /* 0x000fe40000000a00 */
[----:B------:R-:W-:-:S04]  /*0840*/  UIMAD.WIDE.U32 UR4, UR10, UR8, URZ ;  /* 0x000000080a0472a5 */ /* 0x000fc8000f8e003f */
[----:B------:R-:W-:-:S04]  /*0850*/  @UP0 USHF.R.U32.HI UR36, URZ, UR9, UR5 ;  /* 0x000000093f240299 */ /* 0x000fc80008011605 */
[----:B------:R-:W-:-:S12]  /*0860*/  UIMAD UR4, UR36, UR7, URZ ;  /* 0x00000007240472a4 */ /* 0x000fd8000f8e023f */
.L_x_6147:
        /* <DEDUP_REMOVED lines=120> */
.L_x_6151:
        /* <DEDUP_REMOVED lines=15> */
.L_x_6150:
        /* <DEDUP_REMOVED lines=22> */
.L_x_6153:
        /* <DEDUP_REMOVED lines=15> */
.L_x_6152:
        /* <DEDUP_REMOVED lines=8> */
.L_x_6278:
        /* <DEDUP_REMOVED lines=15> */
.L_x_6155:
        /* <DEDUP_REMOVED lines=103> */
.L_x_6167:
[----:B------:R-:W-:Y:S01]  /*1b10*/  ISETP.NE.AND P0, PT, R231, 0x3, PT ;  /* 0x00000003e700780c */ /* 0x000fe20003f05270 */
[----:B------:R-:W-:-:S12]  /*1b20*/  YIELD ;  /* 0x0000000000007946 */ /* 0x000fd80003800000 */
[----:B------:R-:W-:Y:S05]  /*1b30*/  @!P0 BRA `(.L_x_6157) ;  /* 0x0000000000048947 */ /* 0x000fea0003800000 */
[----:B------:R-:W-:Y:S01]  /*1b40*/  BPT.TRAP 0x1 ;  /* 0x000000040000795c */ /* 0x000fe20000300000 */
.L_x_6157:
[----:B------:R-:W-:Y:S01]  /*1b50*/  IMAD R0, R3, 0x8, R228 ;  /* 0x0000000803007824 */ /* 0x000fe200078e02e4 */
[----:B------:R-:W-:-:S04]  /*1b60*/  SHF.L.U32 R9, R4, 0x1f, RZ ;  /* 0x0000001f04097819 */ /* 0x000fc800000006ff */
[----:B------:R2:W3:Y:S01]  /*1b70*/  SYNCS.PHASECHK.TRANS64.TRYWAIT P1, [R0+URZ+0x30810], R9 ;  /* 0x03081009000075a7 */ /* 0x0004e2000802017f */
[----:B------:R-:W-:Y:S05]  /*1b80*/  @!P0 BRA `(.L_x_6158) ;  /* 0x0000000000048947 */ /* 0x000fea0003800000 */
[----:B------:R-:W-:Y:S01]  /*1b90*/  BPT.TRAP 0x1 ;  /* 0x000000040000795c */ /* 0x000fe20000300000 */
.L_x_6158:
[----:B---3--:R-:W-:Y:S05]  /*1ba0*/  @P1 BRA `(.L_x_6159) ;  /* 0x0000000000081947 */ /* 0x008fea0003800000 */
[----:B------:R-:W3:Y:S02]  /*1bb0*/  SYNCS.PHASECHK.TRANS64.TRYWAIT P1, [R0+URZ+0x30810], R9 ;  /* 0x03081009000075a7 */ /* 0x000ee4000802017f */
[----:B---3--:R-:W-:Y:S05]  /*1bc0*/  @!P1 BRA `(.L_x_6160) ;  /* 0x0000008400949947 */ /* 0x008fea0003800000 */
.L_x_6159:
        /* <DEDUP_REMOVED lines=81> */
.L_x_6161:
[----:B------:R1:W1:Y:S01]  /*20e0*/  SYNCS.PHASECHK.TRANS64.TRYWAIT P1, [R0+URZ+0x30830], R9 ;  /* 0x03083009000075a7 */ /* 0x000262000802017f */
[----:B------:R-:W-:Y:S05]  /*20f0*/  @!P0 BRA `(.L_x_6162) ;  /* 0x0000000000048947 */ /* 0x000fea0003800000 */
[----:B------:R-:W-:Y:S01]  /*2100*/  BPT.TRAP 0x1 ;  /* 0x000000040000795c */ /* 0x000fe20000300000 */
.L_x_6162:
[----:B------:R-:W-:-:S05]  /*2110*/  VIADD R6, R228, 0x20000 ;  /* 0x00020000e4067836 */ /* 0x000fca0000000000 */
[----:B------:R-:W-:-:S04]  /*2120*/  SHF.R.U32.HI R6, RZ, 0x4, R6 ;  /* 0x00000004ff067819 */ /* 0x000fc80000011606 */
[----:B------:R-:W-:-:S04]  /*2130*/  LOP3.LUT R225, R6, 0x3fff, RZ, 0xc0, !PT ;  /* 0x00003fff06e17812 */ /* 0x000fc800078ec0ff */
[----:B------:R-:W-:Y:S01]  /*2140*/  LOP3.LUT R6, R225, 0x10000, RZ, 0xfc, !PT ;  /* 0x00010000e1067812 */ /* 0x000fe200078efcff */
[----:B-1----:R-:W-:Y:S06]  /*2150*/  @P1 BRA `(.L_x_6163) ;  /* 0x0000000000081947 */ /* 0x002fec0003800000 */
[----:B------:R-:W1:Y:S02]  /*2160*/  SYNCS.PHASECHK.TRANS64.TRYWAIT P1, [R0+URZ+0x30830], R9 ;  /* 0x03083009000075a7 */ /* 0x000e64000802017f */
[----:B-1----:R-:W-:Y:S05]  /*2170*/  @!P1 BRA `(.L_x_6164) ;  /* 0x00000080003c9947 */ /* 0x002fea0003800000 */
.L_x_6163:
        /* <DEDUP_REMOVED lines=406> */
.L_x_6165:
        /* <DEDUP_REMOVED lines=49> */
.L_x_6166:
        /* <DEDUP_REMOVED lines=78> */
.L_x_6149:
        /* <DEDUP_REMOVED lines=23> */
.L_x_6169:
        /* <DEDUP_REMOVED lines=20> */
.L_x_6170:
        /* <DEDUP_REMOVED lines=18> */
.L_x_6171:
        /* <DEDUP_REMOVED lines=18> */
.L_x_6172:
        /* <DEDUP_REMOVED lines=153> */
.L_x_6174:
[----:B------:R-:W-:Y:S05]  /*5150*/  BSYNC B0 ;  /* 0x0000000000007941 */ /* 0x000fea0003800000 */
.L_x_6173:
[----:B------:R-:W-:-:S04]  /*5160*/  DEPBAR.LE SB0, 0x0 ;  /* 0x000080000000791a */ /* 0x000fc80000000000 */
[----:B------:R-:W-:Y:S05]  /*5170*/  BRA `(.L_x_6148) ;  /* 0x0000004c00f07947 */ /* 0x000fea0003800000 */
.L_x_6168:
        /* <DEDUP_REMOVED lines=53> */
.L_x_6176:
[----:B------:R-:W-:Y:S05]  /*54d0*/  BSYNC B0 ;  /* 0x0000000000007941 */ /* 0x000fea0003800000 */
.L_x_6175:
        /* <DEDUP_REMOVED lines=16> */
.L_x_6178:
[----:B------:R-:W-:Y:S05]  /*55e0*/  BSYNC B0 ;  /* 0x0000000000007941 */ /* 0x000fea0003800000 */
.L_x_6177:
        /* <DEDUP_REMOVED lines=16> */
.L_x_6180:
[----:B------:R-:W-:Y:S05]  /*56f0*/  BSYNC B0 ;  /* 0x0000000000007941 */ /* 0x000fea0003800000 */
.L_x_6179:
        /* <DEDUP_REMOVED lines=17> */
.L_x_6182:
[----:B------:R-:W-:Y:S05]  /*5810*/  BSYNC B0 ;  /* 0x0000000000007941 */ /* 0x000fea0003800000 */
.L_x_6181:
        /* <DEDUP_REMOVED lines=16> */
.L_x_6184:
[----:B------:R-:W-:Y:S05]  /*5920*/  BSYNC B0 ;  /* 0x0000000000007941 */ /* 0x000fea0003800000 */
.L_x_6183:
        /* <DEDUP_REMOVED lines=18> */
.L_x_6186:
[----:B------:R-:W-:Y:S05]  /*5a50*/  BSYNC B0 ;  /* 0x0000000000007941 */ /* 0x000fea0003800000 */
.L_x_6185:
        /* <DEDUP_REMOVED lines=31> */
.L_x_6188:
[----:B------:R-:W-:Y:S05]  /*5c50*/  BSYNC B0 ;  /* 0x0000000000007941 */ /* 0x000fea0003800000 */
.L_x_6187:
        /* <DEDUP_REMOVED lines=22> */
.L_x_6190:
[----:B------:R-:W-:Y:S05]  /*5dc0*/  BSYNC B0 ;  /* 0x0000000000007941 */ /* 0x000fea0003800000 */
.L_x_6189:
        /* <DEDUP_REMOVED lines=14> */
.L_x_6192:
[----:B------:R-:W-:Y:S05]  /*5eb0*/  BSYNC B0 ;  /* 0x0000000000007941 */ /* 0x000fea0003800000 */
.L_x_6191:
        /* <DEDUP_REMOVED lines=16> */
.L_x_6194:
[----:B------:R-:W-:Y:S05]  /*5fc0*/  BSYNC B0 ;  /* 0x0000000000007941 */ /* 0x000fea0003800000 */
.L_x_6193:
        /* <DEDUP_REMOVED lines=15> */
.L_x_6196:
[----:B------:R-:W-:Y:S05]  /*60c0*/  BSYNC B0 ;  /* 0x0000000000007941 */ /* 0x000fea0003800000 */
.L_x_6195:
        /* <DEDUP_REMOVED lines=15> */
.L_x_6198:
[----:B------:R-:W-:Y:S05]  /*61c0*/  BSYNC B0 ;  /* 0x0000000000007941 */ /* 0x000fea0003800000 */
.L_x_6197:
        /* <DEDUP_REMOVED lines=15> */
.L_x_6200:
[----:B------:R-:W-:Y:S05]  /*62c0*/  BSYNC B0 ;  /* 0x0000000000007941 */ /* 0x000fea0003800000 */
.L_x_6199:
        /* <DEDUP_REMOVED lines=15> */
.L_x_6202:
[----:B------:R-:W-:Y:S05]  /*63c0*/  BSYNC B0 ;  /* 0x0000000000007941 */ /* 0x000fea0003800000 */
.L_x_6201:
        /* <DEDUP_REMOVED lines=15> */
.L_x_6204:
[----:B------:R-:W-:Y:S05]  /*64c0*/  BSYNC B0 ;  /* 0x0000000000007941 */ /* 0x000fea0003800000 */
.L_x_6203:
        /* <DEDUP_REMOVED lines=15> */
.L_x_6144:
        /* <DEDUP_REMOVED lines=29> */
.L_x_6206:
[----:B------:R-:W-:Y:S01]  /*6790*/  ULDC UR9, c[0x0][0xb44] ;  /* 0x0002d10000097ab9 */ /* 0x000fe20000000800 */
[----:B------:R-:W-:Y:S01]  /*67a0*/  UMOV UR7, UR8 ;  /* 0x0000000800077c82 */ /* 0x000fe20008000000 */
[----:B------:R-:W-:-:S11]  /*67b0*/  UISETP.NE.AND UP0, UPT, UR9, 0x1, UPT ;  /* 0x000000010900788c */ /* 0x000fd6000bf05270 */
[----:B------:R-:W-:Y:S02]  /*67c0*/  @UP0 ULDC.64 UR10, c[0x0][0xb48] ;  /* 0x0002d200000a0ab9 */ /* 0x000fe40000000a00 */
[----:B------:R-:W-:-:S04]  /*67d0*/  UIMAD.WIDE.U32 UR4, UR8, UR10, URZ ;  /* 0x0000000a080472a5 */ /* 0x000fc8000f8e003f */
[----:B------:R-:W-:-:S04]  /*67e0*/  @UP0 USHF.R.U32.HI UR7, URZ, UR11, UR5 ;  /* 0x0000000b3f070299 */ /* 0x000fc80008011605 */
[----:B------:R-:W-:-:S12]  /*67f0*/  UIMAD UR4, UR7, UR9, URZ ;  /* 0x00000009070472a4 */ /* 0x000fd8000f8e023f */
.L_x_6207:
        /* <DEDUP_REMOVED lines=84> */
.L_x_6211:
[----:B------:R-:W2:Y:S04]  /*6d40*/  LDG.E.STRONG.GPU R4, desc[UR46][R2.64] ;  /* 0x0000002e02047981 */ /* 0x000ea8000c1ef900 */
[----:B--2---:R-:W-:Y:S01]  /*6d50*/  CCTL.IVALL ;  /* 0x00000000ff00798f */ /* 0x004fe20002000000 */
[----:B------:R-:W-:Y:S05]  /*6d60*/  YIELD ;  /* 0x0000000000007946 */ /* 0x000fea0003800000 */
[----:B------:R-:W-:-:S13]  /*6d70*/  ISETP.NE.AND P1, PT, R4, R5, PT ;  /* 0x000000050400720c */ /* 0x000fda0003f25270 */
[----:B------:R-:W-:Y:S05]  /*6d80*/  @P1 BRA `(.L_x_6211) ;  /* 0xfffffffc00ec1947 */ /* 0x000fea000383ffff */
.L_x_6210:
[----:B------:R-:W-:Y:S05]  /*6d90*/  BSYNC B0 ;  /* 0x0000000000007941 */ /* 0x000fea0003800000 */
.L_x_6209:
[----:B------:R-:W-:-:S03]  /*6da0*/  UMOV UR4, 0xffffffff ;  /* 0xffffffff00047882 */ /* 0x000fc60000000000 */
[----:B------:R-:W-:Y:S05]  /*6db0*/  BRA.DIV UR4, `(.L_x_6212) ;  /* 0x0000003604407947 */ /* 0x000fea000b800000 */
[----:B------:R-:W-:Y:S01]  /*6dc0*/  NOP ;  /* 0x0000000000007918 */ /* 0x000fe20000000000 */
.L_x_6281:
        /* <DEDUP_REMOVED lines=22> */
.L_x_6214:
[----:B------:R-:W-:Y:S05]  /*6f30*/  BSYNC B0 ;  /* 0x0000000000007941 */ /* 0x000fea0003800000 */
.L_x_6213:
        /* <DEDUP_REMOVED lines=20> */
.L_x_6216:
[----:B------:R-:W-:Y:S05]  /*7080*/  BSYNC B0 ;  /* 0x0000000000007941 */ /* 0x000fea0003800000 */
.L_x_6215:
[----:B------:R-:W-:Y:S06]  /*7090*/  BAR.ARV 0xa, 0xa0 ;  /* 0x0282800000007b1d */ /* 0x000fec0000002000 */
[----:B------:R-:W-:Y:S04]  /*70a0*/  BSSY B0, `(.L_x_6217) ;  /* 0x0000003000007945 */ /* 0x000fe80003800000 */
[----:B------:R-:W-:Y:S05]  /*70b0*/  @!P0 BRA `(.L_x_6218) ;  /* 0x0000000000048947 */ /* 0x000fea0003800000 */
[----:B------:R-:W-:-:S04]  /*70c0*/  DEPBAR.LE SB0, 0x0 ;  /* 0x000080000000791a */ /* 0x000fc80000000000 */
.L_x_6218:
[----:B------:R-:W-:Y:S05]  /*70d0*/  BSYNC B0 ;  /* 0x0000000000007941 */ /* 0x000fea0003800000 */
.L_x_6217:
        /* <DEDUP_REMOVED lines=19> */
.L_x_6220:
[----:B------:R-:W-:Y:S05]  /*7210*/  BSYNC B0 ;  /* 0x0000000000007941 */ /* 0x000fea0003800000 */
.L_x_6219:
[----:B------:R-:W-:Y:S01]  /*7220*/  UIADD3 UR17, UR8, 0x1, URZ ;  /* 0x0000000108117890 */ /* 0x000fe2000fffe03f */
[----:B------:R-:W-:Y:S11]  /*7230*/  BRA `(.L_x_6221) ;  /* 0x0000000000047947 */ /* 0x000ff60003800000 */
.L_x_6208:
[----:B------:R-:W-:-:S05]  /*7240*/  UMOV UR17, UR8 ;  /* 0x0000000800117c82 */ /* 0x000fca0008000000 */
.L_x_6221:
        /* <DEDUP_REMOVED lines=12> */
.L_x_6246:
        /* <DEDUP_REMOVED lines=18> */
.L_x_6224:
[----:B------:R-:W2:Y:S04]  /*7430*/  LDG.E.STRONG.GPU R4, desc[UR46][R2.64] ;  /* 0x0000002e02047981 */ /* 0x000ea8000c1ef900 */
[----:B--2---:R-:W-:Y:S01]  /*7440*/  CCTL.IVALL ;  /* 0x00000000ff00798f */ /* 0x004fe20002000000 */
[----:B------:R-:W-:Y:S05]  /*7450*/  YIELD ;  /* 0x0000000000007946 */ /* 0x000fea0003800000 */
[----:B------:R-:W-:-:S13]  /*7460*/  ISETP.NE.AND P1, PT, R4, R5, PT ;  /* 0x000000050400720c */ /* 0x000fda0003f25270 */
[----:B------:R-:W-:Y:S05]  /*7470*/  @P1 BRA `(.L_x_6224) ;  /* 0xfffffffc00ec1947 */ /* 0x000fea000383ffff */
.L_x_6223:
[----:B------:R-:W-:Y:S05]  /*7480*/  BSYNC B0 ;  /* 0x0000000000007941 */ /* 0x000fea0003800000 */
.L_x_6222:
[----:B------:R-:W-:-:S03]  /*7490*/  UMOV UR18, 0xffffffff ;  /* 0xffffffff00127882 */ /* 0x000fc60000000000 */
[----:B------:R-:W-:Y:S05]  /*74a0*/  BRA.DIV UR18, `(.L_x_6225) ;  /* 0x0000002e12a07947 */ /* 0x000fea000b800000 */
[----:B------:R-:W-:Y:S01]  /*74b0*/  NOP ;  /* 0x0000000000007918 */ /* 0x000fe20000000000 */
.L_x_6284:
        /* <DEDUP_REMOVED lines=19> */
.L_x_6227:
[----:B------:R-:W-:Y:S05]  /*75f0*/  BSYNC B0 ;  /* 0x0000000000007941 */ /* 0x000fea0003800000 */
.L_x_6226:
        /* <DEDUP_REMOVED lines=15> */
.L_x_6229:
[----:B------:R-:W-:Y:S05]  /*76f0*/  BSYNC B0 ;  /* 0x0000000000007941 */ /* 0x000fea0003800000 */
.L_x_6228:
[----:B------:R-:W-:Y:S06]  /*7700*/  BAR.ARV 0xa, 0xa0 ;  /* 0x0282800000007b1d */ /* 0x000fec0000002000 */
[----:B------:R-:W-:Y:S04]  /*7710*/  BSSY B0, `(.L_x_6230) ;  /* 0x0000003000007945 */ /* 0x000fe80003800000 */
[----:B------:R-:W-:Y:S05]  /*7720*/  @!P0 BRA `(.L_x_6231) ;  /* 0x0000000000048947 */ /* 0x000fea0003800000 */
[----:B------:R-:W-:-:S04]  /*7730*/  DEPBAR.LE SB0, 0x0 ;  /* 0x000080000000791a */ /* 0x000fc80000000000 */
.L_x_6231:
[----:B------:R-:W-:Y:S05]  /*7740*/  BSYNC B0 ;  /* 0x0000000000007941 */ /* 0x000fea0003800000 */
.L_x_6230:
        /* <DEDUP_REMOVED lines=19> */
.L_x_6233:
[----:B------:R-:W-:Y:S05]  /*7880*/  BSYNC B0 ;  /* 0x0000000000007941 */ /* 0x000fea0003800000 */
.L_x_6232:
        /* <DEDUP_REMOVED lines=17> */
.L_x_6236:
[----:B------:R-:W2:Y:S04]  /*79a0*/  LDG.E.STRONG.GPU R4, desc[UR46][R2.64] ;  /* 0x0000002e02047981 */ /* 0x000ea8000c1ef900 */
[----:B--2---:R-:W-:Y:S01]  /*79b0*/  CCTL.IVALL ;  /* 0x00000000ff00798f */ /* 0x004fe20002000000 */
[----:B------:R-:W-:Y:S05]  /*79c0*/  YIELD ;  /* 0x0000000000007946 */ /* 0x000fea0003800000 */
[----:B------:R-:W-:-:S13]  /*79d0*/  ISETP.NE.AND P1, PT, R4, R5, PT ;  /* 0x000000050400720c */ /* 0x000fda0003f25270 */
[----:B------:R-:W-:Y:S05]  /*79e0*/  @P1 BRA `(.L_x_6236) ;  /* 0xfffffffc00ec1947 */ /* 0x000fea000383ffff */
.L_x_6235:
[----:B------:R-:W-:Y:S05]  /*79f0*/  BSYNC B0 ;  /* 0x0000000000007941 */ /* 0x000fea0003800000 */
.L_x_6234:
[----:B------:R-:W-:-:S03]  /*7a00*/  UMOV UR10, 0xffffffff ;  /* 0xffffffff000a7882 */ /* 0x000fc60000000000 */
[----:B------:R-:W-:Y:S05]  /*7a10*/  BRA.DIV UR10, `(.L_x_6237) ;  /* 0x0000002a0a607947 */ /* 0x000fea000b800000 */
[----:B------:R-:W-:Y:S01]  /*7a20*/  NOP ;  /* 0x0000000000007918 */ /* 0x000fe20000000000 */
.L_x_6287:
        /* <DEDUP_REMOVED lines=15> */
.L_x_6239:
[----:B------:R-:W-:Y:S05]  /*7b20*/  BSYNC B0 ;  /* 0x0000000000007941 */ /* 0x000fea0003800000 */
.L_x_6238:
        /* <DEDUP_REMOVED lines=15> */
.L_x_6241:
[----:B------:R-:W-:Y:S05]  /*7c20*/  BSYNC B0 ;  /* 0x0000000000007941 */ /* 0x000fea0003800000 */
.L_x_6240:
[----:B------:R-:W-:Y:S06]  /*7c30*/  BAR.ARV 0xa, 0xa0 ;  /* 0x0282800000007b1d */ /* 0x000fec0000002000 */
[----:B------:R-:W-:Y:S04]  /*7c40*/  BSSY B0, `(.L_x_6242) ;  /* 0x0000003000007945 */ /* 0x000fe80003800000 */
[----:B------:R-:W-:Y:S05]  /*7c50*/  @!P0 BRA `(.L_x_6243) ;  /* 0x0000000000048947 */ /* 0x000fea0003800000 */
[----:B------:R-:W-:-:S04]  /*7c60*/  DEPBAR.LE SB0, 0x0 ;  /* 0x000080000000791a */ /* 0x000fc80000000000 */
.L_x_6243:
[----:B------:R-:W-:Y:S05]  /*7c70*/  BSYNC B0 ;  /* 0x0000000000007941 */ /* 0x000fea0003800000 */
.L_x_6242:
        /* <DEDUP_REMOVED lines=19> */
.L_x_6245:
[----:B------:R-:W-:Y:S05]  /*7db0*/  BSYNC B0 ;  /* 0x0000000000007941 */ /* 0x000fea0003800000 */
.L_x_6244:
[----:B------:R-:W-:Y:S02]  /*7dc0*/  UIADD3 UR17, UR17, 0x2, URZ ;  /* 0x0000000211117890 */ /* 0x000fe4000fffe03f */
[----:B------:R-:W-:Y:S02]  /*7dd0*/  UIADD3 UR4, UR4, 0x4000, URZ ;  /* 0x0000400004047890 */ /* 0x000fe4000fffe03f */
[----:B------:R-:W-:-:S06]  /*7de0*/  UISETP.GE.AND UP0, UPT, UR17, UR5, UPT ;  /* 0x000000051100728c */ /* 0x000fcc000bf06270 */
[----:B------:R-:W-:-:S13]  /*7df0*/  PLOP3.LUT P1, PT, PT, PT, UP0, 0x80, 0x0 ;  /* 0x000000000000781c */ /* 0x000fda0003f2f008 */
[----:B------:R-:W-:Y:S05]  /*7e00*/  @!P1 BRA `(.L_x_6246) ;  /* 0xfffffff400409947 */ /* 0x000fea000383ffff */
[----:B------:R-:W-:Y:S05]  /*7e10*/  BRA `(.L_x_6148) ;  /* 0x0000002000c87947 */ /* 0x000fea0003800000 */
.L_x_6205:
        /* <DEDUP_REMOVED lines=21> */
.L_x_6247:
[----:B------:R-:W-:Y:S01]  /*7f70*/  ULDC UR9, c[0x0][0xb44] ;  /* 0x0002d10000097ab9 */ /* 0x000fe20000000800 */
[----:B------:R-:W-:Y:S01]  /*7f80*/  UMOV UR7, UR8 ;  /* 0x0000000800077c82 */ /* 0x000fe20008000000 */
[----:B------:R-:W-:-:S11]  /*7f90*/  UISETP.NE.AND UP0, UPT, UR9, 0x1, UPT ;  /* 0x000000010900788c */ /* 0x000fd6000bf05270 */
[----:B------:R-:W-:Y:S02]  /*7fa0*/  @UP0 ULDC.64 UR10, c[0x0][0xb48] ;  /* 0x0002d200000a0ab9 */ /* 0x000fe40000000a00 */
[----:B------:R-:W-:-:S04]  /*7fb0*/  UIMAD.WIDE.U32 UR4, UR8, UR10, URZ ;  /* 0x0000000a080472a5 */ /* 0x000fc8000f8e003f */
[----:B------:R-:W-:-:S04]  /*7fc0*/  @UP0 USHF.R.U32.HI UR7, URZ, UR11, UR5 ;  /* 0x0000000b3f070299 */ /* 0x000fc80008011605 */
[----:B------:R-:W-:-:S12]  /*7fd0*/  UIMAD UR4, UR7, UR9, URZ ;  /* 0x00000009070472a4 */ /* 0x000fd8000f8e023f */
.L_x_6248:
        /* <DEDUP_REMOVED lines=73> */
.L_x_6288:
        /* <DEDUP_REMOVED lines=15> */
.L_x_6252:
        /* <DEDUP_REMOVED lines=97> */
.L_x_6263:
[----:B--234-:R-:W-:-:S04]  /*8b70*/  SHF.L.U32 R21, R11, 0x1f, RZ ;  /* 0x0000001f0b157819 */ /* 0x01cfc800000006ff */
[----:B------:R-:W1:Y:S02]  /*8b80*/  SYNCS.PHASECHK.TRANS64.TRYWAIT P1, [R16+URZ+0x30840], R21 ;  /* 0x03084015100075a7 */ /* 0x000e64000802017f */
[----:B-1----:R-:W-:Y:S05]  /*8b90*/  @!P1 BRA `(.L_x_6255) ;  /* 0x0000001800309947 */ /* 0x002fea0003800000 */
.L_x_6289:
[----:B------:R-:W-:Y:S05]  /*8ba0*/  @P0 BRA `(.L_x_6256) ;  /* 0x0000000000140947 */ /* 0x000fea0003800000 */
[----:B------:R-:W-:Y:S01]  /*8bb0*/  ISETP.NE.AND P1, PT, R6, RZ, PT ;  /* 0x000000ff0600720c */ /* 0x000fe20003f25270 */
[----:B------:R-:W-:-:S04]  /*8bc0*/  IMAD.MOV.U32 R3, RZ, RZ, 0x4100 ;  /* 0x00004100ff037424 */ /* 0x000fc800078e00ff */
[----:B------:R3:W-:Y:S08]  /*8bd0*/  SYNCS.ARRIVE.TRANS64 RZ, [R16+URZ+0x30830], R3 ;  /* 0x0308300310ff79a7 */ /* 0x0007f0000800003f */
[----:B------:R-:W-:Y:S05]  /*8be0*/  @!P1 BRA `(.L_x_6256) ;  /* 0x0000000000049947 */ /* 0x000fea0003800000 */
[----:B------:R-:W-:Y:S01]  /*8bf0*/  BPT.TRAP 0x1 ;  /* 0x000000040000795c */ /* 0x000fe20000300000 */
.L_x_6256:
        /* <DEDUP_REMOVED lines=36> */
.L_x_6290:
[----:B------:R-:W-:Y:S05]  /*8e40*/  @P0 BRA `(.L_x_6258) ;  /* 0x0000000000140947 */ /* 0x000fea0003800000 */
[----:B------:R-:W-:Y:S01]  /*8e50*/  ISETP.NE.AND P1, PT, R6, RZ, PT ;  /* 0x000000ff0600720c */ /* 0x000fe20003f25270 */
[----:B------:R-:W-:-:S04]  /*8e60*/  IMAD.MOV.U32 R2, RZ, RZ, 0x4100 ;  /* 0x00004100ff027424 */ /* 0x000fc800078e00ff */
[----:B------:R3:W-:Y:S08]  /*8e70*/  SYNCS.ARRIVE.TRANS64 RZ, [R16+URZ+0x30818], R2 ;  /* 0x0308180210ff79a7 */ /* 0x0007f0000800003f */
[----:B------:R-:W-:Y:S05]  /*8e80*/  @!P1 BRA `(.L_x_6258) ;  /* 0x0000000000049947 */ /* 0x000fea0003800000 */
[----:B------:R-:W-:Y:S01]  /*8e90*/  BPT.TRAP 0x1 ;  /* 0x000000040000795c */ /* 0x000fe20000300000 */
.L_x_6258:
        /* <DEDUP_REMOVED lines=36> */
.L_x_6291:
[----:B------:R-:W-:Y:S05]  /*90e0*/  @P0 BRA `(.L_x_6260) ;  /* 0x0000000000140947 */ /* 0x000fea0003800000 */
[----:B------:R-:W-:Y:S01]  /*90f0*/  ISETP.NE.AND P1, PT, R6, RZ, PT ;  /* 0x000000ff0600720c */ /* 0x000fe20003f25270 */
[----:B-123--:R-:W-:-:S04]  /*9100*/  IMAD.MOV.U32 R21, RZ, RZ, 0x4100 ;  /* 0x00004100ff157424 */ /* 0x00efc800078e00ff */
[----:B------:R4:W-:Y:S08]  /*9110*/  SYNCS.ARRIVE.TRANS64 RZ, [R16+URZ+0x30838], R21 ;  /* 0x0308381510ff79a7 */ /* 0x0009f0000800003f */
[----:B------:R-:W-:Y:S05]  /*9120*/  @!P1 BRA `(.L_x_6260) ;  /* 0x0000000000049947 */ /* 0x000fea0003800000 */
[----:B------:R-:W-:Y:S01]  /*9130*/  BPT.TRAP 0x1 ;  /* 0x000000040000795c */ /* 0x000fe20000300000 */
.L_x_6260:
        /* <DEDUP_REMOVED lines=31> */
.L_x_6293:
[----:B------:R-:W-:Y:S05]  /*9330*/  @P0 BRA `(.L_x_6262) ;  /* 0x0000000000140947 */ /* 0x000fea0003800000 */
[----:B------:R-:W-:Y:S01]  /*9340*/  ISETP.NE.AND P1, PT, R6, RZ, PT ;  /* 0x000000ff0600720c */ /* 0x000fe20003f25270 */
[----:B------:R-:W-:-:S04]  /*9350*/  IMAD.MOV.U32 R5, RZ, RZ, 0x4100 ;  /* 0x00004100ff057424 */ /* 0x000fc800078e00ff */
[----:B------:R1:W-:Y:S08]  /*9360*/  SYNCS.ARRIVE.TRANS64 RZ, [R16+URZ+0x30810], R5 ;  /* 0x0308100510ff79a7 */ /* 0x0003f0000800003f */
[----:B------:R-:W-:Y:S05]  /*9370*/  @!P1 BRA `(.L_x_6262) ;  /* 0x0000000000049947 */ /* 0x000fea0003800000 */
[----:B------:R-:W-:Y:S01]  /*9380*/  BPT.TRAP 0x1 ;  /* 0x000000040000795c */ /* 0x000fe20000300000 */
.L_x_6262:
        /* <DEDUP_REMOVED lines=37> */
.L_x_6254:
        /* <DEDUP_REMOVED lines=8> */
.L_x_6294:
[----:B------:R-:W-:Y:S05]  /*9660*/  @P0 BRA `(.L_x_6265) ;  /* 0x0000000000140947 */ /* 0x000fea0003800000 */
[----:B------:R-:W-:Y:S01]  /*9670*/  ISETP.NE.AND P1, PT, R6, RZ, PT ;  /* 0x000000ff0600720c */ /* 0x000fe20003f25270 */
[----:B------:R-:W-:-:S04]  /*9680*/  IMAD.MOV.U32 R5, RZ, RZ, 0x4100 ;  /* 0x00004100ff057424 */ /* 0x000fc800078e00ff */
[----:B------:R2:W-:Y:S08]  /*9690*/  SYNCS.ARRIVE.TRANS64 RZ, [R16+URZ+0x30830], R5 ;  /* 0x0308300510ff79a7 */ /* 0x0005f0000800003f */
[----:B------:R-:W-:Y:S05]  /*96a0*/  @!P1 BRA `(.L_x_6265) ;  /* 0x0000000000049947 */ /* 0x000fea0003800000 */
[----:B------:R-:W-:Y:S01]  /*96b0*/  BPT.TRAP 0x1 ;  /* 0x000000040000795c */ /* 0x000fe20000300000 */
.L_x_6265:
        /* <DEDUP_REMOVED lines=33> */
.L_x_6295:
[----:B------:R-:W-:Y:S05]  /*98d0*/  @P0 BRA `(.L_x_6267) ;  /* 0x0000000000140947 */ /* 0x000fea0003800000 */
[----:B------:R-:W-:Y:S01]  /*98e0*/  ISETP.NE.AND P0, PT, R6, RZ, PT ;  /* 0x000000ff0600720c */ /* 0x000fe20003f05270 */
[----:B------:R-:W-:-:S04]  /*98f0*/  IMAD.MOV.U32 R5, RZ, RZ, 0x4100 ;  /* 0x00004100ff057424 */ /* 0x000fc800078e00ff */
[----:B------:R1:W-:Y:S08]  /*9900*/  SYNCS.ARRIVE.TRANS64 RZ, [R16+URZ+0x30818], R5 ;  /* 0x0308180510ff79a7 */ /* 0x0003f0000800003f */
[----:B------:R-:W-:Y:S05]  /*9910*/  @!P0 BRA `(.L_x_6267) ;  /* 0x0000000000048947 */ /* 0x000fea0003800000 */
[----:B------:R-:W-:Y:S01]  /*9920*/  BPT.TRAP 0x1 ;  /* 0x000000040000795c */ /* 0x000fe20000300000 */
.L_x_6267:
        /* <DEDUP_REMOVED lines=37> */
.L_x_6253:
[----:B------:R-:W1:Y:S01]  /*9b80*/  S2R R0, SR_TID.X ;  /* 0x0000000000007919 */ /* 0x000e620000002100 */
[----:B------:R-:W-:Y:S01]  /*9b90*/  IMAD R3, R19, 0x8, R16 ;  /* 0x0000000813037824 */ /* 0x000fe200078e0210 */
[----:B-1----:R-:W-:Y:S02]  /*9ba0*/  LOP3.LUT R2, R0, 0x7f, RZ, 0xc0, !PT ;  /* 0x0000007f00027812 */ /* 0x002fe400078ec0ff */
[----:B------:R-:W-:Y:S02]  /*9bb0*/  SHF.L.U32 R0, R11, 0x1f, RZ ;  /* 0x0000001f0b007819 */ /* 0x000fe400000006ff */
[----:B------:R-:W-:Y:S02]  /*9bc0*/  ISETP.NE.AND P1, PT, R2, RZ, PT ;  /* 0x000000ff0200720c */ /* 0x000fe40003f25270 */
[----:B------:R-:W1:Y:S02]  /*9bd0*/  SYNCS.PHASECHK.TRANS64.TRYWAIT P0, [R3+URZ+0x30840], R0 ;  /* 0x03084000030075a7 */ /* 0x000e64000800017f */
[----:B-1----:R-:W-:Y:S09]  /*9be0*/  @!P0 BRA `(.L_x_6268) ;  /* 0x0000000800988947 */ /* 0x002ff20003800000 */
.L_x_6296:
[----:B------:R-:W-:Y:S05]  /*9bf0*/  @P1 BRA `(.L_x_6269) ;  /* 0x0000000000181947 */ /* 0x000fea0003800000 */
[----:B------:R-:W1:Y:S01]  /*9c00*/  S2R R2, SR_TID.X ;  /* 0x0000000000027919 */ /* 0x000e620000002100 */
[----:B------:R-:W-:-:S04]  /*9c10*/  IMAD.MOV.U32 R0, RZ, RZ, 0x4100 ;  /* 0x00004100ff007424 */ /* 0x000fc800078e00ff */
[----:B------:R1:W-:Y:S02]  /*9c20*/  SYNCS.ARRIVE.TRANS64 RZ, [R3+URZ+0x30830], R0 ;  /* 0x0308300003ff79a7 */ /* 0x0003e4000800003f */
[----:B-1----:R-:W-:-:S13]  /*9c30*/  LOP3.LUT P0, RZ, R2, 0x1f, RZ, 0xc0, !PT ;  /* 0x0000001f02ff7812 */ /* 0x002fda000780c0ff */
[----:B------:R-:W-:Y:S05]  /*9c40*/  @!P0 BRA `(.L_x_6269) ;  /* 0x0000000000048947 */ /* 0x000fea0003800000 */
[----:B------:R-:W-:Y:S01]  /*9c50*/  BPT.TRAP 0x1 ;  /* 0x000000040000795c */ /* 0x000fe20000300000 */
.L_x_6269:
        /* <DEDUP_REMOVED lines=40> */
.L_x_6250:
[----:B------:R-:W-:Y:S05]  /*9ee0*/  BSYNC B0 ;  /* 0x0000000000007941 */ /* 0x000fea0003800000 */
.L_x_6249:
[----:B------:R-:W-:-:S03]  /*9ef0*/  UMOV UR7, 0xffffffff ;  /* 0xffffffff00077882 */ /* 0x000fc60000000000 */
[----:B------:R-:W-:Y:S05]  /*9f00*/  BRA.DIV UR7, `(.L_x_6270) ;  /* 0x0000000607e47947 */ /* 0x000fea000b800000 */
[----:B------:R-:W-:-:S13]  /*9f10*/  ELECT P6, URZ, PT ;  /* 0x00000000003f782f */ /* 0x000fda00038c0000 */
.L_x_6299:
[----:B------:R-:W-:Y:S05]  /*9f20*/  @!P6 BRA `(.L_x_6148) ;  /* 0x000000000084e947 */ /* 0x000fea0003800000 */
[----:B------:R-:W-:-:S06]  /*9f30*/  ULOP3.LUT UR7, UR38, 0x2, URZ, 0xfc, !UPT ;  /* 0x0000000226077892 */ /* 0x000fcc000f8efc3f */
[----:B------:R-:W-:-:S05]  /*9f40*/  IMAD.U32 R2, RZ, RZ, UR7 ;  /* 0x00000007ff027e24 */ /* 0x000fca000f8e00ff */
[----:B------:R-:W-:-:S13]  /*9f50*/  ISETP.NE.AND P2, PT, R2, 0x3, PT ;  /* 0x000000030200780c */ /* 0x000fda0003f45270 */
[----:B------:R-:W-:Y:S05]  /*9f60*/  @!P2 BRA `(.L_x_6271) ;  /* 0x000000000004a947 */ /* 0x000fea0003800000 */
[----:B------:R-:W-:Y:S01]  /*9f70*/  BPT.TRAP 0x1 ;  /* 0x000000040000795c */ /* 0x000fe20000300000 */
.L_x_6271:
        /* <DEDUP_REMOVED lines=15> */
.L_x_6300:
[----:B------:R-:W2:Y:S02]  /*a070*/  SYNCS.PHASECHK.TRANS64.TRYWAIT P0, [R3+URZ], R2 ;  /* 0x00000002030075a7 */ /* 0x000ea4000800017f */
[----:B--2---:R-:W-:Y:S05]  /*a080*/  @!P0 BRA `(.L_x_6273) ;  /* 0x0000000400b88947 */ /* 0x004fea0003800000 */
.L_x_6301:
[----:B------:R-:W-:Y:S05]  /*a090*/  @!P2 BRA `(.L_x_6274) ;  /* 0x000000000004a947 */ /* 0x000fea0003800000 */
[----:B------:R-:W-:Y:S01]  /*a0a0*/  BPT.TRAP 0x1 ;  /* 0x000000040000795c */ /* 0x000fe20000300000 */
.L_x_6274:
[----:B--2---:R-:W-:-:S04]  /*a0b0*/  VIADD R3, R7, 0x30840 ;  /* 0x0003084007037836 */ /* 0x004fc80000000000 */
[----:B------:R-:W-:-:S04]  /*a0c0*/  IMAD R0, R0, 0x8, R3 ;  /* 0x0000000800007824 */ /* 0x000fc800078e0203 */
[----:B------:R-:W2:Y:S02]  /*a0d0*/  SYNCS.PHASECHK.TRANS64.TRYWAIT P0, [R0+URZ], R5 ;  /* 0x00000005000075a7 */ /* 0x000ea4000800017f */
[----:B--2---:R-:W-:Y:S05]  /*a0e0*/  @!P0 BRA `(.L_x_6275) ;  /* 0x0000000400b48947 */ /* 0x004fea0003800000 */
.L_x_6302:
[----:B------:R-:W-:-:S07]  /*a0f0*/  IMAD R3, R4, 0x8, R3 ;  /* 0x0000000804037824 */ /* 0x000fce00078e0203 */
.L_x_6276:
[----:B---3--:R3:W4:Y:S02]  /*a100*/  SYNCS.PHASECHK.TRANS64.TRYWAIT P0, [R3+URZ], R2 ;  /* 0x00000002030075a7 */ /* 0x008724000800017f */
[----:B----4-:R-:W-:Y:S05]  /*a110*/  @!P0 NANOSLEEP.SYNCS 0x989680 ;  /* 0x009896800000895d */ /* 0x010fea0003900000 */
[----:B------:R-:W4:Y:S02]  /*a120*/  @!P0 SYNCS.PHASECHK.TRANS64 P0, [R3+URZ], R2 ;  /* 0x00000002030085a7 */ /* 0x000f24000800007f */
[----:B----4-:R-:W-:Y:S05]  /*a130*/  @!P0 BRA `(.L_x_6276) ;  /* 0xfffffffc00f08947 */ /* 0x010fea000383ffff */
.L_x_6148:
[----:B------:R-:W-:Y:S05]  /*a140*/  BSYNC B6 ;  /* 0x0000000000067941 */ /* 0x000fea0003800000 */
.L_x_6143:
[----:B------:R-:W-:Y:S05]  /*a150*/  EXIT ;  /* 0x000000000000794d */ /* 0x000fea0003800000 */
.L_x_6154:
[----:B------:R-:W-:Y:S02]  /*a160*/  IMAD.MOV.U32 R12, RZ, RZ, RZ ;  /* 0x000000ffff0c7224 */ /* 0x000fe400078e00ff */
[----:B------:R-:W-:Y:S02]  /*a170*/  IMAD.MOV.U32 R11, RZ, RZ, 0x1f ;  /* 0x0000001fff0b7424 */ /* 0x000fe400078e00ff */
[----:B------:R-:W-:-:S07]  /*a180*/  IMAD.MOV.U32 R15, RZ, RZ, -0x1 ;  /* 0xffffffffff0f7424 */ /* 0x000fce00078e00ff */
[----:B------:R-:W-:Y:S05]  /*a190*/  WARPSYNC.COLLECTIVE R15, `(.L_x_6277) ;  /* 0x000000000f087348 */ /* 0x000fea0003c00000 */
[----:B------:R1:W2:Y:S02]  /*a1a0*/  SHFL.IDX P6, R14, R13, R12, R11 ;  /* 0x0000000c0d0e7389 */ /* 0x0002a400000c000b */
[----:B-12---:R-:W-:Y:S01]  /*a1b0*/  ENDCOLLECTIVE ;  /* 0x000000000000791b */ /* 0x006fe20003800000 */
.L_x_6277:
[----:B------:R-:W-:Y:S05]  /*a1c0*/  BRA `(.L_x_6278) ;  /* 0xffffff7000787947 */ /* 0x000fea000383ffff */
.L_x_6156:
[----:B---3--:R3:W4:Y:S02]  /*a1d0*/  SYNCS.PHASECHK.TRANS64.TRYWAIT P0, [R228+URZ+0x30800], R9 ;  /* 0x03080009e40075a7 */ /* 0x008724000800017f */
[----:B----4-:R-:W-:Y:S05]  /*a1e0*/  @!P0 NANOSLEEP.SYNCS 0x989680 ;  /* 0x009896800000895d */ /* 0x010fea0003900000 */
[----:B------:R-:W4:Y:S02]  /*a1f0*/  @!P0 SYNCS.PHASECHK.TRANS64 P0, [R228+URZ+0x30800], R9 ;  /* 0x03080009e40085a7 */ /* 0x000f24000800007f */
[----:B----4-:R-:W-:Y:S05]  /*a200*/  @!P0 BRA `(.L_x_6156) ;  /* 0xfffffffc00f08947 */ /* 0x010fea000383ffff */
[----:B------:R-:W-:Y:S05]  /*a210*/  BRA `(.L_x_6155) ;  /* 0xffffff7000a07947 */ /* 0x000fea000383ffff */
.L_x_6160:
[----:B---3--:R3:W4:Y:S02]  /*a220*/  SYNCS.PHASECHK.TRANS64.TRYWAIT P1, [R0+URZ+0x30810], R9 ;  /* 0x03081009000075a7 */ /* 0x008724000802017f */
[----:B----4-:R-:W-:Y:S05]  /*a230*/  @!P1 NANOSLEEP.SYNCS 0x989680 ;  /* 0x009896800000995d */ /* 0x010fea0003900000 */
[----:B------:R-:W4:Y:S02]  /*a240*/  @!P1 SYNCS.PHASECHK.TRANS64 P1, [R0+URZ+0x30810], R9 ;  /* 0x03081009000095a7 */ /* 0x000f24000802007f */
[----:B----4-:R-:W-:Y:S05]  /*a250*/  @!P1 BRA `(.L_x_6160) ;  /* 0xfffffffc00f09947 */ /* 0x010fea000383ffff */
[----:B------:R-:W-:Y:S05]  /*a260*/  BRA `(.L_x_6159) ;  /* 0xffffff7800587947 */ /* 0x000fea000383ffff */
.L_x_6164:
[----:B------:R1:W1:Y:S02]  /*a270*/  SYNCS.PHASECHK.TRANS64.TRYWAIT P1, [R0+URZ+0x30830], R9 ;  /* 0x03083009000075a7 */ /* 0x000264000802017f */
[----:B-1----:R-:W-:Y:S05]  /*a280*/  @!P1 NANOSLEEP.SYNCS 0x989680 ;  /* 0x009896800000995d */ /* 0x002fea0003900000 */
[----:B------:R-:W1:Y:S02]  /*a290*/  @!P1 SYNCS.PHASECHK.TRANS64 P1, [R0+URZ+0x30830], R9 ;  /* 0x03083009000095a7 */ /* 0x000e64000802007f */
[----:B-1----:R-:W-:Y:S05]  /*a2a0*/  @!P1 BRA `(.L_x_6164) ;  /* 0xfffffffc00f09947 */ /* 0x002fea000383ffff */
[----:B------:R-:W-:Y:S05]  /*a2b0*/  BRA `(.L_x_6163) ;  /* 0xffffff7c00b07947 */ /* 0x000fea000383ffff */
.L_x_6212:
[----:B------:R-:W-:Y:S01]  /*a2c0*/  BSSY B0, `(.L_x_6279) ;  /* 0x0000005000007945 */ /* 0x000fe20003800000 */
[----:B------:R-:W-:-:S07]  /*a2d0*/  IMAD.MOV.U32 R15, RZ, RZ, -0x1 ;  /* 0xffffffffff0f7424 */ /* 0x000fce00078e00ff */
[----:B------:R-:W-:Y:S05]  /*a2e0*/  WARPSYNC.COLLECTIVE R15, `(.L_x_6280) ;  /* 0x000000000f087348 */ /* 0x000fea0003c00000 */
[----:B------:R-:W-:Y:S01]  /*a2f0*/  NOP ;  /* 0x0000000000007918 */ /* 0x000fe20000000000 */
[----:B------:R-:W-:Y:S01]  /*a300*/  ENDCOLLECTIVE ;  /* 0x000000000000791b */ /* 0x000fe20003800000 */
.L_x_6280:
[----:B------:R-:W-:Y:S05]  /*a310*/  BSYNC B0 ;  /* 0x0000000000007941 */ /* 0x000fea0003800000 */
.L_x_6279:
[----:B------:R-:W-:Y:S05]  /*a320*/  BRA `(.L_x_6281) ;  /* 0xffffffc800a87947 */ /* 0x000fea000383ffff */
.L_x_6225:
[----:B------:R-:W-:Y:S01]  /*a330*/  BSSY B0, `(.L_x_6282) ;  /* 0x0000005000007945 */ /* 0x000fe20003800000 */
[----:B------:R-:W-:-:S07]  /*a340*/  IMAD.MOV.U32 R15, RZ, RZ, -0x1 ;  /* 0xffffffffff0f7424 */ /* 0x000fce00078e00ff */
[----:B------:R-:W-:Y:S05]  /*a350*/  WARPSYNC.COLLECTIVE R15, `(.L_x_6283) ;  /* 0x000000000f087348 */ /* 0x000fea0003c00000 */
[----:B------:R-:W-:Y:S01]  /*a360*/  NOP ;  /* 0x0000000000007918 */ /* 0x000fe20000000000 */
[----:B------:R-:W-:Y:S01]  /*a370*/  ENDCOLLECTIVE ;  /* 0x000000000000791b */ /* 0x000fe20003800000 */
.L_x_6283:
[----:B------:R-:W-:Y:S05]  /*a380*/  BSYNC B0 ;  /* 0x0000000000007941 */ /* 0x000fea0003800000 */
.L_x_6282:
[----:B------:R-:W-:Y:S05]  /*a390*/  BRA `(.L_x_6284) ;  /* 0xffffffd000487947 */ /* 0x000fea000383ffff */
.L_x_6237:
[----:B------:R-:W-:Y:S01]  /*a3a0*/  BSSY B0, `(.L_x_6285) ;  /* 0x0000005000007945 */ /* 0x000fe20003800000 */
[----:B------:R-:W-:-:S07]  /*a3b0*/  IMAD.MOV.U32 R15, RZ, RZ, -0x1 ;  /* 0xffffffffff0f7424 */ /* 0x000fce00078e00ff */
[----:B------:R-:W-:Y:S05]  /*a3c0*/  WARPSYNC.COLLECTIVE R15, `(.L_x_6286) ;  /* 0x000000000f087348 */ /* 0x000fea0003c00000 */
[----:B------:R-:W-:Y:S01]  /*a3d0*/  NOP ;  /* 0x0000000000007918 */ /* 0x000fe20000000000 */
[----:B------:R-:W-:Y:S01]  /*a3e0*/  ENDCOLLECTIVE ;  /* 0x000000000000791b */ /* 0x000fe20003800000 */
.L_x_6286:
[----:B------:R-:W-:Y:S05]  /*a3f0*/  BSYNC B0 ;  /* 0x0000000000007941 */ /* 0x000fea0003800000 */
.L_x_6285:
[----:B------:R-:W-:Y:S05]  /*a400*/  BRA `(.L_x_6287) ;  /* 0xffffffd400887947 */ /* 0x000fea000383ffff */
.L_x_6251:
[----:B-1----:R1:W2:Y:S02]  /*a410*/  SYNCS.PHASECHK.TRANS64.TRYWAIT P0, [R16+URZ+0x30820], R3 ;  /* 0x03082003100075a7 */ /* 0x0022a4000800017f */
[----:B--2---:R-:W-:Y:S05]  /*a420*/  @!P0 NANOSLEEP.SYNCS 0x989680 ;  /* 0x009896800000895d */ /* 0x004fea0003900000 */
[----:B------:R-:W2:Y:S02]  /*a430*/  @!P0 SYNCS.PHASECHK.TRANS64 P0, [R16+URZ+0x30820], R3 ;  /* 0x03082003100085a7 */ /* 0x000ea4000800007f */
[----:B--2---:R-:W-:Y:S05]  /*a440*/  @!P0 BRA `(.L_x_6251) ;  /* 0xfffffffc00f08947 */ /* 0x004fea000383ffff */
[----:B------:R-:W-:Y:S05]  /*a450*/  BRA `(.L_x_6288) ;  /* 0xffffffe000047947 */ /* 0x000fea000383ffff */
.L_x_6255:
[----:B-1----:R1:W3:Y:S02]  /*a460*/  SYNCS.PHASECHK.TRANS64.TRYWAIT P1, [R16+URZ+0x30840], R21 ;  /* 0x03084015100075a7 */ /* 0x0022e4000802017f */
[----:B---3--:R-:W-:Y:S05]  /*a470*/  @!P1 NANOSLEEP.SYNCS 0x989680 ;  /* 0x009896800000995d */ /* 0x008fea0003900000 */
[----:B------:R-:W3:Y:S02]  /*a480*/  @!P1 SYNCS.PHASECHK.TRANS64 P1, [R16+URZ+0x30840], R21 ;  /* 0x03084015100095a7 */ /* 0x000ee4000802007f */
[----:B---3--:R-:W-:Y:S05]  /*a490*/  @!P1 BRA `(.L_x_6255) ;  /* 0xfffffffc00f09947 */ /* 0x008fea000383ffff */
[----:B------:R-:W-:Y:S05]  /*a4a0*/  BRA `(.L_x_6289) ;  /* 0xffffffe400bc7947 */ /* 0x000fea000383ffff */
.L_x_6257:
[----:B--2---:R2:W3:Y:S02]  /*a4b0*/  SYNCS.PHASECHK.TRANS64.TRYWAIT P1, [R16+URZ+0x30828], R21 ;  /* 0x03082815100075a7 */ /* 0x0044e4000802017f */
[----:B---3--:R-:W-:Y:S05]  /*a4c0*/  @!P1 NANOSLEEP.SYNCS 0x989680 ;  /* 0x009896800000995d */ /* 0x008fea0003900000 */
[----:B------:R-:W3:Y:S02]  /*a4d0*/  @!P1 SYNCS.PHASECHK.TRANS64 P1, [R16+URZ+0x30828], R21 ;  /* 0x03082815100095a7 */ /* 0x000ee4000802007f */
[----:B---3--:R-:W-:Y:S05]  /*a4e0*/  @!P1 BRA `(.L_x_6257) ;  /* 0xfffffffc00f09947 */ /* 0x008fea000383ffff */
[----:B------:R-:W-:Y:S05]  /*a4f0*/  BRA `(.L_x_6290) ;  /* 0xffffffe800507947 */ /* 0x000fea000383ffff */
.L_x_6259:
[----:B---3--:R3:W4:Y:S02]  /*a500*/  SYNCS.PHASECHK.TRANS64.TRYWAIT P1, [R16+URZ+0x30848], R21 ;  /* 0x03084815100075a7 */ /* 0x008724000802017f */
[----:B----4-:R-:W-:Y:S05]  /*a510*/  @!P1 NANOSLEEP.SYNCS 0x989680 ;  /* 0x009896800000995d */ /* 0x010fea0003900000 */
[----:B------:R-:W4:Y:S02]  /*a520*/  @!P1 SYNCS.PHASECHK.TRANS64 P1, [R16+URZ+0x30848], R21 ;  /* 0x03084815100095a7 */ /* 0x000f24000802007f */
[----:B----4-:R-:W-:Y:S05]  /*a530*/  @!P1 BRA `(.L_x_6259) ;  /* 0xfffffffc00f09947 */ /* 0x010fea000383ffff */
[----:B------:R-:W-:Y:S05]  /*a540*/  BRA `(.L_x_6291) ;  /* 0xffffffe800e47947 */ /* 0x000fea000383ffff */
.L_x_6261:
[----:B------:R-:W-:-:S07]  /*a550*/  SHF.L.U32 R5, R11, 0x1f, RZ ;  /* 0x0000001f0b057819 */ /* 0x000fce00000006ff */
.L_x_6292:
[----:B------:R1:W1:Y:S02]  /*a560*/  SYNCS.PHASECHK.TRANS64.TRYWAIT P1, [R16+URZ+0x30820], R5 ;  /* 0x03082005100075a7 */ /* 0x000264000802017f */
[----:B-1----:R-:W-:Y:S05]  /*a570*/  @!P1 NANOSLEEP.SYNCS 0x989680 ;  /* 0x009896800000995d */ /* 0x002fea0003900000 */
[----:B------:R-:W1:Y:S02]  /*a580*/  @!P1 SYNCS.PHASECHK.TRANS64 P1, [R16+URZ+0x30820], R5 ;  /* 0x03082005100095a7 */ /* 0x000e64000802007f */
[----:B-1----:R-:W-:Y:S05]  /*a590*/  @!P1 BRA `(.L_x_6292) ;  /* 0xfffffffc00f09947 */ /* 0x002fea000383ffff */
[----:B------:R-:W-:Y:S05]  /*a5a0*/  BRA `(.L_x_6293) ;  /* 0xffffffec00607947 */ /* 0x000fea000383ffff */
.L_x_6264:
[----:B-1----:R1:W2:Y:S02]  /*a5b0*/  SYNCS.PHASECHK.TRANS64.TRYWAIT P1, [R16+URZ+0x30840], R13 ;  /* 0x0308400d100075a7 */ /* 0x0022a4000802017f */
[----:B--2---:R-:W-:Y:S05]  /*a5c0*/  @!P1 NANOSLEEP.SYNCS 0x989680 ;  /* 0x009896800000995d */ /* 0x004fea0003900000 */
[----:B------:R-:W2:Y:S02]  /*a5d0*/  @!P1 SYNCS.PHASECHK.TRANS64 P1, [R16+URZ+0x30840], R13 ;  /* 0x0308400d100095a7 */ /* 0x000ea4000802007f */
[----:B--2---:R-:W-:Y:S05]  /*a5e0*/  @!P1 BRA `(.L_x_6264) ;  /* 0xfffffffc00f09947 */ /* 0x004fea000383ffff */
[----:B------:R-:W-:Y:S05]  /*a5f0*/  BRA `(.L_x_6294) ;  /* 0xfffffff000187947 */ /* 0x000fea000383ffff */
.L_x_6266:
[----:B--2---:R2:W1:Y:S02]  /*a600*/  SYNCS.PHASECHK.TRANS64.TRYWAIT P1, [R16+URZ+0x30828], R13 ;  /* 0x0308280d100075a7 */ /* 0x004464000802017f */
[----:B-1----:R-:W-:Y:S05]  /*a610*/  @!P1 NANOSLEEP.SYNCS 0x989680 ;  /* 0x009896800000995d */ /* 0x002fea0003900000 */
[----:B------:R-:W1:Y:S02]  /*a620*/  @!P1 SYNCS.PHASECHK.TRANS64 P1, [R16+URZ+0x30828], R13 ;  /* 0x0308280d100095a7 */ /* 0x000e64000802007f */
[----:B-1----:R-:W-:Y:S05]  /*a630*/  @!P1 BRA `(.L_x_6266) ;  /* 0xfffffffc00f09947 */ /* 0x002fea000383ffff */
[----:B------:R-:W-:Y:S05]  /*a640*/  BRA `(.L_x_6295) ;  /* 0xfffffff000a07947 */ /* 0x000fea000383ffff */
.L_x_6268:
[----:B------:R1:W1:Y:S02]  /*a650*/  SYNCS.PHASECHK.TRANS64.TRYWAIT P0, [R3+URZ+0x30840], R0 ;  /* 0x03084000030075a7 */ /* 0x000264000800017f */
[----:B-1----:R-:W-:Y:S05]  /*a660*/  @!P0 NANOSLEEP.SYNCS 0x989680 ;  /* 0x009896800000895d */ /* 0x002fea0003900000 */
[----:B------:R-:W1:Y:S02]  /*a670*/  @!P0 SYNCS.PHASECHK.TRANS64 P0, [R3+URZ+0x30840], R0 ;  /* 0x03084000030085a7 */ /* 0x000e64000800007f */
[----:B-1----:R-:W-:Y:S05]  /*a680*/  @!P0 BRA `(.L_x_6268) ;  /* 0xfffffffc00f08947 */ /* 0x002fea000383ffff */
[----:B------:R-:W-:Y:S05]  /*a690*/  BRA `(.L_x_6296) ;  /* 0xfffffff400547947 */ /* 0x000fea000383ffff */
.L_x_6270:
[----:B------:R-:W-:Y:S01]  /*a6a0*/  BSSY B0, `(.L_x_6297) ;  /* 0x0000006000007945 */ /* 0x000fe20003800000 */
[----:B------:R-:W-:-:S07]  /*a6b0*/  IMAD.MOV.U32 R15, RZ, RZ, -0x1 ;  /* 0xffffffffff0f7424 */ /* 0x000fce00078e00ff */
[----:B------:R-:W-:Y:S05]  /*a6c0*/  WARPSYNC.COLLECTIVE R15, `(.L_x_6298) ;  /* 0x000000000f0c7348 */ /* 0x000fea0003c00000 */
[----:B------:R-:W-:Y:S02]  /*a6d0*/  ELECT P6, UR62, PT ;  /* 0x00000000003e782f */ /* 0x000fe400038c0000 */
[----:B------:R-:W-:Y:S01]  /*a6e0*/  MOV R14, UR62 ;  /* 0x0000003e000e7c02 */ /* 0x000fe20008000f00 */
[----:B------:R-:W-:Y:S10]  /*a6f0*/  ENDCOLLECTIVE ;  /* 0x000000000000791b */ /* 0x000ff40003800000 */
.L_x_6298:
[----:B------:R-:W-:Y:S05]  /*a700*/  BSYNC B0 ;  /* 0x0000000000007941 */ /* 0x000fea0003800000 */
.L_x_6297:
[----:B------:R-:W-:Y:S05]  /*a710*/  BRA `(.L_x_6299) ;  /* 0xfffffff800007947 */ /* 0x000fea000383ffff */
.L_x_6272:
[----:B-1----:R1:W2:Y:S02]  /*a720*/  SYNCS.PHASECHK.TRANS64.TRYWAIT P0, [R6+URZ], R5 ;  /* 0x00000005060075a7 */ /* 0x0022a4000800017f */
[----:B--2---:R-:W-:Y:S05]  /*a730*/  @!P0 NANOSLEEP.SYNCS 0x989680 ;  /* 0x009896800000895d */ /* 0x004fea0003900000 */
[----:B------:R-:W2:Y:S02]  /*a740*/  @!P0 SYNCS.PHASECHK.TRANS64 P0, [R6+URZ], R5 ;  /* 0x00000005060085a7 */ /* 0x000ea4000800007f */
[----:B--2---:R-:W-:Y:S05]  /*a750*/  @!P0 BRA `(.L_x_6272) ;  /* 0xfffffffc00f08947 */ /* 0x004fea000383ffff */
[----:B------:R-:W-:Y:S05]  /*a760*/  BRA `(.L_x_6300) ;  /* 0xfffffff800407947 */ /* 0x000fea000383ffff */
.L_x_6273:
[----:B--2---:R2:W3:Y:S02]  /*a770*/  SYNCS.PHASECHK.TRANS64.TRYWAIT P0, [R3+URZ], R2 ;  /* 0x00000002030075a7 */ /* 0x0044e4000800017f */
[----:B---3--:R-:W-:Y:S05]  /*a780*/  @!P0 NANOSLEEP.SYNCS 0x989680 ;  /* 0x009896800000895d */ /* 0x008fea0003900000 */
[----:B------:R-:W3:Y:S02]  /*a790*/  @!P0 SYNCS.PHASECHK.TRANS64 P0, [R3+URZ], R2 ;  /* 0x00000002030085a7 */ /* 0x000ee4000800007f */
[----:B---3--:R-:W-:Y:S05]  /*a7a0*/  @!P0 BRA `(.L_x_6273) ;  /* 0xfffffffc00f08947 */ /* 0x008fea000383ffff */
[----:B------:R-:W-:Y:S05]  /*a7b0*/  BRA `(.L_x_6301) ;  /* 0xfffffff800347947 */ /* 0x000fea000383ffff */
.L_x_6275:
[----:B--2---:R2:W3:Y:S02]  /*a7c0*/  SYNCS.PHASECHK.TRANS64.TRYWAIT P0, [R0+URZ], R5 ;  /* 0x00000005000075a7 */ /* 0x0044e4000800017f */
[----:B---3--:R-:W-:Y:S05]  /*a7d0*/  @!P0 NANOSLEEP.SYNCS 0x989680 ;  /* 0x009896800000895d */ /* 0x008fea0003900000 */
[----:B------:R-:W3:Y:S02]  /*a7e0*/  @!P0 SYNCS.PHASECHK.TRANS64 P0, [R0+URZ], R5 ;  /* 0x00000005000085a7 */ /* 0x000ee4000800007f */
[----:B---3--:R-:W-:Y:S05]  /*a7f0*/  @!P0 BRA `(.L_x_6275) ;  /* 0xfffffffc00f08947 */ /* 0x008fea000383ffff */
[----:B------:R-:W-:Y:S05]  /*a800*/  BRA `(.L_x_6302) ;  /* 0xfffffff800387947 */ /* 0x000fea000383ffff */
.L_x_6303:
        /* <DEDUP_REMOVED lines=15> */
.L_x_7334:


//--------------------- .text._ZN7cutlass13device_kernelIN5flash11enable_sm90INS1_16FlashAttnBwdSm90INS1_25CollectiveMainloopBwdSm90ILi2ELi2ELi2EN4cute5tupleIJNS5_1CILi1EEES8_S8_EEENS6_IJNS7_ILi64EEENS7_ILi128EEESB_EEENS_10bfloat16_tEfNS_4arch4Sm90ELb1ELb0ELb0ELb0ELb0ELb1ELb0ELb0ELi2ELi1ELi2ELi1ELb0EEENS1_24CollectiveEpilogueBwdGQAISC_fSF_Li256ELb0ELb0EEENS1_25SingleTileBwdLPTSchedulerILb0ELi128ELb0EEEEEEEEEvNT_6ParamsE --------------------------
	.section	.text._ZN7cutlass13device_kernelIN5flash11enable_sm90INS1_16FlashAttnBwdSm90INS1_25CollectiveMainloopBwdSm90ILi2ELi2ELi2EN4cute5tupleIJNS5_1CILi1EEES8_S8_EEENS6_IJNS7_ILi64EEENS7_ILi128EEESB_EEENS_10bfloat16_tEfNS_4arch4Sm90ELb1ELb0ELb0ELb0ELb0ELb1ELb0ELb0ELi2ELi1ELi2ELi1ELb0EEENS1_24CollectiveEpilogueBwdGQAISC_fSF_Li256ELb0ELb0EEENS1_25SingleTileBwdLPTSchedulerILb0ELi128ELb0EEEEEEEEEvNT_6ParamsE,"ax",@progbits
	.align	128
.text._ZN7cutlass13device_kernelIN5flash11enable_sm90INS1_16FlashAttnBwdSm90INS1_25CollectiveMainloopBwdSm90ILi2ELi2ELi2EN4cute5tupleIJNS5_1CILi1EEES8_S8_EEENS6_IJNS7_ILi64EEENS7_ILi128EEESB_EEENS_10bfloat16_tEfNS_4arch4Sm90ELb1ELb0ELb0ELb0ELb0ELb1ELb0ELb0ELi2ELi1ELi2ELi1ELb0EEENS1_24CollectiveEpilogueBwdGQAISC_fSF_Li256ELb0ELb0EEENS1_25SingleTileBwdLPTSchedulerILb0ELi128ELb0EEEEEEEEEvNT_6ParamsE:
        .type           _ZN7cutlass13device_kernelIN5flash11enable_sm90INS1_16FlashAttnBwdSm90INS1_25CollectiveMainloopBwdSm90ILi2ELi2ELi2EN4cute5tupleIJNS5_1CILi1EEES8_S8_EEENS6_IJNS7_ILi64EEENS7_ILi128EEESB_EEENS_10bfloat16_tEfNS_4arch4Sm90ELb1ELb0ELb0ELb0ELb0ELb1ELb0ELb0ELi2ELi1ELi2ELi1ELb0EEENS1_24CollectiveEpilogueBwdGQAISC_fSF_Li256ELb0ELb0EEENS1_25SingleTileBwdLPTSchedulerILb0ELi128ELb0EEEEEEEEEvNT_6ParamsE,@function
        .size           _ZN7cutlass13device_kernelIN5flash11enable_sm90INS1_16FlashAttnBwdSm90INS1_25CollectiveMainloopBwdSm90ILi2ELi2ELi2EN4cute5tupleIJNS5_1CILi1EEES8_S8_EEENS6_IJNS7_ILi64EEENS7_ILi128EEESB_EEENS_10bfloat16_tEfNS_4arch4Sm90ELb1ELb0ELb0ELb0ELb0ELb1ELb0ELb0ELi2ELi1ELi2ELi1ELb0EEENS1_24CollectiveEpilogueBwdGQAISC_fSF_Li256ELb0ELb0EEENS1_25SingleTileBwdLPTSchedulerILb0ELi128ELb0EEEEEEEEEvNT_6ParamsE,(.L_x_7335 - _ZN7cutlass13device_kernelIN5flash11enable_sm90INS1_16FlashAttnBwdSm90INS1_25CollectiveMainloopBwdSm90ILi2ELi2ELi2EN4cute5tupleIJNS5_1CILi1EEES8_S8_EEENS6_IJNS7_ILi64EEENS7_ILi128EEESB_EEENS_10bfloat16_tEfNS_4arch4Sm90ELb1ELb0ELb0ELb0ELb0ELb1ELb0ELb0ELi2ELi1ELi2ELi1ELb0EEENS1_24CollectiveEpilogueBwdGQAISC_fSF_Li256ELb0ELb0EEENS1_25SingleTileBwdLPTSchedulerILb0ELi128ELb0EEEEEEEEEvNT_6ParamsE)
        .other          _ZN7cutlass13device_kernelIN5flash11enable_sm90INS1_16FlashAttnBwdSm90INS1_25CollectiveMainloopBwdSm90ILi2ELi2ELi2EN4cute5tupleIJNS5_1CILi1EEES8_S8_EEENS6_IJNS7_ILi64EEENS7_ILi128EEESB_EEENS_10bfloat16_tEfNS_4arch4Sm90ELb1ELb0ELb0ELb0ELb0ELb1ELb0ELb0ELi2ELi1ELi2ELi1ELb0EEENS1_24CollectiveEpilogueBwdGQAISC_fSF_Li256ELb0ELb0EEENS1_25SingleTileBwdLPTSchedulerILb0ELi128ELb0EEEEEEEEEvNT_6ParamsE,@"STO_CUDA_ENTRY STV_DEFAULT"
_ZN7cutlass13device_kernelIN5flash11enable_sm90INS1_16FlashAttnBwdSm90INS1_25CollectiveMainloopBwdSm90ILi2ELi2ELi2EN4cute5tupleIJNS5_1CILi1EEES8_S8_EEENS6_IJNS7_ILi64EEENS7_ILi128EEESB_EEENS_10bfloat16_tEfNS_4arch4Sm90ELb1ELb0ELb0ELb0ELb0ELb1ELb0ELb0ELi2ELi1ELi2ELi1ELb0EEENS1_24CollectiveEpilogueBwdGQAISC_fSF_Li256ELb0ELb0EEENS1_25SingleTileBwdLPTSchedulerILb0ELi128ELb0EEEEEEEEEvNT_6ParamsE:
        /* <DEDUP_REMOVED lines=24> */
.L_x_6305:
[----:B------:R-:W-:Y:S05]  /*0180*/  BSYNC B0 ;  /* 0x0000000000007941 */ /* 0x000fea0003800000 */
.L_x_6304:
        /* <DEDUP_REMOVED lines=37> */
.L_x_6306:
        /* <DEDUP_REMOVED lines=22> */
.L_x_6307:
[----:B------:R-:W-:Y:S01]  /*0540*/  PLOP3.LUT P0, PT, PT, PT, UP0, 0x80, 0x0 ;  /* 0x000000000000781c */ /* 0x000fe20003f0f008 */
[----:B------:R-:W-:Y:S01]  /*0550*/  NOP ;  /* 0x0000000000007918 */ /* 0x000fe20000000000 */
[----:B------:R-:W-:Y:S01]  /*0560*/  BSSY B6, `(.L_x_6308) ;  /* 0x0000765000067945 */ /* 0x000fe20003800000 */
[----:B-12-4-:R-:W-:Y:S10]  /*0570*/  BAR.SYNC.DEFER_BLOCKING 0x0 ;  /* 0x0000000000007b1d */ /* 0x016ff40000010000 */
[----:B------:R-:W-:Y:S05]  /*0580*/  @!P0 BRA `(.L_x_6309) ;  /* 0x00000044002c8947 */ /* 0x000fea0003800000 */
.L_x_6310:
        /* <DEDUP_REMOVED lines=32> */
.L_x_6311:
[----:B------:R-:W-:Y:S01]  /*0790*/  ULDC UR7, c[0x0][0x8cc] ;  /* 0x0002330000077ab9 */ /* 0x000fe20000000800 */
[----:B------:R-:W-:Y:S01]  /*07a0*/  UMOV UR39, UR10 ;  /* 0x0000000a00277c82 */ /* 0x000fe20008000000 */
[----:B------:R-:W-:-:S11]  /*07b0*/  UISETP.NE.AND UP0, UPT, UR7, 0x1, UPT ;  /* 0x000000010700788c */ /* 0x000fd6000bf05270 */
[----:B------:R-:W-:Y:S02]  /*07c0*/  @UP0 ULDC.64 UR8, c[0x0][0x8d0] ;  /* 0x0002340000080ab9 */ /* 0x000fe40000000a00 */
[----:B------:R-:W-:-:S04]  /*07d0*/  UIMAD.WIDE.U32 UR4, UR10, UR8, URZ ;  /* 0x000000080a0472a5 */ /* 0x000fc8000f8e003f */
[----:B------:R-:W-:-:S04]  /*07e0*/  @UP0 USHF.R.U32.HI UR39, URZ, UR9, UR5 ;  /* 0x000000093f270299 */ /* 0x000fc80008011605 */
[----:B------:R-:W-:-:S12]  /*07f0*/  UIMAD UR4, UR39, UR7, URZ ;  /* 0x00000007270472a4 */ /* 0x000fd8000f8e023f */
.L_x_6312:
        /* <DEDUP_REMOVED lines=117> */
.L_x_6316:
        /* <DEDUP_REMOVED lines=15> */
.L_x_6315:
        /* <DEDUP_REMOVED lines=22> */
.L_x_6318:
        /* <DEDUP_REMOVED lines=15> */
.L_x_6317:
        /* <DEDUP_REMOVED lines=8> */
.L_x_6392:
        /* <DEDUP_REMOVED lines=15> */
.L_x_6320:
        /* <DEDUP_REMOVED lines=103> */
.L_x_6332:
[----:B------:R-:W-:-:S13]  /*1a70*/  ISETP.NE.AND P0, PT, R231, 0x3, PT ;  /* 0x00000003e700780c */ /* 0x000fda0003f05270 */
[----:B------:R-:W-:Y:S05]  /*1a80*/  @!P0 BRA `(.L_x_6322) ;  /* 0x0000000000048947 */ /* 0x000fea0003800000 */
[----:B------:R-:W-:Y:S01]  /*1a90*/  BPT.TRAP 0x1 ;  /* 0x000000040000795c */ /* 0x000fe20000300000 */
.L_x_6322:
[----:B------:R-:W-:Y:S01]  /*1aa0*/  IMAD R0, R3, 0x8, R228 ;  /* 0x0000000803007824 */ /* 0x000fe200078e02e4 */
[----:B------:R-:W-:-:S04]  /*1ab0*/  SHF.L.U32 R9, R4, 0x1f, RZ ;  /* 0x0000001f04097819 */ /* 0x000fc800000006ff */
[----:B------:R2:W3:Y:S01]  /*1ac0*/  SYNCS.PHASECHK.TRANS64.TRYWAIT P1, [R0+URZ+0x30810], R9 ;  /* 0x03081009000075a7 */ /* 0x0004e2000802017f */
[----:B------:R-:W-:Y:S05]  /*1ad0*/  @!P0 BRA `(.L_x_6323) ;  /* 0x0000000000048947 */ /* 0x000fea0003800000 */
[----:B------:R-:W-:Y:S01]  /*1ae0*/  BPT.TRAP 0x1 ;  /* 0x000000040000795c */ /* 0x000fe20000300000 */
.L_x_6323:
[----:B---3--:R-:W-:Y:S05]  /*1af0*/  @P1 BRA `(.L_x_6324) ;  /* 0x0000000000081947 */ /* 0x008fea0003800000 */
[----:B------:R-:W3:Y:S02]  /*1b00*/  SYNCS.PHASECHK.TRANS64.TRYWAIT P1, [R0+URZ+0x30810], R9 ;  /* 0x03081009000075a7 */ /* 0x000ee4000802017f */
[----:B---3--:R-:W-:Y:S05]  /*1b10*/  @!P1 BRA `(.L_x_6325) ;  /* 0x00000060005c9947 */ /* 0x008fea0003800000 */
.L_x_6324:
        /* <DEDUP_REMOVED lines=81> */
.L_x_6326:
[----:B------:R1:W1:Y:S01]  /*2030*/  SYNCS.PHASECHK.TRANS64.TRYWAIT P1, [R0+URZ+0x30830], R9 ;  /* 0x03083009000075a7 */ /* 0x000262000802017f */
[----:B------:R-:W-:Y:S05]  /*2040*/  @!P0 BRA `(.L_x_6327) ;  /* 0x0000000000048947 */ /* 0x000fea0003800000 */
[----:B------:R-:W-:Y:S01]  /*2050*/  BPT.TRAP 0x1 ;  /* 0x000000040000795c */ /* 0x000fe20000300000 */
.L_x_6327:
[----:B------:R-:W-:-:S05]  /*2060*/  VIADD R6, R228, 0x20000 ;  /* 0x00020000e4067836 */ /* 0x000fca0000000000 */
[----:B------:R-:W-:-:S04]  /*2070*/  SHF.R.U32.HI R6, RZ, 0x4, R6 ;  /* 0x00000004ff067819 */ /* 0x000fc80000011606 */
[----:B------:R-:W-:-:S04]  /*2080*/  LOP3.LUT R225, R6, 0x3fff, RZ, 0xc0, !PT ;  /* 0x00003fff06e17812 */ /* 0x000fc800078ec0ff */
[----:B------:R-:W-:Y:S01]  /*2090*/  LOP3.LUT R6, R225, 0x10000, RZ, 0xfc, !PT ;  /* 0x00010000e1067812 */ /* 0x000fe200078efcff */
[----:B-1----:R-:W-:Y:S06]  /*20a0*/  @P1 BRA `(.L_x_6328) ;  /* 0x0000000000081947 */ /* 0x002fec0003800000 */
[----:B------:R-:W1:Y:S02]  /*20b0*/  SYNCS.PHASECHK.TRANS64.TRYWAIT P1, [R0+URZ+0x30830], R9 ;  /* 0x03083009000075a7 */ /* 0x000e64000802017f */
[----:B-1----:R-:W-:Y:S05]  /*20c0*/  @!P1 BRA `(.L_x_6329) ;  /* 0x0000005c00049947 */ /* 0x002fea0003800000 */
.L_x_6328:
        /* <DEDUP_REMOVED lines=406> */
.L_x_6330:
        /* <DEDUP_REMOVED lines=49> */
.L_x_6331:
        /* <DEDUP_REMOVED lines=78> */
.L_x_6314:
        /* <DEDUP_REMOVED lines=82> */
.L_x_6335:
[----:B------:R-:W-:Y:S01]  /*4740*/  @P0 ELECT P1, URZ, PT ;  /* 0x00000000003f082f */ /* 0x000fe20003820000 */
[----:B------:R2:W-:-:S12]  /*4750*/  UBLKRED.G.S.ADD.F32.RN [UR6], [UR4], UR5, desc[UR8] ;  /* 0x00000806040073bb */ /* 0x0005d800080a1405 */
[----:B------:R-:W-:Y:S02]  /*4760*/  @P1 PLOP3.LUT P0, PT, P1, PT, PT, 0x8, 0x0 ;  /* 0x000000000000181c */ /* 0x000fe40000f0e170 */
[----:B------:R-:W-:-:S11]  /*4770*/  PLOP3.LUT P1, PT, PT, PT, PT, 0x8, 0x0 ;  /* 0x000000000000781c */ /* 0x000fd60003f2e170 */
[----:B--2---:R-:W-:Y:S05]  /*4780*/  @P0 BRA.U.ANY `(.L_x_6335) ;  /* 0xfffffffd00ec0947 */ /* 0x004fea000393ffff */
[----:B------:R0:W-:Y:S01]  /*4790*/  UTMACMDFLUSH ;  /* 0x00000000000079b7 */ /* 0x0001e20000000000 */
[----:B------:R-:W-:-:S04]  /*47a0*/  DEPBAR.LE SB0, 0x0 ;  /* 0x000080000000791a */ /* 0x000fc80000000000 */
.L_x_6334:
[----:B------:R-:W-:Y:S05]  /*47b0*/  BSYNC B0 ;  /* 0x0000000000007941 */ /* 0x000fea0003800000 */
.L_x_6333:
        /* <DEDUP_REMOVED lines=32> */
.L_x_6336:
        /* <DEDUP_REMOVED lines=8> */
.L_x_6309:
        /* <DEDUP_REMOVED lines=29> */
.L_x_6338:
[----:B------:R-:W-:Y:S01]  /*4c10*/  ULDC UR9, c[0x0][0x8cc] ;  /* 0x0002330000097ab9 */ /* 0x000fe20000000800 */
[----:B------:R-:W-:Y:S01]  /*4c20*/  UMOV UR7, UR8 ;  /* 0x0000000800077c82 */ /* 0x000fe20008000000 */
[----:B------:R-:W-:-:S11]  /*4c30*/  UISETP.NE.AND UP0, UPT, UR9, 0x1, UPT ;  /* 0x000000010900788c */ /* 0x000fd6000bf05270 */
[----:B------:R-:W-:Y:S02]  /*4c40*/  @UP0 ULDC.64 UR10, c[0x0][0x8d0] ;  /* 0x00023400000a0ab9 */ /* 0x000fe40000000a00 */
[----:B------:R-:W-:-:S04]  /*4c50*/  UIMAD.WIDE.U32 UR4, UR8, UR10, URZ ;  /* 0x0000000a080472a5 */ /* 0x000fc8000f8e003f */
[----:B------:R-:W-:-:S04]  /*4c60*/  @UP0 USHF.R.U32.HI UR7, URZ, UR11, UR5 ;  /* 0x0000000b3f070299 */ /* 0x000fc80008011605 */
[----:B------:R-:W-:-:S12]  /*4c70*/  UIMAD UR4, UR7, UR9, URZ ;  /* 0x00000009070472a4 */ /* 0x000fd8000f8e023f */
.L_x_6339:
        /* <DEDUP_REMOVED lines=67> */
.L_x_6342:
[----:B------:R-:W-:Y:S05]  /*50b0*/  BSYNC B0 ;  /* 0x0000000000007941 */ /* 0x000fea0003800000 */
.L_x_6341:
        /* <DEDUP_REMOVED lines=19> */
.L_x_6344:
[----:B------:R-:W-:Y:S05]  /*51f0*/  BSYNC B0 ;  /* 0x0000000000007941 */ /* 0x000fea0003800000 */
.L_x_6343:
[----:B------:R-:W-:Y:S06]  /*5200*/  BAR.ARV 0xa, 0xa0 ;  /* 0x0282800000007b1d */ /* 0x000fec0000002000 */
[----:B------:R-:W-:Y:S04]  /*5210*/  BSSY B0, `(.L_x_6345) ;  /* 0x0000003000007945 */ /* 0x000fe80003800000 */
[----:B------:R-:W-:Y:S05]  /*5220*/  @!P0 BRA `(.L_x_6346) ;  /* 0x0000000000048947 */ /* 0x000fea0003800000 */
[----:B------:R-:W-:-:S04]  /*5230*/  DEPBAR.LE SB0, 0x0 ;  /* 0x000080000000791a */ /* 0x000fc80000000000 */
.L_x_6346:
[----:B------:R-:W-:Y:S05]  /*5240*/  BSYNC B0 ;  /* 0x0000000000007941 */ /* 0x000fea0003800000 */
.L_x_6345:
[----:B------:R-:W-:Y:S06]  /*5250*/  BAR.ARV 0xb, 0xa0 ;  /* 0x02c2800000007b1d */ /* 0x000fec0000002000 */
[----:B------:R-:W-:Y:S01]  /*5260*/  UIADD3 UR12, UR8, 0x1, URZ ;  /* 0x00000001080c7890 */ /* 0x000fe2000fffe03f */
[----:B------:R-:W-:Y:S11]  /*5270*/  BRA `(.L_x_6347) ;  /* 0x0000000000047947 */ /* 0x000ff60003800000 */
.L_x_6340:
[----:B------:R-:W-:-:S05]  /*5280*/  UMOV UR12, UR8 ;  /* 0x00000008000c7c82 */ /* 0x000fca0008000000 */
.L_x_6347:
        /* <DEDUP_REMOVED lines=18> */
.L_x_6360:
        /* <DEDUP_REMOVED lines=20> */
.L_x_6349:
[----:B------:R-:W-:Y:S05]  /*54f0*/  BSYNC B0 ;  /* 0x0000000000007941 */ /* 0x000fea0003800000 */
.L_x_6348:
        /* <DEDUP_REMOVED lines=13> */
.L_x_6351:
[----:B------:R-:W-:Y:S05]  /*55d0*/  BSYNC B0 ;  /* 0x0000000000007941 */ /* 0x000fea0003800000 */
.L_x_6350:
[----:B------:R-:W-:Y:S06]  /*55e0*/  BAR.ARV 0xa, 0xa0 ;  /* 0x0282800000007b1d */ /* 0x000fec0000002000 */
[----:B------:R-:W-:Y:S04]  /*55f0*/  BSSY B0, `(.L_x_6352) ;  /* 0x0000003000007945 */ /* 0x000fe80003800000 */
[----:B------:R-:W-:Y:S05]  /*5600*/  @!P0 BRA `(.L_x_6353) ;  /* 0x0000000000048947 */ /* 0x000fea0003800000 */
[----:B------:R-:W-:-:S04]  /*5610*/  DEPBAR.LE SB0, 0x0 ;  /* 0x000080000000791a */ /* 0x000fc80000000000 */
.L_x_6353:
[----:B------:R-:W-:Y:S05]  /*5620*/  BSYNC B0 ;  /* 0x0000000000007941 */ /* 0x000fea0003800000 */
.L_x_6352:
        /* <DEDUP_REMOVED lines=13> */
.L_x_6355:
[----:B------:R-:W-:Y:S05]  /*5700*/  BSYNC B0 ;  /* 0x0000000000007941 */ /* 0x000fea0003800000 */
.L_x_6354:
        /* <DEDUP_REMOVED lines=13> */
.L_x_6357:
[----:B------:R-:W-:Y:S05]  /*57e0*/  BSYNC B0 ;  /* 0x0000000000007941 */ /* 0x000fea0003800000 */
.L_x_6356:
[----:B------:R-:W-:Y:S01]  /*57f0*/  UIADD3 UR12, UR12, 0x2, URZ ;  /* 0x000000020c0c7890 */ /* 0x000fe2000fffe03f */
[----:B------:R-:W-:Y:S06]  /*5800*/  BAR.ARV 0xa, 0xa0 ;  /* 0x0282800000007b1d */ /* 0x000fec0000002000 */
[----:B------:R-:W-:Y:S01]  /*5810*/  UISETP.GE.AND UP0, UPT, UR12, UR5, UPT ;  /* 0x000000050c00728c */ /* 0x000fe2000bf06270 */
[----:B------:R-:W-:Y:S04]  /*5820*/  BSSY B0, `(.L_x_6358) ;  /* 0x0000003000007945 */ /* 0x000fe80003800000 */
[----:B------:R-:W-:Y:S06]  /*5830*/  @!P0 BRA `(.L_x_6359) ;  /* 0x0000000000048947 */ /* 0x000fec0003800000 */
[----:B------:R-:W-:-:S04]  /*5840*/  DEPBAR.LE SB0, 0x0 ;  /* 0x000080000000791a */ /* 0x000fc80000000000 */
.L_x_6359:
[----:B------:R-:W-:Y:S05]  /*5850*/  BSYNC B0 ;  /* 0x0000000000007941 */ /* 0x000fea0003800000 */
.L_x_6358:
[----:B------:R-:W-:Y:S06]  /*5860*/  BAR.ARV 0xb, 0xa0 ;  /* 0x02c2800000007b1d */ /* 0x000fec0000002000 */
[----:B------:R-:W-:Y:S01]  /*5870*/  PLOP3.LUT P1, PT, PT, PT, UP0, 0x80, 0x0 ;  /* 0x000000000000781c */ /* 0x000fe20003f2f008 */
[----:B------:R-:W-:Y:S02]  /*5880*/  UIADD3 UR20, UR20, 0x4000, URZ ;  /* 0x0000400014147890 */ /* 0x000fe4000fffe03f */
[----:B------:R-:W-:-:S10]  /*5890*/  UIADD3 UR4, UR4, 0x4000, URZ ;  /* 0x0000400004047890 */ /* 0x000fd4000fffe03f */
[----:B------:R-:W-:Y:S05]  /*58a0*/  @!P1 BRA `(.L_x_6360) ;  /* 0xfffffff800c09947 */ /* 0x000fea000383ffff */
[----:B------:R-:W-:Y:S05]  /*58b0*/  BRA `(.L_x_6313) ;  /* 0x0000002000bc7947 */ /* 0x000fea0003800000 */
.L_x_6337:
        /* <DEDUP_REMOVED lines=21> */
.L_x_6361:
[----:B------:R-:W-:Y:S01]  /*5a10*/  ULDC UR8, c[0x0][0x8cc] ;  /* 0x0002330000087ab9 */ /* 0x000fe20000000800 */
[----:B------:R-:W-:Y:S01]  /*5a20*/  UMOV UR11, UR7 ;  /* 0x00000007000b7c82 */ /* 0x000fe20008000000 */
[----:B------:R-:W-:-:S11]  /*5a30*/  UISETP.NE.AND UP0, UPT, UR8, 0x1, UPT ;  /* 0x000000010800788c */ /* 0x000fd6000bf05270 */
[----:B------:R-:W-:Y:S02]  /*5a40*/  @UP0 ULDC.64 UR12, c[0x0][0x8d0] ;  /* 0x00023400000c0ab9 */ /* 0x000fe40000000a00 */
[----:B------:R-:W-:-:S04]  /*5a50*/  UIMAD.WIDE.U32 UR4, UR7, UR12, URZ ;  /* 0x0000000c070472a5 */ /* 0x000fc8000f8e003f */
[----:B------:R-:W-:-:S04]  /*5a60*/  @UP0 USHF.R.U32.HI UR11, URZ, UR13, UR5 ;  /* 0x0000000d3f0b0299 */ /* 0x000fc80008011605 */
[----:B------:R-:W-:-:S12]  /*5a70*/  UIMAD UR4, UR11, UR8, URZ ;  /* 0x000000080b0472a4 */ /* 0x000fd8000f8e023f */
.L_x_6362:
        /* <DEDUP_REMOVED lines=70> */
.L_x_6393:
        /* <DEDUP_REMOVED lines=15> */
.L_x_6366:
        /* <DEDUP_REMOVED lines=97> */
.L_x_6377:
[----:B--234-:R-:W-:-:S04]  /*65e0*/  SHF.L.U32 R21, R11, 0x1f, RZ ;  /* 0x0000001f0b157819 */ /* 0x01cfc800000006ff */
[----:B------:R-:W1:Y:S02]  /*65f0*/  SYNCS.PHASECHK.TRANS64.TRYWAIT P1, [R16+URZ+0x30840], R21 ;  /* 0x03084015100075a7 */ /* 0x000e64000802017f */
[----:B-1----:R-:W-:Y:S05]  /*6600*/  @!P1 BRA `(.L_x_6369) ;  /* 0x0000001400dc9947 */ /* 0x002fea0003800000 */
.L_x_6394:
[----:B------:R-:W-:Y:S05]  /*6610*/  @P0 BRA `(.L_x_6370) ;  /* 0x0000000000140947 */ /* 0x000fea0003800000 */
[----:B------:R-:W-:Y:S01]  /*6620*/  ISETP.NE.AND P1, PT, R6, RZ, PT ;  /* 0x000000ff0600720c */ /* 0x000fe20003f25270 */
[----:B------:R-:W-:-:S04]  /*6630*/  IMAD.MOV.U32 R3, RZ, RZ, 0x4100 ;  /* 0x00004100ff037424 */ /* 0x000fc800078e00ff */
[----:B------:R3:W-:Y:S08]  /*6640*/  SYNCS.ARRIVE.TRANS64 RZ, [R16+URZ+0x30830], R3 ;  /* 0x0308300310ff79a7 */ /* 0x0007f0000800003f */
[----:B------:R-:W-:Y:S05]  /*6650*/  @!P1 BRA `(.L_x_6370) ;  /* 0x0000000000049947 */ /* 0x000fea0003800000 */
[----:B------:R-:W-:Y:S01]  /*6660*/  BPT.TRAP 0x1 ;  /* 0x000000040000795c */ /* 0x000fe20000300000 */
.L_x_6370:
        /* <DEDUP_REMOVED lines=36> */
.L_x_6395:
[----:B------:R-:W-:Y:S05]  /*68b0*/  @P0 BRA `(.L_x_6372) ;  /* 0x0000000000140947 */ /* 0x000fea0003800000 */
[----:B------:R-:W-:Y:S01]  /*68c0*/  ISETP.NE.AND P1, PT, R6, RZ, PT ;  /* 0x000000ff0600720c */ /* 0x000fe20003f25270 */
[----:B------:R-:W-:-:S04]  /*68d0*/  IMAD.MOV.U32 R2, RZ, RZ, 0x4100 ;  /* 0x00004100ff027424 */ /* 0x000fc800078e00ff */
[----:B------:R3:W-:Y:S08]  /*68e0*/  SYNCS.ARRIVE.TRANS64 RZ, [R16+URZ+0x30818], R2 ;  /* 0x0308180210ff79a7 */ /* 0x0007f0000800003f */
[----:B------:R-:W-:Y:S05]  /*68f0*/  @!P1 BRA `(.L_x_6372) ;  /* 0x0000000000049947 */ /* 0x000fea0003800000 */
[----:B------:R-:W-:Y:S01]  /*6900*/  BPT.TRAP 0x1 ;  /* 0x000000040000795c */ /* 0x000fe20000300000 */
.L_x_6372:
        /* <DEDUP_REMOVED lines=36> */
.L_x_6396:
[----:B------:R-:W-:Y:S05]  /*6b50*/  @P0 BRA `(.L_x_6374) ;  /* 0x0000000000140947 */ /* 0x000fea0003800000 */
[----:B------:R-:W-:Y:S01]  /*6b60*/  ISETP.NE.AND P1, PT, R6, RZ, PT ;  /* 0x000000ff0600720c */ /* 0x000fe20003f25270 */
[----:B-123--:R-:W-:-:S04]  /*6b70*/  IMAD.MOV.U32 R21, RZ, RZ, 0x4100 ;  /* 0x00004100ff157424 */ /* 0x00efc800078e00ff */
[----:B------:R4:W-:Y:S08]  /*6b80*/  SYNCS.ARRIVE.TRANS64 RZ, [R16+URZ+0x30838], R21 ;  /* 0x0308381510ff79a7 */ /* 0x0009f0000800003f */
[----:B------:R-:W-:Y:S05]  /*6b90*/  @!P1 BRA `(.L_x_6374) ;  /* 0x0000000000049947 */ /* 0x000fea0003800000 */
[----:B------:R-:W-:Y:S01]  /*6ba0*/  BPT.TRAP 0x1 ;  /* 0x000000040000795c */ /* 0x000fe20000300000 */
.L_x_6374:
        /* <DEDUP_REMOVED lines=31> */
.L_x_6398:
[----:B------:R-:W-:Y:S05]  /*6da0*/  @P0 BRA `(.L_x_6376) ;  /* 0x0000000000140947 */ /* 0x000fea0003800000 */
[----:B------:R-:W-:Y:S01]  /*6db0*/  ISETP.NE.AND P1, PT, R6, RZ, PT ;  /* 0x000000ff0600720c */ /* 0x000fe20003f25270 */
[----:B------:R-:W-:-:S04]  /*6dc0*/  IMAD.MOV.U32 R5, RZ, RZ, 0x4100 ;  /* 0x00004100ff057424 */ /* 0x000fc800078e00ff */
[----:B------:R1:W-:Y:S08]  /*6dd0*/  SYNCS.ARRIVE.TRANS64 RZ, [R16+URZ+0x30810], R5 ;  /* 0x0308100510ff79a7 */ /* 0x0003f0000800003f */
[----:B------:R-:W-:Y:S05]  /*6de0*/  @!P1 BRA `(.L_x_6376) ;  /* 0x0000000000049947 */ /* 0x000fea0003800000 */
[----:B------:R-:W-:Y:S01]  /*6df0*/  BPT.TRAP 0x1 ;  /* 0x000000040000795c */ /* 0x000fe20000300000 */
.L_x_6376:
        /* <DEDUP_REMOVED lines=37> */
.L_x_6368:
        /* <DEDUP_REMOVED lines=8> */
.L_x_6399:
[----:B------:R-:W-:Y:S05]  /*70d0*/  @P0 BRA `(.L_x_6379) ;  /* 0x0000000000140947 */ /* 0x000fea0003800000 */
[----:B------:R-:W-:Y:S01]  /*70e0*/  ISETP.NE.AND P1, PT, R6, RZ, PT ;  /* 0x000000ff0600720c */ /* 0x000fe20003f25270 */
[----:B------:R-:W-:-:S04]  /*70f0*/  IMAD.MOV.U32 R5, RZ, RZ, 0x4100 ;  /* 0x00004100ff057424 */ /* 0x000fc800078e00ff */
[----:B------:R2:W-:Y:S08]  /*7100*/  SYNCS.ARRIVE.TRANS64 RZ, [R16+URZ+0x30830], R5 ;  /* 0x0308300510ff79a7 */ /* 0x0005f0000800003f */
[----:B------:R-:W-:Y:S05]  /*7110*/  @!P1 BRA `(.L_x_6379) ;  /* 0x0000000000049947 */ /* 0x000fea0003800000 */
[----:B------:R-:W-:Y:S01]  /*7120*/  BPT.TRAP 0x1 ;  /* 0x000000040000795c */ /* 0x000fe20000300000 */
.L_x_6379:
        /* <DEDUP_REMOVED lines=33> */
.L_x_6400:
[----:B------:R-:W-:Y:S05]  /*7340*/  @P0 BRA `(.L_x_6381) ;  /* 0x0000000000140947 */ /* 0x000fea0003800000 */
[----:B------:R-:W-:Y:S01]  /*7350*/  ISETP.NE.AND P0, PT, R6, RZ, PT ;  /* 0x000000ff0600720c */ /* 0x000fe20003f05270 */
[----:B------:R-:W-:-:S04]  /*7360*/  IMAD.MOV.U32 R5, RZ, RZ, 0x4100 ;  /* 0x00004100ff057424 */ /* 0x000fc800078e00ff */
[----:B------:R1:W-:Y:S08]  /*7370*/  SYNCS.ARRIVE.TRANS64 RZ, [R16+URZ+0x30818], R5 ;  /* 0x0308180510ff79a7 */ /* 0x0003f0000800003f */
[----:B------:R-:W-:Y:S05]  /*7380*/  @!P0 BRA `(.L_x_6381) ;  /* 0x0000000000048947 */ /* 0x000fea0003800000 */
[----:B------:R-:W-:Y:S01]  /*7390*/  BPT.TRAP 0x1 ;  /* 0x000000040000795c */ /* 0x000fe20000300000 */
.L_x_6381:
        /* <DEDUP_REMOVED lines=37> */
.L_x_6367:
[----:B------:R-:W1:Y:S01]  /*75f0*/  S2R R0, SR_TID.X ;  /* 0x0000000000007919 */ /* 0x000e620000002100 */
[----:B------:R-:W-:Y:S01]  /*7600*/  IMAD R3, R19, 0x8, R16 ;  /* 0x0000000813037824 */ /* 0x000fe200078e0210 */
[----:B-1----:R-:W-:Y:S02]  /*7610*/  LOP3.LUT R2, R0, 0x7f, RZ, 0xc0, !PT ;  /* 0x0000007f00027812 */ /* 0x002fe400078ec0ff */
[----:B------:R-:W-:Y:S02]  /*7620*/  SHF.L.U32 R0, R11, 0x1f, RZ ;  /* 0x0000001f0b007819 */ /* 0x000fe400000006ff */
[----:B------:R-:W-:Y:S02]  /*7630*/  ISETP.NE.AND P1, PT, R2, RZ, PT ;  /* 0x000000ff0200720c */ /* 0x000fe40003f25270 */
[----:B------:R-:W1:Y:S02]  /*7640*/  SYNCS.PHASECHK.TRANS64.TRYWAIT P0, [R3+URZ+0x30840], R0 ;  /* 0x03084000030075a7 */ /* 0x000e64000800017f */
[----:B-1----:R-:W-:Y:S09]  /*7650*/  @!P0 BRA `(.L_x_6382) ;  /* 0x0000000800448947 */ /* 0x002ff20003800000 */
.L_x_6401:
[----:B------:R-:W-:Y:S05]  /*7660*/  @P1 BRA `(.L_x_6383) ;  /* 0x0000000000181947 */ /* 0x000fea0003800000 */
[----:B------:R-:W1:Y:S01]  /*7670*/  S2R R2, SR_TID.X ;  /* 0x0000000000027919 */ /* 0x000e620000002100 */
[----:B------:R-:W-:-:S04]  /*7680*/  IMAD.MOV.U32 R0, RZ, RZ, 0x4100 ;  /* 0x00004100ff007424 */ /* 0x000fc800078e00ff */
[----:B------:R1:W-:Y:S02]  /*7690*/  SYNCS.ARRIVE.TRANS64 RZ, [R3+URZ+0x30830], R0 ;  /* 0x0308300003ff79a7 */ /* 0x0003e4000800003f */
[----:B-1----:R-:W-:-:S13]  /*76a0*/  LOP3.LUT P0, RZ, R2, 0x1f, RZ, 0xc0, !PT ;  /* 0x0000001f02ff7812 */ /* 0x002fda000780c0ff */
[----:B------:R-:W-:Y:S05]  /*76b0*/  @!P0 BRA `(.L_x_6383) ;  /* 0x0000000000048947 */ /* 0x000fea0003800000 */
[----:B------:R-:W-:Y:S01]  /*76c0*/  BPT.TRAP 0x1 ;  /* 0x000000040000795c */ /* 0x000fe20000300000 */
.L_x_6383:
        /* <DEDUP_REMOVED lines=40> */
.L_x_6364:
[----:B------:R-:W-:Y:S05]  /*7950*/  BSYNC B0 ;  /* 0x0000000000007941 */ /* 0x000fea0003800000 */
.L_x_6363:
[----:B------:R-:W-:-:S03]  /*7960*/  UMOV UR7, 0xffffffff ;  /* 0xffffffff00077882 */ /* 0x000fc60000000000 */
[----:B------:R-:W-:Y:S05]  /*7970*/  BRA.DIV UR7, `(.L_x_6384) ;  /* 0x0000000607907947 */ /* 0x000fea000b800000 */
[----:B------:R-:W-:-:S13]  /*7980*/  ELECT P6, URZ, PT ;  /* 0x00000000003f782f */ /* 0x000fda00038c0000 */
.L_x_6404:
[----:B------:R-:W-:Y:S05]  /*7990*/  @!P6 BRA `(.L_x_6313) ;  /* 0x000000000084e947 */ /* 0x000fea0003800000 */
[----:B------:R-:W-:-:S06]  /*79a0*/  ULOP3.LUT UR7, UR38, 0x2, URZ, 0xfc, !UPT ;  /* 0x0000000226077892 */ /* 0x000fcc000f8efc3f */
[----:B------:R-:W-:-:S05]  /*79b0*/  IMAD.U32 R2, RZ, RZ, UR7 ;  /* 0x00000007ff027e24 */ /* 0x000fca000f8e00ff */
[----:B------:R-:W-:-:S13]  /*79c0*/  ISETP.NE.AND P2, PT, R2, 0x3, PT ;  /* 0x000000030200780c */ /* 0x000fda0003f45270 */
[----:B------:R-:W-:Y:S05]  /*79d0*/  @!P2 BRA `(.L_x_6385) ;  /* 0x000000000004a947 */ /* 0x000fea0003800000 */
[----:B------:R-:W-:Y:S01]  /*79e0*/  BPT.TRAP 0x1 ;  /* 0x000000040000795c */ /* 0x000fe20000300000 */
.L_x_6385:
        /* <DEDUP_REMOVED lines=15> */
.L_x_6405:
[----:B------:R-:W2:Y:S02]  /*7ae0*/  SYNCS.PHASECHK.TRANS64.TRYWAIT P0, [R3+URZ], R2 ;  /* 0x00000002030075a7 */ /* 0x000ea4000800017f */
[----:B--2---:R-:W-:Y:S05]  /*7af0*/  @!P0 BRA `(.L_x_6387) ;  /* 0x0000000400648947 */ /* 0x004fea0003800000 */
.L_x_6406:
[----:B------:R-:W-:Y:S05]  /*7b00*/  @!P2 BRA `(.L_x_6388) ;  /* 0x000000000004a947 */ /* 0x000fea0003800000 */
[----:B------:R-:W-:Y:S01]  /*7b10*/  BPT.TRAP 0x1 ;  /* 0x000000040000795c */ /* 0x000fe20000300000 */
.L_x_6388:
[----:B--2---:R-:W-:-:S04]  /*7b20*/  VIADD R3, R7, 0x30840 ;  /* 0x0003084007037836 */ /* 0x004fc80000000000 */
[----:B------:R-:W-:-:S04]  /*7b30*/  IMAD R0, R0, 0x8, R3 ;  /* 0x0000000800007824 */ /* 0x000fc800078e0203 */
[----:B------:R-:W2:Y:S02]  /*7b40*/  SYNCS.PHASECHK.TRANS64.TRYWAIT P0, [R0+URZ], R5 ;  /* 0x00000005000075a7 */ /* 0x000ea4000800017f */
[----:B--2---:R-:W-:Y:S05]  /*7b50*/  @!P0 BRA `(.L_x_6389) ;  /* 0x0000000400608947 */ /* 0x004fea0003800000 */
.L_x_6407:
[----:B------:R-:W-:-:S07]  /*7b60*/  IMAD R3, R4, 0x8, R3 ;  /* 0x0000000804037824 */ /* 0x000fce00078e0203 */
.L_x_6390:
[----:B---3--:R3:W4:Y:S02]  /*7b70*/  SYNCS.PHASECHK.TRANS64.TRYWAIT P0, [R3+URZ], R2 ;  /* 0x00000002030075a7 */ /* 0x008724000800017f */
[----:B----4-:R-:W-:Y:S05]  /*7b80*/  @!P0 NANOSLEEP.SYNCS 0x989680 ;  /* 0x009896800000895d */ /* 0x010fea0003900000 */
[----:B------:R-:W4:Y:S02]  /*7b90*/  @!P0 SYNCS.PHASECHK.TRANS64 P0, [R3+URZ], R2 ;  /* 0x00000002030085a7 */ /* 0x000f24000800007f */
[----:B----4-:R-:W-:Y:S05]  /*7ba0*/  @!P0 BRA `(.L_x_6390) ;  /* 0xfffffffc00f08947 */ /* 0x010fea000383ffff */
.L_x_6313:
[----:B------:R-:W-:Y:S05]  /*7bb0*/  BSYNC B6 ;  /* 0x0000000000067941 */ /* 0x000fea0003800000 */
.L_x_6308:
[----:B------:R-:W-:Y:S05]  /*7bc0*/  EXIT ;  /* 0x000000000000794d */ /* 0x000fea0003800000 */
.L_x_6319:
[----:B------:R-:W-:Y:S02]  /*7bd0*/  IMAD.MOV.U32 R12, RZ, RZ, RZ ;  /* 0x000000ffff0c7224 */ /* 0x000fe400078e00ff */
[----:B------:R-:W-:Y:S02]  /*7be0*/  IMAD.MOV.U32 R11, RZ, RZ, 0x1f ;  /* 0x0000001fff0b7424 */ /* 0x000fe400078e00ff */
[----:B------:R-:W-:-:S07]  /*7bf0*/  IMAD.MOV.U32 R15, RZ, RZ, -0x1 ;  /* 0xffffffffff0f7424 */ /* 0x000fce00078e00ff */
[----:B------:R-:W-:Y:S05]  /*7c00*/  WARPSYNC.COLLECTIVE R15, `(.L_x_6391) ;  /* 0x000000000f087348 */ /* 0x000fea0003c00000 */
[----:B------:R1:W2:Y:S02]  /*7c10*/  SHFL.IDX P6, R14, R13, R12, R11 ;  /* 0x0000000c0d0e7389 */ /* 0x0002a400000c000b */
[----:B-12---:R-:W-:Y:S01]  /*7c20*/  ENDCOLLECTIVE ;  /* 0x000000000000791b */ /* 0x006fe20003800000 */
.L_x_6391:
[----:B------:R-:W-:Y:S05]  /*7c30*/  BRA `(.L_x_6392) ;  /* 0xffffff9400b47947 */ /* 0x000fea000383ffff */
.L_x_6321:
[----:B---3--:R3:W4:Y:S02]  /*7c40*/  SYNCS.PHASECHK.TRANS64.TRYWAIT P0, [R228+URZ+0x30800], R9 ;  /* 0x03080009e40075a7 */ /* 0x008724000800017f */
[----:B----4-:R-:W-:Y:S05]  /*7c50*/  @!P0 NANOSLEEP.SYNCS 0x989680 ;  /* 0x009896800000895d */ /* 0x010fea0003900000 */
[----:B------:R-:W4:Y:S02]  /*7c60*/  @!P0 SYNCS.PHASECHK.TRANS64 P0, [R228+URZ+0x30800], R9 ;  /* 0x03080009e40085a7 */ /* 0x000f24000800007f */
[----:B----4-:R-:W-:Y:S05]  /*7c70*/  @!P0 BRA `(.L_x_6321) ;  /* 0xfffffffc00f08947 */ /* 0x010fea000383ffff */
[----:B------:R-:W-:Y:S05]  /*7c80*/  BRA `(.L_x_6320) ;  /* 0xffffff9400dc7947 */ /* 0x000fea000383ffff */
.L_x_6325:
[----:B---3--:R3:W4:Y:S02]  /*7c90*/  SYNCS.PHASECHK.TRANS64.TRYWAIT P1, [R0+URZ+0x30810], R9 ;  /* 0x03081009000075a7 */ /* 0x008724000802017f */
[----:B----4-:R-:W-:Y:S05]  /*7ca0*/  @!P1 NANOSLEEP.SYNCS 0x989680 ;  /* 0x009896800000995d */ /* 0x010fea0003900000 */
[----:B------:R-:W4:Y:S02]  /*7cb0*/  @!P1 SYNCS.PHASECHK.TRANS64 P1, [R0+URZ+0x30810], R9 ;  /* 0x03081009000095a7 */ /* 0x000f24000802007f */
[----:B----4-:R-:W-:Y:S05]  /*7cc0*/  @!P1 BRA `(.L_x_6325) ;  /* 0xfffffffc00f09947 */ /* 0x010fea000383ffff */
[----:B------:R-:W-:Y:S05]  /*7cd0*/  BRA `(.L_x_6324) ;  /* 0xffffff9c00907947 */ /* 0x000fea000383ffff */
.L_x_6329:
[----:B------:R1:W1:Y:S02]  /*7ce0*/  SYNCS.PHASECHK.TRANS64.TRYWAIT P1, [R0+URZ+0x30830], R9 ;  /* 0x03083009000075a7 */ /* 0x000264000802017f */
[----:B-1----:R-:W-:Y:S05]  /*7cf0*/  @!P1 NANOSLEEP.SYNCS 0x989680 ;  /* 0x009896800000995d */ /* 0x002fea0003900000 */
[----:B------:R-:W1:Y:S02]  /*7d00*/  @!P1 SYNCS.PHASECHK.TRANS64 P1, [R0+URZ+0x30830], R9 ;  /* 0x03083009000095a7 */ /* 0x000e64000802007f */
[----:B-1----:R-:W-:Y:S05]  /*7d10*/  @!P1 BRA `(.L_x_6329) ;  /* 0xfffffffc00f09947 */ /* 0x002fea000383ffff */
[----:B------:R-:W-:Y:S05]  /*7d20*/  BRA `(.L_x_6328) ;  /* 0xffffffa000e87947 */ /* 0x000fea000383ffff */
.L_x_6365:
[----:B-1----:R1:W2:Y:S02]  /*7d30*/  SYNCS.PHASECHK.TRANS64.TRYWAIT P0, [R16+URZ+0x30820], R3 ;  /* 0x03082003100075a7 */ /* 0x0022a4000800017f */
[----:B--2---:R-:W-:Y:S05]  /*7d40*/  @!P0 NANOSLEEP.SYNCS 0x989680 ;  /* 0x009896800000895d */ /* 0x004fea0003900000 */
[----:B------:R-:W2:Y:S02]  /*7d50*/  @!P0 SYNCS.PHASECHK.TRANS64 P0, [R16+URZ+0x30820], R3 ;  /* 0x03082003100085a7 */ /* 0x000ea4000800007f */
[----:B--2---:R-:W-:Y:S05]  /*7d60*/  @!P0 BRA `(.L_x_6365) ;  /* 0xfffffffc00f08947 */ /* 0x004fea000383ffff */
[----:B------:R-:W-:Y:S05]  /*7d70*/  BRA `(.L_x_6393) ;  /* 0xffffffe000587947 */ /* 0x000fea000383ffff */
.L_x_6369:
[----:B-1----:R1:W3:Y:S02]  /*7d80*/  SYNCS.PHASECHK.TRANS64.TRYWAIT P1, [R16+URZ+0x30840], R21 ;  /* 0x03084015100075a7 */ /* 0x0022e4000802017f */
[----:B---3--:R-:W-:Y:S05]  /*7d90*/  @!P1 NANOSLEEP.SYNCS 0x989680 ;  /* 0x009896800000995d */ /* 0x008fea0003900000 */
[----:B------:R-:W3:Y:S02]  /*7da0*/  @!P1 SYNCS.PHASECHK.TRANS64 P1, [R16+URZ+0x30840], R21 ;  /* 0x03084015100095a7 */ /* 0x000ee4000802007f */
[----:B---3--:R-:W-:Y:S05]  /*7db0*/  @!P1 BRA `(.L_x_6369) ;  /* 0xfffffffc00f09947 */ /* 0x008fea000383ffff */
[----:B------:R-:W-:Y:S05]  /*7dc0*/  BRA `(.L_x_6394) ;  /* 0xffffffe800107947 */ /* 0x000fea000383ffff */
.L_x_6371:
[----:B--2---:R2:W3:Y:S02]  /*7dd0*/  SYNCS.PHASECHK.TRANS64.TRYWAIT P1, [R16+URZ+0x30828], R21 ;  /* 0x03082815100075a7 */ /* 0x0044e4000802017f */
[----:B---3--:R-:W-:Y:S05]  /*7de0*/  @!P1 NANOSLEEP.SYNCS 0x989680 ;  /* 0x009896800000995d */ /* 0x008fea0003900000 */
[----:B------:R-:W3:Y:S02]  /*7df0*/  @!P1 SYNCS.PHASECHK.TRANS64 P1, [R16+URZ+0x30828], R21 ;  /* 0x03082815100095a7 */ /* 0x000ee4000802007f */
[----:B---3--:R-:W-:Y:S05]  /*7e00*/  @!P1 BRA `(.L_x_6371) ;  /* 0xfffffffc00f09947 */ /* 0x008fea000383ffff */
[----:B------:R-:W-:Y:S05]  /*7e10*/  BRA `(.L_x_6395) ;  /* 0xffffffe800a47947 */ /* 0x000fea000383ffff */
.L_x_6373:
[----:B---3--:R3:W4:Y:S02]  /*7e20*/  SYNCS.PHASECHK.TRANS64.TRYWAIT P1, [R16+URZ+0x30848], R21 ;  /* 0x03084815100075a7 */ /* 0x008724000802017f */
[----:B----4-:R-:W-:Y:S05]  /*7e30*/  @!P1 NANOSLEEP.SYNCS 0x989680 ;  /* 0x009896800000995d */ /* 0x010fea0003900000 */
[----:B------:R-:W4:Y:S02]  /*7e40*/  @!P1 SYNCS.PHASECHK.TRANS64 P1, [R16+URZ+0x30848], R21 ;  /* 0x03084815100095a7 */ /* 0x000f24000802007f */
[----:B----4-:R-:W-:Y:S05]  /*7e50*/  @!P1 BRA `(.L_x_6373) ;  /* 0xfffffffc00f09947 */ /* 0x010fea000383ffff */
[----:B------:R-:W-:Y:S05]  /*7e60*/  BRA `(.L_x_6396) ;  /* 0xffffffec00387947 */ /* 0x000fea000383ffff */
.L_x_6375:
[----:B------:R-:W-:-:S07]  /*7e70*/  SHF.L.U32 R5, R11, 0x1f, RZ ;  /* 0x0000001f0b057819 */ /* 0x000fce00000006ff */
.L_x_6397:
[----:B------:R1:W1:Y:S02]  /*7e80*/  SYNCS.PHASECHK.TRANS64.TRYWAIT P1, [R16+URZ+0x30820], R5 ;  /* 0x03082005100075a7 */ /* 0x000264000802017f */
[----:B-1----:R-:W-:Y:S05]  /*7e90*/  @!P1 NANOSLEEP.SYNCS 0x989680 ;  /* 0x009896800000995d */ /* 0x002fea0003900000 */
[----:B------:R-:W1:Y:S02]  /*7ea0*/  @!P1 SYNCS.PHASECHK.TRANS64 P1, [R16+URZ+0x30820], R5 ;  /* 0x03082005100095a7 */ /* 0x000e64000802007f */
[----:B-1----:R-:W-:Y:S05]  /*7eb0*/  @!P1 BRA `(.L_x_6397) ;  /* 0xfffffffc00f09947 */ /* 0x002fea000383ffff */
[----:B------:R-:W-:Y:S05]  /*7ec0*/  BRA `(.L_x_6398) ;  /* 0xffffffec00b47947 */ /* 0x000fea000383ffff */
.L_x_6378:
[----:B-1----:R1:W2:Y:S02]  /*7ed0*/  SYNCS.PHASECHK.TRANS64.TRYWAIT P1, [R16+URZ+0x30840], R13 ;  /* 0x0308400d100075a7 */ /* 0x0022a4000802017f */
[----:B--2---:R-:W-:Y:S05]  /*7ee0*/  @!P1 NANOSLEEP.SYNCS 0x989680 ;  /* 0x009896800000995d */ /* 0x004fea0003900000 */
[----:B------:R-:W2:Y:S02]  /*7ef0*/  @!P1 SYNCS.PHASECHK.TRANS64 P1, [R16+URZ+0x30840], R13 ;  /* 0x0308400d100095a7 */ /* 0x000ea4000802007f */
[----:B--2---:R-:W-:Y:S05]  /*7f00*/  @!P1 BRA `(.L_x_6378) ;  /* 0xfffffffc00f09947 */ /* 0x004fea000383ffff */
[----:B------:R-:W-:Y:S05]  /*7f10*/  BRA `(.L_x_6399) ;  /* 0xfffffff0006c7947 */ /* 0x000fea000383ffff */
.L_x_6380:
[----:B--2---:R2:W1:Y:S02]  /*7f20*/  SYNCS.PHASECHK.TRANS64.TRYWAIT P1, [R16+URZ+0x30828], R13 ;  /* 0x0308280d100075a7 */ /* 0x004464000802017f */
[----:B-1----:R-:W-:Y:S05]  /*7f30*/  @!P1 NANOSLEEP.SYNCS 0x989680 ;  /* 0x009896800000995d */ /* 0x002fea0003900000 */
[----:B------:R-:W1:Y:S02]  /*7f40*/  @!P1 SYNCS.PHASECHK.TRANS64 P1, [R16+URZ+0x30828], R13 ;  /* 0x0308280d100095a7 */ /* 0x000e64000802007f */
[----:B-1----:R-:W-:Y:S05]  /*7f50*/  @!P1 BRA `(.L_x_6380) ;  /* 0xfffffffc00f09947 */ /* 0x002fea000383ffff */
[----:B------:R-:W-:Y:S05]  /*7f60*/  BRA `(.L_x_6400) ;  /* 0xfffffff000f47947 */ /* 0x000fea000383ffff */
.L_x_6382:
[----:B------:R1:W1:Y:S02]  /*7f70*/  SYNCS.PHASECHK.TRANS64.TRYWAIT P0, [R3+URZ+0x30840], R0 ;  /* 0x03084000030075a7 */ /* 0x000264000800017f */
[----:B-1----:R-:W-:Y:S05]  /*7f80*/  @!P0 NANOSLEEP.SYNCS 0x989680 ;  /* 0x009896800000895d */ /* 0x002fea0003900000 */
[----:B------:R-:W1:Y:S02]  /*7f90*/  @!P0 SYNCS.PHASECHK.TRANS64 P0, [R3+URZ+0x30840], R0 ;  /* 0x03084000030085a7 */ /* 0x000e64000800007f */
[----:B-1----:R-:W-:Y:S05]  /*7fa0*/  @!P0 BRA `(.L_x_6382) ;  /* 0xfffffffc00f08947 */ /* 0x002fea000383ffff */
[----:B------:R-:W-:Y:S05]  /*7fb0*/  BRA `(.L_x_6401) ;  /* 0xfffffff400a87947 */ /* 0x000fea000383ffff */
.L_x_6384:
[----:B------:R-:W-:Y:S01]  /*7fc0*/  BSSY B0, `(.L_x_6402) ;  /* 0x0000006000007945 */ /* 0x000fe20003800000 */
[----:B------:R-:W-:-:S07]  /*7fd0*/  IMAD.MOV.U32 R15, RZ, RZ, -0x1 ;  /* 0xffffffffff0f7424 */ /* 0x000fce00078e00ff */
[----:B------:R-:W-:Y:S05]  /*7fe0*/  WARPSYNC.COLLECTIVE R15, `(.L_x_6403) ;  /* 0x000000000f0c7348 */ /* 0x000fea0003c00000 */
[----:B------:R-:W-:Y:S02]  /*7ff0*/  ELECT P6, UR62, PT ;  /* 0x00000000003e782f */ /* 0x000fe400038c0000 */
[----:B------:R-:W-:Y:S01]  /*8000*/  MOV R14, UR62 ;  /* 0x0000003e000e7c02 */ /* 0x000fe20008000f00 */
[----:B------:R-:W-:Y:S10]  /*8010*/  ENDCOLLECTIVE ;  /* 0x000000000000791b */ /* 0x000ff40003800000 */
.L_x_6403:
[----:B------:R-:W-:Y:S05]  /*8020*/  BSYNC B0 ;  /* 0x0000000000007941 */ /* 0x000fea0003800000 */
.L_x_6402:
[----:B------:R-:W-:Y:S05]  /*8030*/  BRA `(.L_x_6404) ;  /* 0xfffffff800547947 */ /* 0x000fea000383ffff */
.L_x_6386:
[----:B-1----:R1:W2:Y:S02]  /*8040*/  SYNCS.PHASECHK.TRANS64.TRYWAIT P0, [R6+URZ], R5 ;  /* 0x00000005060075a7 */ /* 0x0022a4000800017f */
[----:B--2---:R-:W-:Y:S05]  /*8050*/  @!P0 NANOSLEEP.SYNCS 0x989680 ;  /* 0x009896800000895d */ /* 0x004fea0003900000 */
[----:B------:R-:W2:Y:S02]  /*8060*/  @!P0 SYNCS.PHASECHK.TRANS64 P0, [R6+URZ], R5 ;  /* 0x00000005060085a7 */ /* 0x000ea4000800007f */
[----:B--2---:R-:W-:Y:S05]  /*8070*/  @!P0 BRA `(.L_x_6386) ;  /* 0xfffffffc00f08947 */ /* 0x004fea000383ffff */
[----:B------:R-:W-:Y:S05]  /*8080*/  BRA `(.L_x_6405) ;  /* 0xfffffff800947947 */ /* 0x000fea000383ffff */
.L_x_6387:
[----:B--2---:R2:W3:Y:S02]  /*8090*/  SYNCS.PHASECHK.TRANS64.TRYWAIT P0, [R3+URZ], R2 ;  /* 0x00000002030075a7 */ /* 0x0044e4000800017f */
[----:B---3--:R-:W-:Y:S05]  /*80a0*/  @!P0 NANOSLEEP.SYNCS 0x989680 ;  /* 0x009896800000895d */ /* 0x008fea0003900000 */
[----:B------:R-:W3:Y:S02]  /*80b0*/  @!P0 SYNCS.PHASECHK.TRANS64 P0, [R3+URZ], R2 ;  /* 0x00000002030085a7 */ /* 0x000ee4000800007f */
[----:B---3--:R-:W-:Y:S05]  /*80c0*/  @!P0 BRA `(.L_x_6387) ;  /* 0xfffffffc00f08947 */ /* 0x008fea000383ffff */
[----:B------:R-:W-:Y:S05]  /*80d0*/  BRA `(.L_x_6406) ;  /* 0xfffffff800887947 */ /* 0x000fea000383ffff */
.L_x_6389:
[----:B--2---:R2:W3:Y:S02]  /*80e0*/  SYNCS.PHASECHK.TRANS64.TRYWAIT P0, [R0+URZ], R5 ;  /* 0x00000005000075a7 */ /* 0x0044e4000800017f */
[----:B---3--:R-:W-:Y:S05]  /*80f0*/  @!P0 NANOSLEEP.SYNCS 0x989680 ;  /* 0x009896800000895d */ /* 0x008fea0003900000 */
[----:B------:R-:W3:Y:S02]  /*8100*/  @!P0 SYNCS.PHASECHK.TRANS64 P0, [R0+URZ], R5 ;  /* 0x00000005000085a7 */ /* 0x000ee4000800007f */
[----:B---3--:R-:W-:Y:S05]  /*8110*/  @!P0 BRA `(.L_x_6389) ;  /* 0xfffffffc00f08947 */ /* 0x008fea000383ffff */
[----:B------:R-:W-:Y:S05]  /*8120*/  BRA `(.L_x_6407) ;  /* 0xfffffff8008c7947 */ /* 0x000fea000383ffff */
.L_x_6408:
        /* <DEDUP_REMOVED lines=13> */
.L_x_7335:


//--------------------- .text._ZN7cutlass13device_kernelIN5flash11enable_sm90INS1_16FlashAttnBwdSm90INS1_25CollectiveMainloopBwdSm90ILi2ELi2ELi2EN4cute5tupleIJNS5_1CILi1EEES8_S8_EEENS6_IJNS7_ILi64EEENS7_ILi128EEESB_EEENS_10bfloat16_tEfNS_4arch4Sm90ELb1ELb0ELb0ELb0ELb1ELb1ELb0ELb0ELi2ELi1ELi2ELi1ELb0EEENS1_24CollectiveEpilogueBwdGQAISC_fSF_Li256ELb0ELb1EEENS1_25SingleTileBwdLPTSchedulerILb0ELi128ELb1EEEEEEEEEvNT_6ParamsE --------------------------
	.section	.text._ZN7cutlass13device_kernelIN5flash11enable_sm90INS1_16FlashAttnBwdSm90INS1_25CollectiveMainloopBwdSm90ILi2ELi2ELi2EN4cute5tupleIJNS5_1CILi1EEES8_S8_EEENS6_IJNS7_ILi64EEENS7_ILi128EEESB_EEENS_10bfloat16_tEfNS_4arch4Sm90ELb1ELb0ELb0ELb0ELb1ELb1ELb0ELb0ELi2ELi1ELi2ELi1ELb0EEENS1_24CollectiveEpilogueBwdGQAISC_fSF_Li256ELb0ELb1EEENS1_25SingleTileBwdLPTSchedulerILb0ELi128ELb1EEEEEEEEEvNT_6ParamsE,"ax",@progbits
	.align	128
.text._ZN7cutlass13device_kernelIN5flash11enable_sm90INS1_16FlashAttnBwdSm90INS1_25CollectiveMainloopBwdSm90ILi2ELi2ELi2EN4cute5tupleIJNS5_1CILi1EEES8_S8_EEENS6_IJNS7_ILi64EEENS7_ILi128EEESB_EEENS_10bfloat16_tEfNS_4arch4Sm90ELb1ELb0ELb0ELb0ELb1ELb1ELb0ELb0ELi2ELi1ELi2ELi1ELb0EEENS1_24CollectiveEpilogueBwdGQAISC_fSF_Li256ELb0ELb1EEENS1_25SingleTileBwdLPTSchedulerILb0ELi128ELb1EEEEEEEEEvNT_6ParamsE:
        .type           _ZN7cutlass13device_kernelIN5flash11enable_sm90INS1_16FlashAttnBwdSm90INS1_25CollectiveMainloopBwdSm90ILi2ELi2ELi2EN4cute5tupleIJNS5_1CILi1EEES8_S8_EEENS6_IJNS7_ILi64EEENS7_ILi128EEESB_EEENS_10bfloat16_tEfNS_4arch4Sm90ELb1ELb0ELb0ELb0ELb1ELb1ELb0ELb0ELi2ELi1ELi2ELi1ELb0EEENS1_24CollectiveEpilogueBwdGQAISC_fSF_Li256ELb0ELb1EEENS1_25SingleTileBwdLPTSchedulerILb0ELi128ELb1EEEEEEEEEvNT_6ParamsE,@function
        .size           _ZN7cutlass13device_kernelIN5flash11enable_sm90INS1_16FlashAttnBwdSm90INS1_25CollectiveMainloopBwdSm90ILi2ELi2ELi2EN4cute5tupleIJNS5_1CILi1EEES8_S8_EEENS6_IJNS7_ILi64EEENS7_ILi128EEESB_EEENS_10bfloat16_tEfNS_4arch4Sm90ELb1ELb0ELb0ELb0ELb1ELb1ELb0ELb0ELi2ELi1ELi2ELi1ELb0EEENS1_24CollectiveEpilogueBwdGQAISC_fSF_Li256ELb0ELb1EEENS1_25SingleTileBwdLPTSchedulerILb0ELi128ELb1EEEEEEEEEvNT_6ParamsE,(.L_x_7336 - _ZN7cutlass13device_kernelIN5flash11enable_sm90INS1_16FlashAttnBwdSm90INS1_25CollectiveMainloopBwdSm90ILi2ELi2ELi2EN4cute5tupleIJNS5_1CILi1EEES8_S8_EEENS6_IJNS7_ILi64EEENS7_ILi128EEESB_EEENS_10bfloat16_tEfNS_4arch4Sm90ELb1ELb0ELb0ELb0ELb1ELb1ELb0ELb0ELi2ELi1ELi2ELi1ELb0EEENS1_24CollectiveEpilogueBwdGQAISC_fSF_Li256ELb0ELb1EEENS1_25SingleTileBwdLPTSchedulerILb0ELi128ELb1EEEEEEEEEvNT_6ParamsE)
        .other          _ZN7cutlass13device_kernelIN5flash11enable_sm90INS1_16FlashAttnBwdSm90INS1_25CollectiveMainloopBwdSm90ILi2ELi2ELi2EN4cute5tupleIJNS5_1CILi1EEES8_S8_EEENS6_IJNS7_ILi64EEENS7_ILi128EEESB_EEENS_10bfloat16_tEfNS_4arch4Sm90ELb1ELb0ELb0ELb0ELb1ELb1ELb0ELb0ELi2ELi1ELi2ELi1ELb0EEENS1_24CollectiveEpilogueBwdGQAISC_fSF_Li256ELb0ELb1EEENS1_25SingleTileBwdLPTSchedulerILb0ELi128ELb1EEEEEEEEEvNT_6ParamsE,@"STO_CUDA_ENTRY STV_DEFAULT"
_ZN7cutlass13device_kernelIN5flash11enable_sm90INS1_16FlashAttnBwdSm90INS1_25CollectiveMainloopBwdSm90ILi2ELi2ELi2EN4cute5tupleIJNS5_1CILi1EEES8_S8_EEENS6_IJNS7_ILi64EEENS7_ILi128EEESB_EEENS_10bfloat16_tEfNS_4arch4Sm90ELb1ELb0ELb0ELb0ELb1ELb1ELb0ELb0ELi2ELi1ELi2ELi1ELb0EEENS1_24CollectiveEpilogueBwdGQAISC_fSF_Li256ELb0ELb1EEENS1_25SingleTileBwdLPTSchedulerILb0ELi128ELb1EEEEEEEEEvNT_6ParamsE:
        /* <DEDUP_REMOVED lines=24> */
.L_x_6410:
[----:B------:R-:W-:Y:S05]  /*0180*/  BSYNC B0 ;  /* 0x0000000000007941 */ /* 0x000fea0003800000 */
.L_x_6409:
        /* <DEDUP_REMOVED lines=37> */
.L_x_6411:
        /* <DEDUP_REMOVED lines=22> */
.L_x_6412:
[----:B------:R-:W-:Y:S01]  /*0540*/  PLOP3.LUT P0, PT, PT, PT, UP0, 0x80, 0x0 ;  /* 0x000000000000781c */ /* 0x000fe20003f0f008 */
[----:B------:R-:W-:Y:S01]  /*0550*/  NOP ;  /* 0x0000000000007918 */ /* 0x000fe20000000000 */
[----:B------:R-:W-:Y:S01]  /*0560*/  ULDC.64 UR46, c[0x0][0x208] ;  /* 0x00008200002e7ab9 */ /* 0x000fe20000000a00 */
[----:B------:R-:W-:Y:S01]  /*0570*/  BSSY B6, `(.L_x_6413) ;  /* 0x000085a000067945 */ /* 0x000fe20003800000 */
[----:B-12-4-:R-:W-:Y:S09]  /*0580*/  BAR.SYNC.DEFER_BLOCKING 0x0 ;  /* 0x0000000000007b1d */ /* 0x016ff20000010000 */
[----:B------:R-:W-:Y:S05]  /*0590*/  @!P0 BRA `(.L_x_6414) ;  /* 0x00000048007c8947 */ /* 0x000fea0003800000 */
.L_x_6415:
        /* <DEDUP_REMOVED lines=32> */
.L_x_6416:
[----:B------:R-:W-:Y:S01]  /*07a0*/  ULDC UR7, c[0x0][0x8cc] ;  /* 0x0002330000077ab9 */ /* 0x000fe20000000800 */
[----:B------:R-:W-:Y:S01]  /*07b0*/  UMOV UR36, UR10 ;  /* 0x0000000a00247c82 */ /* 0x000fe20008000000 */
[----:B------:R-:W-:-:S11]  /*07c0*/  UISETP.NE.AND UP0, UPT, UR7, 0x1, UPT ;  /* 0x000000010700788c */ /* 0x000fd6000bf05270 */
[----:B------:R-:W-:Y:S02]  /*07d0*/  @UP0 ULDC.64 UR8, c[0x0][0x8d0] ;  /* 0x0002340000080ab9 */ /* 0x000fe40000000a00 */
[----:B------:R-:W-:-:S04]  /*07e0*/  UIMAD.WIDE.U32 UR4, UR10, UR8, URZ ;  /* 0x000000080a0472a5 */ /* 0x000fc8000f8e003f */
[----:B------:R-:W-:-:S04]  /*07f0*/  @UP0 USHF.R.U32.HI UR36, URZ, UR9, UR5 ;  /* 0x000000093f240299 */ /* 0x000fc80008011605 */
[----:B------:R-:W-:-:S12]  /*0800*/  UIMAD UR4, UR36, UR7, URZ ;  /* 0x00000007240472a4 */ /* 0x000fd8000f8e023f */
.L_x_6417:
        /* <DEDUP_REMOVED lines=120> */
.L_x_6421:
        /* <DEDUP_REMOVED lines=15> */
.L_x_6420:
        /* <DEDUP_REMOVED lines=22> */
.L_x_6423:
        /* <DEDUP_REMOVED lines=15> */
.L_x_6422:
        /* <DEDUP_REMOVED lines=8> */
.L_x_6527:
        /* <DEDUP_REMOVED lines=15> */
.L_x_6425:
        /* <DEDUP_REMOVED lines=103> */
.L_x_6437:
[----:B------:R-:W-:-:S13]  /*1ab0*/  ISETP.NE.AND P0, PT, R231, 0x3, PT ;  /* 0x00000003e700780c */ /* 0x000fda0003f05270 */
[----:B------:R-:W-:Y:S05]  /*1ac0*/  @!P0 BRA `(.L_x_6427) ;  /* 0x0000000000048947 */ /* 0x000fea0003800000 */
[----:B------:R-:W-:Y:S01]  /*1ad0*/  BPT.TRAP 0x1 ;  /* 0x000000040000795c */ /* 0x000fe20000300000 */
.L_x_6427:
[----:B------:R-:W-:Y:S01]  /*1ae0*/  IMAD R0, R3, 0x8, R228 ;  /* 0x0000000803007824 */ /* 0x000fe200078e02e4 */
[----:B------:R-:W-:-:S04]  /*1af0*/  SHF.L.U32 R9, R4, 0x1f, RZ ;  /* 0x0000001f04097819 */ /* 0x000fc800000006ff */
[----:B------:R2:W3:Y:S01]  /*1b00*/  SYNCS.PHASECHK.TRANS64.TRYWAIT P1, [R0+URZ+0x30810], R9 ;  /* 0x03081009000075a7 */ /* 0x0004e2000802017f */
[----:B------:R-:W-:Y:S05]  /*1b10*/  @!P0 BRA `(.L_x_6428) ;  /* 0x0000000000048947 */ /* 0x000fea0003800000 */
[----:B------:R-:W-:Y:S01]  /*1b20*/  BPT.TRAP 0x1 ;  /* 0x000000040000795c */ /* 0x000fe20000300000 */
.L_x_6428:
[----:B---3--:R-:W-:Y:S05]  /*1b30*/  @P1 BRA `(.L_x_6429) ;  /* 0x0000000000081947 */ /* 0x008fea0003800000 */
[----:B------:R-:W3:Y:S02]  /*1b40*/  SYNCS.PHASECHK.TRANS64.TRYWAIT P1, [R0+URZ+0x30810], R9 ;  /* 0x03081009000075a7 */ /* 0x000ee4000802017f */
[----:B---3--:R-:W-:Y:S05]  /*1b50*/  @!P1 BRA `(.L_x_6430) ;  /* 0x0000007000249947 */ /* 0x008fea0003800000 */
.L_x_6429:
        /* <DEDUP_REMOVED lines=81> */
.L_x_6431:
[----:B------:R1:W1:Y:S01]  /*2070*/  SYNCS.PHASECHK.TRANS64.TRYWAIT P1, [R0+URZ+0x30830], R9 ;  /* 0x03083009000075a7 */ /* 0x000262000802017f */
[----:B------:R-:W-:Y:S05]  /*2080*/  @!P0 BRA `(.L_x_6432) ;  /* 0x0000000000048947 */ /* 0x000fea0003800000 */
[----:B------:R-:W-:Y:S01]  /*2090*/  BPT.TRAP 0x1 ;  /* 0x000000040000795c */ /* 0x000fe20000300000 */
.L_x_6432:
[----:B------:R-:W-:-:S05]  /*20a0*/  VIADD R6, R228, 0x20000 ;  /* 0x00020000e4067836 */ /* 0x000fca0000000000 */
[----:B------:R-:W-:-:S04]  /*20b0*/  SHF.R.U32.HI R6, RZ, 0x4, R6 ;  /* 0x00000004ff067819 */ /* 0x000fc80000011606 */
[----:B------:R-:W-:-:S04]  /*20c0*/  LOP3.LUT R225, R6, 0x3fff, RZ, 0xc0, !PT ;  /* 0x00003fff06e17812 */ /* 0x000fc800078ec0ff */
[----:B------:R-:W-:Y:S01]  /*20d0*/  LOP3.LUT R6, R225, 0x10000, RZ, 0xfc, !PT ;  /* 0x00010000e1067812 */ /* 0x000fe200078efcff */
[----:B-1----:R-:W-:Y:S06]  /*20e0*/  @P1 BRA `(.L_x_6433) ;  /* 0x0000000000081947 */ /* 0x002fec0003800000 */
[----:B------:R-:W1:Y:S02]  /*20f0*/  SYNCS.PHASECHK.TRANS64.TRYWAIT P1, [R0+URZ+0x30830], R9 ;  /* 0x03083009000075a7 */ /* 0x000e64000802017f */
[----:B-1----:R-:W-:Y:S05]  /*2100*/  @!P1 BRA `(.L_x_6434) ;  /* 0x0000006800cc9947 */ /* 0x002fea0003800000 */
.L_x_6433:
        /* <DEDUP_REMOVED lines=406> */
.L_x_6435:
        /* <DEDUP_REMOVED lines=49> */
.L_x_6436:
        /* <DEDUP_REMOVED lines=78> */
.L_x_6419:
        /* <DEDUP_REMOVED lines=93> */
.L_x_6440:
[----:B------:R-:W2:Y:S04]  /*4830*/  LDG.E.STRONG.GPU R4, desc[UR46][R2.64] ;  /* 0x0000002e02047981 */ /* 0x000ea8000c1ef900 */
[----:B--2---:R-:W-:Y:S01]  /*4840*/  CCTL.IVALL ;  /* 0x00000000ff00798f */ /* 0x004fe20002000000 */
[----:B------:R-:W-:Y:S05]  /*4850*/  YIELD ;  /* 0x0000000000007946 */ /* 0x000fea0003800000 */
[----:B------:R-:W-:-:S13]  /*4860*/  ISETP.NE.AND P0, PT, R4, UR15, PT ;  /* 0x0000000f04007c0c */ /* 0x000fda000bf05270 */
[----:B------:R-:W-:Y:S05]  /*4870*/  @P0 BRA `(.L_x_6440) ;  /* 0xfffffffc00ec0947 */ /* 0x000fea000383ffff */
.L_x_6439:
[----:B------:R-:W-:Y:S05]  /*4880*/  BSYNC B0 ;  /* 0x0000000000007941 */ /* 0x000fea0003800000 */
.L_x_6438:
[----:B------:R-:W-:-:S03]  /*4890*/  UMOV UR4, 0xffffffff ;  /* 0xffffffff00047882 */ /* 0x000fc60000000000 */
[----:B------:R-:W-:Y:S05]  /*48a0*/  BRA.DIV UR4, `(.L_x_6441) ;  /* 0x0000004204f87947 */ /* 0x000fea000b800000 */
[----:B------:R-:W-:Y:S01]  /*48b0*/  NOP ;  /* 0x0000000000007918 */ /* 0x000fe20000000000 */
.L_x_6530:
        /* <DEDUP_REMOVED lines=15> */
.L_x_6444:
[----:B------:R-:W-:Y:S01]  /*49b0*/  @P0 ELECT P2, URZ, PT ;  /* 0x00000000003f082f */ /* 0x000fe20003840000 */
[----:B------:R2:W-:-:S12]  /*49c0*/  UBLKRED.G.S.ADD.F32.RN [UR4], [UR9], UR6, desc[UR12] ;  /* 0x00000c04090073bb */ /* 0x0005d800080a1406 */
[----:B------:R-:W-:Y:S02]  /*49d0*/  @P2 PLOP3.LUT P0, PT, P2, PT, PT, 0x8, 0x0 ;  /* 0x000000000000281c */ /* 0x000fe4000170e170 */
[----:B------:R-:W-:-:S11]  /*49e0*/  PLOP3.LUT P2, PT, PT, PT, PT, 0x8, 0x0 ;  /* 0x000000000000781c */ /* 0x000fd60003f4e170 */
[----:B--2---:R-:W-:Y:S05]  /*49f0*/  @P0 BRA.U.ANY `(.L_x_6444) ;  /* 0xfffffffd00ec0947 */ /* 0x004fea000393ffff */
[----:B------:R0:W-:Y:S01]  /*4a00*/  UTMACMDFLUSH ;  /* 0x00000000000079b7 */ /* 0x0001e20000000000 */
[----:B------:R-:W-:-:S04]  /*4a10*/  DEPBAR.LE SB0, 0x0 ;  /* 0x000080000000791a */ /* 0x000fc80000000000 */
.L_x_6443:
[----:B------:R-:W-:Y:S05]  /*4a20*/  BSYNC B0 ;  /* 0x0000000000007941 */ /* 0x000fea0003800000 */
.L_x_6442:
        /* <DEDUP_REMOVED lines=14> */
.L_x_6446:
[----:B------:R-:W-:Y:S05]  /*4b10*/  BSYNC B0 ;  /* 0x0000000000007941 */ /* 0x000fea0003800000 */
.L_x_6445:
        /* <DEDUP_REMOVED lines=24> */
.L_x_6449:
[----:B-12---:R-:W2:Y:S04]  /*4ca0*/  LDG.E.STRONG.GPU R0, desc[UR46][R2.64] ;  /* 0x0000002e02007981 */ /* 0x006ea8000c1ef900 */
[----:B--2---:R-:W-:Y:S01]  /*4cb0*/  CCTL.IVALL ;  /* 0x00000000ff00798f */ /* 0x004fe20002000000 */
[----:B------:R-:W-:Y:S05]  /*4cc0*/  YIELD ;  /* 0x0000000000007946 */ /* 0x000fea0003800000 */
[----:B------:R-:W-:-:S13]  /*4cd0*/  ISETP.NE.AND P0, PT, R0, UR15, PT ;  /* 0x0000000f00007c0c */ /* 0x000fda000bf05270 */
[----:B------:R-:W-:Y:S05]  /*4ce0*/  @P0 BRA `(.L_x_6449) ;  /* 0xfffffffc00ec0947 */ /* 0x000fea000383ffff */
.L_x_6448:
[----:B------:R-:W-:Y:S05]  /*4cf0*/  BSYNC B0 ;  /* 0x0000000000007941 */ /* 0x000fea0003800000 */
.L_x_6447:
[----:B------:R-:W-:-:S03]  /*4d00*/  UMOV UR4, 0xffffffff ;  /* 0xffffffff00047882 */ /* 0x000fc60000000000 */
[----:B------:R-:W-:Y:S05]  /*4d10*/  BRA.DIV UR4, `(.L_x_6450) ;  /* 0x0000003e04f87947 */ /* 0x000fea000b800000 */
[----:B------:R-:W-:Y:S01]  /*4d20*/  NOP ;  /* 0x0000000000007918 */ /* 0x000fe20000000000 */
.L_x_6533:
        /* <DEDUP_REMOVED lines=16> */
.L_x_6453:
[----:B------:R-:W-:Y:S01]  /*4e30*/  @P0 ELECT P2, URZ, PT ;  /* 0x00000000003f082f */ /* 0x000fe20003840000 */
[----:B------:R3:W-:-:S12]  /*4e40*/  UBLKRED.G.S.ADD.F32.RN [UR4], [UR9], UR6, desc[UR10] ;  /* 0x00000a04090073bb */ /* 0x0007d800080a1406 */
[----:B------:R-:W-:Y:S02]  /*4e50*/  @P2 PLOP3.LUT P0, PT, P2, PT, PT, 0x8, 0x0 ;  /* 0x000000000000281c */ /* 0x000fe4000170e170 */
[----:B------:R-:W-:-:S11]  /*4e60*/  PLOP3.LUT P2, PT, PT, PT, PT, 0x8, 0x0 ;  /* 0x000000000000781c */ /* 0x000fd60003f4e170 */
[----:B---3--:R-:W-:Y:S05]  /*4e70*/  @P0 BRA.U.ANY `(.L_x_6453) ;  /* 0xfffffffd00ec0947 */ /* 0x008fea000393ffff */
[----:B------:R0:W-:Y:S01]  /*4e80*/  UTMACMDFLUSH ;  /* 0x00000000000079b7 */ /* 0x0001e20000000000 */
[----:B------:R-:W-:-:S04]  /*4e90*/  DEPBAR.LE SB0, 0x0 ;  /* 0x000080000000791a */ /* 0x000fc80000000000 */
.L_x_6452:
[----:B------:R-:W-:Y:S05]  /*4ea0*/  BSYNC B0 ;  /* 0x0000000000007941 */ /* 0x000fea0003800000 */
.L_x_6451:
        /* <DEDUP_REMOVED lines=14> */
.L_x_6414:
        /* <DEDUP_REMOVED lines=29> */
.L_x_6455:
[----:B------:R-:W-:Y:S01]  /*5160*/  ULDC UR9, c[0x0][0x8cc] ;  /* 0x0002330000097ab9 */ /* 0x000fe20000000800 */
[----:B------:R-:W-:Y:S01]  /*5170*/  UMOV UR7, UR8 ;  /* 0x0000000800077c82 */ /* 0x000fe20008000000 */
[----:B------:R-:W-:-:S11]  /*5180*/  UISETP.NE.AND UP0, UPT, UR9, 0x1, UPT ;  /* 0x000000010900788c */ /* 0x000fd6000bf05270 */
[----:B------:R-:W-:Y:S02]  /*5190*/  @UP0 ULDC.64 UR10, c[0x0][0x8d0] ;  /* 0x00023400000a0ab9 */ /* 0x000fe40000000a00 */
[----:B------:R-:W-:-:S04]  /*51a0*/  UIMAD.WIDE.U32 UR4, UR8, UR10, URZ ;  /* 0x0000000a080472a5 */ /* 0x000fc8000f8e003f */
[----:B------:R-:W-:-:S04]  /*51b0*/  @UP0 USHF.R.U32.HI UR7, URZ, UR11, UR5 ;  /* 0x0000000b3f070299 */ /* 0x000fc80008011605 */
[----:B------:R-:W-:-:S12]  /*51c0*/  UIMAD UR4, UR7, UR9, URZ ;  /* 0x00000009070472a4 */ /* 0x000fd8000f8e023f */
.L_x_6456:
        /* <DEDUP_REMOVED lines=84> */
.L_x_6460:
[----:B------:R-:W2:Y:S04]  /*5710*/  LDG.E.STRONG.GPU R4, desc[UR46][R2.64] ;  /* 0x0000002e02047981 */ /* 0x000ea8000c1ef900 */
[----:B--2---:R-:W-:Y:S01]  /*5720*/  CCTL.IVALL ;  /* 0x00000000ff00798f */ /* 0x004fe20002000000 */
[----:B------:R-:W-:Y:S05]  /*5730*/  YIELD ;  /* 0x0000000000007946 */ /* 0x000fea0003800000 */
[----:B------:R-:W-:-:S13]  /*5740*/  ISETP.NE.AND P1, PT, R4, R5, PT ;  /* 0x000000050400720c */ /* 0x000fda0003f25270 */
[----:B------:R-:W-:Y:S05]  /*5750*/  @P1 BRA `(.L_x_6460) ;  /* 0xfffffffc00ec1947 */ /* 0x000fea000383ffff */
.L_x_6459:
[----:B------:R-:W-:Y:S05]  /*5760*/  BSYNC B0 ;  /* 0x0000000000007941 */ /* 0x000fea0003800000 */
.L_x_6458:
[----:B------:R-:W-:-:S03]  /*5770*/  UMOV UR4, 0xffffffff ;  /* 0xffffffff00047882 */ /* 0x000fc60000000000 */
[----:B------:R-:W-:Y:S05]  /*5780*/  BRA.DIV UR4, `(.L_x_6461) ;  /* 0x0000003604787947 */ /* 0x000fea000b800000 */
[----:B------:R-:W-:Y:S01]  /*5790*/  NOP ;  /* 0x0000000000007918 */ /* 0x000fe20000000000 */
.L_x_6536:
        /* <DEDUP_REMOVED lines=22> */
.L_x_6463:
[----:B------:R-:W-:Y:S05]  /*5900*/  BSYNC B0 ;  /* 0x0000000000007941 */ /* 0x000fea0003800000 */
.L_x_6462:
        /* <DEDUP_REMOVED lines=20> */
.L_x_6465:
[----:B------:R-:W-:Y:S05]  /*5a50*/  BSYNC B0 ;  /* 0x0000000000007941 */ /* 0x000fea0003800000 */
.L_x_6464:
[----:B------:R-:W-:Y:S06]  /*5a60*/  BAR.ARV 0xa, 0xa0 ;  /* 0x0282800000007b1d */ /* 0x000fec0000002000 */
[----:B------:R-:W-:Y:S04]  /*5a70*/  BSSY B0, `(.L_x_6466) ;  /* 0x0000003000007945 */ /* 0x000fe80003800000 */
[----:B------:R-:W-:Y:S05]  /*5a80*/  @!P0 BRA `(.L_x_6467) ;  /* 0x0000000000048947 */ /* 0x000fea0003800000 */
[----:B------:R-:W-:-:S04]  /*5a90*/  DEPBAR.LE SB0, 0x0 ;  /* 0x000080000000791a */ /* 0x000fc80000000000 */
.L_x_6467:
[----:B------:R-:W-:Y:S05]  /*5aa0*/  BSYNC B0 ;  /* 0x0000000000007941 */ /* 0x000fea0003800000 */
.L_x_6466:
        /* <DEDUP_REMOVED lines=19> */
.L_x_6469:
[----:B------:R-:W-:Y:S05]  /*5be0*/  BSYNC B0 ;  /* 0x0000000000007941 */ /* 0x000fea0003800000 */
.L_x_6468:
[----:B------:R-:W-:Y:S01]  /*5bf0*/  UIADD3 UR17, UR8, 0x1, URZ ;  /* 0x0000000108117890 */ /* 0x000fe2000fffe03f */
[----:B------:R-:W-:Y:S11]  /*5c00*/  BRA `(.L_x_6470) ;  /* 0x0000000000047947 */ /* 0x000ff60003800000 */
.L_x_6457:
[----:B------:R-:W-:-:S05]  /*5c10*/  UMOV UR17, UR8 ;  /* 0x0000000800117c82 */ /* 0x000fca0008000000 */
.L_x_6470:
        /* <DEDUP_REMOVED lines=12> */
.L_x_6495:
        /* <DEDUP_REMOVED lines=18> */
.L_x_6473:
[----:B------:R-:W2:Y:S04]  /*5e00*/  LDG.E.STRONG.GPU R4, desc[UR46][R2.64] ;  /* 0x0000002e02047981 */ /* 0x000ea8000c1ef900 */
[----:B--2---:R-:W-:Y:S01]  /*5e10*/  CCTL.IVALL ;  /* 0x00000000ff00798f */ /* 0x004fe20002000000 */
[----:B------:R-:W-:Y:S05]  /*5e20*/  YIELD ;  /* 0x0000000000007946 */ /* 0x000fea0003800000 */
[----:B------:R-:W-:-:S13]  /*5e30*/  ISETP.NE.AND P1, PT, R4, R5, PT ;  /* 0x000000050400720c */ /* 0x000fda0003f25270 */
[----:B------:R-:W-:Y:S05]  /*5e40*/  @P1 BRA `(.L_x_6473) ;  /* 0xfffffffc00ec1947 */ /* 0x000fea000383ffff */
.L_x_6472:
[----:B------:R-:W-:Y:S05]  /*5e50*/  BSYNC B0 ;  /* 0x0000000000007941 */ /* 0x000fea0003800000 */
.L_x_6471:
[----:B------:R-:W-:-:S03]  /*5e60*/  UMOV UR18, 0xffffffff ;  /* 0xffffffff00127882 */ /* 0x000fc60000000000 */
[----:B------:R-:W-:Y:S05]  /*5e70*/  BRA.DIV UR18, `(.L_x_6474) ;  /* 0x0000002e12d87947 */ /* 0x000fea000b800000 */
[----:B------:R-:W-:Y:S01]  /*5e80*/  NOP ;  /* 0x0000000000007918 */ /* 0x000fe20000000000 */
.L_x_6539:
        /* <DEDUP_REMOVED lines=19> */
.L_x_6476:
[----:B------:R-:W-:Y:S05]  /*5fc0*/  BSYNC B0 ;  /* 0x0000000000007941 */ /* 0x000fea0003800000 */
.L_x_6475:
        /* <DEDUP_REMOVED lines=15> */
.L_x_6478:
[----:B------:R-:W-:Y:S05]  /*60c0*/  BSYNC B0 ;  /* 0x0000000000007941 */ /* 0x000fea0003800000 */
.L_x_6477:
[----:B------:R-:W-:Y:S06]  /*60d0*/  BAR.ARV 0xa, 0xa0 ;  /* 0x0282800000007b1d */ /* 0x000fec0000002000 */
[----:B------:R-:W-:Y:S04]  /*60e0*/  BSSY B0, `(.L_x_6479) ;  /* 0x0000003000007945 */ /* 0x000fe80003800000 */
[----:B------:R-:W-:Y:S05]  /*60f0*/  @!P0 BRA `(.L_x_6480) ;  /* 0x0000000000048947 */ /* 0x000fea0003800000 */
[----:B------:R-:W-:-:S04]  /*6100*/  DEPBAR.LE SB0, 0x0 ;  /* 0x000080000000791a */ /* 0x000fc80000000000 */
.L_x_6480:
[----:B------:R-:W-:Y:S05]  /*6110*/  BSYNC B0 ;  /* 0x0000000000007941 */ /* 0x000fea0003800000 */
.L_x_6479:
        /* <DEDUP_REMOVED lines=19> */
.L_x_6482:
[----:B------:R-:W-:Y:S05]  /*6250*/  BSYNC B0 ;  /* 0x0000000000007941 */ /* 0x000fea0003800000 */
.L_x_6481:
        /* <DEDUP_REMOVED lines=17> */
.L_x_6485:
[----:B------:R-:W2:Y:S04]  /*6370*/  LDG.E.STRONG.GPU R4, desc[UR46][R2.64] ;  /* 0x0000002e02047981 */ /* 0x000ea8000c1ef900 */
[----:B--2---:R-:W-:Y:S01]  /*6380*/  CCTL.IVALL ;  /* 0x00000000ff00798f */ /* 0x004fe20002000000 */
[----:B------:R-:W-:Y:S05]  /*6390*/  YIELD ;  /* 0x0000000000007946 */ /* 0x000fea0003800000 */
[----:B------:R-:W-:-:S13]  /*63a0*/  ISETP.NE.AND P1, PT, R4, R5, PT ;  /* 0x000000050400720c */ /* 0x000fda0003f25270 */
[----:B------:R-:W-:Y:S05]  /*63b0*/  @P1 BRA `(.L_x_6485) ;  /* 0xfffffffc00ec1947 */ /* 0x000fea000383ffff */
.L_x_6484:
[----:B------:R-:W-:Y:S05]  /*63c0*/  BSYNC B0 ;  /* 0x0000000000007941 */ /* 0x000fea0003800000 */
.L_x_6483:
[----:B------:R-:W-:-:S03]  /*63d0*/  UMOV UR10, 0xffffffff ;  /* 0xffffffff000a7882 */ /* 0x000fc60000000000 */
[----:B------:R-:W-:Y:S05]  /*63e0*/  BRA.DIV UR10, `(.L_x_6486) ;  /* 0x0000002a0a987947 */ /* 0x000fea000b800000 */
[----:B------:R-:W-:Y:S01]  /*63f0*/  NOP ;  /* 0x0000000000007918 */ /* 0x000fe20000000000 */
.L_x_6542:
        /* <DEDUP_REMOVED lines=15> */
.L_x_6488:
[----:B------:R-:W-:Y:S05]  /*64f0*/  BSYNC B0 ;  /* 0x0000000000007941 */ /* 0x000fea0003800000 */
.L_x_6487:
        /* <DEDUP_REMOVED lines=15> */
.L_x_6490:
[----:B------:R-:W-:Y:S05]  /*65f0*/  BSYNC B0 ;  /* 0x0000000000007941 */ /* 0x000fea0003800000 */
.L_x_6489:
[----:B------:R-:W-:Y:S06]  /*6600*/  BAR.ARV 0xa, 0xa0 ;  /* 0x0282800000007b1d */ /* 0x000fec0000002000 */
[----:B------:R-:W-:Y:S04]  /*6610*/  BSSY B0, `(.L_x_6491) ;  /* 0x0000003000007945 */ /* 0x000fe80003800000 */
[----:B------:R-:W-:Y:S05]  /*6620*/  @!P0 BRA `(.L_x_6492) ;  /* 0x0000000000048947 */ /* 0x000fea0003800000 */
[----:B------:R-:W-:-:S04]  /*6630*/  DEPBAR.LE SB0, 0x0 ;  /* 0x000080000000791a */ /* 0x000fc80000000000 */
.L_x_6492:
[----:B------:R-:W-:Y:S05]  /*6640*/  BSYNC B0 ;  /* 0x0000000000007941 */ /* 0x000fea0003800000 */
.L_x_6491:
        /* <DEDUP_REMOVED lines=19> */
.L_x_6494:
[----:B------:R-:W-:Y:S05]  /*6780*/  BSYNC B0 ;  /* 0x0000000000007941 */ /* 0x000fea0003800000 */
.L_x_6493:
[----:B------:R-:W-:Y:S02]  /*6790*/  UIADD3 UR17, UR17, 0x2, URZ ;  /* 0x0000000211117890 */ /* 0x000fe4000fffe03f */
[----:B------:R-:W-:Y:S02]  /*67a0*/  UIADD3 UR4, UR4, 0x4000, URZ ;  /* 0x0000400004047890 */ /* 0x000fe4000fffe03f */
[----:B------:R-:W-:-:S06]  /*67b0*/  UISETP.GE.AND UP0, UPT, UR17, UR5, UPT ;  /* 0x000000051100728c */ /* 0x000fcc000bf06270 */
[----:B------:R-:W-:-:S13]  /*67c0*/  PLOP3.LUT P1, PT, PT, PT, UP0, 0x80, 0x0 ;  /* 0x000000000000781c */ /* 0x000fda0003f2f008 */
[----:B------:R-:W-:Y:S05]  /*67d0*/  @!P1 BRA `(.L_x_6495) ;  /* 0xfffffff400409947 */ /* 0x000fea000383ffff */
[----:B------:R-:W-:Y:S05]  /*67e0*/  BRA `(.L_x_6418) ;  /* 0x0000002000c87947 */ /* 0x000fea0003800000 */
.L_x_6454:
        /* <DEDUP_REMOVED lines=21> */
.L_x_6496:
[----:B------:R-:W-:Y:S01]  /*6940*/  ULDC UR9, c[0x0][0x8cc] ;  /* 0x0002330000097ab9 */ /* 0x000fe20000000800 */
[----:B------:R-:W-:Y:S01]  /*6950*/  UMOV UR7, UR8 ;  /* 0x0000000800077c82 */ /* 0x000fe20008000000 */
[----:B------:R-:W-:-:S11]  /*6960*/  UISETP.NE.AND UP0, UPT, UR9, 0x1, UPT ;  /* 0x000000010900788c */ /* 0x000fd6000bf05270 */
[----:B------:R-:W-:Y:S02]  /*6970*/  @UP0 ULDC.64 UR10, c[0x0][0x8d0] ;  /* 0x00023400000a0ab9 */ /* 0x000fe40000000a00 */
[----:B------:R-:W-:-:S04]  /*6980*/  UIMAD.WIDE.U32 UR4, UR8, UR10, URZ ;  /* 0x0000000a080472a5 */ /* 0x000fc8000f8e003f */
[----:B------:R-:W-:-:S04]  /*6990*/  @UP0 USHF.R.U32.HI UR7, URZ, UR11, UR5 ;  /* 0x0000000b3f070299 */ /* 0x000fc80008011605 */
[----:B------:R-:W-:-:S12]  /*69a0*/  UIMAD UR4, UR7, UR9, URZ ;  /* 0x00000009070472a4 */ /* 0x000fd8000f8e023f */
.L_x_6497:
        /* <DEDUP_REMOVED lines=73> */
.L_x_6543:
        /* <DEDUP_REMOVED lines=15> */
.L_x_6501:
        /* <DEDUP_REMOVED lines=97> */
.L_x_6512:
[----:B--234-:R-:W-:-:S04]  /*7540*/  SHF.L.U32 R21, R11, 0x1f, RZ ;  /* 0x0000001f0b157819 */ /* 0x01cfc800000006ff */
[----:B------:R-:W1:Y:S02]  /*7550*/  SYNCS.PHASECHK.TRANS64.TRYWAIT P1, [R16+URZ+0x30840], R21 ;  /* 0x03084015100075a7 */ /* 0x000e64000802017f */
[----:B-1----:R-:W-:Y:S05]  /*7560*/  @!P1 BRA `(.L_x_6504) ;  /* 0x0000001800689947 */ /* 0x002fea0003800000 */
.L_x_6544:
[----:B------:R-:W-:Y:S05]  /*7570*/  @P0 BRA `(.L_x_6505) ;  /* 0x0000000000140947 */ /* 0x000fea0003800000 */
[----:B------:R-:W-:Y:S01]  /*7580*/  ISETP.NE.AND P1, PT, R6, RZ, PT ;  /* 0x000000ff0600720c */ /* 0x000fe20003f25270 */
[----:B------:R-:W-:-:S04]  /*7590*/  IMAD.MOV.U32 R3, RZ, RZ, 0x4100 ;  /* 0x00004100ff037424 */ /* 0x000fc800078e00ff */
[----:B------:R3:W-:Y:S08]  /*75a0*/  SYNCS.ARRIVE.TRANS64 RZ, [R16+URZ+0x30830], R3 ;  /* 0x0308300310ff79a7 */ /* 0x0007f0000800003f */
[----:B------:R-:W-:Y:S05]  /*75b0*/  @!P1 BRA `(.L_x_6505) ;  /* 0x0000000000049947 */ /* 0x000fea0003800000 */
[----:B------:R-:W-:Y:S01]  /*75c0*/  BPT.TRAP 0x1 ;  /* 0x000000040000795c */ /* 0x000fe20000300000 */
.L_x_6505:
        /* <DEDUP_REMOVED lines=36> */
.L_x_6545:
[----:B------:R-:W-:Y:S05]  /*7810*/  @P0 BRA `(.L_x_6507) ;  /* 0x0000000000140947 */ /* 0x000fea0003800000 */
[----:B------:R-:W-:Y:S01]  /*7820*/  ISETP.NE.AND P1, PT, R6, RZ, PT ;  /* 0x000000ff0600720c */ /* 0x000fe20003f25270 */
[----:B------:R-:W-:-:S04]  /*7830*/  IMAD.MOV.U32 R2, RZ, RZ, 0x4100 ;  /* 0x00004100ff027424 */ /* 0x000fc800078e00ff */
[----:B------:R3:W-:Y:S08]  /*7840*/  SYNCS.ARRIVE.TRANS64 RZ, [R16+URZ+0x30818], R2 ;  /* 0x0308180210ff79a7 */ /* 0x0007f0000800003f */
[----:B------:R-:W-:Y:S05]  /*7850*/  @!P1 BRA `(.L_x_6507) ;  /* 0x0000000000049947 */ /* 0x000fea0003800000 */
[----:B------:R-:W-:Y:S01]  /*7860*/  BPT.TRAP 0x1 ;  /* 0x000000040000795c */ /* 0x000fe20000300000 */
.L_x_6507:
        /* <DEDUP_REMOVED lines=36> */
.L_x_6546:
[----:B------:R-:W-:Y:S05]  /*7ab0*/  @P0 BRA `(.L_x_6509) ;  /* 0x0000000000140947 */ /* 0x000fea0003800000 */
[----:B------:R-:W-:Y:S01]  /*7ac0*/  ISETP.NE.AND P1, PT, R6, RZ, PT ;  /* 0x000000ff0600720c */ /* 0x000fe20003f25270 */
[----:B-123--:R-:W-:-:S04]  /*7ad0*/  IMAD.MOV.U32 R21, RZ, RZ, 0x4100 ;  /* 0x00004100ff157424 */ /* 0x00efc800078e00ff */
[----:B------:R4:W-:Y:S08]  /*7ae0*/  SYNCS.ARRIVE.TRANS64 RZ, [R16+URZ+0x30838], R21 ;  /* 0x0308381510ff79a7 */ /* 0x0009f0000800003f */
[----:B------:R-:W-:Y:S05]  /*7af0*/  @!P1 BRA `(.L_x_6509) ;  /* 0x0000000000049947 */ /* 0x000fea0003800000 */
[----:B------:R-:W-:Y:S01]  /*7b00*/  BPT.TRAP 0x1 ;  /* 0x000000040000795c */ /* 0x000fe20000300000 */
.L_x_6509:
        /* <DEDUP_REMOVED lines=31> */
.L_x_6548:
[----:B------:R-:W-:Y:S05]  /*7d00*/  @P0 BRA `(.L_x_6511) ;  /* 0x0000000000140947 */ /* 0x000fea0003800000 */
[----:B------:R-:W-:Y:S01]  /*7d10*/  ISETP.NE.AND P1, PT, R6, RZ, PT ;  /* 0x000000ff0600720c */ /* 0x000fe20003f25270 */
[----:B------:R-:W-:-:S04]  /*7d20*/  IMAD.MOV.U32 R5, RZ, RZ, 0x4100 ;  /* 0x00004100ff057424 */ /* 0x000fc800078e00ff */
[----:B------:R1:W-:Y:S08]  /*7d30*/  SYNCS.ARRIVE.TRANS64 RZ, [R16+URZ+0x30810], R5 ;  /* 0x0308100510ff79a7 */ /* 0x0003f0000800003f */
[----:B------:R-:W-:Y:S05]  /*7d40*/  @!P1 BRA `(.L_x_6511) ;  /* 0x0000000000049947 */ /* 0x000fea0003800000 */
[----:B------:R-:W-:Y:S01]  /*7d50*/  BPT.TRAP 0x1 ;  /* 0x000000040000795c */ /* 0x000fe20000300000 */
.L_x_6511:
        /* <DEDUP_REMOVED lines=37> */
.L_x_6503:
        /* <DEDUP_REMOVED lines=8> */
.L_x_6549:
[----:B------:R-:W-:Y:S05]  /*8030*/  @P0 BRA `(.L_x_6514) ;  /* 0x0000000000140947 */ /* 0x000fea0003800000 */
[----:B------:R-:W-:Y:S01]  /*8040*/  ISETP.NE.AND P1, PT, R6, RZ, PT ;  /* 0x000000ff0600720c */ /* 0x000fe20003f25270 */
[----:B------:R-:W-:-:S04]  /*8050*/  IMAD.MOV.U32 R5, RZ, RZ, 0x4100 ;  /* 0x00004100ff057424 */ /* 0x000fc800078e00ff */
[----:B------:R2:W-:Y:S08]  /*8060*/  SYNCS.ARRIVE.TRANS64 RZ, [R16+URZ+0x30830], R5 ;  /* 0x0308300510ff79a7 */ /* 0x0005f0000800003f */
[----:B------:R-:W-:Y:S05]  /*8070*/  @!P1 BRA `(.L_x_6514) ;  /* 0x0000000000049947 */ /* 0x000fea0003800000 */
[----:B------:R-:W-:Y:S01]  /*8080*/  BPT.TRAP 0x1 ;  /* 0x000000040000795c */ /* 0x000fe20000300000 */
.L_x_6514:
        /* <DEDUP_REMOVED lines=33> */
.L_x_6550:
[----:B------:R-:W-:Y:S05]  /*82a0*/  @P0 BRA `(.L_x_6516) ;  /* 0x0000000000140947 */ /* 0x000fea0003800000 */
[----:B------:R-:W-:Y:S01]  /*82b0*/  ISETP.NE.AND P0, PT, R6, RZ, PT ;  /* 0x000000ff0600720c */ /* 0x000fe20003f05270 */
[----:B------:R-:W-:-:S04]  /*82c0*/  IMAD.MOV.U32 R5, RZ, RZ, 0x4100 ;  /* 0x00004100ff057424 */ /* 0x000fc800078e00ff */
[----:B------:R1:W-:Y:S08]  /*82d0*/  SYNCS.ARRIVE.TRANS64 RZ, [R16+URZ+0x30818], R5 ;  /* 0x0308180510ff79a7 */ /* 0x0003f0000800003f */
[----:B------:R-:W-:Y:S05]  /*82e0*/  @!P0 BRA `(.L_x_6516) ;  /* 0x0000000000048947 */ /* 0x000fea0003800000 */
[----:B------:R-:W-:Y:S01]  /*82f0*/  BPT.TRAP 0x1 ;  /* 0x000000040000795c */ /* 0x000fe20000300000 */
.L_x_6516:
        /* <DEDUP_REMOVED lines=37> */
.L_x_6502:
[----:B------:R-:W1:Y:S01]  /*8550*/  S2R R0, SR_TID.X ;  /* 0x0000000000007919 */ /* 0x000e620000002100 */
[----:B------:R-:W-:Y:S01]  /*8560*/  IMAD R3, R19, 0x8, R16 ;  /* 0x0000000813037824 */ /* 0x000fe200078e0210 */
[----:B-1----:R-:W-:Y:S02]  /*8570*/  LOP3.LUT R2, R0, 0x7f, RZ, 0xc0, !PT ;  /* 0x0000007f00027812 */ /* 0x002fe400078ec0ff */
[----:B------:R-:W-:Y:S02]  /*8580*/  SHF.L.U32 R0, R11, 0x1f, RZ ;  /* 0x0000001f0b007819 */ /* 0x000fe400000006ff */
[----:B------:R-:W-:Y:S02]  /*8590*/  ISETP.NE.AND P1, PT, R2, RZ, PT ;  /* 0x000000ff0200720c */ /* 0x000fe40003f25270 */
[----:B------:R-:W1:Y:S02]  /*85a0*/  SYNCS.PHASECHK.TRANS64.TRYWAIT P0, [R3+URZ+0x30840], R0 ;  /* 0x03084000030075a7 */ /* 0x000e64000800017f */
[----:B-1----:R-:W-:Y:S09]  /*85b0*/  @!P0 BRA `(.L_x_6517) ;  /* 0x0000000800d08947 */ /* 0x002ff20003800000 */
.L_x_6551:
[----:B------:R-:W-:Y:S05]  /*85c0*/  @P1 BRA `(.L_x_6518) ;  /* 0x0000000000181947 */ /* 0x000fea0003800000 */
[----:B------:R-:W1:Y:S01]  /*85d0*/  S2R R2, SR_TID.X ;  /* 0x0000000000027919 */ /* 0x000e620000002100 */
[----:B------:R-:W-:-:S04]  /*85e0*/  IMAD.MOV.U32 R0, RZ, RZ, 0x4100 ;  /* 0x00004100ff007424 */ /* 0x000fc800078e00ff */
[----:B------:R1:W-:Y:S02]  /*85f0*/  SYNCS.ARRIVE.TRANS64 RZ, [R3+URZ+0x30830], R0 ;  /* 0x0308300003ff79a7 */ /* 0x0003e4000800003f */
[----:B-1----:R-:W-:-:S13]  /*8600*/  LOP3.LUT P0, RZ, R2, 0x1f, RZ, 0xc0, !PT ;  /* 0x0000001f02ff7812 */ /* 0x002fda000780c0ff */
[----:B------:R-:W-:Y:S05]  /*8610*/  @!P0 BRA `(.L_x_6518) ;  /* 0x0000000000048947 */ /* 0x000fea0003800000 */
[----:B------:R-:W-:Y:S01]  /*8620*/  BPT.TRAP 0x1 ;  /* 0x000000040000795c */ /* 0x000fe20000300000 */
.L_x_6518:
        /* <DEDUP_REMOVED lines=40> */
.L_x_6499:
[----:B------:R-:W-:Y:S05]  /*88b0*/  BSYNC B0 ;  /* 0x0000000000007941 */ /* 0x000fea0003800000 */
.L_x_6498:
[----:B------:R-:W-:-:S03]  /*88c0*/  UMOV UR7, 0xffffffff ;  /* 0xffffffff00077882 */ /* 0x000fc60000000000 */
[----:B------:R-:W-:Y:S05]  /*88d0*/  BRA.DIV UR7, `(.L_x_6519) ;  /* 0x0000000a071c7947 */ /* 0x000fea000b800000 */
[----:B------:R-:W-:-:S13]  /*88e0*/  ELECT P6, URZ, PT ;  /* 0x00000000003f782f */ /* 0x000fda00038c0000 */
.L_x_6554:
[----:B------:R-:W-:Y:S05]  /*88f0*/  @!P6 BRA `(.L_x_6418) ;  /* 0x000000000084e947 */ /* 0x000fea0003800000 */
[----:B------:R-:W-:-:S06]  /*8900*/  ULOP3.LUT UR7, UR38, 0x2, URZ, 0xfc, !UPT ;  /* 0x0000000226077892 */ /* 0x000fcc000f8efc3f */
[----:B------:R-:W-:-:S05]  /*8910*/  IMAD.U32 R2, RZ, RZ, UR7 ;  /* 0x00000007ff027e24 */ /* 0x000fca000f8e00ff */
[----:B------:R-:W-:-:S13]  /*8920*/  ISETP.NE.AND P2, PT, R2, 0x3, PT ;  /* 0x000000030200780c */ /* 0x000fda0003f45270 */
[----:B------:R-:W-:Y:S05]  /*8930*/  @!P2 BRA `(.L_x_6520) ;  /* 0x000000000004a947 */ /* 0x000fea0003800000 */
[----:B------:R-:W-:Y:S01]  /*8940*/  BPT.TRAP 0x1 ;  /* 0x000000040000795c */ /* 0x000fe20000300000 */
.L_x_6520:
        /* <DEDUP_REMOVED lines=15> */
.L_x_6555:
[----:B------:R-:W2:Y:S02]  /*8a40*/  SYNCS.PHASECHK.TRANS64.TRYWAIT P0, [R3+URZ], R2 ;  /* 0x00000002030075a7 */ /* 0x000ea4000800017f */
[----:B--2---:R-:W-:Y:S05]  /*8a50*/  @!P0 BRA `(.L_x_6522) ;  /* 0x0000000400f08947 */ /* 0x004fea0003800000 */
.L_x_6556:
[----:B------:R-:W-:Y:S05]  /*8a60*/  @!P2 BRA `(.L_x_6523) ;  /* 0x000000000004a947 */ /* 0x000fea0003800000 */
[----:B------:R-:W-:Y:S01]  /*8a70*/  BPT.TRAP 0x1 ;  /* 0x000000040000795c */ /* 0x000fe20000300000 */
.L_x_6523:
[----:B--2---:R-:W-:-:S04]  /*8a80*/  VIADD R3, R7, 0x30840 ;  /* 0x0003084007037836 */ /* 0x004fc80000000000 */
[----:B------:R-:W-:-:S04]  /*8a90*/  IMAD R0, R0, 0x8, R3 ;  /* 0x0000000800007824 */ /* 0x000fc800078e0203 */
[----:B------:R-:W2:Y:S02]  /*8aa0*/  SYNCS.PHASECHK.TRANS64.TRYWAIT P0, [R0+URZ], R5 ;  /* 0x00000005000075a7 */ /* 0x000ea4000800017f */
[----:B--2---:R-:W-:Y:S05]  /*8ab0*/  @!P0 BRA `(.L_x_6524) ;  /* 0x0000000400ec8947 */ /* 0x004fea0003800000 */
.L_x_6557:
[----:B------:R-:W-:-:S07]  /*8ac0*/  IMAD R3, R4, 0x8, R3 ;  /* 0x0000000804037824 */ /* 0x000fce00078e0203 */
.L_x_6525:
[----:B---3--:R3:W4:Y:S02]  /*8ad0*/  SYNCS.PHASECHK.TRANS64.TRYWAIT P0, [R3+URZ], R2 ;  /* 0x00000002030075a7 */ /* 0x008724000800017f */
[----:B----4-:R-:W-:Y:S05]  /*8ae0*/  @!P0 NANOSLEEP.SYNCS 0x989680 ;  /* 0x009896800000895d */ /* 0x010fea0003900000 */
[----:B------:R-:W4:Y:S02]  /*8af0*/  @!P0 SYNCS.PHASECHK.TRANS64 P0, [R3+URZ], R2 ;  /* 0x00000002030085a7 */ /* 0x000f24000800007f */
[----:B----4-:R-:W-:Y:S05]  /*8b00*/  @!P0 BRA `(.L_x_6525) ;  /* 0xfffffffc00f08947 */ /* 0x010fea000383ffff */
.L_x_6418:
[----:B------:R-:W-:Y:S05]  /*8b10*/  BSYNC B6 ;  /* 0x0000000000067941 */ /* 0x000fea0003800000 */
.L_x_6413:
[----:B------:R-:W-:Y:S05]  /*8b20*/  EXIT ;  /* 0x000000000000794d */ /* 0x000fea0003800000 */
.L_x_6424:
[----:B------:R-:W-:Y:S02]  /*8b30*/  IMAD.MOV.U32 R12, RZ, RZ, RZ ;  /* 0x000000ffff0c7224 */ /* 0x000fe400078e00ff */
[----:B------:R-:W-:Y:S02]  /*8b40*/  IMAD.MOV.U32 R11, RZ, RZ, 0x1f ;  /* 0x0000001fff0b7424 */ /* 0x000fe400078e00ff */
[----:B------:R-:W-:-:S07]  /*8b50*/  IMAD.MOV.U32 R15, RZ, RZ, -0x1 ;  /* 0xffffffffff0f7424 */ /* 0x000fce00078e00ff */
[----:B------:R-:W-:Y:S05]  /*8b60*/  WARPSYNC.COLLECTIVE R15, `(.L_x_6526) ;  /* 0x000000000f087348 */ /* 0x000fea0003c00000 */
[----:B------:R1:W2:Y:S02]  /*8b70*/  SHFL.IDX P6, R14, R13, R12, R11 ;  /* 0x0000000c0d0e7389 */ /* 0x0002a400000c000b */
[----:B-12---:R-:W-:Y:S01]  /*8b80*/  ENDCOLLECTIVE ;  /* 0x000000000000791b */ /* 0x006fe20003800000 */
.L_x_6526:
[----:B------:R-:W-:Y:S05]  /*8b90*/  BRA `(.L_x_6527) ;  /* 0xffffff8400ec7947 */ /* 0x000fea000383ffff */
.L_x_6426:
[----:B---3--:R3:W4:Y:S02]  /*8ba0*/  SYNCS.PHASECHK.TRANS64.TRYWAIT P0, [R228+URZ+0x30800], R9 ;  /* 0x03080009e40075a7 */ /* 0x008724000800017f */
[----:B----4-:R-:W-:Y:S05]  /*8bb0*/  @!P0 NANOSLEEP.SYNCS 0x989680 ;  /* 0x009896800000895d */ /* 0x010fea0003900000 */
[----:B------:R-:W4:Y:S02]  /*8bc0*/  @!P0 SYNCS.PHASECHK.TRANS64 P0, [R228+URZ+0x30800], R9 ;  /* 0x03080009e40085a7 */ /* 0x000f24000800007f */
[----:B----4-:R-:W-:Y:S05]  /*8bd0*/  @!P0 BRA `(.L_x_6426) ;  /* 0xfffffffc00f08947 */ /* 0x010fea000383ffff */
[----:B------:R-:W-:Y:S05]  /*8be0*/  BRA `(.L_x_6425) ;  /* 0xffffff8800147947 */ /* 0x000fea000383ffff */
.L_x_6430:
[----:B---3--:R3:W4:Y:S02]  /*8bf0*/  SYNCS.PHASECHK.TRANS64.TRYWAIT P1, [R0+URZ+0x30810], R9 ;  /* 0x03081009000075a7 */ /* 0x008724000802017f */
[----:B----4-:R-:W-:Y:S05]  /*8c00*/  @!P1 NANOSLEEP.SYNCS 0x989680 ;  /* 0x009896800000995d */ /* 0x010fea0003900000 */
[----:B------:R-:W4:Y:S02]  /*8c10*/  @!P1 SYNCS.PHASECHK.TRANS64 P1, [R0+URZ+0x30810], R9 ;  /* 0x03081009000095a7 */ /* 0x000f24000802007f */
[----:B----4-:R-:W-:Y:S05]  /*8c20*/  @!P1 BRA `(.L_x_6430) ;  /* 0xfffffffc00f09947 */ /* 0x010fea000383ffff */
[----:B------:R-:W-:Y:S05]  /*8c30*/  BRA `(.L_x_6429) ;  /* 0xffffff8c00c87947 */ /* 0x000fea000383ffff */
.L_x_6434:
[----:B------:R1:W1:Y:S02]  /*8c40*/  SYNCS.PHASECHK.TRANS64.TRYWAIT P1, [R0+URZ+0x30830], R9 ;  /* 0x03083009000075a7 */ /* 0x000264000802017f */
[----:B-1----:R-:W-:Y:S05]  /*8c50*/  @!P1 NANOSLEEP.SYNCS 0x989680 ;  /* 0x009896800000995d */ /* 0x002fea0003900000 */
[----:B------:R-:W1:Y:S02]  /*8c60*/  @!P1 SYNCS.PHASECHK.TRANS64 P1, [R0+URZ+0x30830], R9 ;  /* 0x03083009000095a7 */ /* 0x000e64000802007f */
[----:B-1----:R-:W-:Y:S05]  /*8c70*/  @!P1 BRA `(.L_x_6434) ;  /* 0xfffffffc00f09947 */ /* 0x002fea000383ffff */
[----:B------:R-:W-:Y:S05]  /*8c80*/  BRA `(.L_x_6433) ;  /* 0xffffff9400207947 */ /* 0x000fea000383ffff */
.L_x_6441:
[----:B------:R-:W-:Y:S01]  /*8c90*/  BSSY B0, `(.L_x_6528) ;  /* 0x0000005000007945 */ /* 0x000fe20003800000 */
[----:B------:R-:W-:-:S07]  /*8ca0*/  IMAD.MOV.U32 R15, RZ, RZ, -0x1 ;  /* 0xffffffffff0f7424 */ /* 0x000fce00078e00ff */
[----:B-1----:R-:W-:Y:S05]  /*8cb0*/  WARPSYNC.COLLECTIVE R15, `(.L_x_6529) ;  /* 0x000000000f087348 */ /* 0x002fea0003c00000 */
[----:B------:R-:W-:Y:S01]  /*8cc0*/  NOP ;  /* 0x0000000000007918 */ /* 0x000fe20000000000 */
[----:B-1----:R-:W-:Y:S01]  /*8cd0*/  ENDCOLLECTIVE ;  /* 0x000000000000791b */ /* 0x002fe20003800000 */
.L_x_6529:
[----:B------:R-:W-:Y:S05]  /*8ce0*/  BSYNC B0 ;  /* 0x0000000000007941 */ /* 0x000fea0003800000 */
.L_x_6528:
[----:B------:R-:W-:Y:S05]  /*8cf0*/  BRA `(.L_x_6530) ;  /* 0xffffffb800f07947 */ /* 0x000fea000383ffff */
.L_x_6450:
[----:B------:R-:W-:Y:S01]  /*8d00*/  BSSY B0, `(.L_x_6531) ;  /* 0x0000005000007945 */ /* 0x000fe20003800000 */
[----:B------:R-:W-:-:S07]  /*8d10*/  IMAD.MOV.U32 R15, RZ, RZ, -0x1 ;  /* 0xffffffffff0f7424 */ /* 0x000fce00078e00ff */
[----:B-12---:R-:W-:Y:S05]  /*8d20*/  WARPSYNC.COLLECTIVE R15, `(.L_x_6532) ;  /* 0x000000000f087348 */ /* 0x006fea0003c00000 */
[----:B------:R-:W-:Y:S01]  /*8d30*/  NOP ;  /* 0x0000000000007918 */ /* 0x000fe20000000000 */
[----:B-12---:R-:W-:Y:S01]  /*8d40*/  ENDCOLLECTIVE ;  /* 0x000000000000791b */ /* 0x006fe20003800000 */
.L_x_6532:
[----:B------:R-:W-:Y:S05]  /*8d50*/  BSYNC B0 ;  /* 0x0000000000007941 */ /* 0x000fea0003800000 */
.L_x_6531:
[----:B------:R-:W-:Y:S05]  /*8d60*/  BRA `(.L_x_6533) ;  /* 0xffffffbc00f07947 */ /* 0x000fea000383ffff */
.L_x_6461:
[----:B------:R-:W-:Y:S01]  /*8d70*/  BSSY B0, `(.L_x_6534) ;  /* 0x0000005000007945 */ /* 0x000fe20003800000 */
[----:B------:R-:W-:-:S07]  /*8d80*/  IMAD.MOV.U32 R15, RZ, RZ, -0x1 ;  /* 0xffffffffff0f7424 */ /* 0x000fce00078e00ff */
[----:B------:R-:W-:Y:S05]  /*8d90*/  WARPSYNC.COLLECTIVE R15, `(.L_x_6535) ;  /* 0x000000000f087348 */ /* 0x000fea0003c00000 */
[----:B------:R-:W-:Y:S01]  /*8da0*/  NOP ;  /* 0x0000000000007918 */ /* 0x000fe20000000000 */
[----:B------:R-:W-:Y:S01]  /*8db0*/  ENDCOLLECTIVE ;  /* 0x000000000000791b */ /* 0x000fe20003800000 */
.L_x_6535:
[----:B------:R-:W-:Y:S05]  /*8dc0*/  BSYNC B0 ;  /* 0x0000000000007941 */ /* 0x000fea0003800000 */
.L_x_6534:
[----:B------:R-:W-:Y:S05]  /*8dd0*/  BRA `(.L_x_6536) ;  /* 0xffffffc800707947 */ /* 0x000fea000383ffff */
.L_x_6474:
[----:B------:R-:W-:Y:S01]  /*8de0*/  BSSY B0, `(.L_x_6537) ;  /* 0x0000005000007945 */ /* 0x000fe20003800000 */
[----:B------:R-:W-:-:S07]  /*8df0*/  IMAD.MOV.U32 R15, RZ, RZ, -0x1 ;  /* 0xffffffffff0f7424 */ /* 0x000fce00078e00ff */
[----:B------:R-:W-:Y:S05]  /*8e00*/  WARPSYNC.COLLECTIVE R15, `(.L_x_6538) ;  /* 0x000000000f087348 */ /* 0x000fea0003c00000 */
[----:B------:R-:W-:Y:S01]  /*8e10*/  NOP ;  /* 0x0000000000007918 */ /* 0x000fe20000000000 */
[----:B------:R-:W-:Y:S01]  /*8e20*/  ENDCOLLECTIVE ;  /* 0x000000000000791b */ /* 0x000fe20003800000 */
.L_x_6538:
[----:B------:R-:W-:Y:S05]  /*8e30*/  BSYNC B0 ;  /* 0x0000000000007941 */ /* 0x000fea0003800000 */
.L_x_6537:
[----:B------:R-:W-:Y:S05]  /*8e40*/  BRA `(.L_x_6539) ;  /* 0xffffffd000107947 */ /* 0x000fea000383ffff */
.L_x_6486:
[----:B------:R-:W-:Y:S01]  /*8e50*/  BSSY B0, `(.L_x_6540) ;  /* 0x0000005000007945 */ /* 0x000fe20003800000 */
[----:B------:R-:W-:-:S07]  /*8e60*/  IMAD.MOV.U32 R15, RZ, RZ, -0x1 ;  /* 0xffffffffff0f7424 */ /* 0x000fce00078e00ff */
[----:B------:R-:W-:Y:S05]  /*8e70*/  WARPSYNC.COLLECTIVE R15, `(.L_x_6541) ;  /* 0x000000000f087348 */ /* 0x000fea0003c00000 */
[----:B------:R-:W-:Y:S01]  /*8e80*/  NOP ;  /* 0x0000000000007918 */ /* 0x000fe20000000000 */
[----:B------:R-:W-:Y:S01]  /*8e90*/  ENDCOLLECTIVE ;  /* 0x000000000000791b */ /* 0x000fe20003800000 */
.L_x_6541:
[----:B------:R-:W-:Y:S05]  /*8ea0*/  BSYNC B0 ;  /* 0x0000000000007941 */ /* 0x000fea0003800000 */
.L_x_6540:
[----:B------:R-:W-:Y:S05]  /*8eb0*/  BRA `(.L_x_6542) ;  /* 0xffffffd400507947 */ /* 0x000fea000383ffff */
.L_x_6500:
[----:B-1----:R1:W2:Y:S02]  /*8ec0*/  SYNCS.PHASECHK.TRANS64.TRYWAIT P0, [R16+URZ+0x30820], R3 ;  /* 0x03082003100075a7 */ /* 0x0022a4000800017f */
[----:B--2---:R-:W-:Y:S05]  /*8ed0*/  @!P0 NANOSLEEP.SYNCS 0x989680 ;  /* 0x009896800000895d */ /* 0x004fea0003900000 */
[----:B------:R-:W2:Y:S02]  /*8ee0*/  @!P0 SYNCS.PHASECHK.TRANS64 P0, [R16+URZ+0x30820], R3 ;  /* 0x03082003100085a7 */ /* 0x000ea4000800007f */
[----:B--2---:R-:W-:Y:S05]  /*8ef0*/  @!P0 BRA `(.L_x_6500) ;  /* 0xfffffffc00f08947 */ /* 0x004fea000383ffff */
[----:B------:R-:W-:Y:S05]  /*8f00*/  BRA `(.L_x_6543) ;  /* 0xffffffdc00cc7947 */ /* 0x000fea000383ffff */
.L_x_6504:
[----:B-1----:R1:W3:Y:S02]  /*8f10*/  SYNCS.PHASECHK.TRANS64.TRYWAIT P1, [R16+URZ+0x30840], R21 ;  /* 0x03084015100075a7 */ /* 0x0022e4000802017f */
[----:B---3--:R-:W-:Y:S05]  /*8f20*/  @!P1 NANOSLEEP.SYNCS 0x989680 ;  /* 0x009896800000995d */ /* 0x008fea0003900000 */
[----:B------:R-:W3:Y:S02]  /*8f30*/  @!P1 SYNCS.PHASECHK.TRANS64 P1, [R16+URZ+0x30840], R21 ;  /* 0x03084015100095a7 */ /* 0x000ee4000802007f */
[----:B---3--:R-:W-:Y:S05]  /*8f40*/  @!P1 BRA `(.L_x_6504) ;  /* 0xfffffffc00f09947 */ /* 0x008fea000383ffff */
[----:B------:R-:W-:Y:S05]  /*8f50*/  BRA `(.L_x_6544) ;  /* 0xffffffe400847947 */ /* 0x000fea000383ffff */
.L_x_6506:
[----:B--2---:R2:W3:Y:S02]  /*8f60*/  SYNCS.PHASECHK.TRANS64.TRYWAIT P1, [R16+URZ+0x30828], R21 ;  /* 0x03082815100075a7 */ /* 0x0044e4000802017f */
[----:B---3--:R-:W-:Y:S05]  /*8f70*/  @!P1 NANOSLEEP.SYNCS 0x989680 ;  /* 0x009896800000995d */ /* 0x008fea0003900000 */
[----:B------:R-:W3:Y:S02]  /*8f80*/  @!P1 SYNCS.PHASECHK.TRANS64 P1, [R16+URZ+0x30828], R21 ;  /* 0x03082815100095a7 */ /* 0x000ee4000802007f */
[----:B---3--:R-:W-:Y:S05]  /*8f90*/  @!P1 BRA `(.L_x_6506) ;  /* 0xfffffffc00f09947 */ /* 0x008fea000383ffff */
[----:B------:R-:W-:Y:S05]  /*8fa0*/  BRA `(.L_x_6545) ;  /* 0xffffffe800187947 */ /* 0x000fea000383ffff */
.L_x_6508:
[----:B---3--:R3:W4:Y:S02]  /*8fb0*/  SYNCS.PHASECHK.TRANS64.TRYWAIT P1, [R16+URZ+0x30848], R21 ;  /* 0x03084815100075a7 */ /* 0x008724000802017f */
[----:B----4-:R-:W-:Y:S05]  /*8fc0*/  @!P1 NANOSLEEP.SYNCS 0x989680 ;  /* 0x009896800000995d */ /* 0x010fea0003900000 */
[----:B------:R-:W4:Y:S02]  /*8fd0*/  @!P1 SYNCS.PHASECHK.TRANS64 P1, [R16+URZ+0x30848], R21 ;  /* 0x03084815100095a7 */ /* 0x000f24000802007f */
[----:B----4-:R-:W-:Y:S05]  /*8fe0*/  @!P1 BRA `(.L_x_6508) ;  /* 0xfffffffc00f09947 */ /* 0x010fea000383ffff */
[----:B------:R-:W-:Y:S05]  /*8ff0*/  BRA `(.L_x_6546) ;  /* 0xffffffe800ac7947 */ /* 0x000fea000383ffff */
.L_x_6510:
[----:B------:R-:W-:-:S07]  /*9000*/  SHF.L.U32 R5, R11, 0x1f, RZ ;  /* 0x0000001f0b057819 */ /* 0x000fce00000006ff */
.L_x_6547:
[----:B------:R1:W1:Y:S02]  /*9010*/  SYNCS.PHASECHK.TRANS64.TRYWAIT P1, [R16+URZ+0x30820], R5 ;  /* 0x03082005100075a7 */ /* 0x000264000802017f */
[----:B-1----:R-:W-:Y:S05]  /*9020*/  @!P1 NANOSLEEP.SYNCS 0x989680 ;  /* 0x009896800000995d */ /* 0x002fea0003900000 */
[----:B------:R-:W1:Y:S02]  /*9030*/  @!P1 SYNCS.PHASECHK.TRANS64 P1, [R16+URZ+0x30820], R5 ;  /* 0x03082005100095a7 */ /* 0x000e64000802007f */
[----:B-1----:R-:W-:Y:S05]  /*9040*/  @!P1 BRA `(.L_x_6547) ;  /* 0xfffffffc00f09947 */ /* 0x002fea000383ffff */
[----:B------:R-:W-:Y:S05]  /*9050*/  BRA `(.L_x_6548) ;  /* 0xffffffec00287947 */ /* 0x000fea000383ffff */
.L_x_6513:
[----:B-1----:R1:W2:Y:S02]  /*9060*/  SYNCS.PHASECHK.TRANS64.TRYWAIT P1, [R16+URZ+0x30840], R13 ;  /* 0x0308400d100075a7 */ /* 0x0022a4000802017f */
[----:B--2---:R-:W-:Y:S05]  /*9070*/  @!P1 NANOSLEEP.SYNCS 0x989680 ;  /* 0x009896800000995d */ /* 0x004fea0003900000 */
[----:B------:R-:W2:Y:S02]  /*9080*/  @!P1 SYNCS.PHASECHK.TRANS64 P1, [R16+URZ+0x30840], R13 ;  /* 0x0308400d100095a7 */ /* 0x000ea4000802007f */
[----:B--2---:R-:W-:Y:S05]  /*9090*/  @!P1 BRA `(.L_x_6513) ;  /* 0xfffffffc00f09947 */ /* 0x004fea000383ffff */
[----:B------:R-:W-:Y:S05]  /*90a0*/  BRA `(.L_x_6549) ;  /* 0xffffffec00e07947 */ /* 0x000fea000383ffff */
.L_x_6515:
[----:B--2---:R2:W1:Y:S02]  /*90b0*/  SYNCS.PHASECHK.TRANS64.TRYWAIT P1, [R16+URZ+0x30828], R13 ;  /* 0x0308280d100075a7 */ /* 0x004464000802017f */
[----:B-1----:R-:W-:Y:S05]  /*90c0*/  @!P1 NANOSLEEP.SYNCS 0x989680 ;  /* 0x009896800000995d */ /* 0x002fea0003900000 */
[----:B------:R-:W1:Y:S02]  /*90d0*/  @!P1 SYNCS.PHASECHK.TRANS64 P1, [R16+URZ+0x30828], R13 ;  /* 0x0308280d100095a7 */ /* 0x000e64000802007f */
[----:B-1----:R-:W-:Y:S05]  /*90e0*/  @!P1 BRA `(.L_x_6515) ;  /* 0xfffffffc00f09947 */ /* 0x002fea000383ffff */
[----:B------:R-:W-:Y:S05]  /*90f0*/  BRA `(.L_x_6550) ;  /* 0xfffffff000687947 */ /* 0x000fea000383ffff */
.L_x_6517:
[----:B------:R1:W1:Y:S02]  /*9100*/  SYNCS.PHASECHK.TRANS64.TRYWAIT P0, [R3+URZ+0x30840], R0 ;  /* 0x03084000030075a7 */ /* 0x000264000800017f */
[----:B-1----:R-:W-:Y:S05]  /*9110*/  @!P0 NANOSLEEP.SYNCS 0x989680 ;  /* 0x009896800000895d */ /* 0x002fea0003900000 */
[----:B------:R-:W1:Y:S02]  /*9120*/  @!P0 SYNCS.PHASECHK.TRANS64 P0, [R3+URZ+0x30840], R0 ;  /* 0x03084000030085a7 */ /* 0x000e64000800007f */
[----:B-1----:R-:W-:Y:S05]  /*9130*/  @!P0 BRA `(.L_x_6517) ;  /* 0xfffffffc00f08947 */ /* 0x002fea000383ffff */
[----:B------:R-:W-:Y:S05]  /*9140*/  BRA `(.L_x_6551) ;  /* 0xfffffff4001c7947 */ /* 0x000fea000383ffff */
.L_x_6519:
[----:B------:R-:W-:Y:S01]  /*9150*/  BSSY B0, `(.L_x_6552) ;  /* 0x0000006000007945 */ /* 0x000fe20003800000 */
[----:B------:R-:W-:-:S07]  /*9160*/  IMAD.MOV.U32 R15, RZ, RZ, -0x1 ;  /* 0xffffffffff0f7424 */ /* 0x000fce00078e00ff */
[----:B------:R-:W-:Y:S05]  /*9170*/  WARPSYNC.COLLECTIVE R15, `(.L_x_6553) ;  /* 0x000000000f0c7348 */ /* 0x000fea0003c00000 */
[----:B------:R-:W-:Y:S02]  /*9180*/  ELECT P6, UR62, PT ;  /* 0x00000000003e782f */ /* 0x000fe400038c0000 */
[----:B------:R-:W-:Y:S01]  /*9190*/  MOV R14, UR62 ;  /* 0x0000003e000e7c02 */ /* 0x000fe20008000f00 */
[----:B------:R-:W-:Y:S10]  /*91a0*/  ENDCOLLECTIVE ;  /* 0x000000000000791b */ /* 0x000ff40003800000 */
.L_x_6553:
[----:B------:R-:W-:Y:S05]  /*91b0*/  BSYNC B0 ;  /* 0x0000000000007941 */ /* 0x000fea0003800000 */
.L_x_6552:
[----:B------:R-:W-:Y:S05]  /*91c0*/  BRA `(.L_x_6554) ;  /* 0xfffffff400c87947 */ /* 0x000fea000383ffff */
.L_x_6521:
[----:B-1----:R1:W2:Y:S02]  /*91d0*/  SYNCS.PHASECHK.TRANS64.TRYWAIT P0, [R6+URZ], R5 ;  /* 0x00000005060075a7 */ /* 0x0022a4000800017f */
[----:B--2---:R-:W-:Y:S05]  /*91e0*/  @!P0 NANOSLEEP.SYNCS 0x989680 ;  /* 0x009896800000895d */ /* 0x004fea0003900000 */
[----:B------:R-:W2:Y:S02]  /*91f0*/  @!P0 SYNCS.PHASECHK.TRANS64 P0, [R6+URZ], R5 ;  /* 0x00000005060085a7 */ /* 0x000ea4000800007f */
[----:B--2---:R-:W-:Y:S05]  /*9200*/  @!P0 BRA `(.L_x_6521) ;  /* 0xfffffffc00f08947 */ /* 0x004fea000383ffff */
[----:B------:R-:W-:Y:S05]  /*9210*/  BRA `(.L_x_6555) ;  /* 0xfffffff800087947 */ /* 0x000fea000383ffff */
.L_x_6522:
[----:B--2---:R2:W3:Y:S02]  /*9220*/  SYNCS.PHASECHK.TRANS64.TRYWAIT P0, [R3+URZ], R2 ;  /* 0x00000002030075a7 */ /* 0x0044e4000800017f */
[----:B---3--:R-:W-:Y:S05]  /*9230*/  @!P0 NANOSLEEP.SYNCS 0x989680 ;  /* 0x009896800000895d */ /* 0x008fea0003900000 */
[----:B------:R-:W3:Y:S02]  /*9240*/  @!P0 SYNCS.PHASECHK.TRANS64 P0, [R3+URZ], R2 ;  /* 0x00000002030085a7 */ /* 0x000ee4000800007f */
[----:B---3--:R-:W-:Y:S05]  /*9250*/  @!P0 BRA `(.L_x_6522) ;  /* 0xfffffffc00f08947 */ /* 0x008fea000383ffff */
[----:B------:R-:W-:Y:S05]  /*9260*/  BRA `(.L_x_6556) ;  /* 0xfffffff400fc7947 */ /* 0x000fea000383ffff */
.L_x_6524:
[----:B--2---:R2:W3:Y:S02]  /*9270*/  SYNCS.PHASECHK.TRANS64.TRYWAIT P0, [R0+URZ], R5 ;  /* 0x00000005000075a7 */ /* 0x0044e4000800017f */
[----:B---3--:R-:W-:Y:S05]  /*9280*/  @!P0 NANOSLEEP.SYNCS 0x989680 ;  /* 0x009896800000895d */ /* 0x008fea0003900000 */
[----:B------:R-:W3:Y:S02]  /*9290*/  @!P0 SYNCS.PHASECHK.TRANS64 P0, [R0+URZ], R5 ;  /* 0x00000005000085a7 */ /* 0x000ee4000800007f */
[----:B---3--:R-:W-:Y:S05]  /*92a0*/  @!P0 BRA `(.L_x_6524) ;  /* 0xfffffffc00f08947 */ /* 0x008fea000383ffff */
[----:B------:R-:W-:Y:S05]  /*92b0*/  BRA `(.L_x_6557) ;  /* 0xfffffff800007947 */ /* 0x000fea000383ffff */
.L_x_6558:
        /* <DEDUP_REMOVED lines=12> */
.L_x_7336:


//--------------------- .text._ZN7cutlass13device_kernelIN5flash22FlashAttnBwdPreprocessIN4cute5tupleIJNS3_1CILi64EEENS5_ILi128EEEEEENS_10bfloat16_tEfNS_4arch4Sm90ELb1ELb0EEEEEvNT_6ParamsE --------------------------
	.section	.text._ZN7cutlass13device_kernelIN5flash22FlashAttnBwdPreprocessIN4cute5tupleIJNS3_1CILi64EEENS5_ILi128EEEEEENS_10bfloat16_tEfNS_4arch4Sm90ELb1ELb0EEEEEvNT_6ParamsE,"ax",@progbits
	.align	128
.text._ZN7cutlass13device_kernelIN5flash22FlashAttnBwdPreprocessIN4cute5tupleIJNS3_1CILi64EEENS5_ILi128EEEEEENS_10bfloat16_tEfNS_4arch4Sm90ELb1ELb0EEEEEvNT_6ParamsE:
        .type           _ZN7cutlass13device_kernelIN5flash22FlashAttnBwdPreprocessIN4cute5tupleIJNS3_1CILi64EEENS5_ILi128EEEEEENS_10bfloat16_tEfNS_4arch4Sm90ELb1ELb0EEEEEvNT_6ParamsE,@function
        .size           _ZN7cutlass13device_kernelIN5flash22FlashAttnBwdPreprocessIN4cute5tupleIJNS3_1CILi64EEENS5_ILi128EEEEEENS_10bfloat16_tEfNS_4arch4Sm90ELb1ELb0EEEEEvNT_6ParamsE,(.L_x_7337 - _ZN7cutlass13device_kernelIN5flash22FlashAttnBwdPreprocessIN4cute5tupleIJNS3_1CILi64EEENS5_ILi128EEEEEENS_10bfloat16_tEfNS_4arch4Sm90ELb1ELb0EEEEEvNT_6ParamsE)
        .other          _ZN7cutlass13device_kernelIN5flash22FlashAttnBwdPreprocessIN4cute5tupleIJNS3_1CILi64EEENS5_ILi128EEEEEENS_10bfloat16_tEfNS_4arch4Sm90ELb1ELb0EEEEEvNT_6ParamsE,@"STO_CUDA_ENTRY STV_DEFAULT"
_ZN7cutlass13device_kernelIN5flash22FlashAttnBwdPreprocessIN4cute5tupleIJNS3_1CILi64EEENS5_ILi128EEEEEENS_10bfloat16_tEfNS_4arch4Sm90ELb1ELb0EEEEEvNT_6ParamsE:
[----:B------:R-:W-:Y:S01]  /*0000*/  LDC R1, c[0x0][0x28] ;  /* 0x00000a00ff017b82 */ /* 0x000fe20000000800 */
[----:B------:R-:W0:Y:S07]  /*0010*/  S2R R0, SR_TID.X ;  /* 0x0000000000007919 */ /* 0x000e2e0000002100 */
[----:B------:R-:W1:Y:S01]  /*0020*/  S2UR UR8, SR_CTAID.Y ;  /* 0x00000000000879c3 */ /* 0x000e620000002600 */
[----:B------:R-:W-:Y:S01]  /*0030*/  ULDC UR4, c[0x0][0x218] ;  /* 0x0000860000047ab9 */ /* 0x000fe20000000800 */
[----:B------:R-:W-:Y:S01]  /*0040*/  ULDC UR5, c[0x0][0x21c] ;  /* 0x0000870000057ab9 */ /* 0x000fe20000000800 */
[----:B------:R-:W2:Y:S01]  /*0050*/  S2R R2, SR_CTAID.X ;  /* 0x0000000000027919 */ /* 0x000ea20000002500 */
[----:B------:R-:W-:-:S04]  /*0060*/  ULDC.64 UR6, c[0x0][0x208] ;  /* 0x0000820000067ab9 */ /* 0x000fc80000000a00 */
[----:B------:R-:W3:Y:S08]  /*0070*/  LDC.64 R10, c[0x0][0x230] ;  /* 0x00008c00ff0a7b82 */ /* 0x000ef00000000a00 */
[----:B------:R-:W4:Y:S08]  /*0080*/  S2UR UR9, SR_CTAID.Z ;  /* 0x00000000000979c3 */ /* 0x000f300000002700 */
[----:B------:R-:W4:Y:S01]  /*0090*/  LDC.64 R18, c[0x0][0x250] ;  /* 0x00009400ff127b82 */ /* 0x000f220000000a00 */
[----:B-1----:R-:W-:Y:S01]  /*00a0*/  USHF.R.S32.HI UR10, URZ, 0x1f, UR8 ;  /* 0x0000001f3f0a7899 */ /* 0x002fe20008011408 */
[----:B0-----:R-:W-:-:S06]  /*00b0*/  SHF.R.S32.HI R3, RZ, 0x1f, R0 ;  /* 0x0000001fff037819 */ /* 0x001fcc0000011400 */
[----:B------:R-:W0:Y:S01]  /*00c0*/  LDC.64 R40, c[0x0][0x238] ;  /* 0x00008e00ff287b82 */ /* 0x000e220000000a00 */
[----:B---3--:R-:W-:Y:S01]  /*00d0*/  IMAD R4, R10, UR10, RZ ;  /* 0x0000000a0a047c24 */ /* 0x008fe2000f8e02ff */
[----:B------:R-:W-:Y:S01]  /*00e0*/  LEA.HI R46, R3, R0, RZ, 0x4 ;  /* 0x00000000032e7211 */ /* 0x000fe200078f20ff */
[----:B--2---:R-:W-:Y:S02]  /*00f0*/  IMAD.SHL.U32 R44, R2, 0x40, RZ ;  /* 0x00000040022c7824 */ /* 0x004fe400078e00ff */
[----:B------:R-:W-:Y:S01]  /*0100*/  IMAD R11, R11, UR8, R4 ;  /* 0x000000080b0b7c24 */ /* 0x000fe2000f8e0204 */
[----:B------:R-:W-:Y:S02]  /*0110*/  LOP3.LUT R5, R46, 0xfffffff0, RZ, 0xc0, !PT ;  /* 0xfffffff02e057812 */ /* 0x000fe400078ec0ff */
[----:B------:R-:W1:Y:S01]  /*0120*/  LDC.64 R42, c[0x0][0x258] ;  /* 0x00009600ff2a7b82 */ /* 0x000e620000000a00 */
[----:B------:R-:W-:Y:S01]  /*0130*/  IADD3 R3, -R44, UR4, RZ ;  /* 0x000000042c037c10 */ /* 0x000fe2000fffe1ff */
[----:B----4-:R-:W-:Y:S01]  /*0140*/  USHF.R.S32.HI UR11, URZ, 0x1f, UR9 ;  /* 0x0000001f3f0b7899 */ /* 0x010fe20008011409 */
[----:B------:R-:W-:Y:S01]  /*0150*/  SHF.R.S32.HI R46, RZ, 0x4, R46 ;  /* 0x00000004ff2e7819 */ /* 0x000fe2000001142e */
[----:B------:R-:W-:-:S03]  /*0160*/  IMAD.IADD R5, R0, 0x1, -R5 ;  /* 0x0000000100057824 */ /* 0x000fc600078e0a05 */
[C---:B------:R-:W-:Y:S01]  /*0170*/  ISETP.GE.AND P1, PT, R46.reuse, R3, PT ;  /* 0x000000032e00720c */ /* 0x040fe20003f26270 */
[----:B------:R-:W-:Y:S01]  /*0180*/  VIADD R4, R46, 0x10 ;  /* 0x000000102e047836 */ /* 0x000fe20000000000 */
[----:B------:R-:W-:Y:S01]  /*0190*/  SHF.L.U32 R8, R5, 0x3, RZ ;  /* 0x0000000305087819 */ /* 0x000fe200000006ff */
[----:B------:R-:W-:Y:S01]  /*01a0*/  IMAD R16, R18, UR10, RZ ;  /* 0x0000000a12107c24 */ /* 0x000fe2000f8e02ff */
[--C-:B------:R-:W-:Y:S02]  /*01b0*/  SHF.R.S32.HI R47, RZ, 0x1f, R46.reuse ;  /* 0x0000001fff2f7819 */ /* 0x100fe4000001142e */
[C---:B------:R-:W-:Y:S02]  /*01c0*/  ISETP.LT.AND P3, PT, R8.reuse, UR5, !P1 ;  /* 0x0000000508007c0c */ /* 0x040fe4000cf61270 */
[----:B------:R-:W-:Y:S01]  /*01d0*/  ISETP.GE.AND P0, PT, R8, UR5, PT ;  /* 0x0000000508007c0c */ /* 0x000fe2000bf06270 */
[----:B------:R-:W-:Y:S01]  /*01e0*/  IMAD.WIDE R48, R2, 0x40, R46 ;  /* 0x0000004002307825 */ /* 0x000fe200078e022e */
[----:B------:R-:W-:-:S02]  /*01f0*/  SHF.R.S32.HI R9, RZ, 0x1f, R8 ;  /* 0x0000001fff097819 */ /* 0x000fc40000011408 */
[----:B------:R-:W-:Y:S01]  /*0200*/  ISETP.LT.AND P2, PT, R4, R3, !P0 ;  /* 0x000000030400720c */ /* 0x000fe20004741270 */
[----:B------:R-:W-:-:S06]  /*0210*/  IMAD.WIDE.U32 R6, R10, UR8, R8 ;  /* 0x000000080a067c25 */ /* 0x000fcc000f8e0008 */
[----:B------:R-:W2:Y:S01]  /*0220*/  @P3 LDC.64 R14, c[0x0][0x228] ;  /* 0x00008a00ff0e3b82 */ /* 0x000ea20000000a00 */
[----:B0-----:R-:W-:Y:S02]  /*0230*/  IMAD R10, R40, UR11, RZ ;  /* 0x0000000b280a7c24 */ /* 0x001fe4000f8e02ff */
[----:B------:R-:W-:Y:S02]  /*0240*/  IMAD.IADD R7, R7, 0x1, R11 ;  /* 0x0000000107077824 */ /* 0x000fe400078e020b */
[----:B------:R-:W-:Y:S01]  /*0250*/  IMAD R11, R19, UR8, R16 ;  /* 0x00000008130b7c24 */ /* 0x000fe2000f8e0210 */
[----:B------:R-:W-:Y:S01]  /*0260*/  @P2 IADD3 R29, P4, R48, 0x10, RZ ;  /* 0x00000010301d2810 */ /* 0x000fe20007f9e0ff */
[----:B------:R-:W-:Y:S01]  /*0270*/  IMAD.WIDE.U32 R8, R18, UR8, R8 ;  /* 0x0000000812087c25 */ /* 0x000fe2000f8e0008 */
[----:B------:R-:W0:Y:S03]  /*0280*/  @P3 LDC.64 R12, c[0x0][0x248] ;  /* 0x00009200ff0c3b82 */ /* 0x000e260000000a00 */
[----:B------:R-:W-:Y:S01]  /*0290*/  IMAD R17, R41, UR9, R10 ;  /* 0x0000000929117c24 */ /* 0x000fe2000f8e020a */
[----:B------:R-:W-:Y:S01]  /*02a0*/  IADD3 R9, R9, R11, RZ ;  /* 0x0000000b09097210 */ /* 0x000fe20007ffe0ff */
[----:B------:R-:W-:-:S03]  /*02b0*/  IMAD.WIDE.U32 R40, R40, UR9, R6 ;  /* 0x0000000928287c25 */ /* 0x000fc6000f8e0006 */
[----:B------:R-:W3:Y:S01]  /*02c0*/  @P2 LDC.64 R6, c[0x0][0x228] ;  /* 0x00008a00ff062b82 */ /* 0x000ee20000000a00 */
[----:B-1----:R-:W-:Y:S02]  /*02d0*/  IMAD R16, R42, UR11, RZ ;  /* 0x0000000b2a107c24 */ /* 0x002fe4000f8e02ff */
[----:B------:R-:W-:Y:S01]  /*02e0*/  IMAD.IADD R41, R41, 0x1, R17 ;  /* 0x0000000129297824 */ /* 0x000fe200078e0211 */
[----:B------:R-:W-:Y:S01]  /*02f0*/  @P2 IADD3 R17, P5, R48, 0x10, RZ ;  /* 0x0000001030112810 */ /* 0x000fe20007fbe0ff */
[----:B------:R-:W-:Y:S02]  /*0300*/  IMAD R19, R43, UR9, R16 ;  /* 0x000000092b137c24 */ /* 0x000fe4000f8e0210 */
[----:B------:R-:W-:Y:S01]  /*0310*/  IMAD.WIDE.U32 R42, R42, UR9, R8 ;  /* 0x000000092a2a7c25 */ /* 0x000fe2000f8e0008 */
[----:B------:R-:W1:Y:S03]  /*0320*/  @P3 LDC.64 R10, c[0x0][0x240] ;  /* 0x00009000ff0a3b82 */ /* 0x000e660000000a00 */
[----:B--2---:R-:W-:-:S02]  /*0330*/  @P3 IMAD R16, R49, R14, RZ ;  /* 0x0000000e31103224 */ /* 0x004fc400078e02ff */
[----:B------:R-:W-:Y:S01]  /*0340*/  IMAD.IADD R43, R43, 0x1, R19 ;  /* 0x000000012b2b7824 */ /* 0x000fe200078e0213 */
[----:B------:R-:W-:Y:S01]  /*0350*/  @P2 IADD3.X R19, RZ, R49, RZ, P5, !PT ;  /* 0x00000031ff132210 */ /* 0x000fe20002ffe4ff */
[C---:B------:R-:W-:Y:S01]  /*0360*/  @P3 IMAD R23, R48.reuse, R15, R16 ;  /* 0x0000000f30173224 */ /* 0x040fe200078e0210 */
[----:B------:R-:W2:Y:S01]  /*0370*/  @P3 LDC.64 R20, c[0x0][0x210] ;  /* 0x00008400ff143b82 */ /* 0x000ea20000000a00 */
[----:B0-----:R-:W-:Y:S02]  /*0380*/  @P3 IMAD R16, R49, R12, RZ ;  /* 0x0000000c31103224 */ /* 0x001fe400078e02ff */
[----:B------:R-:W-:-:S04]  /*0390*/  @P3 IMAD.WIDE.U32 R14, R48, R14, R40 ;  /* 0x0000000e300e3225 */ /* 0x000fc800078e0028 */
[C---:B------:R-:W-:Y:S01]  /*03a0*/  @P3 IMAD R25, R48.reuse, R13, R16 ;  /* 0x0000000d30193224 */ /* 0x040fe200078e0210 */
[----:B------:R-:W0:Y:S01]  /*03b0*/  @P2 LDC.64 R8, c[0x0][0x248] ;  /* 0x00009200ff082b82 */ /* 0x000e220000000a00 */
[----:B------:R-:W-:-:S04]  /*03c0*/  @P3 IMAD.WIDE.U32 R12, R48, R12, R42 ;  /* 0x0000000c300c3225 */ /* 0x000fc800078e002a */
[----:B------:R-:W-:Y:S01]  /*03d0*/  @P3 IMAD.IADD R13, R13, 0x1, R25 ;  /* 0x000000010d0d3824 */ /* 0x000fe200078e0219 */
[----:B------:R-:W-:Y:S01]  /*03e0*/  @P2 MOV R25, R43 ;  /* 0x0000002b00192202 */ /* 0x000fe20000000f00 */
[----:B---3--:R-:W-:Y:S01]  /*03f0*/  @P2 IMAD R16, R19, R6, RZ ;  /* 0x0000000613102224 */ /* 0x008fe200078e02ff */
[C---:B-1----:R-:W-:Y:S01]  /*0400*/  @P3 LEA R10, P6, R12.reuse, R10, 0x1 ;  /* 0x0000000a0c0a3211 */ /* 0x042fe200078c08ff */
[----:B------:R-:W-:Y:S01]  /*0410*/  @P3 IMAD.IADD R15, R15, 0x1, R23 ;  /* 0x000000010f0f3824 */ /* 0x000fe200078e0217 */
[----:B------:R-:W-:Y:S01]  /*0420*/  @P2 IADD3.X R19, RZ, R49, RZ, P4, !PT ;  /* 0x00000031ff132210 */ /* 0x000fe200027fe4ff */
[----:B------:R-:W-:Y:S01]  /*0430*/  @P2 IMAD.MOV.U32 R22, RZ, RZ, R40 ;  /* 0x000000ffff162224 */ /* 0x000fe200078e0028 */
[----:B------:R-:W-:Y:S01]  /*0440*/  @P3 LEA.HI.X R11, R12, R11, R13, 0x1, P6 ;  /* 0x0000000b0c0b3211 */ /* 0x000fe200030f0c0d */
[----:B------:R-:W-:Y:S01]  /*0450*/  @P2 IMAD R7, R17, R7, R16 ;  /* 0x0000000711072224 */ /* 0x000fe200078e0210 */
[----:B------:R-:W-:Y:S01]  /*0460*/  @P2 MOV R23, R41 ;  /* 0x0000002900172202 */ /* 0x000fe20000000f00 */
[----:B------:R-:W1:Y:S01]  /*0470*/  @P2 LDC.64 R52, c[0x0][0x210] ;  /* 0x00008400ff342b82 */ /* 0x000e620000000a00 */
[----:B--2---:R-:W-:Y:S01]  /*0480*/  @P3 LEA R20, P5, R14, R20, 0x1 ;  /* 0x000000140e143211 */ /* 0x004fe200078a08ff */
[----:B------:R-:W-:-:S02]  /*0490*/  @P2 IMAD.MOV.U32 R24, RZ, RZ, R42 ;  /* 0x000000ffff182224 */ /* 0x000fc400078e002a */
[----:B------:R-:W-:Y:S01]  /*04a0*/  @P2 IMAD.WIDE.U32 R22, R17, R6, R22 ;  /* 0x0000000611162225 */ /* 0x000fe200078e0016 */
[----:B------:R-:W-:Y:S02]  /*04b0*/  @P3 LEA.HI.X R21, R14, R21, R15, 0x1, P5 ;  /* 0x000000150e153211 */ /* 0x000fe400028f0c0f */
[----:B------:R-:W-:Y:S02]  /*04c0*/  CS2R R14, SRZ ;  /* 0x00000000000e7805 */ /* 0x000fe4000001ff00 */
[----:B------:R-:W-:Y:S01]  /*04d0*/  CS2R R16, SRZ ;  /* 0x0000000000107805 */ /* 0x000fe2000001ff00 */
[----:B------:R-:W2:Y:S01]  /*04e0*/  @P2 LDC.64 R56, c[0x0][0x240] ;  /* 0x00009000ff382b82 */ /* 0x000ea20000000a00 */
[-C--:B0-----:R-:W-:Y:S01]  /*04f0*/  @P2 IMAD R12, R19, R8.reuse, RZ ;  /* 0x00000008130c2224 */ /* 0x081fe200078e02ff */
[----:B------:R-:W-:Y:S01]  /*0500*/  CS2R R18, SRZ ;  /* 0x0000000000127805 */ /* 0x000fe2000001ff00 */
[----:B------:R-:W-:-:S04]  /*0510*/  @P2 IMAD.WIDE.U32 R24, R29, R8, R24 ;  /* 0x000000081d182225 */ /* 0x000fc800078e0018 */
[----:B------:R-:W-:Y:S01]  /*0520*/  @P2 IMAD R27, R29, R9, R12 ;  /* 0x000000091d1b2224 */ /* 0x000fe200078e020c */
[----:B------:R-:W-:Y:S01]  /*0530*/  CS2R R12, SRZ ;  /* 0x00000000000c7805 */ /* 0x000fe2000001ff00 */
[----:B------:R-:W-:Y:S01]  /*0540*/  VIADD R6, R46, 0x20 ;  /* 0x000000202e067836 */ /* 0x000fe20000000000 */
[----:B------:R-:W3:Y:S04]  /*0550*/  @P3 LDG.E.128 R16, desc[UR6][R10.64] ;  /* 0x000000060a103981 */ /* 0x000ee8000c1e1d00 */
[----:B------:R0:W4:Y:S01]  /*0560*/  @P3 LDG.E.128 R12, desc[UR6][R20.64] ;  /* 0x00000006140c3981 */ /* 0x000122000c1e1d00 */
[----:B------:R-:W-:Y:S01]  /*0570*/  ISETP.LT.AND P3, PT, R6, R3, !P0 ;  /* 0x000000030600720c */ /* 0x000fe20004761270 */
[----:B------:R-:W-:Y:S01]  /*0580*/  @P2 IMAD.IADD R9, R23, 0x1, R7 ;  /* 0x0000000117092824 */ /* 0x000fe200078e0207 */
[----:B------:R-:W-:-:S02]  /*0590*/  IADD3 R8, R46, 0x30, RZ ;  /* 0x000000302e087810 */ /* 0x000fc40007ffe0ff */
[----:B-1----:R-:W-:Y:S02]  /*05a0*/  @P2 LEA R52, P4, R22, R52, 0x1 ;  /* 0x0000003416342211 */ /* 0x002fe400078808ff */
[----:B------:R-:W-:Y:S02]  /*05b0*/  @P2 IADD3 R7, R25, R27, RZ ;  /* 0x0000001b19072210 */ /* 0x000fe40007ffe0ff */
[----:B--2---:R-:W-:-:S05]  /*05c0*/  @P2 LEA R56, P5, R24, R56, 0x1 ;  /* 0x0000003818382211 */ /* 0x004fca00078a08ff */
[----:B------:R-:W1:Y:S01]  /*05d0*/  @P3 LDC.64 R34, c[0x0][0x228] ;  /* 0x00008a00ff223b82 */ /* 0x000e620000000a00 */
[----:B------:R-:W-:Y:S02]  /*05e0*/  ISETP.LT.AND P0, PT, R8, R3, !P0 ;  /* 0x000000030800720c */ /* 0x000fe40004701270 */
[----:B0-----:R-:W-:Y:S02]  /*05f0*/  CS2R R20, SRZ ;  /* 0x0000000000147805 */ /* 0x001fe4000001ff00 */
[----:B------:R-:W-:Y:S02]  /*0600*/  @P2 LEA.HI.X R53, R22, R53, R9, 0x1, P4 ;  /* 0x0000003516352211 */ /* 0x000fe400020f0c09 */
[----:B------:R-:W-:Y:S02]  /*0610*/  CS2R R22, SRZ ;  /* 0x0000000000167805 */ /* 0x000fe4000001ff00 */
[----:B------:R-:W-:Y:S02]  /*0620*/  @P2 LEA.HI.X R57, R24, R57, R7, 0x1, P5 ;  /* 0x0000003918392211 */ /* 0x000fe400028f0c07 */
[----:B------:R-:W-:-:S02]  /*0630*/  CS2R R24, SRZ ;  /* 0x0000000000187805 */ /* 0x000fc4000001ff00 */
[----:B------:R-:W-:Y:S01]  /*0640*/  CS2R R26, SRZ ;  /* 0x00000000001a7805 */ /* 0x000fe2000001ff00 */
[----:B------:R-:W0:Y:S01]  /*0650*/  @P3 LDC.64 R36, c[0x0][0x248] ;  /* 0x00009200ff243b82 */ /* 0x000e220000000a00 */
[----:B------:R2:W4:Y:S04]  /*0660*/  @P2 LDG.E.128 R20, desc[UR6][R52.64] ;  /* 0x0000000634142981 */ /* 0x000528000c1e1d00 */
[----:B------:R1:W4:Y:S01]  /*0670*/  @P2 LDG.E.128 R24, desc[UR6][R56.64] ;  /* 0x0000000638182981 */ /* 0x000322000c1e1d00 */
[C---:B------:R-:W-:Y:S02]  /*0680*/  @P3 IADD3 R55, P2, R48.reuse, 0x20, RZ ;  /* 0x0000002030373810 */ /* 0x040fe40007f5e0ff */
[----:B------:R-:W0:Y:S01]  /*0690*/  @P0 LDC.64 R38, c[0x0][0x228] ;  /* 0x00008a00ff260b82 */ /* 0x000e220000000a00 */
[----:B------:R-:W-:-:S02]  /*06a0*/  @P0 IADD3 R51, P4, R48, 0x30, RZ ;  /* 0x0000003030330810 */ /* 0x000fc40007f9e0ff */
[C---:B------:R-:W-:Y:S01]  /*06b0*/  @P3 IADD3 R50, P5, R48.reuse, 0x20, RZ ;  /* 0x0000002030323810 */ /* 0x040fe20007fbe0ff */
[--C-:B------:R-:W-:Y:S01]  /*06c0*/  @P3 IMAD.X R59, RZ, RZ, R49.reuse, P2 ;  /* 0x000000ffff3b3224 */ /* 0x100fe200010e0631 */
[----:B------:R-:W-:Y:S01]  /*06d0*/  @P0 IADD3 R7, P6, R48, 0x30, RZ ;  /* 0x0000003030070810 */ /* 0x000fe20007fde0ff */
[----:B--2---:R-:W-:Y:S01]  /*06e0*/  @P0 IMAD.X R53, RZ, RZ, R49, P4 ;  /* 0x000000ffff350224 */ /* 0x004fe200020e0631 */
[-C--:B------:R-:W-:Y:S01]  /*06f0*/  @P3 IADD3.X R61, RZ, R49.reuse, RZ, P5, !PT ;  /* 0x00000031ff3d3210 */ /* 0x080fe20002ffe4ff */
[----:B-1----:R-:W-:Y:S01]  /*0700*/  @P3 IMAD R54, R59, R34, RZ ;  /* 0x000000223b363224 */ /* 0x002fe200078e02ff */
[----:B------:R-:W-:Y:S01]  /*0710*/  @P0 IADD3.X R9, RZ, R49, RZ, P6, !PT ;  /* 0x00000031ff090210 */ /* 0x000fe200037fe4ff */
[----:B------:R-:W1:Y:S01]  /*0720*/  @P3 LDC.64 R10, c[0x0][0x210] ;  /* 0x00008400ff0a3b82 */ /* 0x000e620000000a00 */
[----:B------:R-:W-:Y:S01]  /*0730*/  @P3 MOV R49, R41 ;  /* 0x0000002900313202 */ /* 0x000fe20000000f00 */
[----:B------:R-:W-:Y:S02]  /*0740*/  @P3 IMAD.MOV.U32 R48, RZ, RZ, R40 ;  /* 0x000000ffff303224 */ /* 0x000fe400078e0028 */
[----:B------:R-:W-:-:S04]  /*0750*/  @P3 IMAD R57, R55, R35, R54 ;  /* 0x0000002337393224 */ /* 0x000fc800078e0236 */
[----:B------:R-:W2:Y:S01]  /*0760*/  @P0 LDC.64 R28, c[0x0][0x210] ;  /* 0x00008400ff1c0b82 */ /* 0x000ea20000000a00 */
[----:B------:R-:W-:Y:S01]  /*0770*/  @P3 IMAD.WIDE.U32 R34, R55, R34, R48 ;  /* 0x0000002237223225 */ /* 0x000fe200078e0030 */
[----:B------:R-:W-:-:S06]  /*0780*/  @P3 MOV R49, R43 ;  /* 0x0000002b00313202 */ /* 0x000fcc0000000f00 */
[----:B------:R-:W2:Y:S01]  /*0790*/  @P0 LDC.64 R32, c[0x0][0x248] ;  /* 0x00009200ff200b82 */ /* 0x000ea20000000a00 */
[----:B0-----:R-:W-:Y:S02]  /*07a0*/  @P3 IMAD R52, R61, R36, RZ ;  /* 0x000000243d343224 */ /* 0x001fe400078e02ff */
[----:B------:R-:W-:Y:S02]  /*07b0*/  @P3 IMAD.MOV.U32 R48, RZ, RZ, R42 ;  /* 0x000000ffff303224 */ /* 0x000fe400078e002a */
[----:B------:R-:W-:-:S03]  /*07c0*/  @P3 IMAD R55, R50, R37, R52 ;  /* 0x0000002532373224 */ /* 0x000fc600078e0234 */
[----:B------:R-:W0:Y:S01]  /*07d0*/  @P3 LDC.64 R30, c[0x0][0x240] ;  /* 0x00009000ff1e3b82 */ /* 0x000e220000000a00 */
[----:B------:R-:W-:-:S07]  /*07e0*/  @P3 IMAD.WIDE.U32 R48, R50, R36, R48 ;  /* 0x0000002432303225 */ /* 0x000fce00078e0030 */
[----:B------:R-:W0:Y:S01]  /*07f0*/  @P0 LDC.64 R36, c[0x0][0x240] ;  /* 0x00009000ff240b82 */ /* 0x000e220000000a00 */
[-C--:B------:R-:W-:Y:S02]  /*0800*/  @P0 IMAD R52, R53, R38.reuse, RZ ;  /* 0x0000002635340224 */ /* 0x080fe400078e02ff */
[----:B------:R-:W-:-:S04]  /*0810*/  @P0 IMAD.WIDE.U32 R40, R51, R38, R40 ;  /* 0x0000002633280225 */ /* 0x000fc800078e0028 */
[----:B------:R-:W-:Y:S01]  /*0820*/  @P0 IMAD R39, R51, R39, R52 ;  /* 0x0000002733270224 */ /* 0x000fe200078e0234 */
[----:B-1----:R-:W-:Y:S02]  /*0830*/  @P3 LEA R52, P2, R34, R10, 0x1 ;  /* 0x0000000a22343211 */ /* 0x002fe400078408ff */
[----:B--2---:R-:W-:Y:S01]  /*0840*/  @P0 LEA R10, P4, R40, R28, 0x1 ;  /* 0x0000001c280a0211 */ /* 0x004fe200078808ff */
[-C--:B------:R-:W-:Y:S02]  /*0850*/  @P0 IMAD R28, R9, R32.reuse, RZ ;  /* 0x00000020091c0224 */ /* 0x080fe400078e02ff */
[----:B------:R-:W-:Y:S02]  /*0860*/  @P3 IMAD.IADD R57, R35, 0x1, R57 ;  /* 0x0000000123393824 */ /* 0x000fe400078e0239 */
[C---:B------:R-:W-:Y:S02]  /*0870*/  @P0 IMAD R9, R7.reuse, R33, R28 ;  /* 0x0000002107090224 */ /* 0x040fe400078e021c */
[----:B------:R-:W-:Y:S01]  /*0880*/  @P0 IMAD.WIDE.U32 R42, R7, R32, R42 ;  /* 0x00000020072a0225 */ /* 0x000fe200078e002a */
[----:B------:R-:W-:-:S02]  /*0890*/  @P3 IADD3 R55, R49, R55, RZ ;  /* 0x0000003731373210 */ /* 0x000fc40007ffe0ff */
[----:B0-----:R-:W-:Y:S01]  /*08a0*/  @P3 LEA R50, P5, R48, R30, 0x1 ;  /* 0x0000001e30323211 */ /* 0x001fe200078a08ff */
[----:B------:R-:W-:Y:S01]  /*08b0*/  @P0 IMAD.IADD R39, R41, 0x1, R39 ;  /* 0x0000000129270824 */ /* 0x000fe200078e0227 */
[----:B------:R-:W-:Y:S02]  /*08c0*/  @P3 LEA.HI.X R53, R34, R11, R57, 0x1, P2 ;  /* 0x0000000b22353211 */ /* 0x000fe400010f0c39 */
[----:B------:R-:W-:Y:S02]  /*08d0*/  @P0 IADD3 R7, R43, R9, RZ ;  /* 0x000000092b070210 */ /* 0x000fe40007ffe0ff */
[----:B------:R-:W-:Y:S02]  /*08e0*/  @P0 LEA R54, P2, R42, R36, 0x1 ;  /* 0x000000242a360211 */ /* 0x000fe400078408ff */
[----:B------:R-:W-:Y:S02]  /*08f0*/  @P0 LEA.HI.X R11, R40, R29, R39, 0x1, P4 ;  /* 0x0000001d280b0211 */ /* 0x000fe400020f0c27 */
[----:B------:R-:W-:-:S02]  /*0900*/  CS2R R28, SRZ ;  /* 0x00000000001c7805 */ /* 0x000fc4000001ff00 */
[----:B------:R-:W-:Y:S02]  /*0910*/  @P3 LEA.HI.X R51, R48, R31, R55, 0x1, P5 ;  /* 0x0000001f30333211 */ /* 0x000fe400028f0c37 */
[----:B------:R-:W-:Y:S02]  /*0920*/  CS2R R30, SRZ ;  /* 0x00000000001e7805 */ /* 0x000fe4000001ff00 */
[----:B------:R-:W-:Y:S02]  /*0930*/  CS2R R32, SRZ ;  /* 0x0000000000207805 */ /* 0x000fe4000001ff00 */
[----:B------:R-:W-:Y:S02]  /*0940*/  CS2R R34, SRZ ;  /* 0x0000000000227805 */ /* 0x000fe4000001ff00 */
[----:B------:R-:W-:Y:S02]  /*0950*/  @P0 LEA.HI.X R55, R42, R37, R7, 0x1, P2 ;  /* 0x000000252a370211 */ /* 0x000fe400010f0c07 */
[----:B------:R-:W-:-:S02]  /*0960*/  CS2R R36, SRZ ;  /* 0x0000000000247805 */ /* 0x000fc4000001ff00 */
[----:B------:R-:W-:Y:S02]  /*0970*/  CS2R R38, SRZ ;  /* 0x0000000000267805 */ /* 0x000fe4000001ff00 */
[----:B------:R-:W-:Y:S02]  /*0980*/  CS2R R40, SRZ ;  /* 0x0000000000287805 */ /* 0x000fe4000001ff00 */
[----:B------:R-:W-:Y:S01]  /*0990*/  CS2R R42, SRZ ;  /* 0x00000000002a7805 */ /* 0x000fe2000001ff00 */
[----:B------:R-:W2:Y:S04]  /*09a0*/  @P3 LDG.E.128 R28, desc[UR6][R52.64] ;  /* 0x00000006341c3981 */ /* 0x000ea8000c1e1d00 */
[----:B------:R-:W2:Y:S04]  /*09b0*/  @P3 LDG.E.128 R32, desc[UR6][R50.64] ;  /* 0x0000000632203981 */ /* 0x000ea8000c1e1d00 */
[----:B------:R-:W2:Y:S04]  /*09c0*/  @P0 LDG.E.128 R36, desc[UR6][R10.64] ;  /* 0x000000060a240981 */ /* 0x000ea8000c1e1d00 */
[----:B------:R0:W2:Y:S01]  /*09d0*/  @P0 LDG.E.128 R40, desc[UR6][R54.64] ;  /* 0x0000000636280981 */ /* 0x0000a2000c1e1d00 */
[----:B------:R-:W-:-:S04]  /*09e0*/  ISETP.GT.AND P0, PT, R0, 0x3f, PT ;  /* 0x0000003f0000780c */ /* 0x000fc80003f04270 */
[----:B------:R-:W-:-:S13]  /*09f0*/  ISETP.GE.OR P2, PT, R0, R3, P0 ;  /* 0x000000030000720c */ /* 0x000fda0000746670 */
[----:B0-----:R-:W-:Y:S02]  /*0a00*/  @!P2 SHF.R.S32.HI R55, RZ, 0x1f, R0 ;  /* 0x0000001fff37a819 */ /* 0x001fe40000011400 */
[----:B---3--:R-:W-:Y:S02]  /*0a10*/  LOP3.LUT R48, R16, 0xffff0000, RZ, 0xc0, !PT ;  /* 0xffff000010307812 */ /* 0x008fe400078ec0ff */
[C---:B----4-:R-:W-:Y:S01]  /*0a20*/  LOP3.LUT R7, R12.reuse, 0xffff0000, RZ, 0xc0, !PT ;  /* 0xffff00000c077812 */ /* 0x050fe200078ec0ff */
[----:B------:R-:W-:Y:S01]  /*0a30*/  IMAD.U32 R12, R12, 0x10000, RZ ;  /* 0x000100000c0c7824 */ /* 0x000fe200078e00ff */
[----:B------:R-:W-:-:S03]  /*0a40*/  SHF.L.U32 R9, R16, 0x10, RZ ;  /* 0x0000001010097819 */ /* 0x000fc600000006ff */
[----:B------:R-:W-:Y:S02]  /*0a50*/  FMUL.FTZ R51, R7, R48 ;  /* 0x0000003007337220 */ /* 0x000fe40000410000 */
[----:B------:R-:W0:Y:S01]  /*0a60*/  @!P2 LDC.64 R48, c[0x0][0x290] ;  /* 0x0000a400ff30ab82 */ /* 0x000e220000000a00 */
        /* <DEDUP_REMOVED lines=9> */
[C---:B------:R-:W-:Y:S01]  /*0b00*/  IMAD.U32 R9, R15.reuse, 0x10000, RZ ;  /* 0x000100000f097824 */ /* 0x040fe200078e00ff */
[----:B------:R-:W-:Y:S02]  /*0b10*/  LOP3.LUT R7, R15, 0xffff0000, RZ, 0xc0, !PT ;  /* 0xffff00000f077812 */ /* 0x000fe400078ec0ff */
[----:B------:R-:W-:Y:S01]  /*0b20*/  FFMA.FTZ R51, R10, R11, R13 ;  /* 0x0000000b0a337223 */ /* 0x000fe2000001000d */
[----:B------:R-:W-:Y:S01]  /*0b30*/  LOP3.LUT R10, R20, 0xffff0000, RZ, 0xc0, !PT ;  /* 0xffff0000140a7812 */ /* 0x000fe200078ec0ff */
[----:B------:R-:W1:Y:S01]  /*0b40*/  @!P2 LDC.64 R12, c[0x0][0x298] ;  /* 0x0000a600ff0cab82 */ /* 0x000e620000000a00 */
[C---:B------:R-:W-:Y:S01]  /*0b50*/  LOP3.LUT R15, R24.reuse, 0xffff0000, RZ, 0xc0, !PT ;  /* 0xffff0000180f7812 */ /* 0x040fe200078ec0ff */
[----:B------:R-:W-:Y:S01]  /*0b60*/  IMAD.U32 R11, R24, 0x10000, RZ ;  /* 0x00010000180b7824 */ /* 0x000fe200078e00ff */
[----:B------:R-:W-:-:S03]  /*0b70*/  SHF.L.U32 R20, R20, 0x10, RZ ;  /* 0x0000001014147819 */ /* 0x000fc600000006ff */
[----:B------:R-:W-:Y:S01]  /*0b80*/  FMUL.FTZ R53, R10, R15 ;  /* 0x0000000f0a357220 */ /* 0x000fe20000410000 */
[----:B0-----:R-:W-:Y:S01]  /*0b90*/  @!P2 IMAD R10, R48, UR10, RZ ;  /* 0x0000000a300aac24 */ /* 0x001fe2000f8e02ff */
[----:B------:R-:W-:Y:S02]  /*0ba0*/  LOP3.LUT R16, R14, 0xffff0000, RZ, 0xc0, !PT ;  /* 0xffff00000e107812 */ /* 0x000fe400078ec0ff */
[----:B------:R-:W-:Y:S01]  /*0bb0*/  FFMA.FTZ R50, R20, R11, R53 ;  /* 0x0000000b14327223 */ /* 0x000fe20000010035 */
[----:B------:R-:W-:Y:S02]  /*0bc0*/  @!P2 IMAD R49, R49, UR8, R10 ;  /* 0x000000083131ac24 */ /* 0x000fe4000f8e020a */
[----:B------:R-:W0:Y:S01]  /*0bd0*/  @!P2 LDC.64 R10, c[0x0][0x288] ;  /* 0x0000a200ff0aab82 */ /* 0x000e220000000a00 */
[----:B------:R-:W-:Y:S02]  /*0be0*/  @!P2 IADD3 R14, P3, R44, R0, RZ ;  /* 0x000000002c0ea210 */ /* 0x000fe40007f7e0ff */
[----:B------:R-:W-:-:S02]  /*0bf0*/  LOP3.LUT R17, R18, 0xffff0000, RZ, 0xc0, !PT ;  /* 0xffff000012117812 */ /* 0x000fc400078ec0ff */
[----:B------:R-:W-:Y:S01]  /*0c00*/  @!P2 LEA.HI.X.SX32 R15, R44, R55, 0x1, P3 ;  /* 0x000000372c0fa211 */ /* 0x000fe200018f0eff */
[----:B------:R-:W-:Y:S02]  /*0c10*/  IMAD.U32 R18, R25, 0x10000, RZ ;  /* 0x0001000019127824 */ /* 0x000fe400078e00ff */
[----:B------:R-:W-:Y:S01]  /*0c20*/  FFMA.FTZ R16, R16, R17, R51 ;  /* 0x0000001110107223 */ /* 0x000fe20000010033 */
[----:B------:R-:W-:Y:S01]  /*0c30*/  SHF.L.U32 R17, R21, 0x10, RZ ;  /* 0x0000001015117819 */ /* 0x000fe200000006ff */
[----:B------:R-:W-:Y:S01]  /*0c40*/  @!P2 IMAD.WIDE.U32 R14, R48, UR8, R14 ;  /* 0x00000008300eac25 */ /* 0x000fe2000f8e000e */
[----:B------:R-:W-:Y:S02]  /*0c50*/  SHF.L.U32 R24, R19, 0x10, RZ ;  /* 0x0000001013187819 */ /* 0x000fe400000006ff */
[----:B------:R-:W-:Y:S01]  /*0c60*/  LOP3.LUT R21, R21, 0xffff0000, RZ, 0xc0, !PT ;  /* 0xffff000015157812 */ /* 0x000fe200078ec0ff */
[----:B-1----:R-:W-:Y:S01]  /*0c70*/  @!P2 IMAD R48, R12, UR11, RZ ;  /* 0x0000000b0c30ac24 */ /* 0x002fe2000f8e02ff */
[----:B------:R-:W-:Y:S01]  /*0c80*/  LOP3.LUT R20, R25, 0xffff0000, RZ, 0xc0, !PT ;  /* 0xffff000019147812 */ /* 0x000fe200078ec0ff */
[----:B------:R-:W-:Y:S01]  /*0c90*/  FFMA.FTZ R50, R17, R18, R50 ;  /* 0x0000001211327223 */ /* 0x000fe20000010032 */
[----:B------:R-:W-:-:S02]  /*0ca0*/  @!P2 IMAD.IADD R15, R15, 0x1, R49 ;  /* 0x000000010f0fa824 */ /* 0x000fc400078e0231 */
[----:B------:R-:W-:Y:S01]  /*0cb0*/  FFMA.FTZ R24, R9, R24, R16 ;  /* 0x0000001809187223 */ /* 0x000fe20000010010 */
[----:B------:R-:W-:Y:S01]  /*0cc0*/  SHF.L.U32 R9, R22, 0x10, RZ ;  /* 0x0000001016097819 */ /* 0x000fe200000006ff */
[----:B------:R-:W-:Y:S02]  /*0cd0*/  @!P2 IMAD R17, R13, UR9, R48 ;  /* 0x000000090d11ac24 */ /* 0x000fe4000f8e0230 */
[----:B------:R-:W-:Y:S01]  /*0ce0*/  FFMA.FTZ R20, R21, R20, R50 ;  /* 0x0000001415147223 */ /* 0x000fe20000010032 */
[----:B------:R-:W-:Y:S02]  /*0cf0*/  IMAD.U32 R16, R26, 0x10000, RZ ;  /* 0x000100001a107824 */ /* 0x000fe400078e00ff */
[----:B------:R-:W-:Y:S01]  /*0d00*/  @!P2 IMAD.WIDE.U32 R12, R12, UR9, R14 ;  /* 0x000000090c0cac25 */ /* 0x000fe2000f8e000e */
[----:B------:R-:W-:-:S03]  /*0d10*/  LOP3.LUT R22, R22, 0xffff0000, RZ, 0xc0, !PT ;  /* 0xffff000016167812 */ /* 0x000fc600078ec0ff */
[----:B------:R-:W-:Y:S01]  /*0d20*/  FFMA.FTZ R9, R9, R16, R20 ;  /* 0x0000001009097223 */ /* 0x000fe20000010014 */
[----:B------:R-:W-:Y:S02]  /*0d30*/  LOP3.LUT R15, R26, 0xffff0000, RZ, 0xc0, !PT ;  /* 0xffff00001a0f7812 */ /* 0x000fe400078ec0ff */
[----:B------:R-:W-:Y:S02]  /*0d40*/  @!P2 IADD3 R13, R13, R17, RZ ;  /* 0x000000110d0da210 */ /* 0x000fe40007ffe0ff */
[----:B0-----:R-:W-:Y:S02]  /*0d50*/  @!P2 LEA R14, P3, R12, R10, 0x2 ;  /* 0x0000000a0c0ea211 */ /* 0x001fe400078610ff */
[----:B------:R-:W-:Y:S01]  /*0d60*/  LOP3.LUT R18, R19, 0xffff0000, RZ, 0xc0, !PT ;  /* 0xffff000013127812 */ /* 0x000fe200078ec0ff */
[----:B------:R-:W-:Y:S01]  /*0d70*/  FFMA.FTZ R22, R22, R15, R9 ;  /* 0x0000000f16167223 */ /* 0x000fe20000010009 */
[----:B------:R-:W-:Y:S01]  /*0d80*/  IMAD.MOV.U32 R17, RZ, RZ, 0x7f800000 ;  /* 0x7f800000ff117424 */ /* 0x000fe200078e00ff */
[----:B------:R-:W-:-:S02]  /*0d90*/  @!P2 LEA.HI.X R15, R12, R11, R13, 0x2, P3 ;  /* 0x0000000b0c0fa211 */ /* 0x000fc400018f140d */
[----:B------:R-:W-:Y:S01]  /*0da0*/  FFMA.FTZ R7, R7, R18, R24 ;  /* 0x0000001207077223 */ /* 0x000fe20000010018 */
[----:B------:R-:W-:Y:S01]  /*0db0*/  SHF.L.U32 R16, R27, 0x10, RZ ;  /* 0x000000101b107819 */ /* 0x000fe200000006ff */
[----:B------:R-:W-:Y:S01]  /*0dc0*/  IMAD.U32 R9, R23, 0x10000, RZ ;  /* 0x0001000017097824 */ /* 0x000fe200078e00ff */
[----:B------:R0:W5:Y:S01]  /*0dd0*/  @!P2 LDG.E R17, desc[UR6][R14.64] ;  /* 0x000000060e11a981 */ /* 0x000162000c1e1900 */
[----:B------:R-:W-:Y:S02]  /*0de0*/  LOP3.LUT R10, R27, 0xffff0000, RZ, 0xc0, !PT ;  /* 0xffff00001b0a7812 */ /* 0x000fe400078ec0ff */
[----:B------:R-:W-:Y:S01]  /*0df0*/  FFMA.FTZ R12, R9, R16, R22 ;  /* 0x00000010090c7223 */ /* 0x000fe20000010016 */
[C---:B--2---:R-:W-:Y:S02]  /*0e00*/  SHF.L.U32 R18, R28.reuse, 0x10, RZ ;  /* 0x000000101c127819 */ /* 0x044fe400000006ff */
[----:B------:R-:W-:Y:S02]  /*0e10*/  LOP3.LUT R28, R28, 0xffff0000, RZ, 0xc0, !PT ;  /* 0xffff00001c1c7812 */ /* 0x000fe400078ec0ff */
[----:B------:R-:W-:-:S02]  /*0e20*/  LOP3.LUT R25, R32, 0xffff0000, RZ, 0xc0, !PT ;  /* 0xffff000020197812 */ /* 0x000fc400078ec0ff */
[----:B------:R-:W-:Y:S02]  /*0e30*/  SHF.L.U32 R21, R32, 0x10, RZ ;  /* 0x0000001020157819 */ /* 0x000fe400000006ff */
[----:B0-----:R-:W-:Y:S01]  /*0e40*/  LOP3.LUT R15, R36, 0xffff0000, RZ, 0xc0, !PT ;  /* 0xffff0000240f7812 */ /* 0x001fe200078ec0ff */
[----:B------:R-:W-:Y:S01]  /*0e50*/  FMUL.FTZ R27, R28, R25 ;  /* 0x000000191c1b7220 */ /* 0x000fe20000410000 */
[C---:B------:R-:W-:Y:S01]  /*0e60*/  LOP3.LUT R20, R40.reuse, 0xffff0000, RZ, 0xc0, !PT ;  /* 0xffff000028147812 */ /* 0x040fe200078ec0ff */
[C---:B------:R-:W-:Y:S01]  /*0e70*/  IMAD.U32 R22, R33.reuse, 0x10000, RZ ;  /* 0x0001000021167824 */ /* 0x040fe200078e00ff */
[----:B------:R-:W-:Y:S01]  /*0e80*/  LOP3.LUT R24, R33, 0xffff0000, RZ, 0xc0, !PT ;  /* 0xffff000021187812 */ /* 0x000fe200078ec0ff */
[----:B------:R-:W-:Y:S01]  /*0e90*/  IMAD.U32 R25, R40, 0x10000, RZ ;  /* 0x0001000028197824 */ /* 0x000fe200078e00ff */
[----:B------:R-:W-:Y:S01]  /*0ea0*/  SHF.L.U32 R36, R36, 0x10, RZ ;  /* 0x0000001024247819 */ /* 0x000fe200000006ff */
[----:B------:R-:W-:Y:S01]  /*0eb0*/  FMUL.FTZ R33, R15, R20 ;  /* 0x000000140f217220 */ /* 0x000fe20000410000 */
[----:B------:R-:W-:-:S02]  /*0ec0*/  IMAD.U32 R19, R29, 0x10000, RZ ;  /* 0x000100001d137824 */ /* 0x000fc400078e00ff */
[----:B------:R-:W-:Y:S01]  /*0ed0*/  FFMA.FTZ R20, R18, R21, R27 ;  /* 0x0000001512147223 */ /* 0x000fe2000001001b */
[----:B------:R-:W-:Y:S01]  /*0ee0*/  SHF.L.U32 R15, R37, 0x10, RZ ;  /* 0x00000010250f7819 */ /* 0x000fe200000006ff */
[----:B------:R-:W-:Y:S02]  /*0ef0*/  IMAD.U32 R18, R41, 0x10000, RZ ;  /* 0x0001000029127824 */ /* 0x000fe400078e00ff */
[----:B------:R-:W-:Y:S01]  /*0f00*/  FFMA.FTZ R36, R36, R25, R33 ;  /* 0x0000001924247223 */ /* 0x000fe20000010021 */
[----:B------:R-:W-:Y:S01]  /*0f10*/  LOP3.LUT R29, R29, 0xffff0000, RZ, 0xc0, !PT ;  /* 0xffff00001d1d7812 */ /* 0x000fe200078ec0ff */
[----:B------:R-:W-:Y:S01]  /*0f20*/  FFMA.FTZ R22, R19, R22, R20 ;  /* 0x0000001613167223 */ /* 0x000fe20000010014 */
[----:B------:R-:W-:Y:S01]  /*0f30*/  LOP3.LUT R37, R37, 0xffff0000, RZ, 0xc0, !PT ;  /* 0xffff000025257812 */ /* 0x000fe200078ec0ff */
[----:B------:R-:W-:Y:S01]  /*0f40*/  FFMA.FTZ R36, R15, R18, R36 ;  /* 0x000000120f247223 */ /* 0x000fe20000010024 */
[----:B------:R-:W-:Y:S01]  /*0f50*/  LOP3.LUT R20, R41, 0xffff0000, RZ, 0xc0, !PT ;  /* 0xffff000029147812 */ /* 0x000fe200078ec0ff */
[----:B------:R-:W-:Y:S01]  /*0f60*/  FFMA.FTZ R22, R29, R24, R22 ;  /* 0x000000181d167223 */ /* 0x000fe20000010016 */
[----:B------:R-:W-:-:S02]  /*0f70*/  SHF.L.U32 R11, R30, 0x10, RZ ;  /* 0x000000101e0b7819 */ /* 0x000fc400000006ff */
        /* <DEDUP_REMOVED lines=8> */
[----:B------:R-:W-:Y:S02]  /*1000*/  LOP3.LUT R38, R38, 0xffff0000, RZ, 0xc0, !PT ;  /* 0xffff000026267812 */ /* 0x000fe400078ec0ff */
[----:B------:R-:W-:Y:S01]  /*1010*/  LOP3.LUT R19, R42, 0xffff0000, RZ, 0xc0, !PT ;  /* 0xffff00002a137812 */ /* 0x000fe200078ec0ff */
[----:B------:R-:W-:-:S02]  /*1020*/  IMAD.U32 R9, R31, 0x10000, RZ ;  /* 0x000100001f097824 */ /* 0x000fc400078e00ff */
        /* <DEDUP_REMOVED lines=11> */
[----:B------:R-:W-:Y:S01]  /*10e0*/  LOP3.LUT R16, R43, 0xffff0000, RZ, 0xc0, !PT ;  /* 0xffff00002b107812 */ /* 0x000fe200078ec0ff */
[----:B------:R-:W-:Y:S01]  /*10f0*/  FFMA.FTZ R12, R23, R10, R12 ;  /* 0x0000000a170c7223 */ /* 0x000fe2000001000c */
[----:B------:R-:W-:-:S03]  /*1100*/  FFMA.FTZ R30, R31, R14, R30 ;  /* 0x0000000e1f1e7223 */ /* 0x000fc6000001001e */
[----:B------:R-:W-:Y:S01]  /*1110*/  FFMA.FTZ R18, R39, R16, R18 ;  /* 0x0000001027127223 */ /* 0x000fe20000010012 */
[----:B------:R-:W0:Y:S04]  /*1120*/  SHFL.BFLY PT, R9, R12, 0x8, 0x1f ;  /* 0x0d001f000c097f89 */ /* 0x000e2800000e0000 */
[----:B------:R-:W1:Y:S04]  /*1130*/  SHFL.BFLY PT, R10, R7, 0x8, 0x1f ;  /* 0x0d001f00070a7f89 */ /* 0x000e6800000e0000 */
[----:B------:R-:W2:Y:S04]  /*1140*/  SHFL.BFLY PT, R13, R30, 0x8, 0x1f ;  /* 0x0d001f001e0d7f89 */ /* 0x000ea800000e0000 */
[----:B------:R-:W3:Y:S01]  /*1150*/  SHFL.BFLY PT, R19, R18, 0x8, 0x1f ;  /* 0x0d001f0012137f89 */ /* 0x000ee200000e0000 */
[----:B0-----:R-:W-:Y:S01]  /*1160*/  FADD.FTZ R11, R12, R9 ;  /* 0x000000090c0b7221 */ /* 0x001fe20000010000 */
[----:B-1----:R-:W-:Y:S01]  /*1170*/  FADD.FTZ R10, R7, R10 ;  /* 0x0000000a070a7221 */ /* 0x002fe20000010000 */
[----:B--2---:R-:W-:Y:S01]  /*1180*/  FADD.FTZ R15, R30, R13 ;  /* 0x0000000d1e0f7221 */ /* 0x004fe20000010000 */
[----:B---3--:R-:W-:-:S02]  /*1190*/  FADD.FTZ R20, R18, R19 ;  /* 0x0000001312147221 */ /* 0x008fc40000010000 */
        /* <DEDUP_REMOVED lines=16> */
[----:B------:R-:W0:Y:S01]  /*12a0*/  SHFL.BFLY PT, R16, R15, 0x1, 0x1f ;  /* 0x0c201f000f107f89 */ /* 0x000e2200000e0000 */
[----:B------:R-:W1:Y:S03]  /*12b0*/  LDC.64 R12, c[0x0][0x2d0] ;  /* 0x0000b400ff0c7b82 */ /* 0x000e660000000a00 */
[----:B------:R-:W2:Y:S04]  /*12c0*/  SHFL.BFLY PT, R14, R7, 0x1, 0x1f ;  /* 0x0c201f00070e7f89 */ /* 0x000ea800000e0000 */
[----:B------:R-:W3:Y:S01]  /*12d0*/  SHFL.BFLY PT, R20, R19, 0x1, 0x1f ;  /* 0x0c201f0013147f89 */ /* 0x000ee200000e0000 */
[----:B------:R-:W4:Y:S03]  /*12e0*/  LDC.64 R10, c[0x0][0x2d8] ;  /* 0x0000b600ff0a7b82 */ /* 0x000f260000000a00 */
[----:B------:R-:W3:Y:S01]  /*12f0*/  SHFL.BFLY PT, R9, R22, 0x1, 0x1f ;  /* 0x0c201f0016097f89 */ /* 0x000ee200000e0000 */
[----:B------:R-:W-:Y:S01]  /*1300*/  ISETP.NE.AND P2, PT, R5, RZ, PT ;  /* 0x000000ff0500720c */ /* 0x000fe20003f45270 */
[----:B------:R-:W-:Y:S01]  /*1310*/  BSSY B0, `(.L_x_6559) ;  /* 0x0000022000007945 */ /* 0x000fe20003800000 */
[----:B------:R-:W-:Y:S01]  /*1320*/  SHF.L.U32 R21, R0, 0x2, RZ ;  /* 0x0000000200157819 */ /* 0x000fe200000006ff */
[----:B0-----:R-:W-:Y:S01]  /*1330*/  FADD.FTZ R27, R15, R16 ;  /* 0x000000100f1b7221 */ /* 0x001fe20000010000 */
[----:B------:R-:W-:-:S02]  /*1340*/  IMAD.SHL.U32 R16, R2, 0x2000, RZ ;  /* 0x0000200002107824 */ /* 0x000fc400078e00ff */
[----:B--2---:R-:W-:Y:S01]  /*1350*/  FADD.FTZ R26, R7, R14 ;  /* 0x0000000e071a7221 */ /* 0x004fe20000010000 */
[----:B---3--:R-:W-:Y:S01]  /*1360*/  FADD.FTZ R20, R19, R20 ;  /* 0x0000001413147221 */ /* 0x008fe20000010000 */
[----:B------:R-:W-:-:S05]  /*1370*/  FADD.FTZ R9, R22, R9 ;  /* 0x0000000916097221 */ /* 0x000fca0000010000 */
[----:B------:R-:W-:Y:S05]  /*1380*/  @P2 BRA `(.L_x_6560) ;  /* 0x0000000000682947 */ /* 0x000fea0003800000 */
[----:B------:R-:W0:Y:S01]  /*1390*/  LDC.64 R22, c[0x0][0x278] ;  /* 0x00009e00ff167b82 */ /* 0x000e220000000a00 */
[----:B------:R-:W-:Y:S01]  /*13a0*/  SHF.R.S32.HI R45, RZ, 0x1f, R44 ;  /* 0x0000001fff2d7819 */ /* 0x000fe2000001142c */
[----:B------:R-:W-:Y:S01]  /*13b0*/  ULDC.64 UR12, c[0x0][0x260] ;  /* 0x00009800000c7ab9 */ /* 0x000fe20000000a00 */
[-C--:B------:R-:W-:Y:S02]  /*13c0*/  ISETP.GE.AND P4, PT, R4, R3.reuse, PT ;  /* 0x000000030400720c */ /* 0x080fe40003f86270 */
[----:B------:R-:W-:-:S03]  /*13d0*/  ISETP.GE.AND P3, PT, R6, R3, PT ;  /* 0x000000030600720c */ /* 0x000fc60003f66270 */
[----:B------:R-:W2:Y:S01]  /*13e0*/  LDC.64 R24, c[0x0][0x280] ;  /* 0x0000a000ff187b82 */ /* 0x000ea20000000a00 */
[C---:B0-----:R-:W-:Y:S02]  /*13f0*/  IMAD R18, R22.reuse, UR10, RZ ;  /* 0x0000000a16127c24 */ /* 0x041fe4000f8e02ff */
[----:B------:R-:W-:-:S04]  /*1400*/  IMAD.WIDE.U32 R14, R22, UR8, R44 ;  /* 0x00000008160e7c25 */ /* 0x000fc8000f8e002c */
[----:B------:R-:W-:Y:S02]  /*1410*/  IMAD R5, R23, UR8, R18 ;  /* 0x0000000817057c24 */ /* 0x000fe4000f8e0212 */
[----:B--2---:R-:W-:-:S03]  /*1420*/  IMAD R18, R24, UR11, RZ ;  /* 0x0000000b18127c24 */ /* 0x004fc6000f8e02ff */
        /* <DEDUP_REMOVED lines=12> */
[----:B------:R-:W-:-:S03]  /*14f0*/  FSEL R9, R9, RZ, !P2 ;  /* 0x000000ff09097208 */ /* 0x000fc60005000000 */
[----:B------:R0:W-:Y:S04]  /*1500*/  STG.E desc[UR6][R14.64+0x40], R5 ;  /* 0x000040050e007986 */ /* 0x0001e8000c101906 */
[----:B------:R0:W-:Y:S04]  /*1510*/  STG.E desc[UR6][R14.64+0x80], R7 ;  /* 0x000080070e007986 */ /* 0x0001e8000c101906 */
[----:B------:R0:W-:Y:S02]  /*1520*/  STG.E desc[UR6][R14.64+0xc0], R9 ;  /* 0x0000c0090e007986 */ /* 0x0001e4000c101906 */
.L_x_6560:
[----:B------:R-:W-:Y:S05]  /*1530*/  BSYNC B0 ;  /* 0x0000000000007941 */ /* 0x000fea0003800000 */
.L_x_6559:
[----:B------:R-:W-:Y:S01]  /*1540*/  UIADD3 UR4, UR4, 0x3f, URZ ;  /* 0x0000003f04047890 */ /* 0x000fe2000fffe03f */
[----:B0-----:R-:W-:Y:S01]  /*1550*/  SHF.R.S32.HI R3, RZ, 0x1f, R21 ;  /* 0x0000001fff037819 */ /* 0x001fe20000011415 */
[----:B-1----:R-:W-:Y:S01]  /*1560*/  IMAD R6, R12, UR10, RZ ;  /* 0x0000000a0c067c24 */ /* 0x002fe2000f8e02ff */
[C---:B------:R-:W-:Y:S01]  /*1570*/  IADD3 R4, P1, R16.reuse, R21, RZ ;  /* 0x0000001510047210 */ /* 0x040fe20007f3e0ff */
[----:B------:R-:W-:Y:S01]  /*1580*/  USHF.R.S32.HI UR5, URZ, 0x1f, UR4 ;  /* 0x0000001f3f057899 */ /* 0x000fe20008011404 */
[----:B------:R-:W-:Y:S02]  /*1590*/  BSSY B0, `(.L_x_6561) ;  /* 0x0000022000007945 */ /* 0x000fe40003800000 */
[----:B------:R-:W-:Y:S01]  /*15a0*/  LEA.HI.X.SX32 R5, R16, R3, 0x1, P1 ;  /* 0x0000000310057211 */ /* 0x000fe200008f0eff */
[----:B------:R-:W-:Y:S01]  /*15b0*/  ULEA.HI UR5, UR5, UR4, URZ, 0x6 ;  /* 0x0000000405057291 */ /* 0x000fe2000f8f303f */
[----:B------:R-:W-:-:S03]  /*15c0*/  IMAD R3, R13, UR8, R6 ;  /* 0x000000080d037c24 */ /* 0x000fc6000f8e0206 */
[----:B------:R-:W-:Y:S01]  /*15d0*/  ULOP3.LUT UR5, UR5, 0xffffffc0, URZ, 0xc0, !UPT ;  /* 0xffffffc005057892 */ /* 0x000fe2000f8ec03f */
[----:B------:R-:W-:-:S04]  /*15e0*/  IMAD.WIDE.U32 R12, R12, UR8, R4 ;  /* 0x000000080c0c7c25 */ /* 0x000fc8000f8e0004 */
[----:B------:R-:W-:Y:S01]  /*15f0*/  IMAD.IADD R13, R13, 0x1, R3 ;  /* 0x000000010d0d7824 */ /* 0x000fe200078e0203 */
[----:B------:R-:W-:Y:S01]  /*1600*/  IADD3 R3, -R44, UR5, RZ ;  /* 0x000000052c037c10 */ /* 0x000fe2000fffe1ff */
[----:B----4-:R-:W-:-:S03]  /*1610*/  IMAD R4, R10, UR11, RZ ;  /* 0x0000000b0a047c24 */ /* 0x010fc6000f8e02ff */
[----:B------:R-:W-:Y:S01]  /*1620*/  ISETP.GE.OR P0, PT, R0, R3, P0 ;  /* 0x000000030000720c */ /* 0x000fe20000706670 */
[----:B------:R-:W-:Y:S02]  /*1630*/  IMAD R9, R11, UR9, R4 ;  /* 0x000000090b097c24 */ /* 0x000fe4000f8e0204 */
[----:B------:R-:W-:-:S05]  /*1640*/  IMAD.WIDE.U32 R10, R10, UR9, R12 ;  /* 0x000000090a0a7c25 */ /* 0x000fca000f8e000c */
[----:B------:R-:W-:-:S05]  /*1650*/  IADD3 R9, R11, R9, RZ ;  /* 0x000000090b097210 */ /* 0x000fca0007ffe0ff */
[----:B------:R-:W-:Y:S05]  /*1660*/  @P0 BRA `(.L_x_6562) ;  /* 0x0000000000500947 */ /* 0x000fea0003800000 */
[----:B------:R-:W0:Y:S01]  /*1670*/  LDC.64 R12, c[0x0][0x2a8] ;  /* 0x0000aa00ff0c7b82 */ /* 0x000e220000000a00 */
[----:B------:R-:W-:Y:S01]  /*1680*/  SHF.R.S32.HI R3, RZ, 0x1f, R0 ;  /* 0x0000001fff037819 */ /* 0x000fe20000011400 */
[----:B------:R-:W-:Y:S01]  /*1690*/  ULDC.64 UR4, c[0x0][0x2a0] ;  /* 0x0000a80000047ab9 */ /* 0x000fe20000000a00 */
[----:B------:R-:W-:-:S04]  /*16a0*/  IADD3 R4, P0, R44, R0, RZ ;  /* 0x000000002c047210 */ /* 0x000fc80007f1e0ff */
[----:B------:R-:W-:Y:S01]  /*16b0*/  LEA.HI.X.SX32 R5, R44, R3, 0x1, P0 ;  /* 0x000000032c057211 */ /* 0x000fe200000f0eff */
[----:B------:R-:W1:Y:S01]  /*16c0*/  LDC.64 R14, c[0x0][0x2b0] ;  /* 0x0000ac00ff0e7b82 */ /* 0x000e620000000a00 */
[----:B-----5:R-:W-:Y:S01]  /*16d0*/  FSETP.NEU.FTZ.AND P0, PT, R17, -INF , PT ;  /* 0xff8000001100780b */ /* 0x020fe20003f1d000 */
[C---:B0-----:R-:W-:Y:S02]  /*16e0*/  IMAD R6, R12.reuse, UR10, RZ ;  /* 0x0000000a0c067c24 */ /* 0x041fe4000f8e02ff */
[----:B------:R-:W-:-:S04]  /*16f0*/  IMAD.WIDE.U32 R4, R12, UR8, R4 ;  /* 0x000000080c047c25 */ /* 0x000fc8000f8e0004 */
[----:B------:R-:W-:Y:S02]  /*1700*/  IMAD R3, R13, UR8, R6 ;  /* 0x000000080d037c24 */ /* 0x000fe4000f8e0206 */
[C---:B-1----:R-:W-:Y:S02]  /*1710*/  IMAD R6, R14.reuse, UR11, RZ ;  /* 0x0000000b0e067c24 */ /* 0x042fe4000f8e02ff */
        /* <DEDUP_REMOVED lines=9> */
.L_x_6562:
[----:B------:R-:W-:Y:S05]  /*17b0*/  BSYNC B0 ;  /* 0x0000000000007941 */ /* 0x000fea0003800000 */
.L_x_6561:
[----:B------:R-:W-:Y:S01]  /*17c0*/  ULDC.64 UR12, c[0x0][0x2e8] ;  /* 0x0000ba00000c7ab9 */ /* 0x000fe20000000a00 */
[----:B------:R-:W-:Y:S01]  /*17d0*/  ULDC.64 UR4, c[0x0][0x2b8] ;  /* 0x0000ae0000047ab9 */ /* 0x000fe20000000a00 */
[----:B------:R-:W-:Y:S02]  /*17e0*/  ISETP.NE.U32.AND P0, PT, RZ, UR12, PT ;  /* 0x0000000cff007c0c */ /* 0x000fe4000bf05070 */
[C---:B------:R-:W-:Y:S02]  /*17f0*/  LEA R4, P1, R10.reuse, UR4, 0x2 ;  /* 0x000000040a047c11 */ /* 0x040fe4000f8210ff */
        /* <DEDUP_REMOVED lines=12> */
[----:B0-----:R-:W0:Y:S08]  /*18c0*/  LDC R3, c[0x0][0x2e0] ;  /* 0x0000b800ff037b82 */ /* 0x001e300000000800 */
[----:B------:R-:W2:Y:S08]  /*18d0*/  LDC R7, c[0x0][0x220] ;  /* 0x00008800ff077b82 */ /* 0x000eb00000000800 */
[----:B-1----:R-:W1:Y:S01]  /*18e0*/  LDC.64 R4, c[0x0][0x2e8] ;  /* 0x0000ba00ff047b82 */ /* 0x002e620000000a00 */
[----:B0-----:R-:W-:-:S04]  /*18f0*/  IMAD R2, R2, R3, UR9 ;  /* 0x0000000902027e24 */ /* 0x001fc8000f8e0203 */
[----:B--2---:R-:W-:-:S04]  /*1900*/  IMAD R3, R2, R7, UR8 ;  /* 0x0000000802037e24 */ /* 0x004fc8000f8e0207 */
[----:B-1----:R-:W-:-:S05]  /*1910*/  IMAD.WIDE R2, R3, 0x4, R4 ;  /* 0x0000000403027825 */ /* 0x002fca00078e0204 */
[----:B------:R-:W-:Y:S01]  /*1920*/  STG.E desc[UR6][R2.64], RZ ;  /* 0x000000ff02007986 */ /* 0x000fe2000c101906 */
[----:B------:R-:W-:Y:S05]  /*1930*/  EXIT ;  /* 0x000000000000794d */ /* 0x000fea0003800000 */
.L_x_6563:
        /* <DEDUP_REMOVED lines=12> */
.L_x_7337:


//--------------------- .text._ZN7cutlass13device_kernelIN5flash11enable_sm90INS1_16FlashAttnBwdSm90INS1_25CollectiveMainloopBwdSm90ILi2ELi2ELi2EN4cute5tupleIJNS5_1CILi1EEES8_S8_EEENS6_IJNS7_ILi64EEENS7_ILi128EEESB_EEENS_10bfloat16_tEfNS_4arch4Sm90ELb1ELb0ELb0ELb1ELb0ELb1ELb0ELb0ELi2ELi1ELi2ELi1ELb0EEENS1_21CollectiveEpilogueBwdISC_SD_SF_Li256ELb1ELb0ELi1EEENS1_25SingleTileBwdLPTSchedulerILb1ELi128ELb0EEEEEEEEEvNT_6ParamsE --------------------------
	.section	.text._ZN7cutlass13device_kernelIN5flash11enable_sm90INS1_16FlashAttnBwdSm90INS1_25CollectiveMainloopBwdSm90ILi2ELi2ELi2EN4cute5tupleIJNS5_1CILi1EEES8_S8_EEENS6_IJNS7_ILi64EEENS7_ILi128EEESB_EEENS_10bfloat16_tEfNS_4arch4Sm90ELb1ELb0ELb0ELb1ELb0ELb1ELb0ELb0ELi2ELi1ELi2ELi1ELb0EEENS1_21CollectiveEpilogueBwdISC_SD_SF_Li256ELb1ELb0ELi1EEENS1_25SingleTileBwdLPTSchedulerILb1ELi128ELb0EEEEEEEEEvNT_6ParamsE,"ax",@progbits
	.align	128
.text._ZN7cutlass13device_kernelIN5flash11enable_sm90INS1_16FlashAttnBwdSm90INS1_25CollectiveMainloopBwdSm90ILi2ELi2ELi2EN4cute5tupleIJNS5_1CILi1EEES8_S8_EEENS6_IJNS7_ILi64EEENS7_ILi128EEESB_EEENS_10bfloat16_tEfNS_4arch4Sm90ELb1ELb0ELb0ELb1ELb0ELb1ELb0ELb0ELi2ELi1ELi2ELi1ELb0EEENS1_21CollectiveEpilogueBwdISC_SD_SF_Li256ELb1ELb0ELi1EEENS1_25SingleTileBwdLPTSchedulerILb1ELi128ELb0EEEEEEEEEvNT_6ParamsE:
        .type           _ZN7cutlass13device_kernelIN5flash11enable_sm90INS1_16FlashAttnBwdSm90INS1_25CollectiveMainloopBwdSm90ILi2ELi2ELi2EN4cute5tupleIJNS5_1CILi1EEES8_S8_EEENS6_IJNS7_ILi64EEENS7_ILi128EEESB_EEENS_10bfloat16_tEfNS_4arch4Sm90ELb1ELb0ELb0ELb1ELb0ELb1ELb0ELb0ELi2ELi1ELi2ELi1ELb0EEENS1_21CollectiveEpilogueBwdISC_SD_SF_Li256ELb1ELb0ELi1EEENS1_25SingleTileBwdLPTSchedulerILb1ELi128ELb0EEEEEEEEEvNT_6ParamsE,@function
        .size           _ZN7cutlass13device_kernelIN5flash11enable_sm90INS1_16FlashAttnBwdSm90INS1_25CollectiveMainloopBwdSm90ILi2ELi2ELi2EN4cute5tupleIJNS5_1CILi1EEES8_S8_EEENS6_IJNS7_ILi64EEENS7_ILi128EEESB_EEENS_10bfloat16_tEfNS_4arch4Sm90ELb1ELb0ELb0ELb1ELb0ELb1ELb0ELb0ELi2ELi1ELi2ELi1ELb0EEENS1_21CollectiveEpilogueBwdISC_SD_SF_Li256ELb1ELb0ELi1EEENS1_25SingleTileBwdLPTSchedulerILb1ELi128ELb0EEEEEEEEEvNT_6ParamsE,(.L_x_7338 - _ZN7cutlass13device_kernelIN5flash11enable_sm90INS1_16FlashAttnBwdSm90INS1_25CollectiveMainloopBwdSm90ILi2ELi2ELi2EN4cute5tupleIJNS5_1CILi1EEES8_S8_EEENS6_IJNS7_ILi64EEENS7_ILi128EEESB_EEENS_10bfloat16_tEfNS_4arch4Sm90ELb1ELb0ELb0ELb1ELb0ELb1ELb0ELb0ELi2ELi1ELi2ELi1ELb0EEENS1_21CollectiveEpilogueBwdISC_SD_SF_Li256ELb1ELb0ELi1EEENS1_25SingleTileBwdLPTSchedulerILb1ELi128ELb0EEEEEEEEEvNT_6ParamsE)
        .other          _ZN7cutlass13device_kernelIN5flash11enable_sm90INS1_16FlashAttnBwdSm90INS1_25CollectiveMainloopBwdSm90ILi2ELi2ELi2EN4cute5tupleIJNS5_1CILi1EEES8_S8_EEENS6_IJNS7_ILi64EEENS7_ILi128EEESB_EEENS_10bfloat16_tEfNS_4arch4Sm90ELb1ELb0ELb0ELb1ELb0ELb1ELb0ELb0ELi2ELi1ELi2ELi1ELb0EEENS1_21CollectiveEpilogueBwdISC_SD_SF_Li256ELb1ELb0ELi1EEENS1_25SingleTileBwdLPTSchedulerILb1ELi128ELb0EEEEEEEEEvNT_6ParamsE,@"STO_CUDA_ENTRY STV_DEFAULT"
_ZN7cutlass13device_kernelIN5flash11enable_sm90INS1_16FlashAttnBwdSm90INS1_25CollectiveMainloopBwdSm90ILi2ELi2ELi2EN4cute5tupleIJNS5_1CILi1EEES8_S8_EEENS6_IJNS7_ILi64EEENS7_ILi128EEESB_EEENS_10bfloat16_tEfNS_4arch4Sm90ELb1ELb0ELb0ELb1ELb0ELb1ELb0ELb0ELi2ELi1ELi2ELi1ELb0EEENS1_21CollectiveEpilogueBwdISC_SD_SF_Li256ELb1ELb0ELi1EEENS1_25SingleTileBwdLPTSchedulerILb1ELi128ELb0EEEEEEEEEvNT_6ParamsE:
        /* <DEDUP_REMOVED lines=24> */
.L_x_6565:
[----:B------:R-:W-:Y:S05]  /*0180*/  BSYNC B0 ;  /* 0x0000000000007941 */ /* 0x000fea0003800000 */
.L_x_6564:
        /* <DEDUP_REMOVED lines=37> */
.L_x_6566:
        /* <DEDUP_REMOVED lines=22> */
.L_x_6567:
[----:B------:R-:W-:Y:S01]  /*0540*/  PLOP3.LUT P0, PT, PT, PT, UP0, 0x80, 0x0 ;  /* 0x000000000000781c */ /* 0x000fe20003f0f008 */
[----:B------:R-:W-:Y:S01]  /*0550*/  NOP ;  /* 0x0000000000007918 */ /* 0x000fe20000000000 */
[----:B------:R-:W-:Y:S01]  /*0560*/  ULDC.64 UR46, c[0x0][0x208] ;  /* 0x00008200002e7ab9 */ /* 0x000fe20000000a00 */
[----:B------:R-:W-:Y:S01]  /*0570*/  BSSY B6, `(.L_x_6568) ;  /* 0x0000b72000067945 */ /* 0x000fe20003800000 */
[----:B-12-4-:R-:W-:Y:S09]  /*0580*/  BAR.SYNC.DEFER_BLOCKING 0x0 ;  /* 0x0000000000007b1d */ /* 0x016ff20000010000 */
[----:B------:R-:W-:Y:S05]  /*0590*/  @!P0 BRA `(.L_x_6569) ;  /* 0x0000007800048947 */ /* 0x000fea0003800000 */
.L_x_6570:
        /* <DEDUP_REMOVED lines=32> */
.L_x_6571:
[----:B------:R-:W-:Y:S01]  /*07a0*/  ULDC UR7, c[0x0][0x8c4] ;  /* 0x0002310000077ab9 */ /* 0x000fe20000000800 */
[----:B------:R-:W-:Y:S01]  /*07b0*/  UMOV UR36, UR10 ;  /* 0x0000000a00247c82 */ /* 0x000fe20008000000 */
[----:B------:R-:W-:-:S11]  /*07c0*/  UISETP.NE.AND UP0, UPT, UR7, 0x1, UPT ;  /* 0x000000010700788c */ /* 0x000fd6000bf05270 */
[----:B------:R-:W-:Y:S02]  /*07d0*/  @UP0 ULDC.64 UR8, c[0x0][0x8c8] ;  /* 0x0002320000080ab9 */ /* 0x000fe40000000a00 */
[----:B------:R-:W-:-:S04]  /*07e0*/  UIMAD.WIDE.U32 UR4, UR10, UR8, URZ ;  /* 0x000000080a0472a5 */ /* 0x000fc8000f8e003f */
[----:B------:R-:W-:-:S04]  /*07f0*/  @UP0 USHF.R.U32.HI UR36, URZ, UR9, UR5 ;  /* 0x000000093f240299 */ /* 0x000fc80008011605 */
[----:B------:R-:W-:-:S12]  /*0800*/  UIMAD UR4, UR36, UR7, URZ ;  /* 0x00000007240472a4 */ /* 0x000fd8000f8e023f */
.L_x_6572:
        /* <DEDUP_REMOVED lines=23> */
.L_x_6573:
        /* <DEDUP_REMOVED lines=14> */
.L_x_6575:
[----:B------:R-:W-:-:S05]  /*0a60*/  ULDC UR4, c[0x0][0x8ec] ;  /* 0x00023b0000047ab9 */ /* 0x000fca0000000800 */
.L_x_6574:
        /* <DEDUP_REMOVED lines=9> */
[----:B------:R-:W-:Y:S01]  /*0b00*/  USHF.R.S32.HI UR40, URZ, 0x1f, UR37 ;  /* 0x0000001f3f287899 */ /* 0x000fe20008011425 */
[----:B------:R-:W-:Y:S01]  /*0b10*/  ISETP.NE.U32.AND P0, PT, RZ, UR4, PT ;  /* 0x00000004ff007c0c */ /* 0x000fe2000bf05070 */
[----:B------:R-:W-:-:S03]  /*0b20*/  ULDC UR41, c[0x0][0x290] ;  /* 0x0000a40000297ab9 */ /* 0x000fc60000000800 */
        /* <DEDUP_REMOVED lines=9> */
.L_x_6577:
        /* <DEDUP_REMOVED lines=14> */
.L_x_6578:
        /* <DEDUP_REMOVED lines=11> */
.L_x_6579:
        /* <DEDUP_REMOVED lines=13> */
.L_x_6580:
        /* <DEDUP_REMOVED lines=103> */
.L_x_6583:
        /* <DEDUP_REMOVED lines=15> */
.L_x_6582:
        /* <DEDUP_REMOVED lines=22> */
.L_x_6585:
        /* <DEDUP_REMOVED lines=15> */
.L_x_6584:
        /* <DEDUP_REMOVED lines=8> */
.L_x_6730:
        /* <DEDUP_REMOVED lines=15> */
.L_x_6587:
[----:B------:R-:W-:Y:S01]  /*1940*/  SHF.R.S32.HI R8, RZ, 0x4, R3 ;  /* 0x00000004ff087819 */ /* 0x000fe20000011403 */
[----:B------:R-:W-:Y:S01]  /*1950*/  UIMAD UR4, UR36, -0x80, UR41 ;  /* 0xffffff80240478a4 */ /* 0x000fe2000f8e0229 */
[----:B------:R-:W-:Y:S01]  /*1960*/  SHF.R.S32.HI R0, RZ, 0x1f, R5 ;  /* 0x0000001fff007819 */ /* 0x000fe20000011405 */
[----:B------:R-:W-:Y:S01]  /*1970*/  IMAD.U32 R231, RZ, RZ, UR38 ;  /* 0x00000026ffe77e24 */ /* 0x000fe2000f8e00ff */
[----:B---3--:R-:W-:Y:S02]  /*1980*/  LOP3.LUT R9, R7, 0x8, R2, 0xf8, !PT ;  /* 0x0000000807097812 */ /* 0x008fe400078ef802 */
        /* <DEDUP_REMOVED lines=9> */
[----:B------:R-:W-:-:S02]  /*1a20*/  LEA.HI R7, R13, R13, RZ, 0x1 ;  /* 0x0000000d0d077211 */ /* 0x000fc400078f08ff */
[----:B------:R-:W-:Y:S02]  /*1a30*/  CS2R R78, SRZ ;  /* 0x00000000004e7805 */ /* 0x000fe4000001ff00 */
[----:B------:R-:W-:Y:S02]  /*1a40*/  LOP3.LUT R11, R3, 0x7ffffe, RZ, 0xc0, !PT ;  /* 0x007ffffe030b7812 */ /* 0x000fe400078ec0ff */
[----:B------:R-:W-:Y:S02]  /*1a50*/  CS2R R76, SRZ ;  /* 0x00000000004c7805 */ /* 0x000fe4000001ff00 */
[--C-:B------:R-:W-:Y:S02]  /*1a60*/  SHF.R.S32.HI R6, RZ, 0x2, R2.reuse ;  /* 0x00000002ff067819 */ /* 0x100fe40000011402 */
[----:B------:R-:W-:Y:S02]  /*1a70*/  CS2R R74, SRZ ;  /* 0x00000000004a7805 */ /* 0x000fe4000001ff00 */
[----:B------:R-:W-:Y:S01]  /*1a80*/  SHF.R.S32.HI R3, RZ, 0x1f, R2 ;  /* 0x0000001fff037819 */ /* 0x000fe20000011402 */
[----:B------:R-:W-:Y:S01]  /*1a90*/  IMAD.IADD R11, R8, 0x1, -R11 ;  /* 0x00000001080b7824 */ /* 0x000fe200078e0a0b */
[----:B------:R-:W-:-:S02]  /*1aa0*/  SHF.R.S32.HI R0, RZ, 0x5, R0 ;  /* 0x00000005ff007819 */ /* 0x000fc40000011400 */
[----:B------:R-:W-:Y:S02]  /*1ab0*/  CS2R R72, SRZ ;  /* 0x0000000000487805 */ /* 0x000fe4000001ff00 */
[----:B------:R-:W-:Y:S02]  /*1ac0*/  LOP3.LUT R229, R9, R4, RZ, 0x3c, !PT ;  /* 0x0000000409e57212 */ /* 0x000fe400078e3cff */
[----:B------:R-:W-:Y:S02]  /*1ad0*/  CS2R R70, SRZ ;  /* 0x0000000000467805 */ /* 0x000fe4000001ff00 */
[----:B------:R-:W-:Y:S01]  /*1ae0*/  LOP3.LUT R4, R7, 0xfffffffe, RZ, 0xc0, !PT ;  /* 0xfffffffe07047812 */ /* 0x000fe200078ec0ff */
[----:B------:R-:W-:Y:S01]  /*1af0*/  IMAD R9, R0, -0x10, R15 ;  /* 0xfffffff000097824 */ /* 0x000fe200078e020f */
[----:B------:R-:W-:Y:S02]  /*1b00*/  LEA.HI R3, R3, R6, RZ, 0x3 ;  /* 0x0000000603037211 */ /* 0x000fe400078f18ff */
[----:B------:R-:W-:-:S02]  /*1b10*/  CS2R R68, SRZ ;  /* 0x0000000000447805 */ /* 0x000fc4000001ff00 */
[----:B--2---:R-:W-:Y:S01]  /*1b20*/  LEA.HI R0, R14, R14, RZ, 0x1 ;  /* 0x0000000e0e007211 */ /* 0x004fe200078f08ff */
[----:B------:R-:W-:Y:S01]  /*1b30*/  IMAD.IADD R8, R13, 0x1, -R4 ;  /* 0x000000010d087824 */ /* 0x000fe200078e0a04 */
[----:B------:R-:W-:Y:S01]  /*1b40*/  LOP3.LUT R7, R3, 0xfffffff8, RZ, 0xc0, !PT ;  /* 0xfffffff803077812 */ /* 0x000fe200078ec0ff */
[----:B------:R-:W-:Y:S01]  /*1b50*/  IMAD.SHL.U32 R4, R13, 0x1000, RZ ;  /* 0x000010000d047824 */ /* 0x000fe200078e00ff */
[----:B------:R-:W-:Y:S02]  /*1b60*/  LOP3.LUT R2, R2, 0xfffffffc, RZ, 0xc0, !PT ;  /* 0xfffffffc02027812 */ /* 0x000fe400078ec0ff */
        /* <DEDUP_REMOVED lines=65> */
[----:B------:R-:W-:Y:S02]  /*1f80*/  IMAD R2, R9, 0x4, R228 ;  /* 0x0000000409027824 */ /* 0x000fe400078e02e4 */
[----:B------:R-:W-:-:S07]  /*1f90*/  IMAD.SHL.U32 R227, R227, 0x2, RZ ;  /* 0x00000002e3e37824 */ /* 0x000fce00078e00ff */
.L_x_6599:
[----:B------:R-:W-:-:S13]  /*1fa0*/  ISETP.NE.AND P0, PT, R231, 0x3, PT ;  /* 0x00000003e700780c */ /* 0x000fda0003f05270 */
[----:B------:R-:W-:Y:S05]  /*1fb0*/  @!P0 BRA `(.L_x_6589) ;  /* 0x0000000000048947 */ /* 0x000fea0003800000 */
[----:B------:R-:W-:Y:S01]  /*1fc0*/  BPT.TRAP 0x1 ;  /* 0x000000040000795c */ /* 0x000fe20000300000 */
.L_x_6589:
[----:B------:R-:W-:Y:S01]  /*1fd0*/  IMAD R0, R3, 0x8, R228 ;  /* 0x0000000803007824 */ /* 0x000fe200078e02e4 */
[----:B------:R-:W-:-:S04]  /*1fe0*/  SHF.L.U32 R9, R4, 0x1f, RZ ;  /* 0x0000001f04097819 */ /* 0x000fc800000006ff */
[----:B------:R2:W3:Y:S01]  /*1ff0*/  SYNCS.PHASECHK.TRANS64.TRYWAIT P1, [R0+URZ+0x30810], R9 ;  /* 0x03081009000075a7 */ /* 0x0004e2000802017f */
[----:B------:R-:W-:Y:S05]  /*2000*/  @!P0 BRA `(.L_x_6590) ;  /* 0x0000000000048947 */ /* 0x000fea0003800000 */
[----:B------:R-:W-:Y:S01]  /*2010*/  BPT.TRAP 0x1 ;  /* 0x000000040000795c */ /* 0x000fe20000300000 */
.L_x_6590:
[----:B---3--:R-:W-:Y:S05]  /*2020*/  @P1 BRA `(.L_x_6591) ;  /* 0x0000000000081947 */ /* 0x008fea0003800000 */
[----:B------:R-:W3:Y:S02]  /*2030*/  SYNCS.PHASECHK.TRANS64.TRYWAIT P1, [R0+URZ+0x30810], R9 ;  /* 0x03081009000075a7 */ /* 0x000ee4000802017f */
[----:B---3--:R-:W-:Y:S05]  /*2040*/  @!P1 BRA `(.L_x_6592) ;  /* 0x0000009c00489947 */ /* 0x008fea0003800000 */
.L_x_6591:
        /* <DEDUP_REMOVED lines=81> */
.L_x_6593:
[----:B------:R1:W1:Y:S01]  /*2560*/  SYNCS.PHASECHK.TRANS64.TRYWAIT P1, [R0+URZ+0x30830], R9 ;  /* 0x03083009000075a7 */ /* 0x000262000802017f */
[----:B------:R-:W-:Y:S05]  /*2570*/  @!P0 BRA `(.L_x_6594) ;  /* 0x0000000000048947 */ /* 0x000fea0003800000 */
[----:B------:R-:W-:Y:S01]  /*2580*/  BPT.TRAP 0x1 ;  /* 0x000000040000795c */ /* 0x000fe20000300000 */
.L_x_6594:
[----:B------:R-:W-:-:S05]  /*2590*/  VIADD R6, R228, 0x20000 ;  /* 0x00020000e4067836 */ /* 0x000fca0000000000 */
[----:B------:R-:W-:-:S04]  /*25a0*/  SHF.R.U32.HI R6, RZ, 0x4, R6 ;  /* 0x00000004ff067819 */ /* 0x000fc80000011606 */
[----:B------:R-:W-:-:S04]  /*25b0*/  LOP3.LUT R225, R6, 0x3fff, RZ, 0xc0, !PT ;  /* 0x00003fff06e17812 */ /* 0x000fc800078ec0ff */
[----:B------:R-:W-:Y:S01]  /*25c0*/  LOP3.LUT R6, R225, 0x10000, RZ, 0xfc, !PT ;  /* 0x00010000e1067812 */ /* 0x000fe200078efcff */
[----:B-1----:R-:W-:Y:S06]  /*25d0*/  @P1 BRA `(.L_x_6595) ;  /* 0x0000000000081947 */ /* 0x002fec0003800000 */
[----:B------:R-:W1:Y:S02]  /*25e0*/  SYNCS.PHASECHK.TRANS64.TRYWAIT P1, [R0+URZ+0x30830], R9 ;  /* 0x03083009000075a7 */ /* 0x000e64000802017f */
[----:B-1----:R-:W-:Y:S05]  /*25f0*/  @!P1 BRA `(.L_x_6596) ;  /* 0x0000009400f09947 */ /* 0x002fea0003800000 */
.L_x_6595:
        /* <DEDUP_REMOVED lines=312> */
[----:B------:R-:W-:Y:S01]  /*3980*/  R2UR UR7, R7 ;  /* 0x00000000070772ca */ /* 0x000fe200000e0000 */
[----:B------:R-:W-:Y:S01]  /*3990*/  UIADD3 UR6, UR6, 0x180, URZ ;  /* 0x0000018006067890 */ /* 0x000fe2000fffe03f */
[----:B------:R-:W-:-:S04]  /*39a0*/  LOP3.LUT R6, R6, 0x3fff, RZ, 0xc0, !PT ;  /* 0x00003fff06067812 */ /* 0x000fc800078ec0ff */
[----:B------:R-:W-:-:S05]  /*39b0*/  LOP3.LUT R6, R6, 0x10000, RZ, 0xfc, !PT ;  /* 0x0001000006067812 */ /* 0x000fca00078efcff */
[----:B------:R-:W-:Y:S02]  /*39c0*/  IMAD R6, R3, 0x400, R6 ;  /* 0x0000040003067824 */ /* 0x000fe400078e0206 */
[----:B------:R-:W-:-:S03]  /*39d0*/  USHF.R.U32.HI UR7, URZ, 0x4, UR7 ;  /* 0x000000043f077899 */ /* 0x000fc60008011607 */
[----:B------:R-:W-:Y:S01]  /*39e0*/  R2UR UR5, R6 ;  /* 0x00000000060572ca */ /* 0x000fe200000e0000 */
[----:B------:R-:W-:-:S03]  /*39f0*/  ULOP3.LUT UR12, UR7, 0x3fff, URZ, 0xc0, !UPT ;  /* 0x00003fff070c7892 */ /* 0x000fc6000f8ec03f */
[----:B------:R-:W-:Y:S01]  /*3a00*/  UMOV UR7, 0x40000040 ;  /* 0x4000004000077882 */ /* 0x000fe20000000000 */
        /* <DEDUP_REMOVED lines=84> */
.L_x_6597:
        /* <DEDUP_REMOVED lines=49> */
.L_x_6598:
        /* <DEDUP_REMOVED lines=78> */
.L_x_6581:
        /* <DEDUP_REMOVED lines=142> */
[----:B------:R-:W-:-:S04]  /*5020*/  UMOV UR5, URZ ;  /* 0x0000003f00057c82 */ /* 0x000fc80008000000 */
        /* <DEDUP_REMOVED lines=19> */
.L_x_6601:
        /* <DEDUP_REMOVED lines=60> */
.L_x_6603:
[----:B------:R-:W-:Y:S05]  /*5520*/  BSYNC B0 ;  /* 0x0000000000007941 */ /* 0x000fea0003800000 */
.L_x_6602:
        /* <DEDUP_REMOVED lines=15> */
.L_x_6605:
[----:B------:R-:W-:Y:S05]  /*5620*/  BSYNC B0 ;  /* 0x0000000000007941 */ /* 0x000fea0003800000 */
.L_x_6604:
        /* <DEDUP_REMOVED lines=18> */
.L_x_6607:
[----:B------:R-:W-:Y:S05]  /*5750*/  BSYNC B0 ;  /* 0x0000000000007941 */ /* 0x000fea0003800000 */
.L_x_6606:
        /* <DEDUP_REMOVED lines=17> */
.L_x_6609:
[----:B------:R-:W-:Y:S05]  /*5870*/  BSYNC B0 ;  /* 0x0000000000007941 */ /* 0x000fea0003800000 */
.L_x_6608:
        /* <DEDUP_REMOVED lines=18> */
.L_x_6611:
[----:B------:R-:W-:Y:S05]  /*59a0*/  BSYNC B0 ;  /* 0x0000000000007941 */ /* 0x000fea0003800000 */
.L_x_6610:
        /* <DEDUP_REMOVED lines=18> */
.L_x_6613:
[----:B------:R-:W-:Y:S05]  /*5ad0*/  BSYNC B0 ;  /* 0x0000000000007941 */ /* 0x000fea0003800000 */
.L_x_6612:
        /* <DEDUP_REMOVED lines=19> */
.L_x_6615:
[----:B------:R-:W-:Y:S05]  /*5c10*/  BSYNC B0 ;  /* 0x0000000000007941 */ /* 0x000fea0003800000 */
.L_x_6614:
        /* <DEDUP_REMOVED lines=18> */
.L_x_6617:
[----:B------:R-:W-:Y:S05]  /*5d40*/  BSYNC B0 ;  /* 0x0000000000007941 */ /* 0x000fea0003800000 */
.L_x_6616:
        /* <DEDUP_REMOVED lines=39> */
.L_x_6619:
[----:B------:R-:W-:Y:S05]  /*5fc0*/  BSYNC B0 ;  /* 0x0000000000007941 */ /* 0x000fea0003800000 */
.L_x_6618:
        /* <DEDUP_REMOVED lines=17> */
.L_x_6621:
[----:B------:R-:W-:Y:S05]  /*60e0*/  BSYNC B0 ;  /* 0x0000000000007941 */ /* 0x000fea0003800000 */
.L_x_6620:
        /* <DEDUP_REMOVED lines=15> */
.L_x_6623:
[----:B------:R-:W-:Y:S05]  /*61e0*/  BSYNC B0 ;  /* 0x0000000000007941 */ /* 0x000fea0003800000 */
.L_x_6622:
        /* <DEDUP_REMOVED lines=15> */
.L_x_6625:
[----:B------:R-:W-:Y:S05]  /*62e0*/  BSYNC B0 ;  /* 0x0000000000007941 */ /* 0x000fea0003800000 */
.L_x_6624:
        /* <DEDUP_REMOVED lines=15> */
.L_x_6627:
[----:B------:R-:W-:Y:S05]  /*63e0*/  BSYNC B0 ;  /* 0x0000000000007941 */ /* 0x000fea0003800000 */
.L_x_6626:
        /* <DEDUP_REMOVED lines=15> */
.L_x_6629:
[----:B------:R-:W-:Y:S05]  /*64e0*/  BSYNC B0 ;  /* 0x0000000000007941 */ /* 0x000fea0003800000 */
.L_x_6628:
        /* <DEDUP_REMOVED lines=15> */
.L_x_6631:
[----:B------:R-:W-:Y:S05]  /*65e0*/  BSYNC B0 ;  /* 0x0000000000007941 */ /* 0x000fea0003800000 */
.L_x_6630:
        /* <DEDUP_REMOVED lines=15> */
.L_x_6600:
        /* <DEDUP_REMOVED lines=30> */
[----:B------:R-:W-:Y:S01]  /*68c0*/  VIADD R6, R12, 0x10 ;  /* 0x000000100c067836 */ /* 0x000fe20000000000 */
[----:B---3--:R-:W-:Y:S01]  /*68d0*/  @P1 R2UR UR6, R4 ;  /* 0x00000000040612ca */ /* 0x008fe200000e0000 */
[----:B------:R-:W-:-:S04]  /*68e0*/  @UP0 UMOV UR4, UR7 ;  /* 0x0000000700040c82 */ /* 0x000fc80008000000 */
[----:B------:R-:W-:Y:S01]  /*68f0*/  @UP0 UMOV UR5, UR8 ;  /* 0x0000000800050c82 */ /* 0x000fe20008000000 */
[----:B------:R-:W-:Y:S09]  /*6900*/  @P1 BRA `(.L_x_6632) ;  /* 0x0000000000181947 */ /* 0x000ff20003800000 */
[----:B------:R-:W-:Y:S05]  /*6910*/  @!P0 BRA `(.L_x_6632) ;  /* 0x0000000000148947 */ /* 0x000fea0003800000 */
[----:B------:R-:W2:Y:S04]  /*6920*/  LDG.E R5, desc[UR46][R2.64] ;  /* 0x0000002e02057981 */ /* 0x000ea8000c1e1900 */
[----:B------:R-:W3:Y:S01]  /*6930*/  LDG.E R4, desc[UR46][R2.64+0x4] ;  /* 0x0000042e02047981 */ /* 0x000ee2000c1e1900 */
[----:B--2---:R-:W-:Y:S02]  /*6940*/  R2UR UR7, R5 ;  /* 0x00000000050772ca */ /* 0x004fe400000e0000 */
[----:B---3--:R-:W-:-:S13]  /*6950*/  R2UR UR6, R4 ;  /* 0x00000000040672ca */ /* 0x008fda00000e0000 */
[----:B------:R-:W-:-:S12]  /*6960*/  UIADD3 UR6, -UR7, UR6, URZ ;  /* 0x0000000607067290 */ /* 0x000fd8000fffe13f */
.L_x_6632:
[----:B------:R-:W-:Y:S01]  /*6970*/  IMAD.SHL.U32 R4, R0, 0x8, RZ ;  /* 0x0000000800047824 */ /* 0x000fe200078e00ff */
[----:B------:R-:W-:Y:S01]  /*6980*/  UIMAD UR7, UR36, -0x80, UR6 ;  /* 0xffffff80240778a4 */ /* 0x000fe2000f8e0206 */
[----:B------:R-:W-:Y:S01]  /*6990*/  VIADD R0, R12, 0x20 ;  /* 0x000000200c007836 */ /* 0x000fe20000000000 */
[----:B------:R-:W-:Y:S01]  /*69a0*/  ULDC.64 UR8, c[0x0][0x820] ;  /* 0x0002080000087ab9 */ /* 0x000fe20000000a00 */
[----:B------:R-:W-:Y:S01]  /*69b0*/  ULDC.64 UR10, c[0x0][0x828] ;  /* 0x00020a00000a7ab9 */ /* 0x000fe20000000a00 */
[----:B------:R-:W-:Y:S01]  /*69c0*/  UIMAD UR6, UR40, UR8, URZ ;  /* 0x00000008280672a4 */ /* 0x000fe2000f8e023f */
[----:B------:R-:W-:Y:S01]  /*69d0*/  SHF.R.S32.HI R5, RZ, 0x1f, R4 ;  /* 0x0000001fff057819 */ /* 0x000fe20000011404 */
[----:B------:R-:W-:Y:S01]  /*69e0*/  IMAD.U32 R3, RZ, RZ, UR8 ;  /* 0x00000008ff037e24 */ /* 0x000fe2000f8e00ff */
[----:B------:R-:W-:Y:S01]  /*69f0*/  ISETP.GE.AND P6, PT, R6, UR7, PT ;  /* 0x0000000706007c0c */ /* 0x000fe2000bfc6270 */
[----:B------:R-:W-:Y:S01]  /*6a00*/  VIADD R6, R12, 0x30 ;  /* 0x000000300c067836 */ /* 0x000fe20000000000 */
[----:B------:R-:W-:-:S02]  /*6a10*/  UIMAD UR8, UR37, UR9, UR6 ;  /* 0x00000009250872a4 */ /* 0x000fc4000f8e0206 */
[----:B------:R-:W-:Y:S01]  /*6a20*/  IMAD.WIDE.U32 R2, R3, UR37, R4 ;  /* 0x0000002503027c25 */ /* 0x000fe2000f8e0004 */
[----:B------:R-:W-:Y:S01]  /*6a30*/  USHF.R.S32.HI UR6, URZ, 0x1f, UR39 ;  /* 0x0000001f3f067899 */ /* 0x000fe20008011427 */
[----:B------:R-:W-:Y:S01]  /*6a40*/  ISETP.GE.AND P2, PT, R12, UR7, PT ;  /* 0x000000070c007c0c */ /* 0x000fe2000bf46270 */
[----:B------:R-:W-:Y:S01]  /*6a50*/  USEL UR39, UR39, URZ, !UP0 ;  /* 0x0000003f27277287 */ /* 0x000fe2000c000000 */
[----:B------:R-:W-:Y:S01]  /*6a60*/  ISETP.GE.AND P0, PT, R6, UR7, PT ;  /* 0x0000000706007c0c */ /* 0x000fe2000bf06270 */
[----:B------:R-:W-:Y:S01]  /*6a70*/  IMAD.MOV.U32 R6, RZ, RZ, R2 ;  /* 0x000000ffff067224 */ /* 0x000fe200078e0002 */
[C---:B------:R-:W-:Y:S01]  /*6a80*/  IADD3 R2, P3, R12.reuse, UR4, RZ ;  /* 0x000000040c027c10 */ /* 0x040fe2000ff7e0ff */
[----:B------:R-:W-:Y:S01]  /*6a90*/  VIADD R7, R3, UR8 ;  /* 0x0000000803077c36 */ /* 0x000fe20008000000 */
[----:B------:R-:W-:Y:S01]  /*6aa0*/  USEL UR8, UR6, URZ, !UP0 ;  /* 0x0000003f06087287 */ /* 0x000fe2000c000000 */
[----:B------:R-:W-:Y:S01]  /*6ab0*/  IMAD.U32 R11, RZ, RZ, UR10 ;  /* 0x0000000aff0b7e24 */ /* 0x000fe2000f8e00ff */
[----:B------:R-:W-:Y:S01]  /*6ac0*/  ULDC UR4, c[0x0][0x80c] ;  /* 0x0002030000047ab9 */ /* 0x000fe20000000800 */
[----:B------:R-:W-:Y:S01]  /*6ad0*/  LEA.HI.X.SX32 R3, R12, UR5, 0x1, P3 ;  /* 0x000000050c037c11 */ /* 0x000fe200098f0eff */
[----:B------:R-:W-:Y:S01]  /*6ae0*/  UIMAD UR6, UR8, UR10, URZ ;  /* 0x0000000a080672a4 */ /* 0x000fe2000f8e023f */
[----:B------:R-:W-:Y:S01]  /*6af0*/  ISETP.GE.OR P4, PT, R4, UR4, P2 ;  /* 0x0000000404007c0c */ /* 0x000fe20009786670 */
        /* <DEDUP_REMOVED lines=23> */
.L_x_6634:
[----:B------:R-:W-:Y:S05]  /*6c70*/  BSYNC B0 ;  /* 0x0000000000007941 */ /* 0x000fea0003800000 */
.L_x_6633:
        /* <DEDUP_REMOVED lines=16> */
.L_x_6636:
[----:B------:R-:W-:Y:S05]  /*6d80*/  BSYNC B0 ;  /* 0x0000000000007941 */ /* 0x000fea0003800000 */
.L_x_6635:
        /* <DEDUP_REMOVED lines=16> */
.L_x_6638:
[----:B------:R-:W-:Y:S05]  /*6e90*/  BSYNC B0 ;  /* 0x0000000000007941 */ /* 0x000fea0003800000 */
.L_x_6637:
        /* <DEDUP_REMOVED lines=17> */
.L_x_6640:
[----:B------:R-:W-:Y:S05]  /*6fb0*/  BSYNC B0 ;  /* 0x0000000000007941 */ /* 0x000fea0003800000 */
.L_x_6639:
        /* <DEDUP_REMOVED lines=16> */
.L_x_6642:
[----:B------:R-:W-:Y:S05]  /*70c0*/  BSYNC B0 ;  /* 0x0000000000007941 */ /* 0x000fea0003800000 */
.L_x_6641:
        /* <DEDUP_REMOVED lines=17> */
.L_x_6644:
[----:B------:R-:W-:Y:S05]  /*71e0*/  BSYNC B0 ;  /* 0x0000000000007941 */ /* 0x000fea0003800000 */
.L_x_6643:
        /* <DEDUP_REMOVED lines=18> */
.L_x_6646:
[----:B------:R-:W-:Y:S05]  /*7310*/  BSYNC B0 ;  /* 0x0000000000007941 */ /* 0x000fea0003800000 */
.L_x_6645:
        /* <DEDUP_REMOVED lines=17> */
.L_x_6648:
[----:B------:R-:W-:Y:S05]  /*7430*/  BSYNC B0 ;  /* 0x0000000000007941 */ /* 0x000fea0003800000 */
.L_x_6647:
        /* <DEDUP_REMOVED lines=38> */
.L_x_6650:
[----:B------:R-:W-:Y:S05]  /*76a0*/  BSYNC B0 ;  /* 0x0000000000007941 */ /* 0x000fea0003800000 */
.L_x_6649:
        /* <DEDUP_REMOVED lines=16> */
.L_x_6652:
[----:B------:R-:W-:Y:S05]  /*77b0*/  BSYNC B0 ;  /* 0x0000000000007941 */ /* 0x000fea0003800000 */
.L_x_6651:
        /* <DEDUP_REMOVED lines=15> */
.L_x_6654:
[----:B------:R-:W-:Y:S05]  /*78b0*/  BSYNC B0 ;  /* 0x0000000000007941 */ /* 0x000fea0003800000 */
.L_x_6653:
        /* <DEDUP_REMOVED lines=15> */
.L_x_6656:
[----:B------:R-:W-:Y:S05]  /*79b0*/  BSYNC B0 ;  /* 0x0000000000007941 */ /* 0x000fea0003800000 */
.L_x_6655:
        /* <DEDUP_REMOVED lines=15> */
.L_x_6658:
[----:B------:R-:W-:Y:S05]  /*7ab0*/  BSYNC B0 ;  /* 0x0000000000007941 */ /* 0x000fea0003800000 */
.L_x_6657:
        /* <DEDUP_REMOVED lines=15> */
.L_x_6660:
[----:B------:R-:W-:Y:S05]  /*7bb0*/  BSYNC B0 ;  /* 0x0000000000007941 */ /* 0x000fea0003800000 */
.L_x_6659:
        /* <DEDUP_REMOVED lines=15> */
.L_x_6662:
[----:B------:R-:W-:Y:S05]  /*7cb0*/  BSYNC B0 ;  /* 0x0000000000007941 */ /* 0x000fea0003800000 */
.L_x_6661:
        /* <DEDUP_REMOVED lines=15> */
.L_x_6569:
        /* <DEDUP_REMOVED lines=29> */
.L_x_6664:
[----:B------:R-:W-:Y:S01]  /*7f80*/  ULDC UR9, c[0x0][0x8c4] ;  /* 0x0002310000097ab9 */ /* 0x000fe20000000800 */
[----:B------:R-:W-:Y:S01]  /*7f90*/  UMOV UR7, UR8 ;  /* 0x0000000800077c82 */ /* 0x000fe20008000000 */
[----:B------:R-:W-:-:S11]  /*7fa0*/  UISETP.NE.AND UP0, UPT, UR9, 0x1, UPT ;  /* 0x000000010900788c */ /* 0x000fd6000bf05270 */
[----:B------:R-:W-:Y:S02]  /*7fb0*/  @UP0 ULDC.64 UR10, c[0x0][0x8c8] ;  /* 0x00023200000a0ab9 */ /* 0x000fe40000000a00 */
[----:B------:R-:W-:-:S04]  /*7fc0*/  UIMAD.WIDE.U32 UR4, UR8, UR10, URZ ;  /* 0x0000000a080472a5 */ /* 0x000fc8000f8e003f */
[----:B------:R-:W-:-:S04]  /*7fd0*/  @UP0 USHF.R.U32.HI UR7, URZ, UR11, UR5 ;  /* 0x0000000b3f070299 */ /* 0x000fc80008011605 */
[----:B------:R-:W-:-:S12]  /*7fe0*/  UIMAD UR4, UR7, UR9, URZ ;  /* 0x00000009070472a4 */ /* 0x000fd8000f8e023f */
.L_x_6665:
        /* <DEDUP_REMOVED lines=23> */
.L_x_6666:
        /* <DEDUP_REMOVED lines=13> */
.L_x_6668:
[----:B------:R-:W-:-:S05]  /*8230*/  ULDC UR4, c[0x0][0x8ec] ;  /* 0x00023b0000047ab9 */ /* 0x000fca0000000800 */
.L_x_6667:
        /* <DEDUP_REMOVED lines=46> */
.L_x_6669:
        /* <DEDUP_REMOVED lines=13> */
.L_x_6670:
        /* <DEDUP_REMOVED lines=12> */
.L_x_6671:
        /* <DEDUP_REMOVED lines=54> */
.L_x_6674:
[----:B------:R-:W-:Y:S05]  /*8a10*/  BSYNC B0 ;  /* 0x0000000000007941 */ /* 0x000fea0003800000 */
.L_x_6673:
        /* <DEDUP_REMOVED lines=19> */
.L_x_6676:
[----:B------:R-:W-:Y:S05]  /*8b50*/  BSYNC B0 ;  /* 0x0000000000007941 */ /* 0x000fea0003800000 */
.L_x_6675:
[----:B------:R-:W-:Y:S06]  /*8b60*/  BAR.ARV 0xa, 0xa0 ;  /* 0x0282800000007b1d */ /* 0x000fec0000002000 */
[----:B------:R-:W-:Y:S04]  /*8b70*/  BSSY B0, `(.L_x_6677) ;  /* 0x0000003000007945 */ /* 0x000fe80003800000 */
[----:B------:R-:W-:Y:S05]  /*8b80*/  @!P0 BRA `(.L_x_6678) ;  /* 0x0000000000048947 */ /* 0x000fea0003800000 */
[----:B------:R-:W-:-:S04]  /*8b90*/  DEPBAR.LE SB0, 0x0 ;  /* 0x000080000000791a */ /* 0x000fc80000000000 */
.L_x_6678:
[----:B------:R-:W-:Y:S05]  /*8ba0*/  BSYNC B0 ;  /* 0x0000000000007941 */ /* 0x000fea0003800000 */
.L_x_6677:
[----:B------:R-:W-:Y:S06]  /*8bb0*/  BAR.ARV 0xb, 0xa0 ;  /* 0x02c2800000007b1d */ /* 0x000fec0000002000 */
[----:B------:R-:W-:Y:S01]  /*8bc0*/  UIADD3 UR18, UR12, 0x1, URZ ;  /* 0x000000010c127890 */ /* 0x000fe2000fffe03f */
[----:B------:R-:W-:Y:S11]  /*8bd0*/  BRA `(.L_x_6679) ;  /* 0x0000000000047947 */ /* 0x000ff60003800000 */
.L_x_6672:
[----:B------:R-:W-:-:S05]  /*8be0*/  UMOV UR18, UR12 ;  /* 0x0000000c00127c82 */ /* 0x000fca0008000000 */
.L_x_6679:
        /* <DEDUP_REMOVED lines=22> */
.L_x_6692:
        /* <DEDUP_REMOVED lines=20> */
.L_x_6681:
[----:B------:R-:W-:Y:S05]  /*8e90*/  BSYNC B0 ;  /* 0x0000000000007941 */ /* 0x000fea0003800000 */
.L_x_6680:
        /* <DEDUP_REMOVED lines=13> */
.L_x_6683:
[----:B------:R-:W-:Y:S05]  /*8f70*/  BSYNC B0 ;  /* 0x0000000000007941 */ /* 0x000fea0003800000 */
.L_x_6682:
[----:B------:R-:W-:Y:S06]  /*8f80*/  BAR.ARV 0xa, 0xa0 ;  /* 0x0282800000007b1d */ /* 0x000fec0000002000 */
[----:B------:R-:W-:Y:S04]  /*8f90*/  BSSY B0, `(.L_x_6684) ;  /* 0x0000003000007945 */ /* 0x000fe80003800000 */
[----:B------:R-:W-:Y:S05]  /*8fa0*/  @!P0 BRA `(.L_x_6685) ;  /* 0x0000000000048947 */ /* 0x000fea0003800000 */
[----:B------:R-:W-:-:S04]  /*8fb0*/  DEPBAR.LE SB0, 0x0 ;  /* 0x000080000000791a */ /* 0x000fc80000000000 */
.L_x_6685:
[----:B------:R-:W-:Y:S05]  /*8fc0*/  BSYNC B0 ;  /* 0x0000000000007941 */ /* 0x000fea0003800000 */
.L_x_6684:
        /* <DEDUP_REMOVED lines=13> */
.L_x_6687:
[----:B------:R-:W-:Y:S05]  /*90a0*/  BSYNC B0 ;  /* 0x0000000000007941 */ /* 0x000fea0003800000 */
.L_x_6686:
        /* <DEDUP_REMOVED lines=13> */
.L_x_6689:
[----:B------:R-:W-:Y:S05]  /*9180*/  BSYNC B0 ;  /* 0x0000000000007941 */ /* 0x000fea0003800000 */
.L_x_6688:
[----:B------:R-:W-:Y:S01]  /*9190*/  UIADD3 UR18, UR18, 0x2, URZ ;  /* 0x0000000212127890 */ /* 0x000fe2000fffe03f */
[----:B------:R-:W-:Y:S06]  /*91a0*/  BAR.ARV 0xa, 0xa0 ;  /* 0x0282800000007b1d */ /* 0x000fec0000002000 */
[----:B------:R-:W-:Y:S01]  /*91b0*/  UISETP.GE.AND UP0, UPT, UR18, UR7, UPT ;  /* 0x000000071200728c */ /* 0x000fe2000bf06270 */
[----:B------:R-:W-:Y:S04]  /*91c0*/  BSSY B0, `(.L_x_6690) ;  /* 0x0000003000007945 */ /* 0x000fe80003800000 */
[----:B------:R-:W-:Y:S06]  /*91d0*/  @!P0 BRA `(.L_x_6691) ;  /* 0x0000000000048947 */ /* 0x000fec0003800000 */
[----:B------:R-:W-:-:S04]  /*91e0*/  DEPBAR.LE SB0, 0x0 ;  /* 0x000080000000791a */ /* 0x000fc80000000000 */
.L_x_6691:
[----:B------:R-:W-:Y:S05]  /*91f0*/  BSYNC B0 ;  /* 0x0000000000007941 */ /* 0x000fea0003800000 */
.L_x_6690:
[----:B------:R-:W-:Y:S06]  /*9200*/  BAR.ARV 0xb, 0xa0 ;  /* 0x02c2800000007b1d */ /* 0x000fec0000002000 */
[----:B------:R-:W-:Y:S01]  /*9210*/  PLOP3.LUT P1, PT, PT, PT, UP0, 0x80, 0x0 ;  /* 0x000000000000781c */ /* 0x000fe20003f2f008 */
[----:B------:R-:W-:Y:S02]  /*9220*/  UIADD3 UR26, UR26, 0x4000, URZ ;  /* 0x000040001a1a7890 */ /* 0x000fe4000fffe03f */
[----:B------:R-:W-:-:S10]  /*9230*/  UIADD3 UR6, UR6, 0x4000, URZ ;  /* 0x0000400006067890 */ /* 0x000fd4000fffe03f */
[----:B------:R-:W-:Y:S05]  /*9240*/  @!P1 BRA `(.L_x_6692) ;  /* 0xfffffff800c09947 */ /* 0x000fea000383ffff */
[----:B------:R-:W-:Y:S05]  /*9250*/  BRA `(.L_x_6576) ;  /* 0x00000028008c7947 */ /* 0x000fea0003800000 */
.L_x_6663:
        /* <DEDUP_REMOVED lines=22> */
.L_x_6693:
[----:B------:R-:W-:Y:S01]  /*93c0*/  ULDC UR9, c[0x0][0x8c4] ;  /* 0x0002310000097ab9 */ /* 0x000fe20000000800 */
[----:B------:R-:W-:Y:S01]  /*93d0*/  UMOV UR7, UR8 ;  /* 0x0000000800077c82 */ /* 0x000fe20008000000 */
[----:B------:R-:W-:-:S11]  /*93e0*/  UISETP.NE.AND UP0, UPT, UR9, 0x1, UPT ;  /* 0x000000010900788c */ /* 0x000fd6000bf05270 */
[----:B------:R-:W-:Y:S02]  /*93f0*/  @UP0 ULDC.64 UR10, c[0x0][0x8c8] ;  /* 0x00023200000a0ab9 */ /* 0x000fe40000000a00 */
[----:B------:R-:W-:-:S04]  /*9400*/  UIMAD.WIDE.U32 UR4, UR8, UR10, URZ ;  /* 0x0000000a080472a5 */ /* 0x000fc8000f8e003f */
[----:B------:R-:W-:-:S04]  /*9410*/  @UP0 USHF.R.U32.HI UR7, URZ, UR11, UR5 ;  /* 0x0000000b3f070299 */ /* 0x000fc80008011605 */
[----:B------:R-:W-:-:S12]  /*9420*/  UIMAD UR4, UR7, UR9, URZ ;  /* 0x00000009070472a4 */ /* 0x000fd8000f8e023f */
.L_x_6694:
        /* <DEDUP_REMOVED lines=23> */
.L_x_6695:
        /* <DEDUP_REMOVED lines=14> */
.L_x_6697:
[----:B------:R-:W-:-:S05]  /*9680*/  ULDC UR4, c[0x0][0x8ec] ;  /* 0x00023b0000047ab9 */ /* 0x000fca0000000800 */
.L_x_6696:
        /* <DEDUP_REMOVED lines=60> */
.L_x_6699:
        /* <DEDUP_REMOVED lines=12> */
.L_x_6700:
[----:B------:R-:W-:Y:S05]  /*9b10*/  @!P2 BRA `(.L_x_6701) ;  /* 0x000000000014a947 */ /* 0x000fea0003800000 */
[----:B------:R-:W-:Y:S02]  /*9b20*/  IMAD.U32 R2, RZ, RZ, UR14 ;  /* 0x0000000eff027e24 */ /* 0x000fe4000f8e00ff */
[----:B------:R-:W-:-:S05]  /*9b30*/  IMAD.U32 R3, RZ, RZ, UR15 ;  /* 0x0000000fff037e24 */ /* 0x000fca000f8e00ff */
[----:B------:R-:W2:Y:S04]  /*9b40*/  LDG.E R5, desc[UR46][R2.64] ;  /* 0x0000002e02057981 */ /* 0x000ea8000c1e1900 */
[----:B------:R-:W2:Y:S02]  /*9b50*/  LDG.E R4, desc[UR46][R2.64+0x4] ;  /* 0x0000042e02047981 */ /* 0x000ea4000c1e1900 */
[----:B--2---:R-:W-:-:S07]  /*9b60*/  IMAD.IADD R4, R4, 0x1, -R5 ;  /* 0x0000000104047824 */ /* 0x004fce00078e0a05 */
.L_x_6701:
        /* <DEDUP_REMOVED lines=62> */
.L_x_6731:
        /* <DEDUP_REMOVED lines=15> */
.L_x_6704:
        /* <DEDUP_REMOVED lines=39> */
[----:B------:R1:W-:Y:S01]  /*a2b0*/  STL [R1], R5 ;  /* 0x0000000501007387 */ /* 0x0003e20000100800 */
        /* <DEDUP_REMOVED lines=52> */
.L_x_6715:
[----:B-123--:R-:W-:-:S04]  /*a600*/  SHF.L.U32 R18, R10, 0x1f, RZ ;  /* 0x0000001f0a127819 */ /* 0x00efc800000006ff */
[----:B------:R-:W2:Y:S02]  /*a610*/  SYNCS.PHASECHK.TRANS64.TRYWAIT P1, [R15+URZ+0x30840], R18 ;  /* 0x030840120f0075a7 */ /* 0x000ea4000802017f */
[----:B--2---:R-:W-:Y:S05]  /*a620*/  @!P1 BRA `(.L_x_6707) ;  /* 0x00000018000c9947 */ /* 0x004fea0003800000 */
.L_x_6732:
        /* <DEDUP_REMOVED lines=8> */
.L_x_6708:
        /* <DEDUP_REMOVED lines=37> */
.L_x_6733:
        /* <DEDUP_REMOVED lines=8> */
.L_x_6710:
        /* <DEDUP_REMOVED lines=37> */
.L_x_6734:
        /* <DEDUP_REMOVED lines=8> */
.L_x_6712:
        /* <DEDUP_REMOVED lines=31> */
.L_x_6736:
        /* <DEDUP_REMOVED lines=8> */
.L_x_6714:
        /* <DEDUP_REMOVED lines=37> */
.L_x_6706:
[----:B------:R-:W4:Y:S02]  /*b110*/  LDL.LU R4, [R1+0x4] ;  /* 0x0000040001047983 */ /* 0x000f240000300800 */
[----:B----4-:R-:W-:Y:S02]  /*b120*/  ISETP.NE.AND P1, PT, R4, RZ, PT ;  /* 0x000000ff0400720c */ /* 0x010fe40003f25270 */
[----:B------:R4:W5:Y:S11]  /*b130*/  LDL R4, [R1] ;  /* 0x0000000001047983 */ /* 0x0009760000100800 */
[----:B----4-:R-:W-:Y:S05]  /*b140*/  @!P1 BRA `(.L_x_6705) ;  /* 0x00000004005c9947 */ /* 0x010fea0003800000 */
[----:B------:R-:W-:-:S04]  /*b150*/  SHF.L.U32 R12, R10, 0x1f, RZ ;  /* 0x0000001f0a0c7819 */ /* 0x000fc800000006ff */
[----:B------:R-:W4:Y:S02]  /*b160*/  SYNCS.PHASECHK.TRANS64.TRYWAIT P1, [R15+URZ+0x30840], R12 ;  /* 0x0308400c0f0075a7 */ /* 0x000f24000802017f */
[----:B----4-:R-:W-:Y:S05]  /*b170*/  @!P1 BRA `(.L_x_6716) ;  /* 0x0000000c008c9947 */ /* 0x010fea0003800000 */
.L_x_6737:
        /* <DEDUP_REMOVED lines=8> */
.L_x_6717:
        /* <DEDUP_REMOVED lines=34> */
.L_x_6738:
        /* <DEDUP_REMOVED lines=8> */
.L_x_6719:
[----:B------:R2:W5:Y:S01]  /*b4a0*/  LDL.LU R4, [R1] ;  /* 0x0000000001047983 */ /* 0x0005620000300800 */
        /* <DEDUP_REMOVED lines=33> */
.L_x_6705:
[----:B------:R-:W1:Y:S01]  /*b6c0*/  S2R R0, SR_TID.X ;  /* 0x0000000000007919 */ /* 0x000e620000002100 */
[----:B------:R-:W-:Y:S01]  /*b6d0*/  IMAD R3, R16, 0x8, R15 ;  /* 0x0000000810037824 */ /* 0x000fe200078e020f */
[----:B-1----:R-:W-:Y:S02]  /*b6e0*/  LOP3.LUT R2, R0, 0x7f, RZ, 0xc0, !PT ;  /* 0x0000007f00027812 */ /* 0x002fe400078ec0ff */
[----:B------:R-:W-:Y:S02]  /*b6f0*/  SHF.L.U32 R0, R10, 0x1f, RZ ;  /* 0x0000001f0a007819 */ /* 0x000fe400000006ff */
[----:B------:R-:W-:Y:S02]  /*b700*/  ISETP.NE.AND P1, PT, R2, RZ, PT ;  /* 0x000000ff0200720c */ /* 0x000fe40003f25270 */
[----:B------:R-:W1:Y:S02]  /*b710*/  SYNCS.PHASECHK.TRANS64.TRYWAIT P0, [R3+URZ+0x30840], R0 ;  /* 0x03084000030075a7 */ /* 0x000e64000800017f */
[----:B-1----:R-:W-:Y:S09]  /*b720*/  @!P0 BRA `(.L_x_6720) ;  /* 0x0000000800488947 */ /* 0x002ff20003800000 */
.L_x_6739:
[----:B------:R-:W-:Y:S05]  /*b730*/  @P1 BRA `(.L_x_6721) ;  /* 0x0000000000181947 */ /* 0x000fea0003800000 */
[----:B------:R-:W1:Y:S01]  /*b740*/  S2R R2, SR_TID.X ;  /* 0x0000000000027919 */ /* 0x000e620000002100 */
[----:B------:R-:W-:-:S04]  /*b750*/  IMAD.MOV.U32 R0, RZ, RZ, 0x4100 ;  /* 0x00004100ff007424 */ /* 0x000fc800078e00ff */
[----:B------:R1:W-:Y:S02]  /*b760*/  SYNCS.ARRIVE.TRANS64 RZ, [R3+URZ+0x30830], R0 ;  /* 0x0308300003ff79a7 */ /* 0x0003e4000800003f */
[----:B-1----:R-:W-:-:S13]  /*b770*/  LOP3.LUT P0, RZ, R2, 0x1f, RZ, 0xc0, !PT ;  /* 0x0000001f02ff7812 */ /* 0x002fda000780c0ff */
[----:B------:R-:W-:Y:S05]  /*b780*/  @!P0 BRA `(.L_x_6721) ;  /* 0x0000000000048947 */ /* 0x000fea0003800000 */
[----:B------:R-:W-:Y:S01]  /*b790*/  BPT.TRAP 0x1 ;  /* 0x000000040000795c */ /* 0x000fe20000300000 */
.L_x_6721:
        /* <DEDUP_REMOVED lines=41> */
.L_x_6702:
[----:B------:R-:W-:Y:S05]  /*ba30*/  BSYNC B0 ;  /* 0x0000000000007941 */ /* 0x000fea0003800000 */
.L_x_6698:
[----:B------:R-:W-:-:S03]  /*ba40*/  UMOV UR7, 0xffffffff ;  /* 0xffffffff00077882 */ /* 0x000fc60000000000 */
[----:B------:R-:W-:Y:S05]  /*ba50*/  BRA.DIV UR7, `(.L_x_6722) ;  /* 0x0000000607907947 */ /* 0x000fea000b800000 */
[----:B------:R-:W-:-:S13]  /*ba60*/  ELECT P6, URZ, PT ;  /* 0x00000000003f782f */ /* 0x000fda00038c0000 */
.L_x_6742:
[----:B------:R-:W-:Y:S05]  /*ba70*/  @!P6 BRA `(.L_x_6576) ;  /* 0x000000000084e947 */ /* 0x000fea0003800000 */
[----:B------:R-:W-:-:S06]  /*ba80*/  ULOP3.LUT UR7, UR38, 0x2, URZ, 0xfc, !UPT ;  /* 0x0000000226077892 */ /* 0x000fcc000f8efc3f */
[----:B------:R-:W-:-:S05]  /*ba90*/  IMAD.U32 R0, RZ, RZ, UR7 ;  /* 0x00000007ff007e24 */ /* 0x000fca000f8e00ff */
[----:B------:R-:W-:-:S13]  /*baa0*/  ISETP.NE.AND P2, PT, R0, 0x3, PT ;  /* 0x000000030000780c */ /* 0x000fda0003f45270 */
[----:B------:R-:W-:Y:S05]  /*bab0*/  @!P2 BRA `(.L_x_6723) ;  /* 0x000000000004a947 */ /* 0x000fea0003800000 */
[----:B------:R-:W-:Y:S01]  /*bac0*/  BPT.TRAP 0x1 ;  /* 0x000000040000795c */ /* 0x000fe20000300000 */
.L_x_6723:
        /* <DEDUP_REMOVED lines=15> */
.L_x_6743:
[----:B------:R-:W2:Y:S02]  /*bbc0*/  SYNCS.PHASECHK.TRANS64.TRYWAIT P0, [R3+URZ], R0 ;  /* 0x00000000030075a7 */ /* 0x000ea4000800017f */
[----:B--2---:R-:W-:Y:S05]  /*bbd0*/  @!P0 BRA `(.L_x_6725) ;  /* 0x0000000400648947 */ /* 0x004fea0003800000 */
.L_x_6744:
[----:B------:R-:W-:Y:S05]  /*bbe0*/  @!P2 BRA `(.L_x_6726) ;  /* 0x000000000004a947 */ /* 0x000fea0003800000 */
[----:B------:R-:W-:Y:S01]  /*bbf0*/  BPT.TRAP 0x1 ;  /* 0x000000040000795c */ /* 0x000fe20000300000 */
.L_x_6726:
[----:B--2---:R-:W-:-:S04]  /*bc00*/  VIADD R3, R8, 0x30840 ;  /* 0x0003084008037836 */ /* 0x004fc80000000000 */
[----:B------:R-:W-:-:S04]  /*bc10*/  IMAD R5, R2, 0x8, R3 ;  /* 0x0000000802057824 */ /* 0x000fc800078e0203 */
[----:B------:R-:W2:Y:S02]  /*bc20*/  SYNCS.PHASECHK.TRANS64.TRYWAIT P0, [R5+URZ], R4 ;  /* 0x00000004050075a7 */ /* 0x000ea4000800017f */
[----:B--2---:R-:W-:Y:S05]  /*bc30*/  @!P0 BRA `(.L_x_6727) ;  /* 0x0000000400608947 */ /* 0x004fea0003800000 */
.L_x_6745:
[----:B------:R-:W-:-:S07]  /*bc40*/  IMAD R3, R6, 0x8, R3 ;  /* 0x0000000806037824 */ /* 0x000fce00078e0203 */
.L_x_6728:
[----:B---3--:R3:W4:Y:S02]  /*bc50*/  SYNCS.PHASECHK.TRANS64.TRYWAIT P0, [R3+URZ], R0 ;  /* 0x00000000030075a7 */ /* 0x008724000800017f */
[----:B----4-:R-:W-:Y:S05]  /*bc60*/  @!P0 NANOSLEEP.SYNCS 0x989680 ;  /* 0x009896800000895d */ /* 0x010fea0003900000 */
[----:B------:R-:W4:Y:S02]  /*bc70*/  @!P0 SYNCS.PHASECHK.TRANS64 P0, [R3+URZ], R0 ;  /* 0x00000000030085a7 */ /* 0x000f24000800007f */
[----:B----4-:R-:W-:Y:S05]  /*bc80*/  @!P0 BRA `(.L_x_6728) ;  /* 0xfffffffc00f08947 */ /* 0x010fea000383ffff */
.L_x_6576:
[----:B------:R-:W-:Y:S05]  /*bc90*/  BSYNC B6 ;  /* 0x0000000000067941 */ /* 0x000fea0003800000 */
.L_x_6568:
[----:B------:R-:W-:Y:S05]  /*bca0*/  EXIT ;  /* 0x000000000000794d */ /* 0x000fea0003800000 */
.L_x_6586:
[----:B------:R-:W-:Y:S02]  /*bcb0*/  IMAD.MOV.U32 R12, RZ, RZ, RZ ;  /* 0x000000ffff0c7224 */ /* 0x000fe400078e00ff */
[----:B------:R-:W-:Y:S02]  /*bcc0*/  IMAD.MOV.U32 R11, RZ, RZ, 0x1f ;  /* 0x0000001fff0b7424 */ /* 0x000fe400078e00ff */
[----:B------:R-:W-:-:S07]  /*bcd0*/  IMAD.MOV.U32 R15, RZ, RZ, -0x1 ;  /* 0xffffffffff0f7424 */ /* 0x000fce00078e00ff */
[----:B------:R-:W-:Y:S05]  /*bce0*/  WARPSYNC.COLLECTIVE R15, `(.L_x_6729) ;  /* 0x000000000f087348 */ /* 0x000fea0003c00000 */
[----:B------:R1:W2:Y:S02]  /*bcf0*/  SHFL.IDX P6, R14, R13, R12, R11 ;  /* 0x0000000c0d0e7389 */ /* 0x0002a400000c000b */
[----:B-12---:R-:W-:Y:S01]  /*bd00*/  ENDCOLLECTIVE ;  /* 0x000000000000791b */ /* 0x006fe20003800000 */
.L_x_6729:
[----:B------:R-:W-:Y:S05]  /*bd10*/  BRA `(.L_x_6730) ;  /* 0xffffff5800cc7947 */ /* 0x000fea000383ffff */
.L_x_6588:
[----:B---3--:R3:W4:Y:S02]  /*bd20*/  SYNCS.PHASECHK.TRANS64.TRYWAIT P0, [R228+URZ+0x30800], R9 ;  /* 0x03080009e40075a7 */ /* 0x008724000800017f */
[----:B----4-:R-:W-:Y:S05]  /*bd30*/  @!P0 NANOSLEEP.SYNCS 0x989680 ;  /* 0x009896800000895d */ /* 0x010fea0003900000 */
[----:B------:R-:W4:Y:S02]  /*bd40*/  @!P0 SYNCS.PHASECHK.TRANS64 P0, [R228+URZ+0x30800], R9 ;  /* 0x03080009e40085a7 */ /* 0x000f24000800007f */
[----:B----4-:R-:W-:Y:S05]  /*bd50*/  @!P0 BRA `(.L_x_6588) ;  /* 0xfffffffc00f08947 */ /* 0x010fea000383ffff */
[----:B------:R-:W-:Y:S05]  /*bd60*/  BRA `(.L_x_6587) ;  /* 0xffffff5800f47947 */ /* 0x000fea000383ffff */
.L_x_6592:
[----:B---3--:R3:W4:Y:S02]  /*bd70*/  SYNCS.PHASECHK.TRANS64.TRYWAIT P1, [R0+URZ+0x30810], R9 ;  /* 0x03081009000075a7 */ /* 0x008724000802017f */
[----:B----4-:R-:W-:Y:S05]  /*bd80*/  @!P1 NANOSLEEP.SYNCS 0x989680 ;  /* 0x009896800000995d */ /* 0x010fea0003900000 */
[----:B------:R-:W4:Y:S02]  /*bd90*/  @!P1 SYNCS.PHASECHK.TRANS64 P1, [R0+URZ+0x30810], R9 ;  /* 0x03081009000095a7 */ /* 0x000f24000802007f */
[----:B----4-:R-:W-:Y:S05]  /*bda0*/  @!P1 BRA `(.L_x_6592) ;  /* 0xfffffffc00f09947 */ /* 0x010fea000383ffff */
[----:B------:R-:W-:Y:S05]  /*bdb0*/  BRA `(.L_x_6591) ;  /* 0xffffff6000a47947 */ /* 0x000fea000383ffff */
.L_x_6596:
[----:B------:R1:W1:Y:S02]  /*bdc0*/  SYNCS.PHASECHK.TRANS64.TRYWAIT P1, [R0+URZ+0x30830], R9 ;  /* 0x03083009000075a7 */ /* 0x000264000802017f */
[----:B-1----:R-:W-:Y:S05]  /*bdd0*/  @!P1 NANOSLEEP.SYNCS 0x989680 ;  /* 0x009896800000995d */ /* 0x002fea0003900000 */
[----:B------:R-:W1:Y:S02]  /*bde0*/  @!P1 SYNCS.PHASECHK.TRANS64 P1, [R0+URZ+0x30830], R9 ;  /* 0x03083009000095a7 */ /* 0x000e64000802007f */
[----:B-1----:R-:W-:Y:S05]  /*bdf0*/  @!P1 BRA `(.L_x_6596) ;  /* 0xfffffffc00f09947 */ /* 0x002fea000383ffff */
[----:B------:R-:W-:Y:S05]  /*be00*/  BRA `(.L_x_6595) ;  /* 0xffffff6400fc7947 */ /* 0x000fea000383ffff */
.L_x_6703:
[----:B-1----:R1:W2:Y:S02]  /*be10*/  SYNCS.PHASECHK.TRANS64.TRYWAIT P0, [R15+URZ+0x30820], R2 ;  /* 0x030820020f0075a7 */ /* 0x0022a4000800017f */
[----:B--2---:R-:W-:Y:S05]  /*be20*/  @!P0 NANOSLEEP.SYNCS 0x989680 ;  /* 0x009896800000895d */ /* 0x004fea0003900000 */
[----:B------:R-:W2:Y:S02]  /*be30*/  @!P0 SYNCS.PHASECHK.TRANS64 P0, [R15+URZ+0x30820], R2 ;  /* 0x030820020f0085a7 */ /* 0x000ea4000800007f */
[----:B--2---:R-:W-:Y:S05]  /*be40*/  @!P0 BRA `(.L_x_6703) ;  /* 0xfffffffc00f08947 */ /* 0x004fea000383ffff */
[----:B------:R-:W-:Y:S05]  /*be50*/  BRA `(.L_x_6731) ;  /* 0xffffffe0003c7947 */ /* 0x000fea000383ffff */
.L_x_6707:
[----:B--2---:R2:W3:Y:S02]  /*be60*/  SYNCS.PHASECHK.TRANS64.TRYWAIT P1, [R15+URZ+0x30840], R18 ;  /* 0x030840120f0075a7 */ /* 0x0044e4000802017f */
[----:B---3--:R-:W-:Y:S05]  /*be70*/  @!P1 NANOSLEEP.SYNCS 0x989680 ;  /* 0x009896800000995d */ /* 0x008fea0003900000 */
[----:B------:R-:W3:Y:S02]  /*be80*/  @!P1 SYNCS.PHASECHK.TRANS64 P1, [R15+URZ+0x30840], R18 ;  /* 0x030840120f0095a7 */ /* 0x000ee4000802007f */
[----:B---3--:R-:W-:Y:S05]  /*be90*/  @!P1 BRA `(.L_x_6707) ;  /* 0xfffffffc00f09947 */ /* 0x008fea000383ffff */
[----:B------:R-:W-:Y:S05]  /*bea0*/  BRA `(.L_x_6732) ;  /* 0xffffffe400e07947 */ /* 0x000fea000383ffff */
.L_x_6709:
[----:B-1----:R1:W3:Y:S02]  /*beb0*/  SYNCS.PHASECHK.TRANS64.TRYWAIT P1, [R15+URZ+0x30828], R18 ;  /* 0x030828120f0075a7 */ /* 0x0022e4000802017f */
[----:B---3--:R-:W-:Y:S05]  /*bec0*/  @!P1 NANOSLEEP.SYNCS 0x989680 ;  /* 0x009896800000995d */ /* 0x008fea0003900000 */
[----:B------:R-:W3:Y:S02]  /*bed0*/  @!P1 SYNCS.PHASECHK.TRANS64 P1, [R15+URZ+0x30828], R18 ;  /* 0x030828120f0095a7 */ /* 0x000ee4000802007f */
[----:B---3--:R-:W-:Y:S05]  /*bee0*/  @!P1 BRA `(.L_x_6709) ;  /* 0xfffffffc00f09947 */ /* 0x008fea000383ffff */
[----:B------:R-:W-:Y:S05]  /*bef0*/  BRA `(.L_x_6733) ;  /* 0xffffffe800807947 */ /* 0x000fea000383ffff */
.L_x_6711:
[----:B---3--:R3:W4:Y:S02]  /*bf00*/  SYNCS.PHASECHK.TRANS64.TRYWAIT P1, [R15+URZ+0x30848], R18 ;  /* 0x030848120f0075a7 */ /* 0x008724000802017f */
[----:B----4-:R-:W-:Y:S05]  /*bf10*/  @!P1 NANOSLEEP.SYNCS 0x989680 ;  /* 0x009896800000995d */ /* 0x010fea0003900000 */
[----:B------:R-:W4:Y:S02]  /*bf20*/  @!P1 SYNCS.PHASECHK.TRANS64 P1, [R15+URZ+0x30848], R18 ;  /* 0x030848120f0095a7 */ /* 0x000f24000802007f */
[----:B----4-:R-:W-:Y:S05]  /*bf30*/  @!P1 BRA `(.L_x_6711) ;  /* 0xfffffffc00f09947 */ /* 0x010fea000383ffff */
[----:B------:R-:W-:Y:S05]  /*bf40*/  BRA `(.L_x_6734) ;  /* 0xffffffec00207947 */ /* 0x000fea000383ffff */
.L_x_6713:
[----:B------:R-:W-:-:S07]  /*bf50*/  SHF.L.U32 R4, R10, 0x1f, RZ ;  /* 0x0000001f0a047819 */ /* 0x000fce00000006ff */
.L_x_6735:
[----:B----4-:R4:W1:Y:S02]  /*bf60*/  SYNCS.PHASECHK.TRANS64.TRYWAIT P1, [R15+URZ+0x30820], R4 ;  /* 0x030820040f0075a7 */ /* 0x010864000802017f */
[----:B-1----:R-:W-:Y:S05]  /*bf70*/  @!P1 NANOSLEEP.SYNCS 0x989680 ;  /* 0x009896800000995d */ /* 0x002fea0003900000 */
[----:B------:R-:W1:Y:S02]  /*bf80*/  @!P1 SYNCS.PHASECHK.TRANS64 P1, [R15+URZ+0x30820], R4 ;  /* 0x030820040f0095a7 */ /* 0x000e64000802007f */
[----:B-1----:R-:W-:Y:S05]  /*bf90*/  @!P1 BRA `(.L_x_6735) ;  /* 0xfffffffc00f09947 */ /* 0x002fea000383ffff */
[----:B------:R-:W-:Y:S05]  /*bfa0*/  BRA `(.L_x_6736) ;  /* 0xffffffec00a47947 */ /* 0x000fea000383ffff */
.L_x_6716:
[----:B----4-:R4:W1:Y:S02]  /*bfb0*/  SYNCS.PHASECHK.TRANS64.TRYWAIT P1, [R15+URZ+0x30840], R12 ;  /* 0x0308400c0f0075a7 */ /* 0x010864000802017f */
[----:B-1----:R-:W-:Y:S05]  /*bfc0*/  @!P1 NANOSLEEP.SYNCS 0x989680 ;  /* 0x009896800000995d */ /* 0x002fea0003900000 */
[----:B------:R-:W1:Y:S02]  /*bfd0*/  @!P1 SYNCS.PHASECHK.TRANS64 P1, [R15+URZ+0x30840], R12 ;  /* 0x0308400c0f0095a7 */ /* 0x000e64000802007f */
[----:B-1----:R-:W-:Y:S05]  /*bfe0*/  @!P1 BRA `(.L_x_6716) ;  /* 0xfffffffc00f09947 */ /* 0x002fea000383ffff */
[----:B------:R-:W-:Y:S05]  /*bff0*/  BRA `(.L_x_6737) ;  /* 0xfffffff000607947 */ /* 0x000fea000383ffff */
.L_x_6718:
[----:B-1----:R1:W2:Y:S02]  /*c000*/  SYNCS.PHASECHK.TRANS64.TRYWAIT P1, [R15+URZ+0x30828], R12 ;  /* 0x0308280c0f0075a7 */ /* 0x0022a4000802017f */
[----:B--2---:R-:W-:Y:S05]  /*c010*/  @!P1 NANOSLEEP.SYNCS 0x989680 ;  /* 0x009896800000995d */ /* 0x004fea0003900000 */
[----:B------:R-:W2:Y:S02]  /*c020*/  @!P1 SYNCS.PHASECHK.TRANS64 P1, [R15+URZ+0x30828], R12 ;  /* 0x0308280c0f0095a7 */ /* 0x000ea4000802007f */
[----:B--2---:R-:W-:Y:S05]  /*c030*/  @!P1 BRA `(.L_x_6718) ;  /* 0xfffffffc00f09947 */ /* 0x004fea000383ffff */
[----:B------:R-:W-:Y:S05]  /*c040*/  BRA `(.L_x_6738) ;  /* 0xfffffff000f47947 */ /* 0x000fea000383ffff */
.L_x_6720:
[----:B------:R1:W1:Y:S02]  /*c050*/  SYNCS.PHASECHK.TRANS64.TRYWAIT P0, [R3+URZ+0x30840], R0 ;  /* 0x03084000030075a7 */ /* 0x000264000800017f */
[----:B-1----:R-:W-:Y:S05]  /*c060*/  @!P0 NANOSLEEP.SYNCS 0x989680 ;  /* 0x009896800000895d */ /* 0x002fea0003900000 */
[----:B------:R-:W1:Y:S02]  /*c070*/  @!P0 SYNCS.PHASECHK.TRANS64 P0, [R3+URZ+0x30840], R0 ;  /* 0x03084000030085a7 */ /* 0x000e64000800007f */
[----:B-1----:R-:W-:Y:S05]  /*c080*/  @!P0 BRA `(.L_x_6720) ;  /* 0xfffffffc00f08947 */ /* 0x002fea000383ffff */
[----:B------:R-:W-:Y:S05]  /*c090*/  BRA `(.L_x_6739) ;  /* 0xfffffff400a47947 */ /* 0x000fea000383ffff */
.L_x_6722:
[----:B------:R-:W-:Y:S01]  /*c0a0*/  BSSY B0, `(.L_x_6740) ;  /* 0x0000006000007945 */ /* 0x000fe20003800000 */
[----:B------:R-:W-:-:S07]  /*c0b0*/  IMAD.MOV.U32 R15, RZ, RZ, -0x1 ;  /* 0xffffffffff0f7424 */ /* 0x000fce00078e00ff */
[----:B------:R-:W-:Y:S05]  /*c0c0*/  WARPSYNC.COLLECTIVE R15, `(.L_x_6741) ;  /* 0x000000000f0c7348 */ /* 0x000fea0003c00000 */
[----:B------:R-:W-:Y:S02]  /*c0d0*/  ELECT P6, UR62, PT ;  /* 0x00000000003e782f */ /* 0x000fe400038c0000 */
[----:B------:R-:W-:Y:S01]  /*c0e0*/  MOV R14, UR62 ;  /* 0x0000003e000e7c02 */ /* 0x000fe20008000f00 */
[----:B------:R-:W-:Y:S10]  /*c0f0*/  ENDCOLLECTIVE ;  /* 0x000000000000791b */ /* 0x000ff40003800000 */
.L_x_6741:
[----:B------:R-:W-:Y:S05]  /*c100*/  BSYNC B0 ;  /* 0x0000000000007941 */ /* 0x000fea0003800000 */
.L_x_6740:
[----:B------:R-:W-:Y:S05]  /*c110*/  BRA `(.L_x_6742) ;  /* 0xfffffff800547947 */ /* 0x000fea000383ffff */
.L_x_6724:
[----:B-1----:R1:W2:Y:S02]  /*c120*/  SYNCS.PHASECHK.TRANS64.TRYWAIT P0, [R7+URZ], R4 ;  /* 0x00000004070075a7 */ /* 0x0022a4000800017f */
[----:B--2---:R-:W-:Y:S05]  /*c130*/  @!P0 NANOSLEEP.SYNCS 0x989680 ;  /* 0x009896800000895d */ /* 0x004fea0003900000 */
[----:B------:R-:W2:Y:S02]  /*c140*/  @!P0 SYNCS.PHASECHK.TRANS64 P0, [R7+URZ], R4 ;  /* 0x00000004070085a7 */ /* 0x000ea4000800007f */
[----:B--2---:R-:W-:Y:S05]  /*c150*/  @!P0 BRA `(.L_x_6724) ;  /* 0xfffffffc00f08947 */ /* 0x004fea000383ffff */
[----:B------:R-:W-:Y:S05]  /*c160*/  BRA `(.L_x_6743) ;  /* 0xfffffff800947947 */ /* 0x000fea000383ffff */
.L_x_6725:
[----:B--2---:R2:W3:Y:S02]  /*c170*/  SYNCS.PHASECHK.TRANS64.TRYWAIT P0, [R3+URZ], R0 ;  /* 0x00000000030075a7 */ /* 0x0044e4000800017f */
[----:B---3--:R-:W-:Y:S05]  /*c180*/  @!P0 NANOSLEEP.SYNCS 0x989680 ;  /* 0x009896800000895d */ /* 0x008fea0003900000 */
[----:B------:R-:W3:Y:S02]  /*c190*/  @!P0 SYNCS.PHASECHK.TRANS64 P0, [R3+URZ], R0 ;  /* 0x00000000030085a7 */ /* 0x000ee4000800007f */
[----:B---3--:R-:W-:Y:S05]  /*c1a0*/  @!P0 BRA `(.L_x_6725) ;  /* 0xfffffffc00f08947 */ /* 0x008fea000383ffff */
[----:B------:R-:W-:Y:S05]  /*c1b0*/  BRA `(.L_x_6744) ;  /* 0xfffffff800887947 */ /* 0x000fea000383ffff */
.L_x_6727:
[----:B--2---:R2:W3:Y:S02]  /*c1c0*/  SYNCS.PHASECHK.TRANS64.TRYWAIT P0, [R5+URZ], R4 ;  /* 0x00000004050075a7 */ /* 0x0044e4000800017f */
[----:B---3--:R-:W-:Y:S05]  /*c1d0*/  @!P0 NANOSLEEP.SYNCS 0x989680 ;  /* 0x009896800000895d */ /* 0x008fea0003900000 */
[----:B------:R-:W3:Y:S02]  /*c1e0*/  @!P0 SYNCS.PHASECHK.TRANS64 P0, [R5+URZ], R4 ;  /* 0x00000004050085a7 */ /* 0x000ee4000800007f */
[----:B---3--:R-:W-:Y:S05]  /*c1f0*/  @!P0 BRA `(.L_x_6727) ;  /* 0xfffffffc00f08947 */ /* 0x008fea000383ffff */
[----:B------:R-:W-:Y:S05]  /*c200*/  BRA `(.L_x_6745) ;  /* 0xfffffff8008c7947 */ /* 0x000fea000383ffff */
.L_x_6746:
        /* <DEDUP_REMOVED lines=15> */
.L_x_7338:


//--------------------- .text._ZN7cutlass13device_kernelIN5flash11enable_sm90INS1_16FlashAttnBwdSm90INS1_25CollectiveMainloopBwdSm90ILi2ELi2ELi2EN4cute5tupleIJNS5_1CILi1EEES8_S8_EEENS6_IJNS7_ILi64EEENS7_ILi128EEESB_EEENS_10bfloat16_tEfNS_4arch4Sm90ELb1ELb0ELb0ELb1ELb1ELb1ELb0ELb0ELi2ELi1ELi2ELi1ELb0EEENS1_21CollectiveEpilogueBwdISC_SD_SF_Li256ELb1ELb0ELi1EEENS1_25SingleTileBwdLPTSchedulerILb1ELi128ELb1EEEEEEEEEvNT_6ParamsE --------------------------
	.section	.text._ZN7cutlass13device_kernelIN5flash11enable_sm90INS1_16FlashAttnBwdSm90INS1_25CollectiveMainloopBwdSm90ILi2ELi2ELi2EN4cute5tupleIJNS5_1CILi1EEES8_S8_EEENS6_IJNS7_ILi64EEENS7_ILi128EEESB_EEENS_10bfloat16_tEfNS_4arch4Sm90ELb1ELb0ELb0ELb1ELb1ELb1ELb0ELb0ELi2ELi1ELi2ELi1ELb0EEENS1_21CollectiveEpilogueBwdISC_SD_SF_Li256ELb1ELb0ELi1EEENS1_25SingleTileBwdLPTSchedulerILb1ELi128ELb1EEEEEEEEEvNT_6ParamsE,"ax",@progbits
	.align	128
.text._ZN7cutlass13device_kernelIN5flash11enable_sm90INS1_16FlashAttnBwdSm90INS1_25CollectiveMainloopBwdSm90ILi2ELi2ELi2EN4cute5tupleIJNS5_1CILi1EEES8_S8_EEENS6_IJNS7_ILi64EEENS7_ILi128EEESB_EEENS_10bfloat16_tEfNS_4arch4Sm90ELb1ELb0ELb0ELb1ELb1ELb1ELb0ELb0ELi2ELi1ELi2ELi1ELb0EEENS1_21CollectiveEpilogueBwdISC_SD_SF_Li256ELb1ELb0ELi1EEENS1_25SingleTileBwdLPTSchedulerILb1ELi128ELb1EEEEEEEEEvNT_6ParamsE:
        .type           _ZN7cutlass13device_kernelIN5flash11enable_sm90INS1_16FlashAttnBwdSm90INS1_25CollectiveMainloopBwdSm90ILi2ELi2ELi2EN4cute5tupleIJNS5_1CILi1EEES8_S8_EEENS6_IJNS7_ILi64EEENS7_ILi128EEESB_EEENS_10bfloat16_tEfNS_4arch4Sm90ELb1ELb0ELb0ELb1ELb1ELb1ELb0ELb0ELi2ELi1ELi2ELi1ELb0EEENS1_21CollectiveEpilogueBwdISC_SD_SF_Li256ELb1ELb0ELi1EEENS1_25SingleTileBwdLPTSchedulerILb1ELi128ELb1EEEEEEEEEvNT_6ParamsE,@function
        .size           _ZN7cutlass13device_kernelIN5flash11enable_sm90INS1_16FlashAttnBwdSm90INS1_25CollectiveMainloopBwdSm90ILi2ELi2ELi2EN4cute5tupleIJNS5_1CILi1EEES8_S8_EEENS6_IJNS7_ILi64EEENS7_ILi128EEESB_EEENS_10bfloat16_tEfNS_4arch4Sm90ELb1ELb0ELb0ELb1ELb1ELb1ELb0ELb0ELi2ELi1ELi2ELi1ELb0EEENS1_21CollectiveEpilogueBwdISC_SD_SF_Li256ELb1ELb0ELi1EEENS1_25SingleTileBwdLPTSchedulerILb1ELi128ELb1EEEEEEEEEvNT_6ParamsE,(.L_x_7339 - _ZN7cutlass13device_kernelIN5flash11enable_sm90INS1_16FlashAttnBwdSm90INS1_25CollectiveMainloopBwdSm90ILi2ELi2ELi2EN4cute5tupleIJNS5_1CILi1EEES8_S8_EEENS6_IJNS7_ILi64EEENS7_ILi128EEESB_EEENS_10bfloat16_tEfNS_4arch4Sm90ELb1ELb0ELb0ELb1ELb1ELb1ELb0ELb0ELi2ELi1ELi2ELi1ELb0EEENS1_21CollectiveEpilogueBwdISC_SD_SF_Li256ELb1ELb0ELi1EEENS1_25SingleTileBwdLPTSchedulerILb1ELi128ELb1EEEEEEEEEvNT_6ParamsE)
        .other          _ZN7cutlass13device_kernelIN5flash11enable_sm90INS1_16FlashAttnBwdSm90INS1_25CollectiveMainloopBwdSm90ILi2ELi2ELi2EN4cute5tupleIJNS5_1CILi1EEES8_S8_EEENS6_IJNS7_ILi64EEENS7_ILi128EEESB_EEENS_10bfloat16_tEfNS_4arch4Sm90ELb1ELb0ELb0ELb1ELb1ELb1ELb0ELb0ELi2ELi1ELi2ELi1ELb0EEENS1_21CollectiveEpilogueBwdISC_SD_SF_Li256ELb1ELb0ELi1EEENS1_25SingleTileBwdLPTSchedulerILb1ELi128ELb1EEEEEEEEEvNT_6ParamsE,@"STO_CUDA_ENTRY STV_DEFAULT"
_ZN7cutlass13device_kernelIN5flash11enable_sm90INS1_16FlashAttnBwdSm90INS1_25CollectiveMainloopBwdSm90ILi2ELi2ELi2EN4cute5tupleIJNS5_1CILi1EEES8_S8_EEENS6_IJNS7_ILi64EEENS7_ILi128EEESB_EEENS_10bfloat16_tEfNS_4arch4Sm90ELb1ELb0ELb0ELb1ELb1ELb1ELb0ELb0ELi2ELi1ELi2ELi1ELb0EEENS1_21CollectiveEpilogueBwdISC_SD_SF_Li256ELb1ELb0ELi1EEENS1_25SingleTileBwdLPTSchedulerILb1ELi128ELb1EEEEEEEEEvNT_6ParamsE:
        /* <DEDUP_REMOVED lines=24> */
.L_x_6748:
[----:B------:R-:W-:Y:S05]  /*0180*/  BSYNC B0 ;  /* 0x0000000000007941 */ /* 0x000fea0003800000 */
.L_x_6747:
        /* <DEDUP_REMOVED lines=37> */
.L_x_6749:
        /* <DEDUP_REMOVED lines=22> */
.L_x_6750:
[----:B------:R-:W-:Y:S01]  /*0540*/  PLOP3.LUT P0, PT, PT, PT, UP0, 0x80, 0x0 ;  /* 0x000000000000781c */ /* 0x000fe20003f0f008 */
[----:B------:R-:W-:Y:S01]  /*0550*/  NOP ;  /* 0x0000000000007918 */ /* 0x000fe20000000000 */
[----:B------:R-:W-:Y:S01]  /*0560*/  ULDC.64 UR46, c[0x0][0x208] ;  /* 0x00008200002e7ab9 */ /* 0x000fe20000000a00 */
[----:B------:R-:W-:Y:S01]  /*0570*/  BSSY B6, `(.L_x_6751) ;  /* 0x0000c04000067945 */ /* 0x000fe20003800000 */
[----:B-12-4-:R-:W-:Y:S09]  /*0580*/  BAR.SYNC.DEFER_BLOCKING 0x0 ;  /* 0x0000000000007b1d */ /* 0x016ff20000010000 */
[----:B------:R-:W-:Y:S05]  /*0590*/  @!P0 BRA `(.L_x_6752) ;  /* 0x00000078000c8947 */ /* 0x000fea0003800000 */
.L_x_6753:
        /* <DEDUP_REMOVED lines=32> */
.L_x_6754:
[----:B------:R-:W-:Y:S01]  /*07a0*/  ULDC UR8, c[0x0][0x8c4] ;  /* 0x0002310000087ab9 */ /* 0x000fe20000000800 */
[----:B------:R-:W-:Y:S01]  /*07b0*/  UMOV UR7, UR9 ;  /* 0x0000000900077c82 */ /* 0x000fe20008000000 */
[----:B------:R-:W-:-:S11]  /*07c0*/  UISETP.NE.AND UP0, UPT, UR8, 0x1, UPT ;  /* 0x000000010800788c */ /* 0x000fd6000bf05270 */
[----:B------:R-:W-:Y:S02]  /*07d0*/  @UP0 ULDC.64 UR10, c[0x0][0x8c8] ;  /* 0x00023200000a0ab9 */ /* 0x000fe40000000a00 */
[----:B------:R-:W-:-:S04]  /*07e0*/  UIMAD.WIDE.U32 UR4, UR9, UR10, URZ ;  /* 0x0000000a090472a5 */ /* 0x000fc8000f8e003f */
[----:B------:R-:W-:-:S04]  /*07f0*/  @UP0 USHF.R.U32.HI UR7, URZ, UR11, UR5 ;  /* 0x0000000b3f070299 */ /* 0x000fc80008011605 */
[----:B------:R-:W-:-:S12]  /*0800*/  UIMAD UR4, UR7, UR8, URZ ;  /* 0x00000008070472a4 */ /* 0x000fd8000f8e023f */
.L_x_6755:
        /* <DEDUP_REMOVED lines=23> */
.L_x_6756:
        /* <DEDUP_REMOVED lines=14> */
.L_x_6758:
[----:B------:R-:W-:-:S05]  /*0a60*/  ULDC UR4, c[0x0][0x8ec] ;  /* 0x00023b0000047ab9 */ /* 0x000fca0000000800 */
.L_x_6757:
        /* <DEDUP_REMOVED lines=23> */
.L_x_6760:
        /* <DEDUP_REMOVED lines=14> */
.L_x_6761:
        /* <DEDUP_REMOVED lines=11> */
.L_x_6762:
        /* <DEDUP_REMOVED lines=13> */
.L_x_6763:
        /* <DEDUP_REMOVED lines=103> */
.L_x_6766:
        /* <DEDUP_REMOVED lines=15> */
.L_x_6765:
        /* <DEDUP_REMOVED lines=22> */
.L_x_6768:
        /* <DEDUP_REMOVED lines=15> */
.L_x_6767:
        /* <DEDUP_REMOVED lines=8> */
.L_x_6931:
        /* <DEDUP_REMOVED lines=15> */
.L_x_6770:
        /* <DEDUP_REMOVED lines=102> */
.L_x_6782:
[----:B------:R-:W-:-:S13]  /*1fc0*/  ISETP.NE.AND P0, PT, R231, 0x3, PT ;  /* 0x00000003e700780c */ /* 0x000fda0003f05270 */
[----:B------:R-:W-:Y:S05]  /*1fd0*/  @!P0 BRA `(.L_x_6772) ;  /* 0x0000000000048947 */ /* 0x000fea0003800000 */
[----:B------:R-:W-:Y:S01]  /*1fe0*/  BPT.TRAP 0x1 ;  /* 0x000000040000795c */ /* 0x000fe20000300000 */
.L_x_6772:
[----:B------:R-:W-:Y:S01]  /*1ff0*/  IMAD R0, R3, 0x8, R228 ;  /* 0x0000000803007824 */ /* 0x000fe200078e02e4 */
[----:B------:R-:W-:-:S04]  /*2000*/  SHF.L.U32 R9, R4, 0x1f, RZ ;  /* 0x0000001f04097819 */ /* 0x000fc800000006ff */
[----:B------:R2:W3:Y:S01]  /*2010*/  SYNCS.PHASECHK.TRANS64.TRYWAIT P1, [R0+URZ+0x30810], R9 ;  /* 0x03081009000075a7 */ /* 0x0004e2000802017f */
[----:B------:R-:W-:Y:S05]  /*2020*/  @!P0 BRA `(.L_x_6773) ;  /* 0x0000000000048947 */ /* 0x000fea0003800000 */
[----:B------:R-:W-:Y:S01]  /*2030*/  BPT.TRAP 0x1 ;  /* 0x000000040000795c */ /* 0x000fe20000300000 */
.L_x_6773:
[----:B---3--:R-:W-:Y:S05]  /*2040*/  @P1 BRA `(.L_x_6774) ;  /* 0x0000000000081947 */ /* 0x008fea0003800000 */
[----:B------:R-:W3:Y:S02]  /*2050*/  SYNCS.PHASECHK.TRANS64.TRYWAIT P1, [R0+URZ+0x30810], R9 ;  /* 0x03081009000075a7 */ /* 0x000ee4000802017f */
[----:B---3--:R-:W-:Y:S05]  /*2060*/  @!P1 BRA `(.L_x_6775) ;  /* 0x000000a400889947 */ /* 0x008fea0003800000 */
.L_x_6774:
        /* <DEDUP_REMOVED lines=81> */
.L_x_6776:
[----:B------:R1:W1:Y:S01]  /*2580*/  SYNCS.PHASECHK.TRANS64.TRYWAIT P1, [R0+URZ+0x30830], R9 ;  /* 0x03083009000075a7 */ /* 0x000262000802017f */
[----:B------:R-:W-:Y:S05]  /*2590*/  @!P0 BRA `(.L_x_6777) ;  /* 0x0000000000048947 */ /* 0x000fea0003800000 */
[----:B------:R-:W-:Y:S01]  /*25a0*/  BPT.TRAP 0x1 ;  /* 0x000000040000795c */ /* 0x000fe20000300000 */
.L_x_6777:
[----:B------:R-:W-:-:S05]  /*25b0*/  VIADD R6, R228, 0x20000 ;  /* 0x00020000e4067836 */ /* 0x000fca0000000000 */
[----:B------:R-:W-:-:S04]  /*25c0*/  SHF.R.U32.HI R6, RZ, 0x4, R6 ;  /* 0x00000004ff067819 */ /* 0x000fc80000011606 */
[----:B------:R-:W-:-:S04]  /*25d0*/  LOP3.LUT R225, R6, 0x3fff, RZ, 0xc0, !PT ;  /* 0x00003fff06e17812 */ /* 0x000fc800078ec0ff */
[----:B------:R-:W-:Y:S01]  /*25e0*/  LOP3.LUT R6, R225, 0x10000, RZ, 0xfc, !PT ;  /* 0x00010000e1067812 */ /* 0x000fe200078efcff */
[----:B-1----:R-:W-:Y:S06]  /*25f0*/  @P1 BRA `(.L_x_6778) ;  /* 0x0000000000081947 */ /* 0x002fec0003800000 */
[----:B------:R-:W1:Y:S02]  /*2600*/  SYNCS.PHASECHK.TRANS64.TRYWAIT P1, [R0+URZ+0x30830], R9 ;  /* 0x03083009000075a7 */ /* 0x000e64000802017f */
[----:B-1----:R-:W-:Y:S05]  /*2610*/  @!P1 BRA `(.L_x_6779) ;  /* 0x000000a000309947 */ /* 0x002fea0003800000 */
.L_x_6778:
        /* <DEDUP_REMOVED lines=405> */
.L_x_6780:
        /* <DEDUP_REMOVED lines=49> */
.L_x_6781:
        /* <DEDUP_REMOVED lines=78> */
.L_x_6764:
        /* <DEDUP_REMOVED lines=162> */
.L_x_6784:
        /* <DEDUP_REMOVED lines=60> */
.L_x_6786:
[----:B------:R-:W-:Y:S05]  /*5540*/  BSYNC B0 ;  /* 0x0000000000007941 */ /* 0x000fea0003800000 */
.L_x_6785:
        /* <DEDUP_REMOVED lines=15> */
.L_x_6788:
[----:B------:R-:W-:Y:S05]  /*5640*/  BSYNC B0 ;  /* 0x0000000000007941 */ /* 0x000fea0003800000 */
.L_x_6787:
        /* <DEDUP_REMOVED lines=18> */
.L_x_6790:
[----:B------:R-:W-:Y:S05]  /*5770*/  BSYNC B0 ;  /* 0x0000000000007941 */ /* 0x000fea0003800000 */
.L_x_6789:
        /* <DEDUP_REMOVED lines=17> */
.L_x_6792:
[----:B------:R-:W-:Y:S05]  /*5890*/  BSYNC B0 ;  /* 0x0000000000007941 */ /* 0x000fea0003800000 */
.L_x_6791:
        /* <DEDUP_REMOVED lines=18> */
.L_x_6794:
[----:B------:R-:W-:Y:S05]  /*59c0*/  BSYNC B0 ;  /* 0x0000000000007941 */ /* 0x000fea0003800000 */
.L_x_6793:
        /* <DEDUP_REMOVED lines=18> */
.L_x_6796:
[----:B------:R-:W-:Y:S05]  /*5af0*/  BSYNC B0 ;  /* 0x0000000000007941 */ /* 0x000fea0003800000 */
.L_x_6795:
        /* <DEDUP_REMOVED lines=19> */
.L_x_6798:
[----:B------:R-:W-:Y:S05]  /*5c30*/  BSYNC B0 ;  /* 0x0000000000007941 */ /* 0x000fea0003800000 */
.L_x_6797:
        /* <DEDUP_REMOVED lines=18> */
.L_x_6800:
[----:B------:R-:W-:Y:S05]  /*5d60*/  BSYNC B0 ;  /* 0x0000000000007941 */ /* 0x000fea0003800000 */
.L_x_6799:
        /* <DEDUP_REMOVED lines=39> */
.L_x_6802:
[----:B------:R-:W-:Y:S05]  /*5fe0*/  BSYNC B0 ;  /* 0x0000000000007941 */ /* 0x000fea0003800000 */
.L_x_6801:
        /* <DEDUP_REMOVED lines=17> */
.L_x_6804:
[----:B------:R-:W-:Y:S05]  /*6100*/  BSYNC B0 ;  /* 0x0000000000007941 */ /* 0x000fea0003800000 */
.L_x_6803:
        /* <DEDUP_REMOVED lines=15> */
.L_x_6806:
[----:B------:R-:W-:Y:S05]  /*6200*/  BSYNC B0 ;  /* 0x0000000000007941 */ /* 0x000fea0003800000 */
.L_x_6805:
        /* <DEDUP_REMOVED lines=15> */
.L_x_6808:
[----:B------:R-:W-:Y:S05]  /*6300*/  BSYNC B0 ;  /* 0x0000000000007941 */ /* 0x000fea0003800000 */
.L_x_6807:
        /* <DEDUP_REMOVED lines=15> */
.L_x_6810:
[----:B------:R-:W-:Y:S05]  /*6400*/  BSYNC B0 ;  /* 0x0000000000007941 */ /* 0x000fea0003800000 */
.L_x_6809:
        /* <DEDUP_REMOVED lines=15> */
.L_x_6812:
[----:B------:R-:W-:Y:S05]  /*6500*/  BSYNC B0 ;  /* 0x0000000000007941 */ /* 0x000fea0003800000 */
.L_x_6811:
        /* <DEDUP_REMOVED lines=15> */
.L_x_6814:
[----:B------:R-:W-:Y:S05]  /*6600*/  BSYNC B0 ;  /* 0x0000000000007941 */ /* 0x000fea0003800000 */
.L_x_6813:
        /* <DEDUP_REMOVED lines=15> */
.L_x_6783:
        /* <DEDUP_REMOVED lines=41> */
.L_x_6815:
        /* <DEDUP_REMOVED lines=48> */
.L_x_6817:
[----:B------:R-:W-:Y:S05]  /*6c90*/  BSYNC B0 ;  /* 0x0000000000007941 */ /* 0x000fea0003800000 */
.L_x_6816:
        /* <DEDUP_REMOVED lines=16> */
.L_x_6819:
[----:B------:R-:W-:Y:S05]  /*6da0*/  BSYNC B0 ;  /* 0x0000000000007941 */ /* 0x000fea0003800000 */
.L_x_6818:
        /* <DEDUP_REMOVED lines=16> */
.L_x_6821:
[----:B------:R-:W-:Y:S05]  /*6eb0*/  BSYNC B0 ;  /* 0x0000000000007941 */ /* 0x000fea0003800000 */
.L_x_6820:
        /* <DEDUP_REMOVED lines=17> */
.L_x_6823:
[----:B------:R-:W-:Y:S05]  /*6fd0*/  BSYNC B0 ;  /* 0x0000000000007941 */ /* 0x000fea0003800000 */
.L_x_6822:
        /* <DEDUP_REMOVED lines=16> */
.L_x_6825:
[----:B------:R-:W-:Y:S05]  /*70e0*/  BSYNC B0 ;  /* 0x0000000000007941 */ /* 0x000fea0003800000 */
.L_x_6824:
        /* <DEDUP_REMOVED lines=17> */
.L_x_6827:
[----:B------:R-:W-:Y:S05]  /*7200*/  BSYNC B0 ;  /* 0x0000000000007941 */ /* 0x000fea0003800000 */
.L_x_6826:
        /* <DEDUP_REMOVED lines=18> */
.L_x_6829:
[----:B------:R-:W-:Y:S05]  /*7330*/  BSYNC B0 ;  /* 0x0000000000007941 */ /* 0x000fea0003800000 */
.L_x_6828:
        /* <DEDUP_REMOVED lines=17> */
.L_x_6831:
[----:B------:R-:W-:Y:S05]  /*7450*/  BSYNC B0 ;  /* 0x0000000000007941 */ /* 0x000fea0003800000 */
.L_x_6830:
        /* <DEDUP_REMOVED lines=38> */
.L_x_6833:
[----:B------:R-:W-:Y:S05]  /*76c0*/  BSYNC B0 ;  /* 0x0000000000007941 */ /* 0x000fea0003800000 */
.L_x_6832:
        /* <DEDUP_REMOVED lines=16> */
.L_x_6835:
[----:B------:R-:W-:Y:S05]  /*77d0*/  BSYNC B0 ;  /* 0x0000000000007941 */ /* 0x000fea0003800000 */
.L_x_6834:
        /* <DEDUP_REMOVED lines=15> */
.L_x_6837:
[----:B------:R-:W-:Y:S05]  /*78d0*/  BSYNC B0 ;  /* 0x0000000000007941 */ /* 0x000fea0003800000 */
.L_x_6836:
        /* <DEDUP_REMOVED lines=15> */
.L_x_6839:
[----:B------:R-:W-:Y:S05]  /*79d0*/  BSYNC B0 ;  /* 0x0000000000007941 */ /* 0x000fea0003800000 */
.L_x_6838:
        /* <DEDUP_REMOVED lines=15> */
.L_x_6841:
[----:B------:R-:W-:Y:S05]  /*7ad0*/  BSYNC B0 ;  /* 0x0000000000007941 */ /* 0x000fea0003800000 */
.L_x_6840:
        /* <DEDUP_REMOVED lines=15> */
.L_x_6843:
[----:B------:R-:W-:Y:S05]  /*7bd0*/  BSYNC B0 ;  /* 0x0000000000007941 */ /* 0x000fea0003800000 */
.L_x_6842:
        /* <DEDUP_REMOVED lines=15> */
.L_x_6845:
[----:B------:R-:W-:Y:S05]  /*7cd0*/  BSYNC B0 ;  /* 0x0000000000007941 */ /* 0x000fea0003800000 */
.L_x_6844:
        /* <DEDUP_REMOVED lines=15> */
.L_x_6752:
        /* <DEDUP_REMOVED lines=29> */
.L_x_6847:
[----:B------:R-:W-:Y:S01]  /*7fa0*/  ULDC UR9, c[0x0][0x8c4] ;  /* 0x0002310000097ab9 */ /* 0x000fe20000000800 */
[----:B------:R-:W-:Y:S01]  /*7fb0*/  UMOV UR7, UR8 ;  /* 0x0000000800077c82 */ /* 0x000fe20008000000 */
[----:B------:R-:W-:-:S11]  /*7fc0*/  UISETP.NE.AND UP0, UPT, UR9, 0x1, UPT ;  /* 0x000000010900788c */ /* 0x000fd6000bf05270 */
[----:B------:R-:W-:Y:S02]  /*7fd0*/  @UP0 ULDC.64 UR10, c[0x0][0x8c8] ;  /* 0x00023200000a0ab9 */ /* 0x000fe40000000a00 */
[----:B------:R-:W-:-:S04]  /*7fe0*/  UIMAD.WIDE.U32 UR4, UR8, UR10, URZ ;  /* 0x0000000a080472a5 */ /* 0x000fc8000f8e003f */
[----:B------:R-:W-:-:S04]  /*7ff0*/  @UP0 USHF.R.U32.HI UR7, URZ, UR11, UR5 ;  /* 0x0000000b3f070299 */ /* 0x000fc80008011605 */
[----:B------:R-:W-:-:S12]  /*8000*/  UIMAD UR4, UR7, UR9, URZ ;  /* 0x00000009070472a4 */ /* 0x000fd8000f8e023f */
.L_x_6848:
        /* <DEDUP_REMOVED lines=23> */
.L_x_6849:
        /* <DEDUP_REMOVED lines=13> */
.L_x_6851:
[----:B------:R-:W-:-:S05]  /*8250*/  ULDC UR4, c[0x0][0x8ec] ;  /* 0x00023b0000047ab9 */ /* 0x000fca0000000800 */
.L_x_6850:
        /* <DEDUP_REMOVED lines=48> */
.L_x_6852:
        /* <DEDUP_REMOVED lines=13> */
.L_x_6853:
        /* <DEDUP_REMOVED lines=12> */
.L_x_6854:
        /* <DEDUP_REMOVED lines=68> */
.L_x_6858:
[----:B------:R-:W2:Y:S04]  /*8b30*/  LDG.E.STRONG.GPU R4, desc[UR46][R2.64] ;  /* 0x0000002e02047981 */ /* 0x000ea8000c1ef900 */
[----:B--2---:R-:W-:Y:S01]  /*8b40*/  CCTL.IVALL ;  /* 0x00000000ff00798f */ /* 0x004fe20002000000 */
[----:B------:R-:W-:Y:S05]  /*8b50*/  YIELD ;  /* 0x0000000000007946 */ /* 0x000fea0003800000 */
[----:B------:R-:W-:-:S13]  /*8b60*/  ISETP.NE.AND P1, PT, R4, R5, PT ;  /* 0x000000050400720c */ /* 0x000fda0003f25270 */
[----:B------:R-:W-:Y:S05]  /*8b70*/  @P1 BRA `(.L_x_6858) ;  /* 0xfffffffc00ec1947 */ /* 0x000fea000383ffff */
.L_x_6857:
[----:B------:R-:W-:Y:S05]  /*8b80*/  BSYNC B0 ;  /* 0x0000000000007941 */ /* 0x000fea0003800000 */
.L_x_6856:
[----:B------:R-:W-:-:S03]  /*8b90*/  UMOV UR6, 0xffffffff ;  /* 0xffffffff00067882 */ /* 0x000fc60000000000 */
[----:B------:R-:W-:Y:S05]  /*8ba0*/  BRA.DIV UR6, `(.L_x_6859) ;  /* 0x0000003a06e07947 */ /* 0x000fea000b800000 */
[----:B------:R-:W-:Y:S01]  /*8bb0*/  NOP ;  /* 0x0000000000007918 */ /* 0x000fe20000000000 */
.L_x_6934:
        /* <DEDUP_REMOVED lines=22> */
.L_x_6861:
[----:B------:R-:W-:Y:S05]  /*8d20*/  BSYNC B0 ;  /* 0x0000000000007941 */ /* 0x000fea0003800000 */
.L_x_6860:
        /* <DEDUP_REMOVED lines=20> */
.L_x_6863:
[----:B------:R-:W-:Y:S05]  /*8e70*/  BSYNC B0 ;  /* 0x0000000000007941 */ /* 0x000fea0003800000 */
.L_x_6862:
[----:B------:R-:W-:Y:S06]  /*8e80*/  BAR.ARV 0xa, 0xa0 ;  /* 0x0282800000007b1d */ /* 0x000fec0000002000 */
[----:B------:R-:W-:Y:S04]  /*8e90*/  BSSY B0, `(.L_x_6864) ;  /* 0x0000003000007945 */ /* 0x000fe80003800000 */
[----:B------:R-:W-:Y:S05]  /*8ea0*/  @!P0 BRA `(.L_x_6865) ;  /* 0x0000000000048947 */ /* 0x000fea0003800000 */
[----:B------:R-:W-:-:S04]  /*8eb0*/  DEPBAR.LE SB0, 0x0 ;  /* 0x000080000000791a */ /* 0x000fc80000000000 */
.L_x_6865:
[----:B------:R-:W-:Y:S05]  /*8ec0*/  BSYNC B0 ;  /* 0x0000000000007941 */ /* 0x000fea0003800000 */
.L_x_6864:
        /* <DEDUP_REMOVED lines=19> */
.L_x_6867:
[----:B------:R-:W-:Y:S05]  /*9000*/  BSYNC B0 ;  /* 0x0000000000007941 */ /* 0x000fea0003800000 */
.L_x_6866:
[----:B------:R-:W-:Y:S01]  /*9010*/  UIADD3 UR7, UR13, 0x1, URZ ;  /* 0x000000010d077890 */ /* 0x000fe2000fffe03f */
[----:B------:R-:W-:Y:S11]  /*9020*/  BRA `(.L_x_6868) ;  /* 0x0000000000047947 */ /* 0x000ff60003800000 */
.L_x_6855:
[----:B------:R-:W-:-:S05]  /*9030*/  UMOV UR7, UR13 ;  /* 0x0000000d00077c82 */ /* 0x000fca0008000000 */
.L_x_6868:
        /* <DEDUP_REMOVED lines=16> */
.L_x_6893:
        /* <DEDUP_REMOVED lines=18> */
.L_x_6871:
[----:B------:R-:W2:Y:S04]  /*9260*/  LDG.E.STRONG.GPU R4, desc[UR46][R2.64] ;  /* 0x0000002e02047981 */ /* 0x000ea8000c1ef900 */
[----:B--2---:R-:W-:Y:S01]  /*9270*/  CCTL.IVALL ;  /* 0x00000000ff00798f */ /* 0x004fe20002000000 */
[----:B------:R-:W-:Y:S05]  /*9280*/  YIELD ;  /* 0x0000000000007946 */ /* 0x000fea0003800000 */
[----:B------:R-:W-:-:S13]  /*9290*/  ISETP.NE.AND P1, PT, R4, R5, PT ;  /* 0x000000050400720c */ /* 0x000fda0003f25270 */
[----:B------:R-:W-:Y:S05]  /*92a0*/  @P1 BRA `(.L_x_6871) ;  /* 0xfffffffc00ec1947 */ /* 0x000fea000383ffff */
.L_x_6870:
[----:B------:R-:W-:Y:S05]  /*92b0*/  BSYNC B0 ;  /* 0x0000000000007941 */ /* 0x000fea0003800000 */
.L_x_6869:
[----:B------:R-:W-:-:S03]  /*92c0*/  UMOV UR24, 0xffffffff ;  /* 0xffffffff00187882 */ /* 0x000fc60000000000 */
[----:B------:R-:W-:Y:S05]  /*92d0*/  BRA.DIV UR24, `(.L_x_6872) ;  /* 0x0000003618307947 */ /* 0x000fea000b800000 */
[----:B------:R-:W-:Y:S01]  /*92e0*/  NOP ;  /* 0x0000000000007918 */ /* 0x000fe20000000000 */
.L_x_6937:
        /* <DEDUP_REMOVED lines=19> */
.L_x_6874:
[----:B------:R-:W-:Y:S05]  /*9420*/  BSYNC B0 ;  /* 0x0000000000007941 */ /* 0x000fea0003800000 */
.L_x_6873:
        /* <DEDUP_REMOVED lines=15> */
.L_x_6876:
[----:B------:R-:W-:Y:S05]  /*9520*/  BSYNC B0 ;  /* 0x0000000000007941 */ /* 0x000fea0003800000 */
.L_x_6875:
[----:B------:R-:W-:Y:S06]  /*9530*/  BAR.ARV 0xa, 0xa0 ;  /* 0x0282800000007b1d */ /* 0x000fec0000002000 */
[----:B------:R-:W-:Y:S04]  /*9540*/  BSSY B0, `(.L_x_6877) ;  /* 0x0000003000007945 */ /* 0x000fe80003800000 */
[----:B------:R-:W-:Y:S05]  /*9550*/  @!P0 BRA `(.L_x_6878) ;  /* 0x0000000000048947 */ /* 0x000fea0003800000 */
[----:B------:R-:W-:-:S04]  /*9560*/  DEPBAR.LE SB0, 0x0 ;  /* 0x000080000000791a */ /* 0x000fc80000000000 */
.L_x_6878:
[----:B------:R-:W-:Y:S05]  /*9570*/  BSYNC B0 ;  /* 0x0000000000007941 */ /* 0x000fea0003800000 */
.L_x_6877:
        /* <DEDUP_REMOVED lines=19> */
.L_x_6880:
[----:B------:R-:W-:Y:S05]  /*96b0*/  BSYNC B0 ;  /* 0x0000000000007941 */ /* 0x000fea0003800000 */
.L_x_6879:
        /* <DEDUP_REMOVED lines=17> */
.L_x_6883:
[----:B------:R-:W2:Y:S04]  /*97d0*/  LDG.E.STRONG.GPU R4, desc[UR46][R2.64] ;  /* 0x0000002e02047981 */ /* 0x000ea8000c1ef900 */
[----:B--2---:R-:W-:Y:S01]  /*97e0*/  CCTL.IVALL ;  /* 0x00000000ff00798f */ /* 0x004fe20002000000 */
[----:B------:R-:W-:Y:S05]  /*97f0*/  YIELD ;  /* 0x0000000000007946 */ /* 0x000fea0003800000 */
[----:B------:R-:W-:-:S13]  /*9800*/  ISETP.NE.AND P1, PT, R4, R5, PT ;  /* 0x000000050400720c */ /* 0x000fda0003f25270 */
[----:B------:R-:W-:Y:S05]  /*9810*/  @P1 BRA `(.L_x_6883) ;  /* 0xfffffffc00ec1947 */ /* 0x000fea000383ffff */
.L_x_6882:
[----:B------:R-:W-:Y:S05]  /*9820*/  BSYNC B0 ;  /* 0x0000000000007941 */ /* 0x000fea0003800000 */
.L_x_6881:
[----:B------:R-:W-:-:S03]  /*9830*/  UMOV UR18, 0xffffffff ;  /* 0xffffffff00127882 */ /* 0x000fc60000000000 */
[----:B------:R-:W-:Y:S05]  /*9840*/  BRA.DIV UR18, `(.L_x_6884) ;  /* 0x0000002e12f07947 */ /* 0x000fea000b800000 */
[----:B------:R-:W-:Y:S01]  /*9850*/  NOP ;  /* 0x0000000000007918 */ /* 0x000fe20000000000 */
.L_x_6940:
        /* <DEDUP_REMOVED lines=15> */
.L_x_6886:
[----:B------:R-:W-:Y:S05]  /*9950*/  BSYNC B0 ;  /* 0x0000000000007941 */ /* 0x000fea0003800000 */
.L_x_6885:
        /* <DEDUP_REMOVED lines=15> */
.L_x_6888:
[----:B------:R-:W-:Y:S05]  /*9a50*/  BSYNC B0 ;  /* 0x0000000000007941 */ /* 0x000fea0003800000 */
.L_x_6887:
[----:B------:R-:W-:Y:S06]  /*9a60*/  BAR.ARV 0xa, 0xa0 ;  /* 0x0282800000007b1d */ /* 0x000fec0000002000 */
[----:B------:R-:W-:Y:S04]  /*9a70*/  BSSY B0, `(.L_x_6889) ;  /* 0x0000003000007945 */ /* 0x000fe80003800000 */
[----:B------:R-:W-:Y:S05]  /*9a80*/  @!P0 BRA `(.L_x_6890) ;  /* 0x0000000000048947 */ /* 0x000fea0003800000 */
[----:B------:R-:W-:-:S04]  /*9a90*/  DEPBAR.LE SB0, 0x0 ;  /* 0x000080000000791a */ /* 0x000fc80000000000 */
.L_x_6890:
[----:B------:R-:W-:Y:S05]  /*9aa0*/  BSYNC B0 ;  /* 0x0000000000007941 */ /* 0x000fea0003800000 */
.L_x_6889:
        /* <DEDUP_REMOVED lines=19> */
.L_x_6892:
[----:B------:R-:W-:Y:S05]  /*9be0*/  BSYNC B0 ;  /* 0x0000000000007941 */ /* 0x000fea0003800000 */
.L_x_6891:
[----:B------:R-:W-:Y:S02]  /*9bf0*/  UIADD3 UR7, UR7, 0x2, URZ ;  /* 0x0000000207077890 */ /* 0x000fe4000fffe03f */
[----:B------:R-:W-:Y:S02]  /*9c00*/  UIADD3 UR6, UR6, 0x4000, URZ ;  /* 0x0000400006067890 */ /* 0x000fe4000fffe03f */
[----:B------:R-:W-:-:S06]  /*9c10*/  UISETP.GE.AND UP0, UPT, UR7, UR12, UPT ;  /* 0x0000000c0700728c */ /* 0x000fcc000bf06270 */
[----:B------:R-:W-:-:S13]  /*9c20*/  PLOP3.LUT P1, PT, PT, PT, UP0, 0x80, 0x0 ;  /* 0x000000000000781c */ /* 0x000fda0003f2f008 */
[----:B------:R-:W-:Y:S05]  /*9c30*/  @!P1 BRA `(.L_x_6893) ;  /* 0xfffffff400409947 */ /* 0x000fea000383ffff */
[----:B------:R-:W-:Y:S05]  /*9c40*/  BRA `(.L_x_6759) ;  /* 0x0000002800587947 */ /* 0x000fea0003800000 */
.L_x_6846:
        /* <DEDUP_REMOVED lines=21> */
.L_x_6894:
[----:B------:R-:W1:Y:S01]  /*9da0*/  LDC R3, c[0x0][0x8c4] ;  /* 0x00023100ff037b82 */ /* 0x000e620000000800 */
[----:B------:R-:W-:Y:S01]  /*9db0*/  IMAD.MOV.U32 R0, RZ, RZ, R5 ;  /* 0x000000ffff007224 */ /* 0x000fe200078e0005 */
[----:B-1----:R-:W-:-:S13]  /*9dc0*/  ISETP.NE.AND P0, PT, R3, 0x1, PT ;  /* 0x000000010300780c */ /* 0x002fda0003f05270 */
[----:B------:R-:W1:Y:S02]  /*9dd0*/  @P0 LDC.64 R6, c[0x0][0x8c8] ;  /* 0x00023200ff060b82 */ /* 0x000e640000000a00 */
[----:B-1----:R-:W-:-:S05]  /*9de0*/  @P0 IMAD.HI.U32 R4, R5, R6, RZ ;  /* 0x0000000605040227 */ /* 0x002fca00078e00ff */
[----:B------:R-:W-:-:S05]  /*9df0*/  @P0 SHF.R.U32.HI R0, RZ, R7, R4 ;  /* 0x00000007ff000219 */ /* 0x000fca0000011604 */
[----:B------:R-:W-:-:S07]  /*9e00*/  IMAD R3, R0, R3, RZ ;  /* 0x0000000300037224 */ /* 0x000fce00078e02ff */
.L_x_6895:
        /* <DEDUP_REMOVED lines=23> */
.L_x_6896:
        /* <DEDUP_REMOVED lines=10> */
.L_x_6898:
[----:B------:R-:W1:Y:S02]  /*a020*/  LDC R4, c[0x0][0x8ec] ;  /* 0x00023b00ff047b82 */ /* 0x000e640000000800 */
.L_x_6897:
        /* <DEDUP_REMOVED lines=42> */
.L_x_6900:
        /* <DEDUP_REMOVED lines=20> */
.L_x_6901:
[----:B------:R-:W-:Y:S05]  /*a410*/  @!P0 BRA `(.L_x_6902) ;  /* 0x00000000000c8947 */ /* 0x000fea0003800000 */
[----:B------:R-:W2:Y:S04]  /*a420*/  LDG.E R5, desc[UR46][R2.64] ;  /* 0x0000002e02057981 */ /* 0x000ea8000c1e1900 */
[----:B------:R-:W2:Y:S02]  /*a430*/  LDG.E R0, desc[UR46][R2.64+0x4] ;  /* 0x0000042e02007981 */ /* 0x000ea4000c1e1900 */
[----:B--2---:R-:W-:-:S07]  /*a440*/  IMAD.IADD R0, R0, 0x1, -R5 ;  /* 0x0000000100007824 */ /* 0x004fce00078e0a05 */
.L_x_6902:
        /* <DEDUP_REMOVED lines=66> */
.L_x_6941:
        /* <DEDUP_REMOVED lines=15> */
.L_x_6905:
        /* <DEDUP_REMOVED lines=92> */
.L_x_6916:
[----:B-123--:R-:W-:-:S04]  /*af20*/  SHF.L.U32 R18, R10, 0x1f, RZ ;  /* 0x0000001f0a127819 */ /* 0x00efc800000006ff */
[----:B------:R-:W2:Y:S02]  /*af30*/  SYNCS.PHASECHK.TRANS64.TRYWAIT P1, [R15+URZ+0x30840], R18 ;  /* 0x030840120f0075a7 */ /* 0x000ea4000802017f */
[----:B--2---:R-:W-:Y:S05]  /*af40*/  @!P1 BRA `(.L_x_6908) ;  /* 0x0000001800609947 */ /* 0x004fea0003800000 */
.L_x_6942:
        /* <DEDUP_REMOVED lines=8> */
.L_x_6909:
        /* <DEDUP_REMOVED lines=37> */
.L_x_6943:
        /* <DEDUP_REMOVED lines=8> */
.L_x_6911:
        /* <DEDUP_REMOVED lines=37> */
.L_x_6944:
        /* <DEDUP_REMOVED lines=8> */
.L_x_6913:
        /* <DEDUP_REMOVED lines=31> */
.L_x_6946:
        /* <DEDUP_REMOVED lines=8> */
.L_x_6915:
        /* <DEDUP_REMOVED lines=37> */
.L_x_6907:
[----:B------:R-:W4:Y:S02]  /*ba30*/  LDL.LU R4, [R1+0x4] ;  /* 0x0000040001047983 */ /* 0x000f240000300800 */
[----:B----4-:R-:W-:Y:S02]  /*ba40*/  ISETP.NE.AND P1, PT, R4, RZ, PT ;  /* 0x000000ff0400720c */ /* 0x010fe40003f25270 */
[----:B------:R4:W5:Y:S11]  /*ba50*/  LDL R4, [R1] ;  /* 0x0000000001047983 */ /* 0x0009760000100800 */
[----:B----4-:R-:W-:Y:S05]  /*ba60*/  @!P1 BRA `(.L_x_6906) ;  /* 0x00000004005c9947 */ /* 0x010fea0003800000 */
[----:B------:R-:W-:-:S04]  /*ba70*/  SHF.L.U32 R12, R10, 0x1f, RZ ;  /* 0x0000001f0a0c7819 */ /* 0x000fc800000006ff */
[----:B------:R-:W4:Y:S02]  /*ba80*/  SYNCS.PHASECHK.TRANS64.TRYWAIT P1, [R15+URZ+0x30840], R12 ;  /* 0x0308400c0f0075a7 */ /* 0x000f24000802017f */
[----:B----4-:R-:W-:Y:S05]  /*ba90*/  @!P1 BRA `(.L_x_6917) ;  /* 0x0000000c00e09947 */ /* 0x010fea0003800000 */
.L_x_6947:
        /* <DEDUP_REMOVED lines=8> */
.L_x_6918:
        /* <DEDUP_REMOVED lines=34> */
.L_x_6948:
        /* <DEDUP_REMOVED lines=8> */
.L_x_6920:
        /* <DEDUP_REMOVED lines=34> */
.L_x_6906:
[----:B------:R-:W1:Y:S01]  /*bfe0*/  S2R R0, SR_TID.X ;  /* 0x0000000000007919 */ /* 0x000e620000002100 */
[----:B------:R-:W-:Y:S01]  /*bff0*/  IMAD R3, R16, 0x8, R15 ;  /* 0x0000000810037824 */ /* 0x000fe200078e020f */
[----:B-1----:R-:W-:Y:S02]  /*c000*/  LOP3.LUT R2, R0, 0x7f, RZ, 0xc0, !PT ;  /* 0x0000007f00027812 */ /* 0x002fe400078ec0ff */
[----:B------:R-:W-:Y:S02]  /*c010*/  SHF.L.U32 R0, R10, 0x1f, RZ ;  /* 0x0000001f0a007819 */ /* 0x000fe400000006ff */
[----:B------:R-:W-:Y:S02]  /*c020*/  ISETP.NE.AND P1, PT, R2, RZ, PT ;  /* 0x000000ff0200720c */ /* 0x000fe40003f25270 */
[----:B------:R-:W1:Y:S02]  /*c030*/  SYNCS.PHASECHK.TRANS64.TRYWAIT P0, [R3+URZ+0x30840], R0 ;  /* 0x03084000030075a7 */ /* 0x000e64000800017f */
[----:B-1----:R-:W-:Y:S09]  /*c040*/  @!P0 BRA `(.L_x_6921) ;  /* 0x00000008009c8947 */ /* 0x002ff20003800000 */
.L_x_6949:
[----:B------:R-:W-:Y:S05]  /*c050*/  @P1 BRA `(.L_x_6922) ;  /* 0x0000000000181947 */ /* 0x000fea0003800000 */
[----:B------:R-:W1:Y:S01]  /*c060*/  S2R R2, SR_TID.X ;  /* 0x0000000000027919 */ /* 0x000e620000002100 */
[----:B------:R-:W-:-:S04]  /*c070*/  IMAD.MOV.U32 R0, RZ, RZ, 0x4100 ;  /* 0x00004100ff007424 */ /* 0x000fc800078e00ff */
[----:B------:R1:W-:Y:S02]  /*c080*/  SYNCS.ARRIVE.TRANS64 RZ, [R3+URZ+0x30830], R0 ;  /* 0x0308300003ff79a7 */ /* 0x0003e4000800003f */
[----:B-1----:R-:W-:-:S13]  /*c090*/  LOP3.LUT P0, RZ, R2, 0x1f, RZ, 0xc0, !PT ;  /* 0x0000001f02ff7812 */ /* 0x002fda000780c0ff */
[----:B------:R-:W-:Y:S05]  /*c0a0*/  @!P0 BRA `(.L_x_6922) ;  /* 0x0000000000048947 */ /* 0x000fea0003800000 */
[----:B------:R-:W-:Y:S01]  /*c0b0*/  BPT.TRAP 0x1 ;  /* 0x000000040000795c */ /* 0x000fe20000300000 */
.L_x_6922:
        /* <DEDUP_REMOVED lines=41> */
.L_x_6903:
[----:B------:R-:W-:Y:S05]  /*c350*/  BSYNC B0 ;  /* 0x0000000000007941 */ /* 0x000fea0003800000 */
.L_x_6899:
[----:B------:R-:W-:-:S03]  /*c360*/  UMOV UR7, 0xffffffff ;  /* 0xffffffff00077882 */ /* 0x000fc60000000000 */
[----:B------:R-:W-:Y:S05]  /*c370*/  BRA.DIV UR7, `(.L_x_6923) ;  /* 0x0000000607e47947 */ /* 0x000fea000b800000 */
[----:B------:R-:W-:-:S13]  /*c380*/  ELECT P6, URZ, PT ;  /* 0x00000000003f782f */ /* 0x000fda00038c0000 */
.L_x_6952:
[----:B------:R-:W-:Y:S05]  /*c390*/  @!P6 BRA `(.L_x_6759) ;  /* 0x000000000084e947 */ /* 0x000fea0003800000 */
[----:B------:R-:W-:-:S06]  /*c3a0*/  ULOP3.LUT UR7, UR38, 0x2, URZ, 0xfc, !UPT ;  /* 0x0000000226077892 */ /* 0x000fcc000f8efc3f */
[----:B------:R-:W-:-:S05]  /*c3b0*/  IMAD.U32 R0, RZ, RZ, UR7 ;  /* 0x00000007ff007e24 */ /* 0x000fca000f8e00ff */
[----:B------:R-:W-:-:S13]  /*c3c0*/  ISETP.NE.AND P2, PT, R0, 0x3, PT ;  /* 0x000000030000780c */ /* 0x000fda0003f45270 */
[----:B------:R-:W-:Y:S05]  /*c3d0*/  @!P2 BRA `(.L_x_6924) ;  /* 0x000000000004a947 */ /* 0x000fea0003800000 */
[----:B------:R-:W-:Y:S01]  /*c3e0*/  BPT.TRAP 0x1 ;  /* 0x000000040000795c */ /* 0x000fe20000300000 */
.L_x_6924:
        /* <DEDUP_REMOVED lines=15> */
.L_x_6953:
[----:B------:R-:W2:Y:S02]  /*c4e0*/  SYNCS.PHASECHK.TRANS64.TRYWAIT P0, [R3+URZ], R0 ;  /* 0x00000000030075a7 */ /* 0x000ea4000800017f */
[----:B--2---:R-:W-:Y:S05]  /*c4f0*/  @!P0 BRA `(.L_x_6926) ;  /* 0x0000000400b88947 */ /* 0x004fea0003800000 */
.L_x_6954:
[----:B------:R-:W-:Y:S05]  /*c500*/  @!P2 BRA `(.L_x_6927) ;  /* 0x000000000004a947 */ /* 0x000fea0003800000 */
[----:B------:R-:W-:Y:S01]  /*c510*/  BPT.TRAP 0x1 ;  /* 0x000000040000795c */ /* 0x000fe20000300000 */
.L_x_6927:
[----:B--2---:R-:W-:-:S04]  /*c520*/  VIADD R3, R8, 0x30840 ;  /* 0x0003084008037836 */ /* 0x004fc80000000000 */
[----:B------:R-:W-:-:S04]  /*c530*/  IMAD R5, R2, 0x8, R3 ;  /* 0x0000000802057824 */ /* 0x000fc800078e0203 */
[----:B------:R-:W2:Y:S02]  /*c540*/  SYNCS.PHASECHK.TRANS64.TRYWAIT P0, [R5+URZ], R4 ;  /* 0x00000004050075a7 */ /* 0x000ea4000800017f */
[----:B--2---:R-:W-:Y:S05]  /*c550*/  @!P0 BRA `(.L_x_6928) ;  /* 0x0000000400b48947 */ /* 0x004fea0003800000 */
.L_x_6955:
[----:B------:R-:W-:-:S07]  /*c560*/  IMAD R3, R6, 0x8, R3 ;  /* 0x0000000806037824 */ /* 0x000fce00078e0203 */
.L_x_6929:
[----:B---3--:R3:W4:Y:S02]  /*c570*/  SYNCS.PHASECHK.TRANS64.TRYWAIT P0, [R3+URZ], R0 ;  /* 0x00000000030075a7 */ /* 0x008724000800017f */
[----:B----4-:R-:W-:Y:S05]  /*c580*/  @!P0 NANOSLEEP.SYNCS 0x989680 ;  /* 0x009896800000895d */ /* 0x010fea0003900000 */
[----:B------:R-:W4:Y:S02]  /*c590*/  @!P0 SYNCS.PHASECHK.TRANS64 P0, [R3+URZ], R0 ;  /* 0x00000000030085a7 */ /* 0x000f24000800007f */
[----:B----4-:R-:W-:Y:S05]  /*c5a0*/  @!P0 BRA `(.L_x_6929) ;  /* 0xfffffffc00f08947 */ /* 0x010fea000383ffff */
.L_x_6759:
[----:B------:R-:W-:Y:S05]  /*c5b0*/  BSYNC B6 ;  /* 0x0000000000067941 */ /* 0x000fea0003800000 */
.L_x_6751:
[----:B------:R-:W-:Y:S05]  /*c5c0*/  EXIT ;  /* 0x000000000000794d */ /* 0x000fea0003800000 */
.L_x_6769:
[----:B------:R-:W-:Y:S02]  /*c5d0*/  IMAD.MOV.U32 R12, RZ, RZ, RZ ;  /* 0x000000ffff0c7224 */ /* 0x000fe400078e00ff */
[----:B------:R-:W-:Y:S02]  /*c5e0*/  IMAD.MOV.U32 R11, RZ, RZ, 0x1f ;  /* 0x0000001fff0b7424 */ /* 0x000fe400078e00ff */
[----:B------:R-:W-:-:S07]  /*c5f0*/  IMAD.MOV.U32 R15, RZ, RZ, -0x1 ;  /* 0xffffffffff0f7424 */ /* 0x000fce00078e00ff */
[----:B------:R-:W-:Y:S05]  /*c600*/  WARPSYNC.COLLECTIVE R15, `(.L_x_6930) ;  /* 0x000000000f087348 */ /* 0x000fea0003c00000 */
[----:B------:R1:W2:Y:S02]  /*c610*/  SHFL.IDX P6, R14, R13, R12, R11 ;  /* 0x0000000c0d0e7389 */ /* 0x0002a400000c000b */
[----:B-12---:R-:W-:Y:S01]  /*c620*/  ENDCOLLECTIVE ;  /* 0x000000000000791b */ /* 0x006fe20003800000 */
.L_x_6930:
[----:B------:R-:W-:Y:S05]  /*c630*/  BRA `(.L_x_6931) ;  /* 0xffffff50008c7947 */ /* 0x000fea000383ffff */
.L_x_6771:
[----:B---3--:R3:W4:Y:S02]  /*c640*/  SYNCS.PHASECHK.TRANS64.TRYWAIT P0, [R228+URZ+0x30800], R9 ;  /* 0x03080009e40075a7 */ /* 0x008724000800017f */
[----:B----4-:R-:W-:Y:S05]  /*c650*/  @!P0 NANOSLEEP.SYNCS 0x989680 ;  /* 0x009896800000895d */ /* 0x010fea0003900000 */
[----:B------:R-:W4:Y:S02]  /*c660*/  @!P0 SYNCS.PHASECHK.TRANS64 P0, [R228+URZ+0x30800], R9 ;  /* 0x03080009e40085a7 */ /* 0x000f24000800007f */
[----:B----4-:R-:W-:Y:S05]  /*c670*/  @!P0 BRA `(.L_x_6771) ;  /* 0xfffffffc00f08947 */ /* 0x010fea000383ffff */
[----:B------:R-:W-:Y:S05]  /*c680*/  BRA `(.L_x_6770) ;  /* 0xffffff5000b47947 */ /* 0x000fea000383ffff */
.L_x_6775:
[----:B---3--:R3:W4:Y:S02]  /*c690*/  SYNCS.PHASECHK.TRANS64.TRYWAIT P1, [R0+URZ+0x30810], R9 ;  /* 0x03081009000075a7 */ /* 0x008724000802017f */
[----:B----4-:R-:W-:Y:S05]  /*c6a0*/  @!P1 NANOSLEEP.SYNCS 0x989680 ;  /* 0x009896800000995d */ /* 0x010fea0003900000 */
[----:B------:R-:W4:Y:S02]  /*c6b0*/  @!P1 SYNCS.PHASECHK.TRANS64 P1, [R0+URZ+0x30810], R9 ;  /* 0x03081009000095a7 */ /* 0x000f24000802007f */
[----:B----4-:R-:W-:Y:S05]  /*c6c0*/  @!P1 BRA `(.L_x_6775) ;  /* 0xfffffffc00f09947 */ /* 0x010fea000383ffff */
[----:B------:R-:W-:Y:S05]  /*c6d0*/  BRA `(.L_x_6774) ;  /* 0xffffff5800647947 */ /* 0x000fea000383ffff */
.L_x_6779:
[----:B------:R1:W1:Y:S02]  /*c6e0*/  SYNCS.PHASECHK.TRANS64.TRYWAIT P1, [R0+URZ+0x30830], R9 ;  /* 0x03083009000075a7 */ /* 0x000264000802017f */
[----:B-1----:R-:W-:Y:S05]  /*c6f0*/  @!P1 NANOSLEEP.SYNCS 0x989680 ;  /* 0x009896800000995d */ /* 0x002fea0003900000 */
[----:B------:R-:W1:Y:S02]  /*c700*/  @!P1 SYNCS.PHASECHK.TRANS64 P1, [R0+URZ+0x30830], R9 ;  /* 0x03083009000095a7 */ /* 0x000e64000802007f */
[----:B-1----:R-:W-:Y:S05]  /*c710*/  @!P1 BRA `(.L_x_6779) ;  /* 0xfffffffc00f09947 */ /* 0x002fea000383ffff */
[----:B------:R-:W-:Y:S05]  /*c720*/  BRA `(.L_x_6778) ;  /* 0xffffff5c00bc7947 */ /* 0x000fea000383ffff */
.L_x_6859:
[----:B------:R-:W-:Y:S01]  /*c730*/  BSSY B0, `(.L_x_6932) ;  /* 0x0000005000007945 */ /* 0x000fe20003800000 */
[----:B------:R-:W-:-:S07]  /*c740*/  IMAD.MOV.U32 R15, RZ, RZ, -0x1 ;  /* 0xffffffffff0f7424 */ /* 0x000fce00078e00ff */
[----:B------:R-:W-:Y:S05]  /*c750*/  WARPSYNC.COLLECTIVE R15, `(.L_x_6933) ;  /* 0x000000000f087348 */ /* 0x000fea0003c00000 */
[----:B------:R-:W-:Y:S01]  /*c760*/  NOP ;  /* 0x0000000000007918 */ /* 0x000fe20000000000 */
[----:B------:R-:W-:Y:S01]  /*c770*/  ENDCOLLECTIVE ;  /* 0x000000000000791b */ /* 0x000fe20003800000 */
.L_x_6933:
[----:B------:R-:W-:Y:S05]  /*c780*/  BSYNC B0 ;  /* 0x0000000000007941 */ /* 0x000fea0003800000 */
.L_x_6932:
[----:B------:R-:W-:Y:S05]  /*c790*/  BRA `(.L_x_6934) ;  /* 0xffffffc400087947 */ /* 0x000fea000383ffff */
.L_x_6872:
[----:B------:R-:W-:Y:S01]  /*c7a0*/  BSSY B0, `(.L_x_6935) ;  /* 0x0000005000007945 */ /* 0x000fe20003800000 */
[----:B------:R-:W-:-:S07]  /*c7b0*/  IMAD.MOV.U32 R15, RZ, RZ, -0x1 ;  /* 0xffffffffff0f7424 */ /* 0x000fce00078e00ff */
[----:B------:R-:W-:Y:S05]  /*c7c0*/  WARPSYNC.COLLECTIVE R15, `(.L_x_6936) ;  /* 0x000000000f087348 */ /* 0x000fea0003c00000 */
[----:B------:R-:W-:Y:S01]  /*c7d0*/  NOP ;  /* 0x0000000000007918 */ /* 0x000fe20000000000 */
[----:B------:R-:W-:Y:S01]  /*c7e0*/  ENDCOLLECTIVE ;  /* 0x000000000000791b */ /* 0x000fe20003800000 */
.L_x_6936:
[----:B------:R-:W-:Y:S05]  /*c7f0*/  BSYNC B0 ;  /* 0x0000000000007941 */ /* 0x000fea0003800000 */
.L_x_6935:
[----:B------:R-:W-:Y:S05]  /*c800*/  BRA `(.L_x_6937) ;  /* 0xffffffc800b87947 */ /* 0x000fea000383ffff */
.L_x_6884:
[----:B------:R-:W-:Y:S01]  /*c810*/  BSSY B0, `(.L_x_6938) ;  /* 0x0000005000007945 */ /* 0x000fe20003800000 */
[----:B------:R-:W-:-:S07]  /*c820*/  IMAD.MOV.U32 R15, RZ, RZ, -0x1 ;  /* 0xffffffffff0f7424 */ /* 0x000fce00078e00ff */
[----:B------:R-:W-:Y:S05]  /*c830*/  WARPSYNC.COLLECTIVE R15, `(.L_x_6939) ;  /* 0x000000000f087348 */ /* 0x000fea0003c00000 */
[----:B------:R-:W-:Y:S01]  /*c840*/  NOP ;  /* 0x0000000000007918 */ /* 0x000fe20000000000 */
[----:B------:R-:W-:Y:S01]  /*c850*/  ENDCOLLECTIVE ;  /* 0x000000000000791b */ /* 0x000fe20003800000 */
.L_x_6939:
[----:B------:R-:W-:Y:S05]  /*c860*/  BSYNC B0 ;  /* 0x0000000000007941 */ /* 0x000fea0003800000 */
.L_x_6938:
[----:B------:R-:W-:Y:S05]  /*c870*/  BRA `(.L_x_6940) ;  /* 0xffffffcc00f87947 */ /* 0x000fea000383ffff */
.L_x_6904:
[----:B-1----:R1:W2:Y:S02]  /*c880*/  SYNCS.PHASECHK.TRANS64.TRYWAIT P0, [R15+URZ+0x30820], R2 ;  /* 0x030820020f0075a7 */ /* 0x0022a4000800017f */
[----:B--2---:R-:W-:Y:S05]  /*c890*/  @!P0 NANOSLEEP.SYNCS 0x989680 ;  /* 0x009896800000895d */ /* 0x004fea0003900000 */
[----:B------:R-:W2:Y:S02]  /*c8a0*/  @!P0 SYNCS.PHASECHK.TRANS64 P0, [R15+URZ+0x30820], R2 ;  /* 0x030820020f0085a7 */ /* 0x000ea4000800007f */
[----:B--2---:R-:W-:Y:S05]  /*c8b0*/  @!P0 BRA `(.L_x_6904) ;  /* 0xfffffffc00f08947 */ /* 0x004fea000383ffff */
[----:B------:R-:W-:Y:S05]  /*c8c0*/  BRA `(.L_x_6941) ;  /* 0xffffffdc00e87947 */ /* 0x000fea000383ffff */
.L_x_6908:
[----:B--2---:R2:W3:Y:S02]  /*c8d0*/  SYNCS.PHASECHK.TRANS64.TRYWAIT P1, [R15+URZ+0x30840], R18 ;  /* 0x030840120f0075a7 */ /* 0x0044e4000802017f */
[----:B---3--:R-:W-:Y:S05]  /*c8e0*/  @!P1 NANOSLEEP.SYNCS 0x989680 ;  /* 0x009896800000995d */ /* 0x008fea0003900000 */
[----:B------:R-:W3:Y:S02]  /*c8f0*/  @!P1 SYNCS.PHASECHK.TRANS64 P1, [R15+URZ+0x30840], R18 ;  /* 0x030840120f0095a7 */ /* 0x000ee4000802007f */
[----:B---3--:R-:W-:Y:S05]  /*c900*/  @!P1 BRA `(.L_x_6908) ;  /* 0xfffffffc00f09947 */ /* 0x008fea000383ffff */
[----:B------:R-:W-:Y:S05]  /*c910*/  BRA `(.L_x_6942) ;  /* 0xffffffe4008c7947 */ /* 0x000fea000383ffff */
.L_x_6910:
[----:B-1----:R1:W3:Y:S02]  /*c920*/  SYNCS.PHASECHK.TRANS64.TRYWAIT P1, [R15+URZ+0x30828], R18 ;  /* 0x030828120f0075a7 */ /* 0x0022e4000802017f */
[----:B---3--:R-:W-:Y:S05]  /*c930*/  @!P1 NANOSLEEP.SYNCS 0x989680 ;  /* 0x009896800000995d */ /* 0x008fea0003900000 */
[----:B------:R-:W3:Y:S02]  /*c940*/  @!P1 SYNCS.PHASECHK.TRANS64 P1, [R15+URZ+0x30828], R18 ;  /* 0x030828120f0095a7 */ /* 0x000ee4000802007f */
[----:B---3--:R-:W-:Y:S05]  /*c950*/  @!P1 BRA `(.L_x_6910) ;  /* 0xfffffffc00f09947 */ /* 0x008fea000383ffff */
[----:B------:R-:W-:Y:S05]  /*c960*/  BRA `(.L_x_6943) ;  /* 0xffffffe8002c7947 */ /* 0x000fea000383ffff */
.L_x_6912:
[----:B---3--:R3:W4:Y:S02]  /*c970*/  SYNCS.PHASECHK.TRANS64.TRYWAIT P1, [R15+URZ+0x30848], R18 ;  /* 0x030848120f0075a7 */ /* 0x008724000802017f */
[----:B----4-:R-:W-:Y:S05]  /*c980*/  @!P1 NANOSLEEP.SYNCS 0x989680 ;  /* 0x009896800000995d */ /* 0x010fea0003900000 */
[----:B------:R-:W4:Y:S02]  /*c990*/  @!P1 SYNCS.PHASECHK.TRANS64 P1, [R15+URZ+0x30848], R18 ;  /* 0x030848120f0095a7 */ /* 0x000f24000802007f */
[----:B----4-:R-:W-:Y:S05]  /*c9a0*/  @!P1 BRA `(.L_x_6912) ;  /* 0xfffffffc00f09947 */ /* 0x010fea000383ffff */
[----:B------:R-:W-:Y:S05]  /*c9b0*/  BRA `(.L_x_6944) ;  /* 0xffffffe800cc7947 */ /* 0x000fea000383ffff */
.L_x_6914:
[----:B------:R-:W-:-:S07]  /*c9c0*/  SHF.L.U32 R4, R10, 0x1f, RZ ;  /* 0x0000001f0a047819 */ /* 0x000fce00000006ff */
.L_x_6945:
[----:B----4-:R4:W1:Y:S02]  /*c9d0*/  SYNCS.PHASECHK.TRANS64.TRYWAIT P1, [R15+URZ+0x30820], R4 ;  /* 0x030820040f0075a7 */ /* 0x010864000802017f */
[----:B-1----:R-:W-:Y:S05]  /*c9e0*/  @!P1 NANOSLEEP.SYNCS 0x989680 ;  /* 0x009896800000995d */ /* 0x002fea0003900000 */
[----:B------:R-:W1:Y:S02]  /*c9f0*/  @!P1 SYNCS.PHASECHK.TRANS64 P1, [R15+URZ+0x30820], R4 ;  /* 0x030820040f0095a7 */ /* 0x000e64000802007f */
[----:B-1----:R-:W-:Y:S05]  /*ca00*/  @!P1 BRA `(.L_x_6945) ;  /* 0xfffffffc00f09947 */ /* 0x002fea000383ffff */
[----:B------:R-:W-:Y:S05]  /*ca10*/  BRA `(.L_x_6946) ;  /* 0xffffffec00507947 */ /* 0x000fea000383ffff */
.L_x_6917:
[----:B----4-:R4:W1:Y:S02]  /*ca20*/  SYNCS.PHASECHK.TRANS64.TRYWAIT P1, [R15+URZ+0x30840], R12 ;  /* 0x0308400c0f0075a7 */ /* 0x010864000802017f */
[----:B-1----:R-:W-:Y:S05]  /*ca30*/  @!P1 NANOSLEEP.SYNCS 0x989680 ;  /* 0x009896800000995d */ /* 0x002fea0003900000 */
[----:B------:R-:W1:Y:S02]  /*ca40*/  @!P1 SYNCS.PHASECHK.TRANS64 P1, [R15+URZ+0x30840], R12 ;  /* 0x0308400c0f0095a7 */ /* 0x000e64000802007f */
[----:B-1----:R-:W-:Y:S05]  /*ca50*/  @!P1 BRA `(.L_x_6917) ;  /* 0xfffffffc00f09947 */ /* 0x002fea000383ffff */
[----:B------:R-:W-:Y:S05]  /*ca60*/  BRA `(.L_x_6947) ;  /* 0xfffffff0000c7947 */ /* 0x000fea000383ffff */
.L_x_6919:
[----:B-1----:R1:W2:Y:S02]  /*ca70*/  SYNCS.PHASECHK.TRANS64.TRYWAIT P1, [R15+URZ+0x30828], R12 ;  /* 0x0308280c0f0075a7 */ /* 0x0022a4000802017f */
[----:B--2---:R-:W-:Y:S05]  /*ca80*/  @!P1 NANOSLEEP.SYNCS 0x989680 ;  /* 0x009896800000995d */ /* 0x004fea0003900000 */
[----:B------:R-:W2:Y:S02]  /*ca90*/  @!P1 SYNCS.PHASECHK.TRANS64 P1, [R15+URZ+0x30828], R12 ;  /* 0x0308280c0f0095a7 */ /* 0x000ea4000802007f */
[----:B--2---:R-:W-:Y:S05]  /*caa0*/  @!P1 BRA `(.L_x_6919) ;  /* 0xfffffffc00f09947 */ /* 0x004fea000383ffff */
[----:B------:R-:W-:Y:S05]  /*cab0*/  BRA `(.L_x_6948) ;  /* 0xfffffff000a07947 */ /* 0x000fea000383ffff */
.L_x_6921:
[----:B------:R1:W1:Y:S02]  /*cac0*/  SYNCS.PHASECHK.TRANS64.TRYWAIT P0, [R3+URZ+0x30840], R0 ;  /* 0x03084000030075a7 */ /* 0x000264000800017f */
[----:B-1----:R-:W-:Y:S05]  /*cad0*/  @!P0 NANOSLEEP.SYNCS 0x989680 ;  /* 0x009896800000895d */ /* 0x002fea0003900000 */
[----:B------:R-:W1:Y:S02]  /*cae0*/  @!P0 SYNCS.PHASECHK.TRANS64 P0, [R3+URZ+0x30840], R0 ;  /* 0x03084000030085a7 */ /* 0x000e64000800007f */
[----:B-1----:R-:W-:Y:S05]  /*caf0*/  @!P0 BRA `(.L_x_6921) ;  /* 0xfffffffc00f08947 */ /* 0x002fea000383ffff */
[----:B------:R-:W-:Y:S05]  /*cb00*/  BRA `(.L_x_6949) ;  /* 0xfffffff400507947 */ /* 0x000fea000383ffff */
.L_x_6923:
[----:B------:R-:W-:Y:S01]  /*cb10*/  BSSY B0, `(.L_x_6950) ;  /* 0x0000006000007945 */ /* 0x000fe20003800000 */
[----:B------:R-:W-:-:S07]  /*cb20*/  IMAD.MOV.U32 R15, RZ, RZ, -0x1 ;  /* 0xffffffffff0f7424 */ /* 0x000fce00078e00ff */
[----:B------:R-:W-:Y:S05]  /*cb30*/  WARPSYNC.COLLECTIVE R15, `(.L_x_6951) ;  /* 0x000000000f0c7348 */ /* 0x000fea0003c00000 */
[----:B------:R-:W-:Y:S02]  /*cb40*/  ELECT P6, UR62, PT ;  /* 0x00000000003e782f */ /* 0x000fe400038c0000 */
[----:B------:R-:W-:Y:S01]  /*cb50*/  MOV R14, UR62 ;  /* 0x0000003e000e7c02 */ /* 0x000fe20008000f00 */
[----:B------:R-:W-:Y:S10]  /*cb60*/  ENDCOLLECTIVE ;  /* 0x000000000000791b */ /* 0x000ff40003800000 */
.L_x_6951:
[----:B------:R-:W-:Y:S05]  /*cb70*/  BSYNC B0 ;  /* 0x0000000000007941 */ /* 0x000fea0003800000 */
.L_x_6950:
[----:B------:R-:W-:Y:S05]  /*cb80*/  BRA `(.L_x_6952) ;  /* 0xfffffff800007947 */ /* 0x000fea000383ffff */
.L_x_6925:
[----:B-1----:R1:W2:Y:S02]  /*cb90*/  SYNCS.PHASECHK.TRANS64.TRYWAIT P0, [R7+URZ], R4 ;  /* 0x00000004070075a7 */ /* 0x0022a4000800017f */
[----:B--2---:R-:W-:Y:S05]  /*cba0*/  @!P0 NANOSLEEP.SYNCS 0x989680 ;  /* 0x009896800000895d */ /* 0x004fea0003900000 */
[----:B------:R-:W2:Y:S02]  /*cbb0*/  @!P0 SYNCS.PHASECHK.TRANS64 P0, [R7+URZ], R4 ;  /* 0x00000004070085a7 */ /* 0x000ea4000800007f */
[----:B--2---:R-:W-:Y:S05]  /*cbc0*/  @!P0 BRA `(.L_x_6925) ;  /* 0xfffffffc00f08947 */ /* 0x004fea000383ffff */
[----:B------:R-:W-:Y:S05]  /*cbd0*/  BRA `(.L_x_6953) ;  /* 0xfffffff800407947 */ /* 0x000fea000383ffff */
.L_x_6926:
[----:B--2---:R2:W3:Y:S02]  /*cbe0*/  SYNCS.PHASECHK.TRANS64.TRYWAIT P0, [R3+URZ], R0 ;  /* 0x00000000030075a7 */ /* 0x0044e4000800017f */
[----:B---3--:R-:W-:Y:S05]  /*cbf0*/  @!P0 NANOSLEEP.SYNCS 0x989680 ;  /* 0x009896800000895d */ /* 0x008fea0003900000 */
[----:B------:R-:W3:Y:S02]  /*cc00*/  @!P0 SYNCS.PHASECHK.TRANS64 P0, [R3+URZ], R0 ;  /* 0x00000000030085a7 */ /* 0x000ee4000800007f */
[----:B---3--:R-:W-:Y:S05]  /*cc10*/  @!P0 BRA `(.L_x_6926) ;  /* 0xfffffffc00f08947 */ /* 0x008fea000383ffff */
[----:B------:R-:W-:Y:S05]  /*cc20*/  BRA `(.L_x_6954) ;  /* 0xfffffff800347947 */ /* 0x000fea000383ffff */
.L_x_6928:
[----:B--2---:R2:W3:Y:S02]  /*cc30*/  SYNCS.PHASECHK.TRANS64.TRYWAIT P0, [R5+URZ], R4 ;  /* 0x00000004050075a7 */ /* 0x0044e4000800017f */
[----:B---3--:R-:W-:Y:S05]  /*cc40*/  @!P0 NANOSLEEP.SYNCS 0x989680 ;  /* 0x009896800000895d */ /* 0x008fea0003900000 */
[----:B------:R-:W3:Y:S02]  /*cc50*/  @!P0 SYNCS.PHASECHK.TRANS64 P0, [R5+URZ], R4 ;  /* 0x00000004050085a7 */ /* 0x000ee4000800007f */
[----:B---3--:R-:W-:Y:S05]  /*cc60*/  @!P0 BRA `(.L_x_6928) ;  /* 0xfffffffc00f08947 */ /* 0x008fea000383ffff */
[----:B------:R-:W-:Y:S05]  /*cc70*/  BRA `(.L_x_6955) ;  /* 0xfffffff800387947 */ /* 0x000fea000383ffff */
.L_x_6956:
        /* <DEDUP_REMOVED lines=16> */
.L_x_7339:


//--------------------- .text._ZN7cutlass13device_kernelIN5flash11enable_sm90INS1_16FlashAttnBwdSm90INS1_25CollectiveMainloopBwdSm90ILi2ELi2ELi2EN4cute5tupleIJNS5_1CILi1EEES8_S8_EEENS6_IJNS7_ILi64EEENS7_ILi128EEESB_EEENS_10bfloat16_tEfNS_4arch4Sm90ELb1ELb0ELb0ELb1ELb0ELb1ELb0ELb0ELi2ELi1ELi2ELi1ELb0EEENS1_24CollectiveEpilogueBwdGQAISC_fSF_Li256ELb1ELb0EEENS1_25SingleTileBwdLPTSchedulerILb1ELi128ELb0EEEEEEEEEvNT_6ParamsE --------------------------
	.section	.text._ZN7cutlass13device_kernelIN5flash11enable_sm90INS1_16FlashAttnBwdSm90INS1_25CollectiveMainloopBwdSm90ILi2ELi2ELi2EN4cute5tupleIJNS5_1CILi1EEES8_S8_EEENS6_IJNS7_ILi64EEENS7_ILi128EEESB_EEENS_10bfloat16_tEfNS_4arch4Sm90ELb1ELb0ELb0ELb1ELb0ELb1ELb0ELb0ELi2ELi1ELi2ELi1ELb0EEENS1_24CollectiveEpilogueBwdGQAISC_fSF_Li256ELb1ELb0EEENS1_25SingleTileBwdLPTSchedulerILb1ELi128ELb0EEEEEEEEEvNT_6ParamsE,"ax",@progbits
	.align	128
.text._ZN7cutlass13device_kernelIN5flash11enable_sm90INS1_16FlashAttnBwdSm90INS1_25CollectiveMainloopBwdSm90ILi2ELi2ELi2EN4cute5tupleIJNS5_1CILi1EEES8_S8_EEENS6_IJNS7_ILi64EEENS7_ILi128EEESB_EEENS_10bfloat16_tEfNS_4arch4Sm90ELb1ELb0ELb0ELb1ELb0ELb1ELb0ELb0ELi2ELi1ELi2ELi1ELb0EEENS1_24CollectiveEpilogueBwdGQAISC_fSF_Li256ELb1ELb0EEENS1_25SingleTileBwdLPTSchedulerILb1ELi128ELb0EEEEEEEEEvNT_6ParamsE:
        .type           _ZN7cutlass13device_kernelIN5flash11enable_sm90INS1_16FlashAttnBwdSm90INS1_25CollectiveMainloopBwdSm90ILi2ELi2ELi2EN4cute5tupleIJNS5_1CILi1EEES8_S8_EEENS6_IJNS7_ILi64EEENS7_ILi128EEESB_EEENS_10bfloat16_tEfNS_4arch4Sm90ELb1ELb0ELb0ELb1ELb0ELb1ELb0ELb0ELi2ELi1ELi2ELi1ELb0EEENS1_24CollectiveEpilogueBwdGQAISC_fSF_Li256ELb1ELb0EEENS1_25SingleTileBwdLPTSchedulerILb1ELi128ELb0EEEEEEEEEvNT_6ParamsE,@function
        .size           _ZN7cutlass13device_kernelIN5flash11enable_sm90INS1_16FlashAttnBwdSm90INS1_25CollectiveMainloopBwdSm90ILi2ELi2ELi2EN4cute5tupleIJNS5_1CILi1EEES8_S8_EEENS6_IJNS7_ILi64EEENS7_ILi128EEESB_EEENS_10bfloat16_tEfNS_4arch4Sm90ELb1ELb0ELb0ELb1ELb0ELb1ELb0ELb0ELi2ELi1ELi2ELi1ELb0EEENS1_24CollectiveEpilogueBwdGQAISC_fSF_Li256ELb1ELb0EEENS1_25SingleTileBwdLPTSchedulerILb1ELi128ELb0EEEEEEEEEvNT_6ParamsE,(.L_x_7340 - _ZN7cutlass13device_kernelIN5flash11enable_sm90INS1_16FlashAttnBwdSm90INS1_25CollectiveMainloopBwdSm90ILi2ELi2ELi2EN4cute5tupleIJNS5_1CILi1EEES8_S8_EEENS6_IJNS7_ILi64EEENS7_ILi128EEESB_EEENS_10bfloat16_tEfNS_4arch4Sm90ELb1ELb0ELb0ELb1ELb0ELb1ELb0ELb0ELi2ELi1ELi2ELi1ELb0EEENS1_24CollectiveEpilogueBwdGQAISC_fSF_Li256ELb1ELb0EEENS1_25SingleTileBwdLPTSchedulerILb1ELi128ELb0EEEEEEEEEvNT_6ParamsE)
        .other          _ZN7cutlass13device_kernelIN5flash11enable_sm90INS1_16FlashAttnBwdSm90INS1_25CollectiveMainloopBwdSm90ILi2ELi2ELi2EN4cute5tupleIJNS5_1CILi1EEES8_S8_EEENS6_IJNS7_ILi64EEENS7_ILi128EEESB_EEENS_10bfloat16_tEfNS_4arch4Sm90ELb1ELb0ELb0ELb1ELb0ELb1ELb0ELb0ELi2ELi1ELi2ELi1ELb0EEENS1_24CollectiveEpilogueBwdGQAISC_fSF_Li256ELb1ELb0EEENS1_25SingleTileBwdLPTSchedulerILb1ELi128ELb0EEEEEEEEEvNT_6ParamsE,@"STO_CUDA_ENTRY STV_DEFAULT"
_ZN7cutlass13device_kernelIN5flash11enable_sm90INS1_16FlashAttnBwdSm90INS1_25CollectiveMainloopBwdSm90ILi2ELi2ELi2EN4cute5tupleIJNS5_1CILi1EEES8_S8_EEENS6_IJNS7_ILi64EEENS7_ILi128EEESB_EEENS_10bfloat16_tEfNS_4arch4Sm90ELb1ELb0ELb0ELb1ELb0ELb1ELb0ELb0ELi2ELi1ELi2ELi1ELb0EEENS1_24CollectiveEpilogueBwdGQAISC_fSF_Li256ELb1ELb0EEENS1_25SingleTileBwdLPTSchedulerILb1ELi128ELb0EEEEEEEEEvNT_6ParamsE:
        /* <DEDUP_REMOVED lines=24> */
.L_x_6958:
[----:B------:R-:W-:Y:S05]  /*0180*/  BSYNC B0 ;  /* 0x0000000000007941 */ /* 0x000fea0003800000 */
.L_x_6957:
        /* <DEDUP_REMOVED lines=37> */
.L_x_6959:
        /* <DEDUP_REMOVED lines=22> */
.L_x_6960:
[----:B------:R-:W-:Y:S01]  /*0540*/  PLOP3.LUT P0, PT, PT, PT, UP0, 0x80, 0x0 ;  /* 0x000000000000781c */ /* 0x000fe20003f0f008 */
[----:B------:R-:W-:Y:S01]  /*0550*/  NOP ;  /* 0x0000000000007918 */ /* 0x000fe20000000000 */
[----:B------:R-:W-:Y:S01]  /*0560*/  ULDC.64 UR46, c[0x0][0x208] ;  /* 0x00008200002e7ab9 */ /* 0x000fe20000000a00 */
[----:B------:R-:W-:Y:S01]  /*0570*/  BSSY B6, `(.L_x_6961) ;  /* 0x00008a0000067945 */ /* 0x000fe20003800000 */
[----:B-12-4-:R-:W-:Y:S09]  /*0580*/  BAR.SYNC.DEFER_BLOCKING 0x0 ;  /* 0x0000000000007b1d */ /* 0x016ff20000010000 */
[----:B------:R-:W-:Y:S05]  /*0590*/  @!P0 BRA `(.L_x_6962) ;  /* 0x0000004800bc8947 */ /* 0x000fea0003800000 */
.L_x_6963:
        /* <DEDUP_REMOVED lines=32> */
.L_x_6964:
[----:B------:R-:W-:Y:S01]  /*07a0*/  ULDC UR7, c[0x0][0x8cc] ;  /* 0x0002330000077ab9 */ /* 0x000fe20000000800 */
[----:B------:R-:W-:Y:S01]  /*07b0*/  UMOV UR36, UR10 ;  /* 0x0000000a00247c82 */ /* 0x000fe20008000000 */
[----:B------:R-:W-:-:S11]  /*07c0*/  UISETP.NE.AND UP0, UPT, UR7, 0x1, UPT ;  /* 0x000000010700788c */ /* 0x000fd6000bf05270 */
[----:B------:R-:W-:Y:S02]  /*07d0*/  @UP0 ULDC.64 UR8, c[0x0][0x8d0] ;  /* 0x0002340000080ab9 */ /* 0x000fe40000000a00 */
[----:B------:R-:W-:-:S04]  /*07e0*/  UIMAD.WIDE.U32 UR4, UR10, UR8, URZ ;  /* 0x000000080a0472a5 */ /* 0x000fc8000f8e003f */
[----:B------:R-:W-:-:S04]  /*07f0*/  @UP0 USHF.R.U32.HI UR36, URZ, UR9, UR5 ;  /* 0x000000093f240299 */ /* 0x000fc80008011605 */
[----:B------:R-:W-:-:S12]  /*0800*/  UIMAD UR4, UR36, UR7, URZ ;  /* 0x00000007240472a4 */ /* 0x000fd8000f8e023f */
.L_x_6965:
        /* <DEDUP_REMOVED lines=23> */
.L_x_6966:
        /* <DEDUP_REMOVED lines=14> */
.L_x_6968:
[----:B------:R-:W-:-:S05]  /*0a60*/  ULDC UR4, c[0x0][0x8f4] ;  /* 0x00023d0000047ab9 */ /* 0x000fca0000000800 */
.L_x_6967:
        /* <DEDUP_REMOVED lines=20> */
.L_x_6970:
        /* <DEDUP_REMOVED lines=14> */
.L_x_6971:
        /* <DEDUP_REMOVED lines=11> */
.L_x_6972:
        /* <DEDUP_REMOVED lines=13> */
.L_x_6973:
        /* <DEDUP_REMOVED lines=101> */
.L_x_6976:
        /* <DEDUP_REMOVED lines=15> */
.L_x_6975:
        /* <DEDUP_REMOVED lines=22> */
.L_x_6978:
        /* <DEDUP_REMOVED lines=15> */
.L_x_6977:
        /* <DEDUP_REMOVED lines=8> */
.L_x_7064:
        /* <DEDUP_REMOVED lines=15> */
.L_x_6980:
        /* <DEDUP_REMOVED lines=102> */
.L_x_6992:
[----:B------:R-:W-:-:S13]  /*1f70*/  ISETP.NE.AND P0, PT, R231, 0x3, PT ;  /* 0x00000003e700780c */ /* 0x000fda0003f05270 */
[----:B------:R-:W-:Y:S05]  /*1f80*/  @!P0 BRA `(.L_x_6982) ;  /* 0x0000000000048947 */ /* 0x000fea0003800000 */
[----:B------:R-:W-:Y:S01]  /*1f90*/  BPT.TRAP 0x1 ;  /* 0x000000040000795c */ /* 0x000fe20000300000 */
.L_x_6982:
[----:B------:R-:W-:Y:S01]  /*1fa0*/  IMAD R0, R3, 0x8, R228 ;  /* 0x0000000803007824 */ /* 0x000fe200078e02e4 */
[----:B------:R-:W-:-:S04]  /*1fb0*/  SHF.L.U32 R9, R4, 0x1f, RZ ;  /* 0x0000001f04097819 */ /* 0x000fc800000006ff */
[----:B------:R2:W3:Y:S01]  /*1fc0*/  SYNCS.PHASECHK.TRANS64.TRYWAIT P1, [R0+URZ+0x30810], R9 ;  /* 0x03081009000075a7 */ /* 0x0004e2000802017f */
[----:B------:R-:W-:Y:S05]  /*1fd0*/  @!P0 BRA `(.L_x_6983) ;  /* 0x0000000000048947 */ /* 0x000fea0003800000 */
[----:B------:R-:W-:Y:S01]  /*1fe0*/  BPT.TRAP 0x1 ;  /* 0x000000040000795c */ /* 0x000fe20000300000 */
.L_x_6983:
[----:B---3--:R-:W-:Y:S05]  /*1ff0*/  @P1 BRA `(.L_x_6984) ;  /* 0x0000000000081947 */ /* 0x008fea0003800000 */
[----:B------:R-:W3:Y:S02]  /*2000*/  SYNCS.PHASECHK.TRANS64.TRYWAIT P1, [R0+URZ+0x30810], R9 ;  /* 0x03081009000075a7 */ /* 0x000ee4000802017f */
[----:B---3--:R-:W-:Y:S05]  /*2010*/  @!P1 BRA `(.L_x_6985) ;  /* 0x00000070000c9947 */ /* 0x008fea0003800000 */
.L_x_6984:
        /* <DEDUP_REMOVED lines=81> */
.L_x_6986:
[----:B------:R1:W1:Y:S01]  /*2530*/  SYNCS.PHASECHK.TRANS64.TRYWAIT P1, [R0+URZ+0x30830], R9 ;  /* 0x03083009000075a7 */ /* 0x000262000802017f */
[----:B------:R-:W-:Y:S05]  /*2540*/  @!P0 BRA `(.L_x_6987) ;  /* 0x0000000000048947 */ /* 0x000fea0003800000 */
[----:B------:R-:W-:Y:S01]  /*2550*/  BPT.TRAP 0x1 ;  /* 0x000000040000795c */ /* 0x000fe20000300000 */
.L_x_6987:
[----:B------:R-:W-:-:S05]  /*2560*/  VIADD R6, R228, 0x20000 ;  /* 0x00020000e4067836 */ /* 0x000fca0000000000 */
[----:B------:R-:W-:-:S04]  /*2570*/  SHF.R.U32.HI R6, RZ, 0x4, R6 ;  /* 0x00000004ff067819 */ /* 0x000fc80000011606 */
[----:B------:R-:W-:-:S04]  /*2580*/  LOP3.LUT R225, R6, 0x3fff, RZ, 0xc0, !PT ;  /* 0x00003fff06e17812 */ /* 0x000fc800078ec0ff */
[----:B------:R-:W-:Y:S01]  /*2590*/  LOP3.LUT R6, R225, 0x10000, RZ, 0xfc, !PT ;  /* 0x00010000e1067812 */ /* 0x000fe200078efcff */
[----:B-1----:R-:W-:Y:S06]  /*25a0*/  @P1 BRA `(.L_x_6988) ;  /* 0x0000000000081947 */ /* 0x002fec0003800000 */
[----:B------:R-:W1:Y:S02]  /*25b0*/  SYNCS.PHASECHK.TRANS64.TRYWAIT P1, [R0+URZ+0x30830], R9 ;  /* 0x03083009000075a7 */ /* 0x000e64000802017f */
[----:B-1----:R-:W-:Y:S05]  /*25c0*/  @!P1 BRA `(.L_x_6989) ;  /* 0x0000006800b49947 */ /* 0x002fea0003800000 */
.L_x_6988:
        /* <DEDUP_REMOVED lines=406> */
.L_x_6990:
        /* <DEDUP_REMOVED lines=49> */
.L_x_6991:
        /* <DEDUP_REMOVED lines=78> */
.L_x_6974:
        /* <DEDUP_REMOVED lines=103> */
.L_x_6995:
[----:B------:R-:W-:Y:S01]  /*4d90*/  @P0 ELECT P1, URZ, PT ;  /* 0x00000000003f082f */ /* 0x000fe20003820000 */
[----:B------:R2:W-:-:S12]  /*4da0*/  UBLKRED.G.S.ADD.F32.RN [UR6], [UR4], UR5, desc[UR8] ;  /* 0x00000806040073bb */ /* 0x0005d800080a1405 */
[----:B------:R-:W-:Y:S02]  /*4db0*/  @P1 PLOP3.LUT P0, PT, P1, PT, PT, 0x8, 0x0 ;  /* 0x000000000000181c */ /* 0x000fe40000f0e170 */
[----:B------:R-:W-:-:S11]  /*4dc0*/  PLOP3.LUT P1, PT, PT, PT, PT, 0x8, 0x0 ;  /* 0x000000000000781c */ /* 0x000fd60003f2e170 */
[----:B--2---:R-:W-:Y:S05]  /*4dd0*/  @P0 BRA.U.ANY `(.L_x_6995) ;  /* 0xfffffffd00ec0947 */ /* 0x004fea000393ffff */
[----:B------:R0:W-:Y:S01]  /*4de0*/  UTMACMDFLUSH ;  /* 0x00000000000079b7 */ /* 0x0001e20000000000 */
[----:B------:R-:W-:-:S04]  /*4df0*/  DEPBAR.LE SB0, 0x0 ;  /* 0x000080000000791a */ /* 0x000fc80000000000 */
.L_x_6994:
[----:B------:R-:W-:Y:S05]  /*4e00*/  BSYNC B0 ;  /* 0x0000000000007941 */ /* 0x000fea0003800000 */
.L_x_6993:
        /* <DEDUP_REMOVED lines=32> */
.L_x_6996:
        /* <DEDUP_REMOVED lines=8> */
.L_x_6962:
        /* <DEDUP_REMOVED lines=29> */
.L_x_6998:
[----:B------:R-:W-:Y:S01]  /*5260*/  ULDC UR9, c[0x0][0x8cc] ;  /* 0x0002330000097ab9 */ /* 0x000fe20000000800 */
[----:B------:R-:W-:Y:S01]  /*5270*/  UMOV UR7, UR8 ;  /* 0x0000000800077c82 */ /* 0x000fe20008000000 */
[----:B------:R-:W-:-:S11]  /*5280*/  UISETP.NE.AND UP0, UPT, UR9, 0x1, UPT ;  /* 0x000000010900788c */ /* 0x000fd6000bf05270 */
[----:B------:R-:W-:Y:S02]  /*5290*/  @UP0 ULDC.64 UR10, c[0x0][0x8d0] ;  /* 0x00023400000a0ab9 */ /* 0x000fe40000000a00 */
[----:B------:R-:W-:-:S04]  /*52a0*/  UIMAD.WIDE.U32 UR4, UR8, UR10, URZ ;  /* 0x0000000a080472a5 */ /* 0x000fc8000f8e003f */
[----:B------:R-:W-:-:S04]  /*52b0*/  @UP0 USHF.R.U32.HI UR7, URZ, UR11, UR5 ;  /* 0x0000000b3f070299 */ /* 0x000fc80008011605 */
[----:B------:R-:W-:-:S12]  /*52c0*/  UIMAD UR4, UR7, UR9, URZ ;  /* 0x00000009070472a4 */ /* 0x000fd8000f8e023f */
.L_x_6999:
        /* <DEDUP_REMOVED lines=23> */
.L_x_7000:
        /* <DEDUP_REMOVED lines=13> */
.L_x_7002:
[----:B------:R-:W-:-:S05]  /*5510*/  ULDC UR4, c[0x0][0x8f4] ;  /* 0x00023d0000047ab9 */ /* 0x000fca0000000800 */
.L_x_7001:
        /* <DEDUP_REMOVED lines=46> */
.L_x_7003:
        /* <DEDUP_REMOVED lines=13> */
.L_x_7004:
        /* <DEDUP_REMOVED lines=12> */
.L_x_7005:
        /* <DEDUP_REMOVED lines=54> */
.L_x_7008:
[----:B------:R-:W-:Y:S05]  /*5cf0*/  BSYNC B0 ;  /* 0x0000000000007941 */ /* 0x000fea0003800000 */
.L_x_7007:
        /* <DEDUP_REMOVED lines=19> */
.L_x_7010:
[----:B------:R-:W-:Y:S05]  /*5e30*/  BSYNC B0 ;  /* 0x0000000000007941 */ /* 0x000fea0003800000 */
.L_x_7009:
[----:B------:R-:W-:Y:S06]  /*5e40*/  BAR.ARV 0xa, 0xa0 ;  /* 0x0282800000007b1d */ /* 0x000fec0000002000 */
[----:B------:R-:W-:Y:S04]  /*5e50*/  BSSY B0, `(.L_x_7011) ;  /* 0x0000003000007945 */ /* 0x000fe80003800000 */
[----:B------:R-:W-:Y:S05]  /*5e60*/  @!P0 BRA `(.L_x_7012) ;  /* 0x0000000000048947 */ /* 0x000fea0003800000 */
[----:B------:R-:W-:-:S04]  /*5e70*/  DEPBAR.LE SB0, 0x0 ;  /* 0x000080000000791a */ /* 0x000fc80000000000 */
.L_x_7012:
[----:B------:R-:W-:Y:S05]  /*5e80*/  BSYNC B0 ;  /* 0x0000000000007941 */ /* 0x000fea0003800000 */
.L_x_7011:
[----:B------:R-:W-:Y:S06]  /*5e90*/  BAR.ARV 0xb, 0xa0 ;  /* 0x02c2800000007b1d */ /* 0x000fec0000002000 */
[----:B------:R-:W-:Y:S01]  /*5ea0*/  UIADD3 UR18, UR12, 0x1, URZ ;  /* 0x000000010c127890 */ /* 0x000fe2000fffe03f */
[----:B------:R-:W-:Y:S11]  /*5eb0*/  BRA `(.L_x_7013) ;  /* 0x0000000000047947 */ /* 0x000ff60003800000 */
.L_x_7006:
[----:B------:R-:W-:-:S05]  /*5ec0*/  UMOV UR18, UR12 ;  /* 0x0000000c00127c82 */ /* 0x000fca0008000000 */
.L_x_7013:
        /* <DEDUP_REMOVED lines=22> */
.L_x_7026:
        /* <DEDUP_REMOVED lines=20> */
.L_x_7015:
[----:B------:R-:W-:Y:S05]  /*6170*/  BSYNC B0 ;  /* 0x0000000000007941 */ /* 0x000fea0003800000 */
.L_x_7014:
        /* <DEDUP_REMOVED lines=13> */
.L_x_7017:
[----:B------:R-:W-:Y:S05]  /*6250*/  BSYNC B0 ;  /* 0x0000000000007941 */ /* 0x000fea0003800000 */
.L_x_7016:
[----:B------:R-:W-:Y:S06]  /*6260*/  BAR.ARV 0xa, 0xa0 ;  /* 0x0282800000007b1d */ /* 0x000fec0000002000 */
[----:B------:R-:W-:Y:S04]  /*6270*/  BSSY B0, `(.L_x_7018) ;  /* 0x0000003000007945 */ /* 0x000fe80003800000 */
[----:B------:R-:W-:Y:S05]  /*6280*/  @!P0 BRA `(.L_x_7019) ;  /* 0x0000000000048947 */ /* 0x000fea0003800000 */
[----:B------:R-:W-:-:S04]  /*6290*/  DEPBAR.LE SB0, 0x0 ;  /* 0x000080000000791a */ /* 0x000fc80000000000 */
.L_x_7019:
[----:B------:R-:W-:Y:S05]  /*62a0*/  BSYNC B0 ;  /* 0x0000000000007941 */ /* 0x000fea0003800000 */
.L_x_7018:
        /* <DEDUP_REMOVED lines=13> */
.L_x_7021:
[----:B------:R-:W-:Y:S05]  /*6380*/  BSYNC B0 ;  /* 0x0000000000007941 */ /* 0x000fea0003800000 */
.L_x_7020:
        /* <DEDUP_REMOVED lines=13> */
.L_x_7023:
[----:B------:R-:W-:Y:S05]  /*6460*/  BSYNC B0 ;  /* 0x0000000000007941 */ /* 0x000fea0003800000 */
.L_x_7022:
[----:B------:R-:W-:Y:S01]  /*6470*/  UIADD3 UR18, UR18, 0x2, URZ ;  /* 0x0000000212127890 */ /* 0x000fe2000fffe03f */
[----:B------:R-:W-:Y:S06]  /*6480*/  BAR.ARV 0xa, 0xa0 ;  /* 0x0282800000007b1d */ /* 0x000fec0000002000 */
[----:B------:R-:W-:Y:S01]  /*6490*/  UISETP.GE.AND UP0, UPT, UR18, UR7, UPT ;  /* 0x000000071200728c */ /* 0x000fe2000bf06270 */
[----:B------:R-:W-:Y:S04]  /*64a0*/  BSSY B0, `(.L_x_7024) ;  /* 0x0000003000007945 */ /* 0x000fe80003800000 */
[----:B------:R-:W-:Y:S06]  /*64b0*/  @!P0 BRA `(.L_x_7025) ;  /* 0x0000000000048947 */ /* 0x000fec0003800000 */
[----:B------:R-:W-:-:S04]  /*64c0*/  DEPBAR.LE SB0, 0x0 ;  /* 0x000080000000791a */ /* 0x000fc80000000000 */
.L_x_7025:
[----:B------:R-:W-:Y:S05]  /*64d0*/  BSYNC B0 ;  /* 0x0000000000007941 */ /* 0x000fea0003800000 */
.L_x_7024:
[----:B------:R-:W-:Y:S06]  /*64e0*/  BAR.ARV 0xb, 0xa0 ;  /* 0x02c2800000007b1d */ /* 0x000fec0000002000 */
[----:B------:R-:W-:Y:S01]  /*64f0*/  PLOP3.LUT P1, PT, PT, PT, UP0, 0x80, 0x0 ;  /* 0x000000000000781c */ /* 0x000fe20003f2f008 */
[----:B------:R-:W-:Y:S02]  /*6500*/  UIADD3 UR26, UR26, 0x4000, URZ ;  /* 0x000040001a1a7890 */ /* 0x000fe4000fffe03f */
[----:B------:R-:W-:-:S10]  /*6510*/  UIADD3 UR6, UR6, 0x4000, URZ ;  /* 0x0000400006067890 */ /* 0x000fd4000fffe03f */
[----:B------:R-:W-:Y:S05]  /*6520*/  @!P1 BRA `(.L_x_7026) ;  /* 0xfffffff800c09947 */ /* 0x000fea000383ffff */
[----:B------:R-:W-:Y:S05]  /*6530*/  BRA `(.L_x_6969) ;  /* 0x00000028008c7947 */ /* 0x000fea0003800000 */
.L_x_6997:
        /* <DEDUP_REMOVED lines=22> */
.L_x_7027:
[----:B------:R-:W-:Y:S01]  /*66a0*/  ULDC UR9, c[0x0][0x8cc] ;  /* 0x0002330000097ab9 */ /* 0x000fe20000000800 */
[----:B------:R-:W-:Y:S01]  /*66b0*/  UMOV UR7, UR8 ;  /* 0x0000000800077c82 */ /* 0x000fe20008000000 */
[----:B------:R-:W-:-:S11]  /*66c0*/  UISETP.NE.AND UP0, UPT, UR9, 0x1, UPT ;  /* 0x000000010900788c */ /* 0x000fd6000bf05270 */
[----:B------:R-:W-:Y:S02]  /*66d0*/  @UP0 ULDC.64 UR10, c[0x0][0x8d0] ;  /* 0x00023400000a0ab9 */ /* 0x000fe40000000a00 */
[----:B------:R-:W-:-:S04]  /*66e0*/  UIMAD.WIDE.U32 UR4, UR8, UR10, URZ ;  /* 0x0000000a080472a5 */ /* 0x000fc8000f8e003f */
[----:B------:R-:W-:-:S04]  /*66f0*/  @UP0 USHF.R.U32.HI UR7, URZ, UR11, UR5 ;  /* 0x0000000b3f070299 */ /* 0x000fc80008011605 */
[----:B------:R-:W-:-:S12]  /*6700*/  UIMAD UR4, UR7, UR9, URZ ;  /* 0x00000009070472a4 */ /* 0x000fd8000f8e023f */
.L_x_7028:
        /* <DEDUP_REMOVED lines=23> */
.L_x_7029:
        /* <DEDUP_REMOVED lines=14> */
.L_x_7031:
[----:B------:R-:W-:-:S05]  /*6960*/  ULDC UR4, c[0x0][0x8f4] ;  /* 0x00023d0000047ab9 */ /* 0x000fca0000000800 */
.L_x_7030:
        /* <DEDUP_REMOVED lines=60> */
.L_x_7033:
        /* <DEDUP_REMOVED lines=12> */
.L_x_7034:
[----:B------:R-:W-:Y:S05]  /*6df0*/  @!P2 BRA `(.L_x_7035) ;  /* 0x000000000014a947 */ /* 0x000fea0003800000 */
[----:B------:R-:W-:Y:S02]  /*6e00*/  IMAD.U32 R2, RZ, RZ, UR14 ;  /* 0x0000000eff027e24 */ /* 0x000fe4000f8e00ff */
[----:B------:R-:W-:-:S05]  /*6e10*/  IMAD.U32 R3, RZ, RZ, UR15 ;  /* 0x0000000fff037e24 */ /* 0x000fca000f8e00ff */
[----:B------:R-:W2:Y:S04]  /*6e20*/  LDG.E R5, desc[UR46][R2.64] ;  /* 0x0000002e02057981 */ /* 0x000ea8000c1e1900 */
[----:B------:R-:W2:Y:S02]  /*6e30*/  LDG.E R4, desc[UR46][R2.64+0x4] ;  /* 0x0000042e02047981 */ /* 0x000ea4000c1e1900 */
[----:B--2---:R-:W-:-:S07]  /*6e40*/  IMAD.IADD R4, R4, 0x1, -R5 ;  /* 0x0000000104047824 */ /* 0x004fce00078e0a05 */
.L_x_7035:
        /* <DEDUP_REMOVED lines=62> */
.L_x_7065:
        /* <DEDUP_REMOVED lines=15> */
.L_x_7038:
        /* <DEDUP_REMOVED lines=92> */
.L_x_7049:
[----:B-123--:R-:W-:-:S04]  /*78e0*/  SHF.L.U32 R18, R10, 0x1f, RZ ;  /* 0x0000001f0a127819 */ /* 0x00efc800000006ff */
[----:B------:R-:W2:Y:S02]  /*78f0*/  SYNCS.PHASECHK.TRANS64.TRYWAIT P1, [R15+URZ+0x30840], R18 ;  /* 0x030840120f0075a7 */ /* 0x000ea4000802017f */
[----:B--2---:R-:W-:Y:S05]  /*7900*/  @!P1 BRA `(.L_x_7041) ;  /* 0x00000018000c9947 */ /* 0x004fea0003800000 */
.L_x_7066:
        /* <DEDUP_REMOVED lines=8> */
.L_x_7042:
        /* <DEDUP_REMOVED lines=37> */
.L_x_7067:
        /* <DEDUP_REMOVED lines=8> */
.L_x_7044:
        /* <DEDUP_REMOVED lines=37> */
.L_x_7068:
        /* <DEDUP_REMOVED lines=8> */
.L_x_7046:
        /* <DEDUP_REMOVED lines=31> */
.L_x_7070:
        /* <DEDUP_REMOVED lines=8> */
.L_x_7048:
        /* <DEDUP_REMOVED lines=37> */
.L_x_7040:
[----:B------:R-:W4:Y:S02]  /*83f0*/  LDL.LU R4, [R1+0x4] ;  /* 0x0000040001047983 */ /* 0x000f240000300800 */
[----:B----4-:R-:W-:Y:S02]  /*8400*/  ISETP.NE.AND P1, PT, R4, RZ, PT ;  /* 0x000000ff0400720c */ /* 0x010fe40003f25270 */
[----:B------:R4:W5:Y:S11]  /*8410*/  LDL R4, [R1] ;  /* 0x0000000001047983 */ /* 0x0009760000100800 */
[----:B----4-:R-:W-:Y:S05]  /*8420*/  @!P1 BRA `(.L_x_7039) ;  /* 0x00000004005c9947 */ /* 0x010fea0003800000 */
[----:B------:R-:W-:-:S04]  /*8430*/  SHF.L.U32 R12, R10, 0x1f, RZ ;  /* 0x0000001f0a0c7819 */ /* 0x000fc800000006ff */
[----:B------:R-:W4:Y:S02]  /*8440*/  SYNCS.PHASECHK.TRANS64.TRYWAIT P1, [R15+URZ+0x30840], R12 ;  /* 0x0308400c0f0075a7 */ /* 0x000f24000802017f */
[----:B----4-:R-:W-:Y:S05]  /*8450*/  @!P1 BRA `(.L_x_7050) ;  /* 0x0000000c008c9947 */ /* 0x010fea0003800000 */
.L_x_7071:
        /* <DEDUP_REMOVED lines=8> */
.L_x_7051:
        /* <DEDUP_REMOVED lines=34> */
.L_x_7072:
        /* <DEDUP_REMOVED lines=8> */
.L_x_7053:
        /* <DEDUP_REMOVED lines=34> */
.L_x_7039:
[----:B------:R-:W1:Y:S01]  /*89a0*/  S2R R0, SR_TID.X ;  /* 0x0000000000007919 */ /* 0x000e620000002100 */
[----:B------:R-:W-:Y:S01]  /*89b0*/  IMAD R3, R16, 0x8, R15 ;  /* 0x0000000810037824 */ /* 0x000fe200078e020f */
[----:B-1----:R-:W-:Y:S02]  /*89c0*/  LOP3.LUT R2, R0, 0x7f, RZ, 0xc0, !PT ;  /* 0x0000007f00027812 */ /* 0x002fe400078ec0ff */
[----:B------:R-:W-:Y:S02]  /*89d0*/  SHF.L.U32 R0, R10, 0x1f, RZ ;  /* 0x0000001f0a007819 */ /* 0x000fe400000006ff */
[----:B------:R-:W-:Y:S02]  /*89e0*/  ISETP.NE.AND P1, PT, R2, RZ, PT ;  /* 0x000000ff0200720c */ /* 0x000fe40003f25270 */
[----:B------:R-:W1:Y:S02]  /*89f0*/  SYNCS.PHASECHK.TRANS64.TRYWAIT P0, [R3+URZ+0x30840], R0 ;  /* 0x03084000030075a7 */ /* 0x000e64000800017f */
[----:B-1----:R-:W-:Y:S09]  /*8a00*/  @!P0 BRA `(.L_x_7054) ;  /* 0x0000000800488947 */ /* 0x002ff20003800000 */
.L_x_7073:
[----:B------:R-:W-:Y:S05]  /*8a10*/  @P1 BRA `(.L_x_7055) ;  /* 0x0000000000181947 */ /* 0x000fea0003800000 */
[----:B------:R-:W1:Y:S01]  /*8a20*/  S2R R2, SR_TID.X ;  /* 0x0000000000027919 */ /* 0x000e620000002100 */
[----:B------:R-:W-:-:S04]  /*8a30*/  IMAD.MOV.U32 R0, RZ, RZ, 0x4100 ;  /* 0x00004100ff007424 */ /* 0x000fc800078e00ff */
[----:B------:R1:W-:Y:S02]  /*8a40*/  SYNCS.ARRIVE.TRANS64 RZ, [R3+URZ+0x30830], R0 ;  /* 0x0308300003ff79a7 */ /* 0x0003e4000800003f */
[----:B-1----:R-:W-:-:S13]  /*8a50*/  LOP3.LUT P0, RZ, R2, 0x1f, RZ, 0xc0, !PT ;  /* 0x0000001f02ff7812 */ /* 0x002fda000780c0ff */
[----:B------:R-:W-:Y:S05]  /*8a60*/  @!P0 BRA `(.L_x_7055) ;  /* 0x0000000000048947 */ /* 0x000fea0003800000 */
[----:B------:R-:W-:Y:S01]  /*8a70*/  BPT.TRAP 0x1 ;  /* 0x000000040000795c */ /* 0x000fe20000300000 */
.L_x_7055:
        /* <DEDUP_REMOVED lines=41> */
.L_x_7036:
[----:B------:R-:W-:Y:S05]  /*8d10*/  BSYNC B0 ;  /* 0x0000000000007941 */ /* 0x000fea0003800000 */
.L_x_7032:
[----:B------:R-:W-:-:S03]  /*8d20*/  UMOV UR7, 0xffffffff ;  /* 0xffffffff00077882 */ /* 0x000fc60000000000 */
[----:B------:R-:W-:Y:S05]  /*8d30*/  BRA.DIV UR7, `(.L_x_7056) ;  /* 0x0000000607907947 */ /* 0x000fea000b800000 */
[----:B------:R-:W-:-:S13]  /*8d40*/  ELECT P6, URZ, PT ;  /* 0x00000000003f782f */ /* 0x000fda00038c0000 */
.L_x_7076:
[----:B------:R-:W-:Y:S05]  /*8d50*/  @!P6 BRA `(.L_x_6969) ;  /* 0x000000000084e947 */ /* 0x000fea0003800000 */
[----:B------:R-:W-:-:S06]  /*8d60*/  ULOP3.LUT UR7, UR38, 0x2, URZ, 0xfc, !UPT ;  /* 0x0000000226077892 */ /* 0x000fcc000f8efc3f */
[----:B------:R-:W-:-:S05]  /*8d70*/  IMAD.U32 R0, RZ, RZ, UR7 ;  /* 0x00000007ff007e24 */ /* 0x000fca000f8e00ff */
[----:B------:R-:W-:-:S13]  /*8d80*/  ISETP.NE.AND P2, PT, R0, 0x3, PT ;  /* 0x000000030000780c */ /* 0x000fda0003f45270 */
[----:B------:R-:W-:Y:S05]  /*8d90*/  @!P2 BRA `(.L_x_7057) ;  /* 0x000000000004a947 */ /* 0x000fea0003800000 */
[----:B------:R-:W-:Y:S01]  /*8da0*/  BPT.TRAP 0x1 ;  /* 0x000000040000795c */ /* 0x000fe20000300000 */
.L_x_7057:
        /* <DEDUP_REMOVED lines=15> */
.L_x_7077:
[----:B------:R-:W2:Y:S02]  /*8ea0*/  SYNCS.PHASECHK.TRANS64.TRYWAIT P0, [R3+URZ], R0 ;  /* 0x00000000030075a7 */ /* 0x000ea4000800017f */
[----:B--2---:R-:W-:Y:S05]  /*8eb0*/  @!P0 BRA `(.L_x_7059) ;  /* 0x0000000400648947 */ /* 0x004fea0003800000 */
.L_x_7078:
[----:B------:R-:W-:Y:S05]  /*8ec0*/  @!P2 BRA `(.L_x_7060) ;  /* 0x000000000004a947 */ /* 0x000fea0003800000 */
[----:B------:R-:W-:Y:S01]  /*8ed0*/  BPT.TRAP 0x1 ;  /* 0x000000040000795c */ /* 0x000fe20000300000 */
.L_x_7060:
[----:B--2---:R-:W-:-:S04]  /*8ee0*/  VIADD R3, R8, 0x30840 ;  /* 0x0003084008037836 */ /* 0x004fc80000000000 */
[----:B------:R-:W-:-:S04]  /*8ef0*/  IMAD R5, R2, 0x8, R3 ;  /* 0x0000000802057824 */ /* 0x000fc800078e0203 */
[----:B------:R-:W2:Y:S02]  /*8f00*/  SYNCS.PHASECHK.TRANS64.TRYWAIT P0, [R5+URZ], R4 ;  /* 0x00000004050075a7 */ /* 0x000ea4000800017f */
[----:B--2---:R-:W-:Y:S05]  /*8f10*/  @!P0 BRA `(.L_x_7061) ;  /* 0x0000000400608947 */ /* 0x004fea0003800000 */
.L_x_7079:
[----:B------:R-:W-:-:S07]  /*8f20*/  IMAD R3, R6, 0x8, R3 ;  /* 0x0000000806037824 */ /* 0x000fce00078e0203 */
.L_x_7062:
[----:B---3--:R3:W4:Y:S02]  /*8f30*/  SYNCS.PHASECHK.TRANS64.TRYWAIT P0, [R3+URZ], R0 ;  /* 0x00000000030075a7 */ /* 0x008724000800017f */
[----:B----4-:R-:W-:Y:S05]  /*8f40*/  @!P0 NANOSLEEP.SYNCS 0x989680 ;  /* 0x009896800000895d */ /* 0x010fea0003900000 */
[----:B------:R-:W4:Y:S02]  /*8f50*/  @!P0 SYNCS.PHASECHK.TRANS64 P0, [R3+URZ], R0 ;  /* 0x00000000030085a7 */ /* 0x000f24000800007f */
[----:B----4-:R-:W-:Y:S05]  /*8f60*/  @!P0 BRA `(.L_x_7062) ;  /* 0xfffffffc00f08947 */ /* 0x010fea000383ffff */
.L_x_6969:
[----:B------:R-:W-:Y:S05]  /*8f70*/  BSYNC B6 ;  /* 0x0000000000067941 */ /* 0x000fea0003800000 */
.L_x_6961:
[----:B------:R-:W-:Y:S05]  /*8f80*/  EXIT ;  /* 0x000000000000794d */ /* 0x000fea0003800000 */
.L_x_6979:
[----:B------:R-:W-:Y:S02]  /*8f90*/  IMAD.MOV.U32 R12, RZ, RZ, RZ ;  /* 0x000000ffff0c7224 */ /* 0x000fe400078e00ff */
[----:B------:R-:W-:Y:S02]  /*8fa0*/  IMAD.MOV.U32 R11, RZ, RZ, 0x1f ;  /* 0x0000001fff0b7424 */ /* 0x000fe400078e00ff */
[----:B------:R-:W-:-:S07]  /*8fb0*/  IMAD.MOV.U32 R15, RZ, RZ, -0x1 ;  /* 0xffffffffff0f7424 */ /* 0x000fce00078e00ff */
[----:B------:R-:W-:Y:S05]  /*8fc0*/  WARPSYNC.COLLECTIVE R15, `(.L_x_7063) ;  /* 0x000000000f087348 */ /* 0x000fea0003c00000 */
[----:B------:R1:W2:Y:S02]  /*8fd0*/  SHFL.IDX P6, R14, R13, R12, R11 ;  /* 0x0000000c0d0e7389 */ /* 0x0002a400000c000b */
[----:B-12---:R-:W-:Y:S01]  /*8fe0*/  ENDCOLLECTIVE ;  /* 0x000000000000791b */ /* 0x006fe20003800000 */
.L_x_7063:
[----:B------:R-:W-:Y:S05]  /*8ff0*/  BRA `(.L_x_7064) ;  /* 0xffffff8800087947 */ /* 0x000fea000383ffff */
.L_x_6981:
[----:B---3--:R3:W4:Y:S02]  /*9000*/  SYNCS.PHASECHK.TRANS64.TRYWAIT P0, [R228+URZ+0x30800], R9 ;  /* 0x03080009e40075a7 */ /* 0x008724000800017f */
[----:B----4-:R-:W-:Y:S05]  /*9010*/  @!P0 NANOSLEEP.SYNCS 0x989680 ;  /* 0x009896800000895d */ /* 0x010fea0003900000 */
[----:B------:R-:W4:Y:S02]  /*9020*/  @!P0 SYNCS.PHASECHK.TRANS64 P0, [R228+URZ+0x30800], R9 ;  /* 0x03080009e40085a7 */ /* 0x000f24000800007f */
[----:B----4-:R-:W-:Y:S05]  /*9030*/  @!P0 BRA `(.L_x_6981) ;  /* 0xfffffffc00f08947 */ /* 0x010fea000383ffff */
[----:B------:R-:W-:Y:S05]  /*9040*/  BRA `(.L_x_6980) ;  /* 0xffffff8800307947 */ /* 0x000fea000383ffff */
.L_x_6985:
[----:B---3--:R3:W4:Y:S02]  /*9050*/  SYNCS.PHASECHK.TRANS64.TRYWAIT P1, [R0+URZ+0x30810], R9 ;  /* 0x03081009000075a7 */ /* 0x008724000802017f */
[----:B----4-:R-:W-:Y:S05]  /*9060*/  @!P1 NANOSLEEP.SYNCS 0x989680 ;  /* 0x009896800000995d */ /* 0x010fea0003900000 */
[----:B------:R-:W4:Y:S02]  /*9070*/  @!P1 SYNCS.PHASECHK.TRANS64 P1, [R0+URZ+0x30810], R9 ;  /* 0x03081009000095a7 */ /* 0x000f24000802007f */
[----:B----4-:R-:W-:Y:S05]  /*9080*/  @!P1 BRA `(.L_x_6985) ;  /* 0xfffffffc00f09947 */ /* 0x010fea000383ffff */
[----:B------:R-:W-:Y:S05]  /*9090*/  BRA `(.L_x_6984) ;  /* 0xffffff8c00e07947 */ /* 0x000fea000383ffff */
.L_x_6989:
[----:B------:R1:W1:Y:S02]  /*90a0*/  SYNCS.PHASECHK.TRANS64.TRYWAIT P1, [R0+URZ+0x30830], R9 ;  /* 0x03083009000075a7 */ /* 0x000264000802017f */
[----:B-1----:R-:W-:Y:S05]  /*90b0*/  @!P1 NANOSLEEP.SYNCS 0x989680 ;  /* 0x009896800000995d */ /* 0x002fea0003900000 */
[----:B------:R-:W1:Y:S02]  /*90c0*/  @!P1 SYNCS.PHASECHK.TRANS64 P1, [R0+URZ+0x30830], R9 ;  /* 0x03083009000095a7 */ /* 0x000e64000802007f */
[----:B-1----:R-:W-:Y:S05]  /*90d0*/  @!P1 BRA `(.L_x_6989) ;  /* 0xfffffffc00f09947 */ /* 0x002fea000383ffff */
[----:B------:R-:W-:Y:S05]  /*90e0*/  BRA `(.L_x_6988) ;  /* 0xffffff9400387947 */ /* 0x000fea000383ffff */
.L_x_7037:
[----:B-1----:R1:W2:Y:S02]  /*90f0*/  SYNCS.PHASECHK.TRANS64.TRYWAIT P0, [R15+URZ+0x30820], R2 ;  /* 0x030820020f0075a7 */ /* 0x0022a4000800017f */
[----:B--2---:R-:W-:Y:S05]  /*9100*/  @!P0 NANOSLEEP.SYNCS 0x989680 ;  /* 0x009896800000895d */ /* 0x004fea0003900000 */
[----:B------:R-:W2:Y:S02]  /*9110*/  @!P0 SYNCS.PHASECHK.TRANS64 P0, [R15+URZ+0x30820], R2 ;  /* 0x030820020f0085a7 */ /* 0x000ea4000800007f */
[----:B--2---:R-:W-:Y:S05]  /*9120*/  @!P0 BRA `(.L_x_7037) ;  /* 0xfffffffc00f08947 */ /* 0x004fea000383ffff */
[----:B------:R-:W-:Y:S05]  /*9130*/  BRA `(.L_x_7065) ;  /* 0xffffffe0003c7947 */ /* 0x000fea000383ffff */
.L_x_7041:
[----:B--2---:R2:W3:Y:S02]  /*9140*/  SYNCS.PHASECHK.TRANS64.TRYWAIT P1, [R15+URZ+0x30840], R18 ;  /* 0x030840120f0075a7 */ /* 0x0044e4000802017f */
[----:B---3--:R-:W-:Y:S05]  /*9150*/  @!P1 NANOSLEEP.SYNCS 0x989680 ;  /* 0x009896800000995d */ /* 0x008fea0003900000 */
[----:B------:R-:W3:Y:S02]  /*9160*/  @!P1 SYNCS.PHASECHK.TRANS64 P1, [R15+URZ+0x30840], R18 ;  /* 0x030840120f0095a7 */ /* 0x000ee4000802007f */
[----:B---3--:R-:W-:Y:S05]  /*9170*/  @!P1 BRA `(.L_x_7041) ;  /* 0xfffffffc00f09947 */ /* 0x008fea000383ffff */
[----:B------:R-:W-:Y:S05]  /*9180*/  BRA `(.L_x_7066) ;  /* 0xffffffe400e07947 */ /* 0x000fea000383ffff */
.L_x_7043:
[----:B-1----:R1:W3:Y:S02]  /*9190*/  SYNCS.PHASECHK.TRANS64.TRYWAIT P1, [R15+URZ+0x30828], R18 ;  /* 0x030828120f0075a7 */ /* 0x0022e4000802017f */
[----:B---3--:R-:W-:Y:S05]  /*91a0*/  @!P1 NANOSLEEP.SYNCS 0x989680 ;  /* 0x009896800000995d */ /* 0x008fea0003900000 */
[----:B------:R-:W3:Y:S02]  /*91b0*/  @!P1 SYNCS.PHASECHK.TRANS64 P1, [R15+URZ+0x30828], R18 ;  /* 0x030828120f0095a7 */ /* 0x000ee4000802007f */
[----:B---3--:R-:W-:Y:S05]  /*91c0*/  @!P1 BRA `(.L_x_7043) ;  /* 0xfffffffc00f09947 */ /* 0x008fea000383ffff */
[----:B------:R-:W-:Y:S05]  /*91d0*/  BRA `(.L_x_7067) ;  /* 0xffffffe800807947 */ /* 0x000fea000383ffff */
.L_x_7045:
[----:B---3--:R3:W4:Y:S02]  /*91e0*/  SYNCS.PHASECHK.TRANS64.TRYWAIT P1, [R15+URZ+0x30848], R18 ;  /* 0x030848120f0075a7 */ /* 0x008724000802017f */
[----:B----4-:R-:W-:Y:S05]  /*91f0*/  @!P1 NANOSLEEP.SYNCS 0x989680 ;  /* 0x009896800000995d */ /* 0x010fea0003900000 */
[----:B------:R-:W4:Y:S02]  /*9200*/  @!P1 SYNCS.PHASECHK.TRANS64 P1, [R15+URZ+0x30848], R18 ;  /* 0x030848120f0095a7 */ /* 0x000f24000802007f */
[----:B----4-:R-:W-:Y:S05]  /*9210*/  @!P1 BRA `(.L_x_7045) ;  /* 0xfffffffc00f09947 */ /* 0x010fea000383ffff */
[----:B------:R-:W-:Y:S05]  /*9220*/  BRA `(.L_x_7068) ;  /* 0xffffffec00207947 */ /* 0x000fea000383ffff */
.L_x_7047:
[----:B------:R-:W-:-:S07]  /*9230*/  SHF.L.U32 R4, R10, 0x1f, RZ ;  /* 0x0000001f0a047819 */ /* 0x000fce00000006ff */
.L_x_7069:
[----:B----4-:R4:W1:Y:S02]  /*9240*/  SYNCS.PHASECHK.TRANS64.TRYWAIT P1, [R15+URZ+0x30820], R4 ;  /* 0x030820040f0075a7 */ /* 0x010864000802017f */
[----:B-1----:R-:W-:Y:S05]  /*9250*/  @!P1 NANOSLEEP.SYNCS 0x989680 ;  /* 0x009896800000995d */ /* 0x002fea0003900000 */
[----:B------:R-:W1:Y:S02]  /*9260*/  @!P1 SYNCS.PHASECHK.TRANS64 P1, [R15+URZ+0x30820], R4 ;  /* 0x030820040f0095a7 */ /* 0x000e64000802007f */
[----:B-1----:R-:W-:Y:S05]  /*9270*/  @!P1 BRA `(.L_x_7069) ;  /* 0xfffffffc00f09947 */ /* 0x002fea000383ffff */
[----:B------:R-:W-:Y:S05]  /*9280*/  BRA `(.L_x_7070) ;  /* 0xffffffec00a47947 */ /* 0x000fea000383ffff */
.L_x_7050:
[----:B----4-:R4:W1:Y:S02]  /*9290*/  SYNCS.PHASECHK.TRANS64.TRYWAIT P1, [R15+URZ+0x30840], R12 ;  /* 0x0308400c0f0075a7 */ /* 0x010864000802017f */
[----:B-1----:R-:W-:Y:S05]  /*92a0*/  @!P1 NANOSLEEP.SYNCS 0x989680 ;  /* 0x009896800000995d */ /* 0x002fea0003900000 */
[----:B------:R-:W1:Y:S02]  /*92b0*/  @!P1 SYNCS.PHASECHK.TRANS64 P1, [R15+URZ+0x30840], R12 ;  /* 0x0308400c0f0095a7 */ /* 0x000e64000802007f */
[----:B-1----:R-:W-:Y:S05]  /*92c0*/  @!P1 BRA `(.L_x_7050) ;  /* 0xfffffffc00f09947 */ /* 0x002fea000383ffff */
[----:B------:R-:W-:Y:S05]  /*92d0*/  BRA `(.L_x_7071) ;  /* 0xfffffff000607947 */ /* 0x000fea000383ffff */
.L_x_7052:
[----:B-1----:R1:W2:Y:S02]  /*92e0*/  SYNCS.PHASECHK.TRANS64.TRYWAIT P1, [R15+URZ+0x30828], R12 ;  /* 0x0308280c0f0075a7 */ /* 0x0022a4000802017f */
[----:B--2---:R-:W-:Y:S05]  /*92f0*/  @!P1 NANOSLEEP.SYNCS 0x989680 ;  /* 0x009896800000995d */ /* 0x004fea0003900000 */
[----:B------:R-:W2:Y:S02]  /*9300*/  @!P1 SYNCS.PHASECHK.TRANS64 P1, [R15+URZ+0x30828], R12 ;  /* 0x0308280c0f0095a7 */ /* 0x000ea4000802007f */
[----:B--2---:R-:W-:Y:S05]  /*9310*/  @!P1 BRA `(.L_x_7052) ;  /* 0xfffffffc00f09947 */ /* 0x004fea000383ffff */
[----:B------:R-:W-:Y:S05]  /*9320*/  BRA `(.L_x_7072) ;  /* 0xfffffff000f47947 */ /* 0x000fea000383ffff */
.L_x_7054:
[----:B------:R1:W1:Y:S02]  /*9330*/  SYNCS.PHASECHK.TRANS64.TRYWAIT P0, [R3+URZ+0x30840], R0 ;  /* 0x03084000030075a7 */ /* 0x000264000800017f */
[----:B-1----:R-:W-:Y:S05]  /*9340*/  @!P0 NANOSLEEP.SYNCS 0x989680 ;  /* 0x009896800000895d */ /* 0x002fea0003900000 */
[----:B------:R-:W1:Y:S02]  /*9350*/  @!P0 SYNCS.PHASECHK.TRANS64 P0, [R3+URZ+0x30840], R0 ;  /* 0x03084000030085a7 */ /* 0x000e64000800007f */
[----:B-1----:R-:W-:Y:S05]  /*9360*/  @!P0 BRA `(.L_x_7054) ;  /* 0xfffffffc00f08947 */ /* 0x002fea000383ffff */
[----:B------:R-:W-:Y:S05]  /*9370*/  BRA `(.L_x_7073) ;  /* 0xfffffff400a47947 */ /* 0x000fea000383ffff */
.L_x_7056:
[----:B------:R-:W-:Y:S01]  /*9380*/  BSSY B0, `(.L_x_7074) ;  /* 0x0000006000007945 */ /* 0x000fe20003800000 */
[----:B------:R-:W-:-:S07]  /*9390*/  IMAD.MOV.U32 R15, RZ, RZ, -0x1 ;  /* 0xffffffffff0f7424 */ /* 0x000fce00078e00ff */
[----:B------:R-:W-:Y:S05]  /*93a0*/  WARPSYNC.COLLECTIVE R15, `(.L_x_7075) ;  /* 0x000000000f0c7348 */ /* 0x000fea0003c00000 */
[----:B------:R-:W-:Y:S02]  /*93b0*/  ELECT P6, UR62, PT ;  /* 0x00000000003e782f */ /* 0x000fe400038c0000 */
[----:B------:R-:W-:Y:S01]  /*93c0*/  MOV R14, UR62 ;  /* 0x0000003e000e7c02 */ /* 0x000fe20008000f00 */
[----:B------:R-:W-:Y:S10]  /*93d0*/  ENDCOLLECTIVE ;  /* 0x000000000000791b */ /* 0x000ff40003800000 */
.L_x_7075:
[----:B------:R-:W-:Y:S05]  /*93e0*/  BSYNC B0 ;  /* 0x0000000000007941 */ /* 0x000fea0003800000 */
.L_x_7074:
[----:B------:R-:W-:Y:S05]  /*93f0*/  BRA `(.L_x_7076) ;  /* 0xfffffff800547947 */ /* 0x000fea000383ffff */
.L_x_7058:
[----:B-1----:R1:W2:Y:S02]  /*9400*/  SYNCS.PHASECHK.TRANS64.TRYWAIT P0, [R7+URZ], R4 ;  /* 0x00000004070075a7 */ /* 0x0022a4000800017f */
[----:B--2---:R-:W-:Y:S05]  /*9410*/  @!P0 NANOSLEEP.SYNCS 0x989680 ;  /* 0x009896800000895d */ /* 0x004fea0003900000 */
[----:B------:R-:W2:Y:S02]  /*9420*/  @!P0 SYNCS.PHASECHK.TRANS64 P0, [R7+URZ], R4 ;  /* 0x00000004070085a7 */ /* 0x000ea4000800007f */
[----:B--2---:R-:W-:Y:S05]  /*9430*/  @!P0 BRA `(.L_x_7058) ;  /* 0xfffffffc00f08947 */ /* 0x004fea000383ffff */
[----:B------:R-:W-:Y:S05]  /*9440*/  BRA `(.L_x_7077) ;  /* 0xfffffff800947947 */ /* 0x000fea000383ffff */
.L_x_7059:
[----:B--2---:R2:W3:Y:S02]  /*9450*/  SYNCS.PHASECHK.TRANS64.TRYWAIT P0, [R3+URZ], R0 ;  /* 0x00000000030075a7 */ /* 0x0044e4000800017f */
[----:B---3--:R-:W-:Y:S05]  /*9460*/  @!P0 NANOSLEEP.SYNCS 0x989680 ;  /* 0x009896800000895d */ /* 0x008fea0003900000 */
[----:B------:R-:W3:Y:S02]  /*9470*/  @!P0 SYNCS.PHASECHK.TRANS64 P0, [R3+URZ], R0 ;  /* 0x00000000030085a7 */ /* 0x000ee4000800007f */
[----:B---3--:R-:W-:Y:S05]  /*9480*/  @!P0 BRA `(.L_x_7059) ;  /* 0xfffffffc00f08947 */ /* 0x008fea000383ffff */
[----:B------:R-:W-:Y:S05]  /*9490*/  BRA `(.L_x_7078) ;  /* 0xfffffff800887947 */ /* 0x000fea000383ffff */
.L_x_7061:
[----:B--2---:R2:W3:Y:S02]  /*94a0*/  SYNCS.PHASECHK.TRANS64.TRYWAIT P0, [R5+URZ], R4 ;  /* 0x00000004050075a7 */ /* 0x0044e4000800017f */
[----:B---3--:R-:W-:Y:S05]  /*94b0*/  @!P0 NANOSLEEP.SYNCS 0x989680 ;  /* 0x009896800000895d */ /* 0x008fea0003900000 */
[----:B------:R-:W3:Y:S02]  /*94c0*/  @!P0 SYNCS.PHASECHK.TRANS64 P0, [R5+URZ], R4 ;  /* 0x00000004050085a7 */ /* 0x000ee4000800007f */
[----:B---3--:R-:W-:Y:S05]  /*94d0*/  @!P0 BRA `(.L_x_7061) ;  /* 0xfffffffc00f08947 */ /* 0x008fea000383ffff */
[----:B------:R-:W-:Y:S05]  /*94e0*/  BRA `(.L_x_7079) ;  /* 0xfffffff8008c7947 */ /* 0x000fea000383ffff */
.L_x_7080:
        /* <DEDUP_REMOVED lines=9> */
.L_x_7340:


//--------------------- .text._ZN7cutlass13device_kernelIN5flash32FlashAttnBwdPostprocessConvertdQIN4cute5tupleIJNS3_1CILi128EEES6_EEENS_10bfloat16_tEfNS_4arch4Sm90ELi256ENS3_8TiledMMAINS3_8MMA_AtomIJNS3_4SM904GMMA28MMA_64x128x16_F32BF16BF16_RSILNSE_5MajorE0ELSG_1ELNSE_7ScaleInE1ELSH_1EEEEEENS3_6LayoutINS4_IJNS5_ILi2EEENS5_ILi1EEESM_EEENS4_IJSM_NS5_ILi0EEESO_EEEEENS4_IJNS3_10UnderscoreESR_SR_EEEEELb0EEEEEvNT_6ParamsE --------------------------
	.section	.text._ZN7cutlass13device_kernelIN5flash32FlashAttnBwdPostprocessConvertdQIN4cute5tupleIJNS3_1CILi128EEES6_EEENS_10bfloat16_tEfNS_4arch4Sm90ELi256ENS3_8TiledMMAINS3_8MMA_AtomIJNS3_4SM904GMMA28MMA_64x128x16_F32BF16BF16_RSILNSE_5MajorE0ELSG_1ELNSE_7ScaleInE1ELSH_1EEEEEENS3_6LayoutINS4_IJNS5_ILi2EEENS5_ILi1EEESM_EEENS4_IJSM_NS5_ILi0EEESO_EEEEENS4_IJNS3_10UnderscoreESR_SR_EEEEELb0EEEEEvNT_6ParamsE,"ax",@progbits
	.align	128
.text._ZN7cutlass13device_kernelIN5flash32FlashAttnBwdPostprocessConvertdQIN4cute5tupleIJNS3_1CILi128EEES6_EEENS_10bfloat16_tEfNS_4arch4Sm90ELi256ENS3_8TiledMMAINS3_8MMA_AtomIJNS3_4SM904GMMA28MMA_64x128x16_F32BF16BF16_RSILNSE_5MajorE0ELSG_1ELNSE_7ScaleInE1ELSH_1EEEEEENS3_6LayoutINS4_IJNS5_ILi2EEENS5_ILi1EEESM_EEENS4_IJSM_NS5_ILi0EEESO_EEEEENS4_IJNS3_10UnderscoreESR_SR_EEEEELb0EEEEEvNT_6ParamsE:
        .type           _ZN7cutlass13device_kernelIN5flash32FlashAttnBwdPostprocessConvertdQIN4cute5tupleIJNS3_1CILi128EEES6_EEENS_10bfloat16_tEfNS_4arch4Sm90ELi256ENS3_8TiledMMAINS3_8MMA_AtomIJNS3_4SM904GMMA28MMA_64x128x16_F32BF16BF16_RSILNSE_5MajorE0ELSG_1ELNSE_7ScaleInE1ELSH_1EEEEEENS3_6LayoutINS4_IJNS5_ILi2EEENS5_ILi1EEESM_EEENS4_IJSM_NS5_ILi0EEESO_EEEEENS4_IJNS3_10UnderscoreESR_SR_EEEEELb0EEEEEvNT_6ParamsE,@function
        .size           _ZN7cutlass13device_kernelIN5flash32FlashAttnBwdPostprocessConvertdQIN4cute5tupleIJNS3_1CILi128EEES6_EEENS_10bfloat16_tEfNS_4arch4Sm90ELi256ENS3_8TiledMMAINS3_8MMA_AtomIJNS3_4SM904GMMA28MMA_64x128x16_F32BF16BF16_RSILNSE_5MajorE0ELSG_1ELNSE_7ScaleInE1ELSH_1EEEEEENS3_6LayoutINS4_IJNS5_ILi2EEENS5_ILi1EEESM_EEENS4_IJSM_NS5_ILi0EEESO_EEEEENS4_IJNS3_10UnderscoreESR_SR_EEEEELb0EEEEEvNT_6ParamsE,(.L_x_7341 - _ZN7cutlass13device_kernelIN5flash32FlashAttnBwdPostprocessConvertdQIN4cute5tupleIJNS3_1CILi128EEES6_EEENS_10bfloat16_tEfNS_4arch4Sm90ELi256ENS3_8TiledMMAINS3_8MMA_AtomIJNS3_4SM904GMMA28MMA_64x128x16_F32BF16BF16_RSILNSE_5MajorE0ELSG_1ELNSE_7ScaleInE1ELSH_1EEEEEENS3_6LayoutINS4_IJNS5_ILi2EEENS5_ILi1EEESM_EEENS4_IJSM_NS5_ILi0EEESO_EEEEENS4_IJNS3_10UnderscoreESR_SR_EEEEELb0EEEEEvNT_6ParamsE)
        .other          _ZN7cutlass13device_kernelIN5flash32FlashAttnBwdPostprocessConvertdQIN4cute5tupleIJNS3_1CILi128EEES6_EEENS_10bfloat16_tEfNS_4arch4Sm90ELi256ENS3_8TiledMMAINS3_8MMA_AtomIJNS3_4SM904GMMA28MMA_64x128x16_F32BF16BF16_RSILNSE_5MajorE0ELSG_1ELNSE_7ScaleInE1ELSH_1EEEEEENS3_6LayoutINS4_IJNS5_ILi2EEENS5_ILi1EEESM_EEENS4_IJSM_NS5_ILi0EEESO_EEEEENS4_IJNS3_10UnderscoreESR_SR_EEEEELb0EEEEEvNT_6ParamsE,@"STO_CUDA_ENTRY STV_DEFAULT"
_ZN7cutlass13device_kernelIN5flash32FlashAttnBwdPostprocessConvertdQIN4cute5tupleIJNS3_1CILi128EEES6_EEENS_10bfloat16_tEfNS_4arch4Sm90ELi256ENS3_8TiledMMAINS3_8MMA_AtomIJNS3_4SM904GMMA28MMA_64x128x16_F32BF16BF16_RSILNSE_5MajorE0ELSG_1ELNSE_7ScaleInE1ELSH_1EEEEEENS3_6LayoutINS4_IJNS5_ILi2EEENS5_ILi1EEESM_EEENS4_IJSM_NS5_ILi0EEESO_EEEEENS4_IJNS3_10UnderscoreESR_SR_EEEEELb0EEEEEvNT_6ParamsE:
[----:B------:R-:W-:Y:S08]  /*0000*/  LDC R1, c[0x0][0x28] ;  /* 0x00000a00ff017b82 */ /* 0x000ff00000000800 */
[----:B------:R-:W0:Y:S01]  /*0010*/  LDC.64 R4, c[0x0][0x278] ;  /* 0x00009e00ff047b82 */ /* 0x000e220000000a00 */
[----:B------:R-:W1:Y:S01]  /*0020*/  S2R R15, SR_CTAID.Z ;  /* 0x00000000000f7919 */ /* 0x000e620000002700 */
[----:B------:R-:W-:-:S06]  /*0030*/  ULDC.64 UR8, c[0x0][0x208] ;  /* 0x0000820000087ab9 */ /* 0x000fcc0000000a00 */
[----:B------:R-:W2:Y:S08]  /*0040*/  LDC.64 R10, c[0x0][0x270] ;  /* 0x00009c00ff0a7b82 */ /* 0x000eb00000000a00 */
[----:B------:R-:W1:Y:S01]  /*0050*/  LDC.64 R2, c[0x0][0x270] ;  /* 0x00009c00ff027b82 */ /* 0x000e620000000a00 */
[----:B0-----:R-:W-:-:S04]  /*0060*/  ISETP.NE.U32.AND P2, PT, R4, RZ, PT ;  /* 0x000000ff0400720c */ /* 0x001fc80003f45070 */
[----:B------:R-:W-:Y:S02]  /*0070*/  ISETP.NE.AND.EX P2, PT, R5, RZ, PT, P2 ;  /* 0x000000ff0500720c */ /* 0x000fe40003f45320 */
[----:B--2---:R-:W-:-:S04]  /*0080*/  ISETP.NE.U32.AND P1, PT, R10, RZ, PT ;  /* 0x000000ff0a00720c */ /* 0x004fc80003f25070 */
[----:B------:R-:W-:Y:S01]  /*0090*/  ISETP.NE.AND.EX P1, PT, R11, RZ, PT, P1 ;  /* 0x000000ff0b00720c */ /* 0x000fe20003f25310 */
[----:B------:R-:W-:Y:S01]  /*00a0*/  ULDC UR4, c[0x0][0x240] ;  /* 0x0000900000047ab9 */ /* 0x000fe20000000800 */
[----:B-1----:R-:W-:-:S05]  /*00b0*/  IMAD.WIDE R2, R15, 0x4, R2 ;  /* 0x000000040f027825 */ /* 0x002fca00078e0202 */
[----:B------:R-:W0:Y:S01]  /*00c0*/  @P2 LDC.64 R4, c[0x0][0x278] ;  /* 0x00009e00ff042b82 */ /* 0x000e220000000a00 */
[----:B------:R-:W-:-:S05]  /*00d0*/  IMAD.U32 R0, RZ, RZ, UR4 ;  /* 0x00000004ff007e24 */ /* 0x000fca000f8e00ff */
[----:B------:R1:W5:Y:S01]  /*00e0*/  @P1 LDG.E R9, desc[UR8][R2.64] ;  /* 0x0000000802091981 */ /* 0x000362000c1e1900 */
[----:B0-----:R-:W-:-:S05]  /*00f0*/  @P2 IMAD.WIDE R4, R15, 0x4, R4 ;  /* 0x000000040f042825 */ /* 0x001fca00078e0204 */
[----:B------:R1:W5:Y:S01]  /*0100*/  @P2 LDG.E R0, desc[UR8][R4.64] ;  /* 0x0000000804002981 */ /* 0x000362000c1e1900 */
[----:B------:R-:W-:Y:S01]  /*0110*/  ISETP.NE.U32.AND P0, PT, R10, RZ, PT ;  /* 0x000000ff0a00720c */ /* 0x000fe20003f05070 */
[----:B------:R-:W0:Y:S03]  /*0120*/  S2R R6, SR_CTAID.X ;  /* 0x0000000000067919 */ /* 0x000e260000002500 */
[----:B------:R-:W-:Y:S01]  /*0130*/  ISETP.NE.AND.EX P0, PT, R11, RZ, PT, P0 ;  /* 0x000000ff0b00720c */ /* 0x000fe20003f05300 */
[----:B0-----:R-:W-:Y:S01]  /*0140*/  IMAD.SHL.U32 R11, R6, 0x80, RZ ;  /* 0x00000080060b7824 */ /* 0x001fe200078e00ff */
[----:B-1----:R-:W-:Y:S11]  /*0150*/  @P2 BRA `(.L_x_7081) ;  /* 0x0000000000102947 */ /* 0x002ff60003800000 */
[----:B------:R-:W-:Y:S05]  /*0160*/  @!P1 BRA `(.L_x_7081) ;  /* 0x00000000000c9947 */ /* 0x000fea0003800000 */
[----:B------:R-:W2:Y:S04]  /*0170*/  LDG.E R5, desc[UR8][R2.64] ;  /* 0x0000000802057981 */ /* 0x000ea8000c1e1900 */
[----:B-----5:R-:W2:Y:S02]  /*0180*/  LDG.E R0, desc[UR8][R2.64+0x4] ;  /* 0x0000040802007981 */ /* 0x020ea4000c1e1900 */
[----:B--2---:R-:W-:-:S07]  /*0190*/  IADD3 R0, -R5, R0, RZ ;  /* 0x0000000005007210 */ /* 0x004fce0007ffe1ff */
.L_x_7081:
[----:B-----5:R-:W-:-:S13]  /*01a0*/  ISETP.LE.AND P2, PT, R0, R11, PT ;  /* 0x0000000b0000720c */ /* 0x020fda0003f43270 */
[----:B------:R-:W-:Y:S05]  /*01b0*/  @P0 EXIT P2 ;  /* 0x000000000000094d */ /* 0x000fea0001000000 */
[----:B------:R-:W0:Y:S01]  /*01c0*/  S2R R10, SR_CTAID.Y ;  /* 0x00000000000a7919 */ /* 0x000e220000002600 */
[C---:B------:R-:W-:Y:S01]  /*01d0*/  @P1 IMAD R2, R15.reuse, 0x80, R9 ;  /* 0x000000800f021824 */ /* 0x040fe200078e0209 */
[----:B------:R-:W1:Y:S01]  /*01e0*/  LDC.64 R18, c[0x0][0x228] ;  /* 0x00008a00ff127b82 */ /* 0x000e620000000a00 */
[----:B------:R-:W-:Y:S01]  /*01f0*/  SHF.L.U32 R13, R6, 0xe, RZ ;  /* 0x0000000e060d7819 */ /* 0x000fe200000006ff */
[----:B------:R-:W2:Y:S01]  /*0200*/  S2R R17, SR_TID.X ;  /* 0x0000000000117919 */ /* 0x000ea20000002100 */
[----:B------:R-:W-:Y:S01]  /*0210*/  SEL R8, R15, RZ, !P0 ;  /* 0x000000ff0f087207 */ /* 0x000fe20004000000 */
[----:B------:R-:W-:Y:S01]  /*0220*/  BSSY B0, `(.L_x_7082) ;  /* 0x0000031000007945 */ /* 0x000fe20003800000 */
[----:B------:R-:W-:Y:S01]  /*0230*/  @P1 SHF.R.S32.HI R3, RZ, 0x1f, R2 ;  /* 0x0000001fff031819 */ /* 0x000fe20000011402 */
[----:B------:R-:W3:Y:S02]  /*0240*/  S2R R12, SR_CgaCtaId ;  /* 0x00000000000c7919 */ /* 0x000ee40000008800 */
[----:B------:R-:W4:Y:S01]  /*0250*/  LDC.64 R20, c[0x0][0x230] ;  /* 0x00008c00ff147b82 */ /* 0x000f220000000a00 */
[----:B------:R-:W-:-:S05]  /*0260*/  @P1 LEA.HI R3, R3, R2, RZ, 0x7 ;  /* 0x0000000203031211 */ /* 0x000fca00078f38ff */
[----:B------:R-:W-:Y:S02]  /*0270*/  @P1 IMAD.SHL.U32 R3, R3, 0x80, RZ ;  /* 0x0000008003031824 */ /* 0x000fe400078e00ff */
[----:B------:R-:W5:Y:S03]  /*0280*/  LDC.64 R22, c[0x0][0x210] ;  /* 0x00008400ff167b82 */ /* 0x000f660000000a00 */
[----:B------:R-:W-:Y:S02]  /*0290*/  @P1 LOP3.LUT R5, R3, 0xffffc000, RZ, 0xc0, !PT ;  /* 0xffffc00003051812 */ /* 0x000fe400078ec0ff */
[----:B------:R-:W-:Y:S02]  /*02a0*/  CS2R R2, SRZ ;  /* 0x0000000000027805 */ /* 0x000fe4000001ff00 */
[--C-:B------:R-:W-:Y:S01]  /*02b0*/  @P1 SHF.R.S32.HI R3, RZ, 0x1f, R5.reuse ;  /* 0x0000001fff031819 */ /* 0x100fe20000011405 */
[----:B------:R-:W-:Y:S01]  /*02c0*/  @P1 IMAD.MOV.U32 R2, RZ, RZ, R5 ;  /* 0x000000ffff021224 */ /* 0x000fe200078e0005 */
[----:B------:R-:W-:-:S04]  /*02d0*/  SHF.R.S32.HI R5, RZ, 0x1f, R15 ;  /* 0x0000001fff057819 */ /* 0x000fc8000001140f */
[C---:B------:R-:W-:Y:S02]  /*02e0*/  IADD3 R2, P2, R13.reuse, R2, RZ ;  /* 0x000000020d027210 */ /* 0x040fe40007f5e0ff */
[----:B0-----:R-:W-:Y:S02]  /*02f0*/  SHF.R.S32.HI R7, RZ, 0x1f, R10 ;  /* 0x0000001fff077819 */ /* 0x001fe4000001140a */
[----:B------:R-:W-:Y:S02]  /*0300*/  LEA.HI.X.SX32 R3, R13, R3, 0x1, P2 ;  /* 0x000000030d037211 */ /* 0x000fe400010f0eff */
[----:B------:R-:W-:Y:S01]  /*0310*/  SEL R5, R5, RZ, !P0 ;  /* 0x000000ff05057207 */ /* 0x000fe20004000000 */
[-C--:B-1----:R-:W-:Y:S01]  /*0320*/  IMAD R4, R7, R18.reuse, RZ ;  /* 0x0000001207047224 */ /* 0x082fe200078e02ff */
[----:B--2---:R-:W-:Y:S01]  /*0330*/  ISETP.NE.AND P0, PT, R17, RZ, PT ;  /* 0x000000ff1100720c */ /* 0x004fe20003f05270 */
[----:B------:R-:W-:-:S04]  /*0340*/  IMAD.WIDE.U32 R2, R10, R18, R2 ;  /* 0x000000120a027225 */ /* 0x000fc800078e0002 */
[----:B------:R-:W-:Y:S02]  /*0350*/  IMAD R13, R10, R19, R4 ;  /* 0x000000130a0d7224 */ /* 0x000fe400078e0204 */
[-C--:B----4-:R-:W-:Y:S02]  /*0360*/  IMAD R4, R5, R20.reuse, RZ ;  /* 0x0000001405047224 */ /* 0x090fe400078e02ff */
[----:B------:R-:W-:Y:S02]  /*0370*/  IMAD.IADD R3, R3, 0x1, R13 ;  /* 0x0000000103037824 */ /* 0x000fe400078e020d */
[C---:B------:R-:W-:Y:S02]  /*0380*/  IMAD R13, R8.reuse, R21, R4 ;  /* 0x00000015080d7224 */ /* 0x040fe400078e0204 */
[----:B------:R-:W-:-:S05]  /*0390*/  IMAD.WIDE.U32 R2, R8, R20, R2 ;  /* 0x0000001408027225 */ /* 0x000fca00078e0002 */
[----:B------:R-:W-:Y:S02]  /*03a0*/  IADD3 R3, R3, R13, RZ ;  /* 0x0000000d03037210 */ /* 0x000fe40007ffe0ff */
[----:B-----5:R-:W-:-:S04]  /*03b0*/  LEA R22, P2, R2, R22, 0x2 ;  /* 0x0000001602167211 */ /* 0x020fc800078410ff */
[----:B------:R-:W-:Y:S01]  /*03c0*/  LEA.HI.X R3, R2, R23, R3, 0x2, P2 ;  /* 0x0000001702037211 */ /* 0x000fe200010f1403 */
[----:B---3--:R-:W-:Y:S08]  /*03d0*/  @P0 BRA `(.L_x_7083) ;  /* 0x0000000000540947 */ /* 0x008ff00003800000 */
[----:B------:R-:W0:Y:S01]  /*03e0*/  S2UR UR7, SR_CgaCtaId ;  /* 0x00000000000779c3 */ /* 0x000e220000008800 */
[----:B------:R-:W-:Y:S01]  /*03f0*/  UMOV UR6, 0x400 ;  /* 0x0000040000067882 */ /* 0x000fe20000000000 */
[----:B------:R-:W-:Y:S01]  /*0400*/  UMOV UR4, 0x1 ;  /* 0x0000000100047882 */ /* 0x000fe20000000000 */
[----:B------:R-:W-:Y:S01]  /*0410*/  IMAD.MOV.U32 R2, RZ, RZ, 0x10000 ;  /* 0x00010000ff027424 */ /* 0x000fe200078e00ff */
        /* <DEDUP_REMOVED lines=12> */
.L_x_7084:
[----:B------:R-:W-:Y:S01]  /*04e0*/  @P0 ELECT P2, URZ, PT ;  /* 0x00000000003f082f */ /* 0x000fe20003840000 */
[----:B------:R1:W-:-:S12]  /*04f0*/  UBLKCP.S.G [UR6], [UR4], UR10 ;  /* 0x00000006040073ba */ /* 0x0003d8000800020a */
[----:B------:R-:W-:Y:S02]  /*0500*/  @P2 PLOP3.LUT P0, PT, P2, PT, PT, 0x8, 0x0 ;  /* 0x000000000000281c */ /* 0x000fe4000170e170 */
[----:B------:R-:W-:-:S11]  /*0510*/  PLOP3.LUT P2, PT, PT, PT, PT, 0x8, 0x0 ;  /* 0x000000000000781c */ /* 0x000fd60003f4e170 */
[----:B-1----:R-:W-:Y:S05]  /*0520*/  @P0 BRA.U.ANY `(.L_x_7084) ;  /* 0xfffffffd00ec0947 */ /* 0x002fea000393ffff */
.L_x_7083:
[----:B------:R-:W-:Y:S05]  /*0530*/  BSYNC B0 ;  /* 0x0000000000007941 */ /* 0x000fea0003800000 */
.L_x_7082:
[----:B------:R-:W-:Y:S01]  /*0540*/  BAR.SYNC.DEFER_BLOCKING 0x0 ;  /* 0x0000000000007b1d */ /* 0x000fe20000010000 */
[----:B------:R-:W-:Y:S02]  /*0550*/  MOV R57, 0x400 ;  /* 0x0000040000397802 */ /* 0x000fe40000000f00 */
[----:B------:R-:W-:Y:S02]  /*0560*/  CS2R R78, SRZ ;  /* 0x00000000004e7805 */ /* 0x000fe4000001ff00 */
[----:B0-----:R-:W-:Y:S01]  /*0570*/  SHF.L.U32 R2, RZ, 0x1f, RZ ;  /* 0x0000001fff027819 */ /* 0x001fe200000006ff */
[--C-:B------:R-:W-:Y:S01]  /*0580*/  @P1 IMAD.MOV.U32 R78, RZ, RZ, R9.reuse ;  /* 0x000000ffff4e1224 */ /* 0x100fe200078e0009 */
[----:B------:R-:W-:Y:S02]  /*0590*/  LEA R57, R12, R57, 0x18 ;  /* 0x000000390c397211 */ /* 0x000fe400078ec0ff */
[----:B------:R-:W-:-:S07]  /*05a0*/  @P1 SHF.R.S32.HI R79, RZ, 0x1f, R9 ;  /* 0x0000001fff4f1819 */ /* 0x000fce0000011409 */
.L_x_7085:
[----:B0-----:R0:W1:Y:S02]  /*05b0*/  SYNCS.PHASECHK.TRANS64.TRYWAIT P0, [R57+URZ+0x18000], R2 ;  /* 0x01800002390075a7 */ /* 0x001064000800017f */
[----:B-1----:R-:W-:Y:S05]  /*05c0*/  @!P0 NANOSLEEP.SYNCS 0x989680 ;  /* 0x009896800000895d */ /* 0x002fea0003900000 */
[----:B------:R-:W1:Y:S02]  /*05d0*/  @!P0 SYNCS.PHASECHK.TRANS64 P0, [R57+URZ+0x18000], R2 ;  /* 0x01800002390085a7 */ /* 0x000e64000800007f */
[----:B-1----:R-:W-:Y:S05]  /*05e0*/  @!P0 BRA `(.L_x_7085) ;  /* 0xfffffffc00f08947 */ /* 0x002fea000383ffff */
[----:B0-----:R-:W-:Y:S01]  /*05f0*/  SHF.R.S32.HI R2, RZ, 0x1f, R17 ;  /* 0x0000001fff027819 */ /* 0x001fe20000011411 */
[----:B------:R-:W-:Y:S01]  /*0600*/  ULDC UR4, c[0x0][0x268] ;  /* 0x00009a0000047ab9 */ /* 0x000fe20000000800 */
[----:B------:R-:W-:Y:S01]  /*0610*/  VIADDMNMX R0, R0, -R11, 0x80, PT ;  /* 0x0000008000007446 */ /* 0x000fe2000380090b */
[----:B------:R-:W-:Y:S01]  /*0620*/  ULDC.64 UR6, c[0x0][0x258] ;  /* 0x0000960000067ab9 */ /* 0x000fe20000000a00 */
[CC--:B------:R-:W-:Y:S01]  /*0630*/  LEA.HI R3, R2.reuse, R17.reuse, RZ, 0x7 ;  /* 0x0000001102037211 */ /* 0x0c0fe200078f38ff */
[----:B------:R-:W-:Y:S01]  /*0640*/  IMAD R7, R7, UR6, RZ ;  /* 0x0000000607077c24 */ /* 0x000fe2000f8e02ff */
[----:B------:R-:W-:Y:S01]  /*0650*/  LEA.HI R9, R2, R17, RZ, 0x4 ;  /* 0x0000001102097211 */ /* 0x000fe200078f20ff */
[----:B------:R-:W-:Y:S01]  /*0660*/  BSSY B0, `(.L_x_7086) ;  /* 0x00000d1000007945 */ /* 0x000fe20003800000 */
[----:B------:R-:W-:Y:S02]  /*0670*/  LOP3.LUT R4, R3, 0xfffff80, RZ, 0xc0, !PT ;  /* 0x0fffff8003047812 */ /* 0x000fe400078ec0ff */
[----:B------:R-:W-:-:S02]  /*0680*/  SHF.R.S32.HI R25, RZ, 0x7, R3 ;  /* 0x00000007ff197819 */ /* 0x000fc40000011403 */
[-C--:B------:R-:W-:Y:S02]  /*0690*/  IADD3 R4, -R4, R17.reuse, RZ ;  /* 0x0000001104047210 */ /* 0x080fe40007ffe1ff */
[----:B------:R-:W-:Y:S02]  /*06a0*/  LOP3.LUT R3, R9, 0xfffffff0, RZ, 0xc0, !PT ;  /* 0xfffffff009037812 */ /* 0x000fe400078ec0ff */
[----:B------:R-:W-:Y:S01]  /*06b0*/  LEA.HI R2, R2, R17, RZ, 0x5 ;  /* 0x0000001102027211 */ /* 0x000fe200078f28ff */
[----:B------:R-:W-:Y:S01]  /*06c0*/  IMAD R4, R25, 0x800, R4 ;  /* 0x0000080019047824 */ /* 0x000fe200078e0204 */
[----:B------:R-:W-:Y:S01]  /*06d0*/  SHF.R.S32.HI R9, RZ, 0x4, R9 ;  /* 0x00000004ff097819 */ /* 0x000fe20000011409 */
[----:B------:R-:W-:Y:S02]  /*06e0*/  IMAD.IADD R3, R17, 0x1, -R3 ;  /* 0x0000000111037824 */ /* 0x000fe400078e0a03 */
[----:B------:R-:W-:Y:S01]  /*06f0*/  IMAD.SHL.U32 R80, R4, 0x4, RZ ;  /* 0x0000000404507824 */ /* 0x000fe200078e00ff */
[C---:B------:R-:W-:Y:S01]  /*0700*/  SHF.L.U32 R11, R9.reuse, 0x6, RZ ;  /* 0x00000006090b7819 */ /* 0x040fe200000006ff */
[----:B------:R-:W-:Y:S01]  /*0710*/  IMAD.SHL.U32 R16, R2, 0x20, RZ ;  /* 0x0000002002107824 */ /* 0x000fe200078e00ff */
[----:B------:R-:W-:Y:S01]  /*0720*/  SHF.R.S32.HI R4, RZ, 0x1f, R3 ;  /* 0x0000001fff047819 */ /* 0x000fe20000011403 */
[----:B------:R-:W-:Y:S01]  /*0730*/  IMAD.SHL.U32 R24, R9, 0x8, RZ ;  /* 0x0000000809187824 */ /* 0x000fe200078e00ff */
[----:B------:R-:W-:-:S02]  /*0740*/  LEA R80, R80, R57, 0x2 ;  /* 0x0000003950507211 */ /* 0x000fc400078e10ff */
[----:B------:R-:W-:Y:S02]  /*0750*/  LEA.HI R4, R4, R3, RZ, 0x3 ;  /* 0x0000000304047211 */ /* 0x000fe400078f18ff */
[----:B------:R-:W-:Y:S01]  /*0760*/  LOP3.LUT R23, R11, 0x1c0, RZ, 0xc0, !PT ;  /* 0x000001c00b177812 */ /* 0x000fe200078ec0ff */
[----:B------:R-:W0:Y:S01]  /*0770*/  LDS.128 R40, [R80] ;  /* 0x0000000050287984 */ /* 0x000e220000000c00 */
[----:B------:R-:W-:Y:S02]  /*0780*/  LOP3.LUT R2, R4, 0xfffffff8, RZ, 0xc0, !PT ;  /* 0xfffffff804027812 */ /* 0x000fe400078ec0ff */
[----:B------:R-:W-:Y:S01]  /*0790*/  LOP3.LUT R21, R16, 0x7ffffc00, RZ, 0xc0, !PT ;  /* 0x7ffffc0010157812 */ /* 0x000fe200078ec0ff */
[----:B------:R-:W1:Y:S01]  /*07a0*/  LDS.128 R44, [R80+0x800] ;  /* 0x00080000502c7984 */ /* 0x000e620000000c00 */
[----:B------:R-:W-:Y:S01]  /*07b0*/  SHF.R.S32.HI R26, RZ, 0x3, R4 ;  /* 0x00000003ff1a7819 */ /* 0x000fe20000011404 */
[----:B------:R-:W-:Y:S01]  /*07c0*/  IMAD.IADD R2, R3, 0x1, -R2 ;  /* 0x0000000103027824 */ /* 0x000fe200078e0a02 */
[----:B------:R-:W-:Y:S01]  /*07d0*/  SHF.R.U32.HI R29, RZ, 0x3, R23 ;  /* 0x00000003ff1d7819 */ /* 0x000fe20000011617 */
[----:B------:R-:W2:Y:S01]  /*07e0*/  LDS.128 R12, [R80+0x1000] ;  /* 0x00100000500c7984 */ /* 0x000ea20000000c00 */
[----:B------:R-:W-:Y:S01]  /*07f0*/  LEA R34, R26, R25, 0x4 ;  /* 0x000000191a227211 */ /* 0x000fe200078e20ff */
[C---:B------:R-:W-:Y:S01]  /*0800*/  IMAD.SHL.U32 R20, R2.reuse, 0x8, RZ ;  /* 0x0000000802147824 */ /* 0x040fe200078e00ff */
[----:B------:R-:W-:Y:S01]  /*0810*/  SHF.L.U32 R11, R2, 0x6, RZ ;  /* 0x00000006020b7819 */ /* 0x000fe200000006ff */
[----:B------:R-:W3:Y:S01]  /*0820*/  LDS.128 R52, [R80+0x1800] ;  /* 0x0018000050347984 */ /* 0x000ee20000000c00 */
[----:B------:R-:W-:Y:S01]  /*0830*/  IMAD R32, R26, 0x200, R21 ;  /* 0x000002001a207824 */ /* 0x000fe200078e0215 */
[----:B------:R-:W-:-:S02]  /*0840*/  R2P PR, R2, 0x6 ;  /* 0x0000000602007804 */ /* 0x000fc40000000000 */
[----:B------:R-:W4:Y:S01]  /*0850*/  LDS.128 R16, [R80+0x2000] ;  /* 0x0020000050107984 */ /* 0x000f220000000c00 */
[----:B------:R-:W-:Y:S02]  /*0860*/  LOP3.LUT R11, R11, 0x1c0, RZ, 0xc0, !PT ;  /* 0x000001c00b0b7812 */ /* 0x000fe400078ec0ff */
[----:B------:R-:W-:Y:S01]  /*0870*/  LOP3.LUT R28, R23, 0x38, R20, 0xf8, !PT ;  /* 0x00000038171c7812 */ /* 0x000fe200078ef814 */
[----:B------:R-:W-:Y:S01]  /*0880*/  LDS.128 R36, [R80+0x4800] ;  /* 0x0048000050247984 */ /* 0x000fe20000000c00 */
[----:B------:R-:W-:Y:S02]  /*0890*/  LOP3.LUT R4, R11, 0x8, R24, 0xf8, !PT ;  /* 0x000000080b047812 */ /* 0x000fe400078ef818 */
[----:B------:R-:W-:Y:S01]  /*08a0*/  SHF.R.U32.HI R11, RZ, 0x3, R11 ;  /* 0x00000003ff0b7819 */ /* 0x000fe2000001160b */
[----:B------:R-:W5:Y:S01]  /*08b0*/  LDS.128 R20, [R80+0x2800] ;  /* 0x0028000050147984 */ /* 0x000f620000000c00 */
[----:B------:R-:W-:Y:S02]  /*08c0*/  LOP3.LUT R33, R28, R29, RZ, 0x3c, !PT ;  /* 0x0000001d1c217212 */ /* 0x000fe400078e3cff */
[----:B------:R-:W-:Y:S01]  /*08d0*/  LOP3.LUT R11, R4, R11, RZ, 0x3c, !PT ;  /* 0x0000000b040b7212 */ /* 0x000fe200078e3cff */
[----:B------:R-:W5:Y:S02]  /*08e0*/  LDS.128 R24, [R80+0x3000] ;  /* 0x0030000050187984 */ /* 0x000f640000000c00 */
[----:B------:R-:W-:-:S02]  /*08f0*/  IMAD.U32 R4, R34, 0x200, R33 ;  /* 0x0000020022047824 */ /* 0x000fc400078e0021 */
[----:B------:R-:W5:Y:S01]  /*0900*/  LDS.128 R28, [R80+0x3800] ;  /* 0x00380000501c7984 */ /* 0x000f620000000c00 */
[----:B------:R-:W-:-:S03]  /*0910*/  IMAD.IADD R2, R11, 0x1, R32 ;  /* 0x000000010b027824 */ /* 0x000fc600078e0220 */
[----:B------:R-:W5:Y:S01]  /*0920*/  LDS.128 R32, [R80+0x4000] ;  /* 0x0040000050207984 */ /* 0x000f620000000c00 */
[----:B0-----:R-:W-:Y:S01]  /*0930*/  FMUL.FTZ R11, R40, UR4 ;  /* 0x00000004280b7c20 */ /* 0x001fe20008410000 */
[----:B------:R-:W-:Y:S01]  /*0940*/  FMUL.FTZ R56, R41, UR4 ;  /* 0x0000000429387c20 */ /* 0x000fe20008410000 */
[----:B------:R-:W-:Y:S01]  /*0950*/  FMUL.FTZ R58, R42, UR4 ;  /* 0x000000042a3a7c20 */ /* 0x000fe20008410000 */
[----:B------:R-:W-:Y:S01]  /*0960*/  FMUL.FTZ R61, R43, UR4 ;  /* 0x000000042b3d7c20 */ /* 0x000fe20008410000 */
[----:B-1----:R-:W-:Y:S01]  /*0970*/  FMUL.FTZ R59, R44, UR4 ;  /* 0x000000042c3b7c20 */ /* 0x002fe20008410000 */
[----:B------:R-:W-:Y:S01]  /*0980*/  FMUL.FTZ R64, R45, UR4 ;  /* 0x000000042d407c20 */ /* 0x000fe20008410000 */
[----:B------:R-:W0:Y:S01]  /*0990*/  LDS.128 R40, [R80+0x5000] ;  /* 0x0050000050287984 */ /* 0x000e220000000c00 */
[----:B------:R-:W-:Y:S01]  /*09a0*/  FMUL.FTZ R60, R46, UR4 ;  /* 0x000000042e3c7c20 */ /* 0x000fe20008410000 */
[----:B------:R-:W-:Y:S01]  /*09b0*/  FMUL.FTZ R63, R47, UR4 ;  /* 0x000000042f3f7c20 */ /* 0x000fe20008410000 */
[----:B--2---:R-:W-:Y:S01]  /*09c0*/  FMUL.FTZ R62, R12, UR4 ;  /* 0x000000040c3e7c20 */ /* 0x004fe20008410000 */
[----:B------:R-:W1:Y:S01]  /*09d0*/  LDS.128 R44, [R80+0x5800] ;  /* 0x00580000502c7984 */ /* 0x000e620000000c00 */
[----:B------:R-:W-:Y:S01]  /*09e0*/  FMUL.FTZ R67, R13, UR4 ;  /* 0x000000040d437c20 */ /* 0x000fe20008410000 */
[----:B------:R-:W-:Y:S01]  /*09f0*/  FMUL.FTZ R65, R14, UR4 ;  /* 0x000000040e417c20 */ /* 0x000fe20008410000 */
[----:B------:R-:W-:Y:S01]  /*0a00*/  FMUL.FTZ R68, R15, UR4 ;  /* 0x000000040f447c20 */ /* 0x000fe20008410000 */
[----:B------:R-:W2:Y:S01]  /*0a10*/  LDS.128 R48, [R80+0x6000] ;  /* 0x0060000050307984 */ /* 0x000ea20000000c00 */
[----:B---3--:R-:W-:Y:S01]  /*0a20*/  FMUL.FTZ R66, R52, UR4 ;  /* 0x0000000434427c20 */ /* 0x008fe20008410000 */
[----:B------:R-:W-:Y:S01]  /*0a30*/  FMUL.FTZ R71, R53, UR4 ;  /* 0x0000000435477c20 */ /* 0x000fe20008410000 */
[----:B------:R-:W-:Y:S01]  /*0a40*/  FMUL.FTZ R69, R54, UR4 ;  /* 0x0000000436457c20 */ /* 0x000fe20008410000 */
[----:B------:R-:W3:Y:S01]  /*0a50*/  LDS.128 R12, [R80+0x6800] ;  /* 0x00680000500c7984 */ /* 0x000ee20000000c00 */
[----:B------:R-:W-:Y:S01]  /*0a60*/  FMUL.FTZ R72, R55, UR4 ;  /* 0x0000000437487c20 */ /* 0x000fe20008410000 */
[----:B----4-:R-:W-:Y:S01]  /*0a70*/  FMUL.FTZ R70, R16, UR4 ;  /* 0x0000000410467c20 */ /* 0x010fe20008410000 */
[----:B------:R-:W-:Y:S01]  /*0a80*/  FMUL.FTZ R75, R17, UR4 ;  /* 0x00000004114b7c20 */ /* 0x000fe20008410000 */
[----:B------:R-:W4:Y:S01]  /*0a90*/  LDS.128 R52, [R80+0x7000] ;  /* 0x0070000050347984 */ /* 0x000f220000000c00 */
[----:B------:R-:W-:Y:S01]  /*0aa0*/  FMUL.FTZ R73, R18, UR4 ;  /* 0x0000000412497c20 */ /* 0x000fe20008410000 */
[----:B------:R-:W-:Y:S01]  /*0ab0*/  FMUL.FTZ R74, R19, UR4 ;  /* 0x00000004134a7c20 */ /* 0x000fe20008410000 */
[----:B-----5:R-:W-:Y:S01]  /*0ac0*/  FMUL.FTZ R77, R21, UR4 ;  /* 0x00000004154d7c20 */ /* 0x020fe20008410000 */
[----:B------:R-:W5:Y:S01]  /*0ad0*/  LDS.128 R16, [R80+0x7800] ;  /* 0x0078000050107984 */ /* 0x000f620000000c00 */
        /* <DEDUP_REMOVED lines=14> */
[----:B------:R-:W-:Y:S01]  /*0bc0*/  FMUL.FTZ R31, R31, UR4 ;  /* 0x000000041f1f7c20 */ /* 0x000fe20008410000 */
[----:B------:R-:W-:Y:S01]  /*0bd0*/  F2FP.BF16.F32.PACK_AB R74, R77, R20 ;  /* 0x000000144d4a723e */ /* 0x000fe200000010ff */
[----:B------:R-:W-:Y:S01]  /*0be0*/  FMUL.FTZ R29, R29, UR4 ;  /* 0x000000041d1d7c20 */ /* 0x000fe20008410000 */
[----:B------:R-:W-:Y:S01]  /*0bf0*/  F2FP.BF16.F32.PACK_AB R20, R25, R22 ;  /* 0x000000161914723e */ /* 0x000fe200000010ff */
[----:B------:R-:W-:Y:S01]  /*0c00*/  FMUL.FTZ R35, R35, UR4 ;  /* 0x0000000423237c20 */ /* 0x000fe20008410000 */
[----:B0-----:R-:W-:Y:S01]  /*0c10*/  FMUL.FTZ R36, R40, UR4 ;  /* 0x0000000428247c20 */ /* 0x001fe20008410000 */
[----:B------:R-:W-:Y:S01]  /*0c20*/  FMUL.FTZ R38, R42, UR4 ;  /* 0x000000042a267c20 */ /* 0x000fe20008410000 */
[----:B------:R-:W-:Y:S01]  /*0c30*/  F2FP.BF16.F32.PACK_AB R22, R29, R24 ;  /* 0x000000181d16723e */ /* 0x000fe200000010ff */
[----:B------:R-:W-:Y:S01]  /*0c40*/  FMUL.FTZ R37, R37, UR4 ;  /* 0x0000000425257c20 */ /* 0x000fe20008410000 */
[----:B-1----:R-:W-:Y:S01]  /*0c50*/  FMUL.FTZ R40, R44, UR4 ;  /* 0x000000042c287c20 */ /* 0x002fe20008410000 */
[----:B------:R-:W-:Y:S01]  /*0c60*/  FMUL.FTZ R42, R46, UR4 ;  /* 0x000000042e2a7c20 */ /* 0x000fe20008410000 */
[----:B------:R-:W-:Y:S01]  /*0c70*/  FMUL.FTZ R43, R43, UR4 ;  /* 0x000000042b2b7c20 */ /* 0x000fe20008410000 */
[----:B------:R-:W-:Y:S01]  /*0c80*/  FMUL.FTZ R33, R33, UR4 ;  /* 0x0000000421217c20 */ /* 0x000fe20008410000 */
[----:B--2---:R-:W-:Y:S01]  /*0c90*/  FMUL.FTZ R44, R48, UR4 ;  /* 0x00000004302c7c20 */ /* 0x004fe20008410000 */
[----:B------:R-:W-:Y:S01]  /*0ca0*/  FMUL.FTZ R46, R50, UR4 ;  /* 0x00000004322e7c20 */ /* 0x000fe20008410000 */
[----:B------:R-:W-:Y:S01]  /*0cb0*/  FMUL.FTZ R39, R39, UR4 ;  /* 0x0000000427277c20 */ /* 0x000fe20008410000 */
[----:B------:R-:W-:Y:S01]  /*0cc0*/  FMUL.FTZ R45, R45, UR4 ;  /* 0x000000042d2d7c20 */ /* 0x000fe20008410000 */
[----:B---3--:R-:W-:Y:S01]  /*0cd0*/  FMUL.FTZ R48, R12, UR4 ;  /* 0x000000040c307c20 */ /* 0x008fe20008410000 */
[----:B------:R-:W-:Y:S01]  /*0ce0*/  F2FP.BF16.F32.PACK_AB R12, R56, R11 ;  /* 0x0000000b380c723e */ /* 0x000fe200000010ff */
[----:B------:R-:W-:Y:S01]  /*0cf0*/  HFMA2.MMA R56, -RZ, RZ, 0, 1.9073486328125e-06 ;  /* 0x00000020ff387435 */ /* 0x000fe200000001ff */
[----:B------:R-:W-:Y:S01]  /*0d00*/  FMUL.FTZ R50, R14, UR4 ;  /* 0x000000040e327c20 */ /* 0x000fe20008410000 */
[----:B------:R-:W-:Y:S01]  /*0d10*/  F2FP.BF16.F32.PACK_AB R14, R64, R59 ;  /* 0x0000003b400e723e */ /* 0x000fe200000010ff */
[----:B------:R-:W-:Y:S01]  /*0d20*/  VIADD R11, R57, 0x10000 ;  /* 0x00010000390b7836 */ /* 0x000fe20000000000 */
[----:B------:R-:W-:Y:S01]  /*0d30*/  F2FP.BF16.F32.PACK_AB R64, R67, R62 ;  /* 0x0000003e4340723e */ /* 0x000fe200000010ff */
[----:B----4-:R-:W-:Y:S01]  /*0d40*/  FMUL.FTZ R85, R53, UR4 ;  /* 0x0000000435557c20 */ /* 0x010fe20008410000 */
[----:B------:R-:W-:Y:S01]  /*0d50*/  F2FP.BF16.F32.PACK_AB R67, R72, R69 ;  /* 0x000000454843723e */ /* 0x000fe200000010ff */
[----:B------:R-:W-:Y:S01]  /*0d60*/  FMUL.FTZ R53, R54, UR4 ;  /* 0x0000000436357c20 */ /* 0x000fe20008410000 */
[----:B------:R-:W-:Y:S01]  /*0d70*/  F2FP.BF16.F32.PACK_AB R72, R75, R70 ;  /* 0x000000464b48723e */ /* 0x000fe200000010ff */
[----:B------:R-:W-:Y:S01]  /*0d80*/  FMUL.FTZ R81, R13, UR4 ;  /* 0x000000040d517c20 */ /* 0x000fe20008410000 */
[----:B------:R-:W-:Y:S01]  /*0d90*/  F2FP.BF16.F32.PACK_AB R75, R76, R21 ;  /* 0x000000154c4b723e */ /* 0x000fe200000010ff */
[----:B------:R-:W-:Y:S01]  /*0da0*/  FMUL.FTZ R83, R15, UR4 ;  /* 0x000000040f537c20 */ /* 0x000fe20008410000 */
[----:B------:R-:W-:Y:S01]  /*0db0*/  F2FP.BF16.F32.PACK_AB R21, R27, R23 ;  /* 0x000000171b15723e */ /* 0x000fe200000010ff */
[----:B------:R-:W-:Y:S01]  /*0dc0*/  IMAD.MOV.U32 R27, RZ, RZ, 0x40 ;  /* 0x00000040ff1b7424 */ /* 0x000fe200078e00ff */
[----:B------:R-:W-:Y:S01]  /*0dd0*/  SEL R56, R56, 0xffffffe0, !P1 ;  /* 0xffffffe038387807 */ /* 0x000fe20004800000 */
[----:B------:R-:W-:Y:S01]  /*0de0*/  FMUL.FTZ R54, R55, UR4 ;  /* 0x0000000437367c20 */ /* 0x000fe20008410000 */
[----:B------:R-:W-:Y:S01]  /*0df0*/  LEA R25, R2, R11, 0x1 ;  /* 0x0000000b02197211 */ /* 0x000fe200078e08ff */
[----:B------:R-:W-:Y:S01]  /*0e00*/  FMUL.FTZ R41, R41, UR4 ;  /* 0x0000000429297c20 */ /* 0x000fe20008410000 */
[----:B------:R-:W-:Y:S01]  /*0e10*/  F2FP.BF16.F32.PACK_AB R23, R31, R26 ;  /* 0x0000001a1f17723e */ /* 0x000fe200000010ff */
[----:B------:R-:W-:Y:S01]  /*0e20*/  FMUL.FTZ R47, R47, UR4 ;  /* 0x000000042f2f7c20 */ /* 0x000fe20008410000 */
[----:B------:R-:W-:Y:S01]  /*0e30*/  SEL R26, R27, 0xffffffc0, !P2 ;  /* 0xffffffc01b1a7807 */ /* 0x000fe20005000000 */
[----:B------:R-:W-:-:S02]  /*0e40*/  IMAD.IADD R24, R25, 0x1, R56 ;  /* 0x0000000119187824 */ /* 0x000fc400078e0238 */
[----:B------:R-:W-:Y:S01]  /*0e50*/  FMUL.FTZ R51, R51, UR4 ;  /* 0x0000000433337c20 */ /* 0x000fe20008410000 */
[----:B------:R-:W-:Y:S01]  /*0e60*/  F2FP.BF16.F32.PACK_AB R13, R61, R58 ;  /* 0x0000003a3d0d723e */ /* 0x000fe200000010ff */
[--C-:B------:R-:W-:Y:S01]  /*0e70*/  IMAD R2, R2, 0x2, R57.reuse ;  /* 0x0000000202027824 */ /* 0x100fe200078e0239 */
[----:B------:R-:W-:Y:S01]  /*0e80*/  F2FP.BF16.F32.PACK_AB R15, R63, R60 ;  /* 0x0000003c3f0f723e */ /* 0x000fe200000010ff */
[----:B-----5:R-:W-:Y:S01]  /*0e90*/  FMUL.FTZ R55, R18, UR4 ;  /* 0x0000000412377c20 */ /* 0x020fe20008410000 */
[----:B------:R-:W-:Y:S01]  /*0ea0*/  FMUL.FTZ R49, R49, UR4 ;  /* 0x0000000431317c20 */ /* 0x000fe20008410000 */
[----:B------:R-:W-:Y:S01]  /*0eb0*/  F2FP.BF16.F32.PACK_AB R65, R68, R65 ;  /* 0x000000414441723e */ /* 0x000fe200000010ff */
[----:B------:R-:W-:Y:S01]  /*0ec0*/  IMAD.IADD R18, R24, 0x1, R26 ;  /* 0x0000000118127824 */ /* 0x000fe200078e021a */
[----:B------:R-:W-:Y:S01]  /*0ed0*/  F2FP.BF16.F32.PACK_AB R66, R71, R66 ;  /* 0x000000424742723e */ /* 0x000fe200000010ff */
[----:B------:R-:W-:Y:S01]  /*0ee0*/  FMUL.FTZ R52, R52, UR4 ;  /* 0x0000000434347c20 */ /* 0x000fe20008410000 */
[----:B------:R-:W-:Y:S01]  /*0ef0*/  IADD3 R25, R25, R26, RZ ;  /* 0x0000001a19197210 */ /* 0x000fe20007ffe0ff */
[----:B------:R-:W-:Y:S01]  /*0f00*/  FMUL.FTZ R16, R16, UR4 ;  /* 0x0000000410107c20 */ /* 0x000fe20008410000 */
[----:B------:R-:W-:Y:S01]  /*0f10*/  F2FP.BF16.F32.PACK_AB R29, R35, R30 ;  /* 0x0000001e231d723e */ /* 0x000fe200000010ff */
[----:B------:R-:W-:Y:S01]  /*0f20*/  FMUL.FTZ R17, R17, UR4 ;  /* 0x0000000411117c20 */ /* 0x000fe20008410000 */
[----:B------:R-:W-:Y:S01]  /*0f30*/  FMUL.FTZ R26, R19, UR4 ;  /* 0x00000004131a7c20 */ /* 0x000fe20008410000 */
[----:B------:R-:W-:Y:S01]  /*0f40*/  F2FP.BF16.F32.PACK_AB R30, R37, R32 ;  /* 0x00000020251e723e */ /* 0x000fe200000010ff */
[----:B------:R-:W-:Y:S01]  /*0f50*/  STSM.16.M88.4 [R2+0x10000], R12 ;  /* 0x0100000c02007844 */ /* 0x000fe20000000200 */
[----:B------:R-:W-:Y:S01]  /*0f60*/  F2FP.BF16.F32.PACK_AB R37, R43, R38 ;  /* 0x000000262b25723e */ /* 0x000fe200000010ff */
[C---:B------:R-:W-:Y:S01]  /*0f70*/  IMAD R57, R4.reuse, 0x2, R57 ;  /* 0x0000000204397824 */ /* 0x040fe200078e0239 */
[----:B------:R-:W-:Y:S01]  /*0f80*/  F2FP.BF16.F32.PACK_AB R28, R33, R28 ;  /* 0x0000001c211c723e */ /* 0x000fe200000010ff */
[----:B------:R-:W-:Y:S01]  /*0f90*/  STSM.16.M88.4 [R24], R64 ;  /* 0x0000004018007844 */ /* 0x000fe20000000200 */
[----:B------:R-:W-:Y:S01]  /*0fa0*/  F2FP.BF16.F32.PACK_AB R31, R39, R34 ;  /* 0x00000022271f723e */ /* 0x000fe200000010ff */
[----:B------:R-:W-:Y:S01]  /*0fb0*/  ULDC UR4, c[0x0][0x244] ;  /* 0x0000910000047ab9 */ /* 0x000fe20000000800 */
[----:B------:R-:W-:Y:S01]  /*0fc0*/  F2FP.BF16.F32.PACK_AB R38, R45, R40 ;  /* 0x000000282d26723e */ /* 0x000fe200000010ff */
[----:B------:R-:W-:Y:S01]  /*0fd0*/  STSM.16.M88.4 [R25], R72 ;  /* 0x0000004819007844 */ /* 0x000fe20000000200 */
[----:B------:R-:W-:Y:S01]  /*0fe0*/  F2FP.BF16.F32.PACK_AB R36, R41, R36 ;  /* 0x000000242924723e */ /* 0x000fe200000010ff */
[----:B------:R-:W-:Y:S01]  /*0ff0*/  IMAD R11, R4, 0x2, R11 ;  /* 0x00000002040b7824 */ /* 0x000fe200078e020b */
        /* <DEDUP_REMOVED lines=13> */
[----:B0-----:R-:W-:Y:S01]  /*10d0*/  IMAD R23, R10, UR7, R7 ;  /* 0x000000070a177c24 */ /* 0x001fe2000f8e0207 */
[----:B------:R-:W-:Y:S01]  /*10e0*/  SHF.L.U32 R20, R3, 0x3, RZ ;  /* 0x0000000303147819 */ /* 0x000fe200000006ff */
[C---:B------:R-:W-:Y:S01]  /*10f0*/  VIADD R3, R9.reuse, 0x10 ;  /* 0x0000001009037836 */ /* 0x040fe20000000000 */
[C---:B------:R-:W-:Y:S01]  /*1100*/  IADD3 R16, P1, R9.reuse, R78, RZ ;  /* 0x0000004e09107210 */ /* 0x040fe20007f3e0ff */
[----:B------:R2:W-:Y:S01]  /*1110*/  STSM.16.M88.4 [R18+0x4000], R52 ;  /* 0x0040003412007844 */ /* 0x0005e20000000200 */
[----:B------:R-:W-:Y:S01]  /*1120*/  BAR.SYNC.DEFER_BLOCKING 0x0 ;  /* 0x0000000000007b1d */ /* 0x000fe20000010000 */
[----:B------:R-:W-:Y:S01]  /*1130*/  ISETP.GE.AND P0, PT, R20, UR4, PT ;  /* 0x0000000414007c0c */ /* 0x000fe2000bf06270 */
[C---:B------:R-:W-:Y:S01]  /*1140*/  VIADD R7, R9.reuse, 0x20 ;  /* 0x0000002009077836 */ /* 0x040fe20000000000 */
[--C-:B------:R-:W-:Y:S02]  /*1150*/  SHF.R.S32.HI R21, RZ, 0x1f, R20.reuse ;  /* 0x0000001fff157819 */ /* 0x100fe40000011414 */
[----:B------:R-:W-:Y:S01]  /*1160*/  LEA.HI.X.SX32 R17, R9, R79, 0x1, P1 ;  /* 0x0000004f09117211 */ /* 0x000fe200008f0eff */
[----:B------:R-:W-:Y:S01]  /*1170*/  ULDC.64 UR4, c[0x0][0x260] ;  /* 0x0000980000047ab9 */ /* 0x000fe20000000a00 */
[-C--:B------:R-:W-:Y:S01]  /*1180*/  ISETP.GE.OR P6, PT, R3, R0.reuse, P0 ;  /* 0x000000000300720c */ /* 0x080fe200007c6670 */
[----:B-1----:R-:W-:Y:S01]  /*1190*/  IMAD.WIDE.U32 R2, R10, UR6, R20 ;  /* 0x000000060a027c25 */ /* 0x002fe2000f8e0014 */
[----:B------:R-:W-:-:S02]  /*11a0*/  ISETP.GE.OR P1, PT, R9, R0, P0 ;  /* 0x000000000900720c */ /* 0x000fc40000726670 */
[----:B------:R-:W-:Y:S01]  /*11b0*/  IADD3 R19, R9, 0x30, RZ ;  /* 0x0000003009137810 */ /* 0x000fe20007ffe0ff */
[----:B------:R-:W-:Y:S01]  /*11c0*/  IMAD R5, R5, UR4, RZ ;  /* 0x0000000405057c24 */ /* 0x000fe2000f8e02ff */
[----:B------:R-:W-:Y:S01]  /*11d0*/  IADD3 R3, R3, R23, RZ ;  /* 0x0000001703037210 */ /* 0x000fe20007ffe0ff */
[----:B------:R-:W-:Y:S01]  /*11e0*/  VIADD R21, R9, 0x60 ;  /* 0x0000006009157836 */ /* 0x000fe20000000000 */
[-C--:B------:R-:W-:Y:S01]  /*11f0*/  ISETP.GE.OR P5, PT, R7, R0.reuse, P0 ;  /* 0x000000000700720c */ /* 0x080fe200007a6670 */
[----:B------:R-:W-:Y:S01]  /*1200*/  VIADD R7, R9, 0x40 ;  /* 0x0000004009077836 */ /* 0x000fe20000000000 */
[-C--:B------:R-:W-:Y:S01]  /*1210*/  ISETP.GE.OR P4, PT, R19, R0.reuse, P0 ;  /* 0x000000001300720c */ /* 0x080fe20000786670 */
[C---:B------:R-:W-:Y:S01]  /*1220*/  VIADD R19, R9.reuse, 0x50 ;  /* 0x0000005009137836 */ /* 0x040fe20000000000 */
[----:B------:R-:W-:Y:S01]  /*1230*/  IADD3 R23, R9, 0x70, RZ ;  /* 0x0000007009177810 */ /* 0x000fe20007ffe0ff */
[C---:B------:R-:W-:Y:S01]  /*1240*/  IMAD R5, R8.reuse, UR5, R5 ;  /* 0x0000000508057c24 */ /* 0x040fe2000f8e0205 */
[-C--:B------:R-:W-:Y:S01]  /*1250*/  ISETP.GE.OR P3, PT, R7, R0.reuse, P0 ;  /* 0x000000000700720c */ /* 0x080fe20000766670 */
[----:B------:R-:W-:Y:S01]  /*1260*/  IMAD.WIDE.U32 R2, R8, UR4, R2 ;  /* 0x0000000408027c25 */ /* 0x000fe2000f8e0002 */
[----:B------:R-:W-:Y:S01]  /*1270*/  ISETP.GE.OR P2, PT, R19, R0, P0 ;  /* 0x000000001300720c */ /* 0x000fe20000746670 */
[----:B------:R2:W0:Y:S02]  /*1280*/  LDS.128 R12, [R57+0x13800] ;  /* 0x01380000390c7984 */ /* 0x0004240000000c00 */
[----:B------:R-:W-:-:S04]  /*1290*/  IMAD.WIDE R6, R6, 0x80, R16 ;  /* 0x0000008006067825 */ /* 0x000fc800078e0210 */
[----:B------:R-:W-:Y:S01]  /*12a0*/  IMAD.IADD R5, R3, 0x1, R5 ;  /* 0x0000000103057824 */ /* 0x000fe200078e0205 */
[----:B------:R-:W-:Y:S06]  /*12b0*/  @P1 BRA `(.L_x_7087) ;  /* 0x00000000002c1947 */ /* 0x000fec0003800000 */
[----:B------:R-:W1:Y:S01]  /*12c0*/  LDS.128 R8, [R11] ;  /* 0x000000000b087984 */ /* 0x000e620000000c00 */
[----:B------:R-:W-:Y:S01]  /*12d0*/  ULDC.64 UR4, c[0x0][0x250] ;  /* 0x0000940000047ab9 */ /* 0x000fe20000000a00 */
[----:B------:R-:W-:Y:S02]  /*12e0*/  IMAD.MOV.U32 R4, RZ, RZ, R2 ;  /* 0x000000ffff047224 */ /* 0x000fe400078e0002 */
[----:B------:R-:W-:Y:S02]  /*12f0*/  IMAD R19, R7, UR4, RZ ;  /* 0x0000000407137c24 */ /* 0x000fe4000f8e02ff */
[----:B------:R-:W-:-:S04]  /*1300*/  IMAD.WIDE.U32 R16, R6, UR4, R4 ;  /* 0x0000000406107c25 */ /* 0x000fc8000f8e0004 */
[----:B------:R-:W-:Y:S01]  /*1310*/  IMAD R19, R6, UR5, R19 ;  /* 0x0000000506137c24 */ /* 0x000fe2000f8e0213 */
[----:B------:R-:W-:Y:S02]  /*1320*/  ULDC.64 UR4, c[0x0][0x238] ;  /* 0x00008e0000047ab9 */ /* 0x000fe40000000a00 */
[----:B--2---:R-:W-:Y:S02]  /*1330*/  LEA R18, P1, R16, UR4, 0x1 ;  /* 0x0000000410127c11 */ /* 0x004fe4000f8208ff */
[----:B------:R-:W-:-:S04]  /*1340*/  IADD3 R17, R17, R19, RZ ;  /* 0x0000001311117210 */ /* 0x000fc80007ffe0ff */
[----:B------:R-:W-:-:S05]  /*1350*/  LEA.HI.X R19, R16, UR5, R17, 0x1, P1 ;  /* 0x0000000510137c11 */ /* 0x000fca00088f0c11 */
[----:B-1----:R1:W-:Y:S02]  /*1360*/  STG.E.128 desc[UR8][R18.64], R8 ;  /* 0x0000000812007986 */ /* 0x0023e4000c101d08 */
.L_x_7087:
[----:B------:R-:W-:Y:S05]  /*1370*/  BSYNC B0 ;  /* 0x0000000000007941 */ /* 0x000fea0003800000 */
.L_x_7086:
[----:B-1----:R1:W3:Y:S01]  /*1380*/  LDS.128 R8, [R57+0x10800] ;  /* 0x0108000039087984 */ /* 0x0022e20000000c00 */
[----:B------:R-:W-:Y:S01]  /*1390*/  BSSY B0, `(.L_x_7088) ;  /* 0x0000011000007945 */ /* 0x000fe20003800000 */
[-C--:B------:R-:W-:Y:S02]  /*13a0*/  ISETP.GE.OR P1, PT, R21, R0.reuse, P0 ;  /* 0x000000001500720c */ /* 0x080fe40000726670 */
[----:B------:R-:W-:Y:S01]  /*13b0*/  ISETP.GE.OR P0, PT, R23, R0, P0 ;  /* 0x000000001700720c */ /* 0x000fe20000706670 */
[----:B------:R-:W-:-:S12]  /*13c0*/  @P6 BRA `(.L_x_7089) ;  /* 0x0000000000346947 */ /* 0x000fd80003800000 */
        /* <DEDUP_REMOVED lines=12> */
[----:B---3--:R4:W-:Y:S02]  /*1490*/  STG.E.128 desc[UR8][R18.64], R8 ;  /* 0x0000000812007986 */ /* 0x0089e4000c101d08 */
.L_x_7089:
[----:B------:R-:W-:Y:S05]  /*14a0*/  BSYNC B0 ;  /* 0x0000000000007941 */ /* 0x000fea0003800000 */
.L_x_7088:
[----:B---34-:R3:W4:Y:S01]  /*14b0*/  LDS.128 R8, [R57+0x11000] ;  /* 0x0110000039087984 */ /* 0x0187220000000c00 */
[----:B------:R-:W-:Y:S04]  /*14c0*/  BSSY B0, `(.L_x_7090) ;  /* 0x000000f000007945 */ /* 0x000fe80003800000 */
        /* <DEDUP_REMOVED lines=13> */
[----:B----4-:R2:W-:Y:S02]  /*15a0*/  STG.E.128 desc[UR8][R18.64], R8 ;  /* 0x0000000812007986 */ /* 0x0105e4000c101d08 */
.L_x_7091:
[----:B------:R-:W-:Y:S05]  /*15b0*/  BSYNC B0 ;  /* 0x0000000000007941 */ /* 0x000fea0003800000 */
.L_x_7090:
[----:B--2-4-:R2:W4:Y:S01]  /*15c0*/  LDS.128 R8, [R57+0x11800] ;  /* 0x0118000039087984 */ /* 0x0145220000000c00 */
[----:B------:R-:W-:Y:S04]  /*15d0*/  BSSY B0, `(.L_x_7092) ;  /* 0x000000f000007945 */ /* 0x000fe80003800000 */
[----:B------:R-:W-:Y:S05]  /*15e0*/  @P4 BRA `(.L_x_7093) ;  /* 0x0000000000344947 */ /* 0x000fea0003800000 */
[----:B------:R-:W-:Y:S01]  /*15f0*/  IADD3 R19, P4, R6, 0x30, RZ ;  /* 0x0000003006137810 */ /* 0x000fe20007f9e0ff */
[----:B------:R-:W-:Y:S01]  /*1600*/  ULDC.64 UR4, c[0x0][0x250] ;  /* 0x0000940000047ab9 */ /* 0x000fe20000000a00 */
[----:B------:R-:W-:Y:S01]  /*1610*/  MOV R17, R5 ;  /* 0x0000000500117202 */ /* 0x000fe20000000f00 */
[----:B------:R-:W-:Y:S01]  /*1620*/  IMAD.MOV.U32 R16, RZ, RZ, R2 ;  /* 0x000000ffff107224 */ /* 0x000fe200078e0002 */
[----:B------:R-:W-:-:S03]  /*1630*/  IADD3.X R0, RZ, R7, RZ, P4, !PT ;  /* 0x00000007ff007210 */ /* 0x000fc600027fe4ff */
        /* <DEDUP_REMOVED lines=8> */
.L_x_7093:
[----:B------:R-:W-:Y:S05]  /*16c0*/  BSYNC B0 ;  /* 0x0000000000007941 */ /* 0x000fea0003800000 */
.L_x_7092:
[----:B----4-:R4:W0:Y:S01]  /*16d0*/  LDS.128 R8, [R57+0x12000] ;  /* 0x0120000039087984 */ /* 0x0108220000000c00 */
        /* <DEDUP_REMOVED lines=14> */
[----:B0-----:R0:W-:Y:S02]  /*17c0*/  STG.E.128 desc[UR8][R18.64], R8 ;  /* 0x0000000812007986 */ /* 0x0011e4000c101d08 */
.L_x_7095:
[----:B------:R-:W-:Y:S05]  /*17d0*/  BSYNC B0 ;  /* 0x0000000000007941 */ /* 0x000fea0003800000 */
.L_x_7094:
[----:B0-----:R0:W0:Y:S01]  /*17e0*/  LDS.128 R8, [R57+0x12800] ;  /* 0x0128000039087984 */ /* 0x0010220000000c00 */
        /* <DEDUP_REMOVED lines=15> */
.L_x_7097:
[----:B------:R-:W-:Y:S05]  /*18e0*/  BSYNC B0 ;  /* 0x0000000000007941 */ /* 0x000fea0003800000 */
.L_x_7096:
        /* <DEDUP_REMOVED lines=16> */
.L_x_7099:
[----:B------:R-:W-:Y:S05]  /*19f0*/  BSYNC B0 ;  /* 0x0000000000007941 */ /* 0x000fea0003800000 */
.L_x_7098:
[----:B------:R-:W-:Y:S05]  /*1a00*/  @P0 EXIT ;  /* 0x000000000000094d */ /* 0x000fea0003800000 */
[----:B0-----:R-:W-:Y:S01]  /*1a10*/  IADD3 R9, P0, R6, 0x70, RZ ;  /* 0x0000007006097810 */ /* 0x001fe20007f1e0ff */
[----:B------:R-:W-:Y:S01]  /*1a20*/  ULDC.64 UR4, c[0x0][0x250] ;  /* 0x0000940000047ab9 */ /* 0x000fe20000000a00 */
[----:B------:R-:W-:Y:S02]  /*1a30*/  IMAD.MOV.U32 R3, RZ, RZ, R5 ;  /* 0x000000ffff037224 */ /* 0x000fe400078e0005 */
[----:B------:R-:W-:Y:S01]  /*1a40*/  IADD3.X R6, RZ, R7, RZ, P0, !PT ;  /* 0x00000007ff067210 */ /* 0x000fe200007fe4ff */
[----:B------:R-:W-:-:S04]  /*1a50*/  IMAD.WIDE.U32 R2, R9, UR4, R2 ;  /* 0x0000000409027c25 */ /* 0x000fc8000f8e0002 */
[----:B------:R-:W-:-:S04]  /*1a60*/  IMAD R6, R6, UR4, RZ ;  /* 0x0000000406067c24 */ /* 0x000fc8000f8e02ff */
[----:B------:R-:W-:Y:S01]  /*1a70*/  IMAD R9, R9, UR5, R6 ;  /* 0x0000000509097c24 */ /* 0x000fe2000f8e0206 */
[----:B------:R-:W-:Y:S02]  /*1a80*/  ULDC.64 UR4, c[0x0][0x238] ;  /* 0x00008e0000047ab9 */ /* 0x000fe40000000a00 */
[----:B------:R-:W-:Y:S02]  /*1a90*/  LEA R4, P0, R2, UR4, 0x1 ;  /* 0x0000000402047c11 */ /* 0x000fe4000f8008ff */
[----:B------:R-:W-:-:S04]  /*1aa0*/  IADD3 R3, R3, R9, RZ ;  /* 0x0000000903037210 */ /* 0x000fc80007ffe0ff */
[----:B------:R-:W-:-:S05]  /*1ab0*/  LEA.HI.X R5, R2, UR5, R3, 0x1, P0 ;  /* 0x0000000502057c11 */ /* 0x000fca00080f0c03 */
[----:B------:R-:W-:Y:S01]  /*1ac0*/  STG.E.128 desc[UR8][R4.64], R12 ;  /* 0x0000000c04007986 */ /* 0x000fe2000c101d08 */
[----:B------:R-:W-:Y:S05]  /*1ad0*/  EXIT ;  /* 0x000000000000794d */ /* 0x000fea0003800000 */
.L_x_7100:
        /* <DEDUP_REMOVED lines=10> */
.L_x_7341:


//--------------------- .text._ZN7cutlass13device_kernelIN5flash32FlashAttnBwdPostprocessConvertdQIN4cute5tupleIJNS3_1CILi64EEENS5_ILi128EEEEEENS_10bfloat16_tEfNS_4arch4Sm90ELi256ENS3_8TiledMMAINS3_8MMA_AtomIJNS3_4SM904GMMA27MMA_64x64x16_F32BF16BF16_SSILNSF_5MajorE0ELSH_1ELNSF_7ScaleInE1ELSI_1EEEEEENS3_6LayoutINS4_IJNS5_ILi1EEENS5_ILi2EEESM_EEENS4_IJNS5_ILi0EEESM_SP_EEEEENS4_IJNS3_10UnderscoreESS_SS_EEEEELb0EEEEEvNT_6ParamsE --------------------------
	.section	.text._ZN7cutlass13device_kernelIN5flash32FlashAttnBwdPostprocessConvertdQIN4cute5tupleIJNS3_1CILi64EEENS5_ILi128EEEEEENS_10bfloat16_tEfNS_4arch4Sm90ELi256ENS3_8TiledMMAINS3_8MMA_AtomIJNS3_4SM904GMMA27MMA_64x64x16_F32BF16BF16_SSILNSF_5MajorE0ELSH_1ELNSF_7ScaleInE1ELSI_1EEEEEENS3_6LayoutINS4_IJNS5_ILi1EEENS5_ILi2EEESM_EEENS4_IJNS5_ILi0EEESM_SP_EEEEENS4_IJNS3_10UnderscoreESS_SS_EEEEELb0EEEEEvNT_6ParamsE,"ax",@progbits
	.align	128
.text._ZN7cutlass13device_kernelIN5flash32FlashAttnBwdPostprocessConvertdQIN4cute5tupleIJNS3_1CILi64EEENS5_ILi128EEEEEENS_10bfloat16_tEfNS_4arch4Sm90ELi256ENS3_8TiledMMAINS3_8MMA_AtomIJNS3_4SM904GMMA27MMA_64x64x16_F32BF16BF16_SSILNSF_5MajorE0ELSH_1ELNSF_7ScaleInE1ELSI_1EEEEEENS3_6LayoutINS4_IJNS5_ILi1EEENS5_ILi2EEESM_EEENS4_IJNS5_ILi0EEESM_SP_EEEEENS4_IJNS3_10UnderscoreESS_SS_EEEEELb0EEEEEvNT_6ParamsE:
        .type           _ZN7cutlass13device_kernelIN5flash32FlashAttnBwdPostprocessConvertdQIN4cute5tupleIJNS3_1CILi64EEENS5_ILi128EEEEEENS_10bfloat16_tEfNS_4arch4Sm90ELi256ENS3_8TiledMMAINS3_8MMA_AtomIJNS3_4SM904GMMA27MMA_64x64x16_F32BF16BF16_SSILNSF_5MajorE0ELSH_1ELNSF_7ScaleInE1ELSI_1EEEEEENS3_6LayoutINS4_IJNS5_ILi1EEENS5_ILi2EEESM_EEENS4_IJNS5_ILi0EEESM_SP_EEEEENS4_IJNS3_10UnderscoreESS_SS_EEEEELb0EEEEEvNT_6ParamsE,@function
        .size           _ZN7cutlass13device_kernelIN5flash32FlashAttnBwdPostprocessConvertdQIN4cute5tupleIJNS3_1CILi64EEENS5_ILi128EEEEEENS_10bfloat16_tEfNS_4arch4Sm90ELi256ENS3_8TiledMMAINS3_8MMA_AtomIJNS3_4SM904GMMA27MMA_64x64x16_F32BF16BF16_SSILNSF_5MajorE0ELSH_1ELNSF_7ScaleInE1ELSI_1EEEEEENS3_6LayoutINS4_IJNS5_ILi1EEENS5_ILi2EEESM_EEENS4_IJNS5_ILi0EEESM_SP_EEEEENS4_IJNS3_10UnderscoreESS_SS_EEEEELb0EEEEEvNT_6ParamsE,(.L_x_7342 - _ZN7cutlass13device_kernelIN5flash32FlashAttnBwdPostprocessConvertdQIN4cute5tupleIJNS3_1CILi64EEENS5_ILi128EEEEEENS_10bfloat16_tEfNS_4arch4Sm90ELi256ENS3_8TiledMMAINS3_8MMA_AtomIJNS3_4SM904GMMA27MMA_64x64x16_F32BF16BF16_SSILNSF_5MajorE0ELSH_1ELNSF_7ScaleInE1ELSI_1EEEEEENS3_6LayoutINS4_IJNS5_ILi1EEENS5_ILi2EEESM_EEENS4_IJNS5_ILi0EEESM_SP_EEEEENS4_IJNS3_10UnderscoreESS_SS_EEEEELb0EEEEEvNT_6ParamsE)
        .other          _ZN7cutlass13device_kernelIN5flash32FlashAttnBwdPostprocessConvertdQIN4cute5tupleIJNS3_1CILi64EEENS5_ILi128EEEEEENS_10bfloat16_tEfNS_4arch4Sm90ELi256ENS3_8TiledMMAINS3_8MMA_AtomIJNS3_4SM904GMMA27MMA_64x64x16_F32BF16BF16_SSILNSF_5MajorE0ELSH_1ELNSF_7ScaleInE1ELSI_1EEEEEENS3_6LayoutINS4_IJNS5_ILi1EEENS5_ILi2EEESM_EEENS4_IJNS5_ILi0EEESM_SP_EEEEENS4_IJNS3_10UnderscoreESS_SS_EEEEELb0EEEEEvNT_6ParamsE,@"STO_CUDA_ENTRY STV_DEFAULT"
_ZN7cutlass13device_kernelIN5flash32FlashAttnBwdPostprocessConvertdQIN4cute5tupleIJNS3_1CILi64EEENS5_ILi128EEEEEENS_10bfloat16_tEfNS_4arch4Sm90ELi256ENS3_8TiledMMAINS3_8MMA_AtomIJNS3_4SM904GMMA27MMA_64x64x16_F32BF16BF16_SSILNSF_5MajorE0ELSH_1ELNSF_7ScaleInE1ELSI_1EEEEEENS3_6LayoutINS4_IJNS5_ILi1EEENS5_ILi2EEESM_EEENS4_IJNS5_ILi0EEESM_SP_EEEEENS4_IJNS3_10UnderscoreESS_SS_EEEEELb0EEEEEvNT_6ParamsE:
        /* <DEDUP_REMOVED lines=25> */
[----:B--2---:R-:W-:-:S07]  /*0190*/  IMAD.IADD R43, R43, 0x1, -R0 ;  /* 0x000000012b2b7824 */ /* 0x004fce00078e0a00 */
.L_x_7101:
[----:B-----5:R-:W-:-:S13]  /*01a0*/  ISETP.LE.AND P2, PT, R43, R42, PT ;  /* 0x0000002a2b00720c */ /* 0x020fda0003f43270 */
[----:B------:R-:W-:Y:S05]  /*01b0*/  @P0 EXIT P2 ;  /* 0x000000000000094d */ /* 0x000fea0001000000 */
[----:B------:R-:W0:Y:S01]  /*01c0*/  S2R R6, SR_CTAID.Y ;  /* 0x0000000000067919 */ /* 0x000e220000002600 */
[----:B------:R-:W-:Y:S01]  /*01d0*/  @P1 IMAD R0, R13, 0x40, R9 ;  /* 0x000000400d001824 */ /* 0x000fe200078e0209 */
[----:B------:R-:W1:Y:S01]  /*01e0*/  LDC.64 R14, c[0x0][0x228] ;  /* 0x00008a00ff0e7b82 */ /* 0x000e620000000a00 */
[----:B------:R-:W-:Y:S01]  /*01f0*/  CS2R R10, SRZ ;  /* 0x00000000000a7805 */ /* 0x000fe2000001ff00 */
[----:B------:R-:W-:Y:S01]  /*0200*/  IMAD.SHL.U32 R7, R3, 0x2000, RZ ;  /* 0x0000200003077824 */ /* 0x000fe200078e00ff */
[----:B------:R-:W2:Y:S01]  /*0210*/  S2R R8, SR_CgaCtaId ;  /* 0x0000000000087919 */ /* 0x000ea20000008800 */
[----:B------:R-:W-:Y:S01]  /*0220*/  @P1 SHF.R.S32.HI R5, RZ, 0x1f, R0 ;  /* 0x0000001fff051819 */ /* 0x000fe20000011400 */
[----:B------:R-:W-:Y:S01]  /*0230*/  BSSY B0, `(.L_x_7102) ;  /* 0x0000030000007945 */ /* 0x000fe20003800000 */
[----:B------:R-:W-:Y:S02]  /*0240*/  SEL R4, R13, RZ, !P0 ;  /* 0x000000ff0d047207 */ /* 0x000fe40004000000 */
[----:B------:R-:W-:Y:S01]  /*0250*/  @P1 LEA.HI R5, R5, R0, RZ, 0x6 ;  /* 0x0000000005051211 */ /* 0x000fe200078f30ff */
[----:B------:R-:W3:Y:S01]  /*0260*/  LDC.64 R16, c[0x0][0x230] ;  /* 0x00008c00ff107b82 */ /* 0x000ee20000000a00 */
[----:B------:R-:W4:Y:S02]  /*0270*/  S2R R0, SR_TID.X ;  /* 0x0000000000007919 */ /* 0x000f240000002100 */
[----:B------:R-:W-:-:S04]  /*0280*/  @P1 SHF.L.U32 R5, R5, 0x7, RZ ;  /* 0x0000000705051819 */ /* 0x000fc800000006ff */
[----:B------:R-:W-:Y:S01]  /*0290*/  @P1 LOP3.LUT R5, R5, 0xffffe000, RZ, 0xc0, !PT ;  /* 0xffffe00005051812 */ /* 0x000fe200078ec0ff */
[----:B------:R-:W5:Y:S03]  /*02a0*/  LDC.64 R18, c[0x0][0x210] ;  /* 0x00008400ff127b82 */ /* 0x000f660000000a00 */
[--C-:B------:R-:W-:Y:S01]  /*02b0*/  @P1 SHF.R.S32.HI R11, RZ, 0x1f, R5.reuse ;  /* 0x0000001fff0b1819 */ /* 0x100fe20000011405 */
[----:B------:R-:W-:-:S05]  /*02c0*/  @P1 IMAD.MOV.U32 R10, RZ, RZ, R5 ;  /* 0x000000ffff0a1224 */ /* 0x000fca00078e0005 */
[C---:B------:R-:W-:Y:S02]  /*02d0*/  IADD3 R10, P2, R7.reuse, R10, RZ ;  /* 0x0000000a070a7210 */ /* 0x040fe40007f5e0ff */
[----:B0-----:R-:W-:Y:S02]  /*02e0*/  SHF.R.S32.HI R5, RZ, 0x1f, R6 ;  /* 0x0000001fff057819 */ /* 0x001fe40000011406 */
[----:B------:R-:W-:Y:S02]  /*02f0*/  LEA.HI.X.SX32 R11, R7, R11, 0x1, P2 ;  /* 0x0000000b070b7211 */ /* 0x000fe400010f0eff */
[----:B------:R-:W-:Y:S01]  /*0300*/  SHF.R.S32.HI R7, RZ, 0x1f, R13 ;  /* 0x0000001fff077819 */ /* 0x000fe2000001140d */
[-C--:B-1----:R-:W-:Y:S02]  /*0310*/  IMAD R2, R5, R14.reuse, RZ ;  /* 0x0000000e05027224 */ /* 0x082fe400078e02ff */
[----:B------:R-:W-:Y:S01]  /*0320*/  IMAD.WIDE.U32 R10, R6, R14, R10 ;  /* 0x0000000e060a7225 */ /* 0x000fe200078e000a */
[----:B------:R-:W-:-:S03]  /*0330*/  SEL R7, R7, RZ, !P0 ;  /* 0x000000ff07077207 */ /* 0x000fc60004000000 */
[----:B------:R-:W-:Y:S01]  /*0340*/  IMAD R15, R6, R15, R2 ;  /* 0x0000000f060f7224 */ /* 0x000fe200078e0202 */
[----:B----4-:R-:W-:Y:S01]  /*0350*/  ISETP.NE.AND P0, PT, R0, RZ, PT ;  /* 0x000000ff0000720c */ /* 0x010fe20003f05270 */
[-C--:B---3--:R-:W-:Y:S02]  /*0360*/  IMAD R2, R7, R16.reuse, RZ ;  /* 0x0000001007027224 */ /* 0x088fe400078e02ff */
[----:B------:R-:W-:Y:S02]  /*0370*/  IMAD.IADD R11, R11, 0x1, R15 ;  /* 0x000000010b0b7824 */ /* 0x000fe400078e020f */
[C---:B------:R-:W-:Y:S02]  /*0380*/  IMAD R13, R4.reuse, R17, R2 ;  /* 0x00000011040d7224 */ /* 0x040fe400078e0202 */
[----:B------:R-:W-:-:S04]  /*0390*/  IMAD.WIDE.U32 R10, R4, R16, R10 ;  /* 0x00000010040a7225 */ /* 0x000fc800078e000a */
[----:B------:R-:W-:Y:S01]  /*03a0*/  IMAD.IADD R2, R11, 0x1, R13 ;  /* 0x000000010b027824 */ /* 0x000fe200078e020d */
[----:B-----5:R-:W-:-:S04]  /*03b0*/  LEA R18, P2, R10, R18, 0x2 ;  /* 0x000000120a127211 */ /* 0x020fc800078410ff */
[----:B------:R-:W-:Y:S01]  /*03c0*/  LEA.HI.X R2, R10, R19, R2, 0x2, P2 ;  /* 0x000000130a027211 */ /* 0x000fe200010f1402 */
[----:B--2---:R-:W-:Y:S08]  /*03d0*/  @P0 BRA `(.L_x_7103) ;  /* 0x0000000000540947 */ /* 0x004ff00003800000 */
[----:B------:R-:W0:Y:S01]  /*03e0*/  S2UR UR7, SR_CgaCtaId ;  /* 0x00000000000779c3 */ /* 0x000e220000008800 */
[----:B------:R-:W-:Y:S01]  /*03f0*/  UMOV UR6, 0x400 ;  /* 0x0000040000067882 */ /* 0x000fe20000000000 */
[----:B------:R-:W-:Y:S01]  /*0400*/  UMOV UR4, 0x1 ;  /* 0x0000000100047882 */ /* 0x000fe20000000000 */
[----:B------:R-:W-:Y:S01]  /*0410*/  HFMA2.MMA R10, -RZ, RZ, 0, -0.0 ;  /* 0x00008000ff0a7435 */ /* 0x000fe200000001ff */
        /* <DEDUP_REMOVED lines=12> */
.L_x_7104:
[----:B------:R-:W-:Y:S01]  /*04e0*/  @P0 ELECT P2, URZ, PT ;  /* 0x00000000003f082f */ /* 0x000fe20003840000 */
[----:B------:R1:W-:-:S12]  /*04f0*/  UBLKCP.S.G [UR6], [UR4], UR10 ;  /* 0x00000006040073ba */ /* 0x0003d8000800020a */
[----:B------:R-:W-:Y:S02]  /*0500*/  @P2 PLOP3.LUT P0, PT, P2, PT, PT, 0x8, 0x0 ;  /* 0x000000000000281c */ /* 0x000fe4000170e170 */
[----:B------:R-:W-:-:S11]  /*0510*/  PLOP3.LUT P2, PT, PT, PT, PT, 0x8, 0x0 ;  /* 0x000000000000781c */ /* 0x000fd60003f4e170 */
[----:B-1----:R-:W-:Y:S05]  /*0520*/  @P0 BRA.U.ANY `(.L_x_7104) ;  /* 0xfffffffd00ec0947 */ /* 0x002fea000393ffff */
.L_x_7103:
[----:B------:R-:W-:Y:S05]  /*0530*/  BSYNC B0 ;  /* 0x0000000000007941 */ /* 0x000fea0003800000 */
.L_x_7102:
[----:B------:R-:W-:Y:S01]  /*0540*/  BAR.SYNC.DEFER_BLOCKING 0x0 ;  /* 0x0000000000007b1d */ /* 0x000fe20000010000 */
[----:B------:R-:W-:Y:S02]  /*0550*/  MOV R41, 0x400 ;  /* 0x0000040000297802 */ /* 0x000fe40000000f00 */
[----:B------:R-:W-:Y:S02]  /*0560*/  CS2R R50, SRZ ;  /* 0x0000000000327805 */ /* 0x000fe4000001ff00 */
[----:B------:R-:W-:Y:S01]  /*0570*/  SHF.L.U32 R2, RZ, 0x1f, RZ ;  /* 0x0000001fff027819 */ /* 0x000fe200000006ff */
[--C-:B------:R-:W-:Y:S01]  /*0580*/  @P1 IMAD.MOV.U32 R50, RZ, RZ, R9.reuse ;  /* 0x000000ffff321224 */ /* 0x100fe200078e0009 */
[----:B------:R-:W-:Y:S02]  /*0590*/  LEA R41, R8, R41, 0x18 ;  /* 0x0000002908297211 */ /* 0x000fe400078ec0ff */
[----:B------:R-:W-:-:S07]  /*05a0*/  @P1 SHF.R.S32.HI R51, RZ, 0x1f, R9 ;  /* 0x0000001fff331819 */ /* 0x000fce0000011409 */
.L_x_7105:
[----:B-1----:R1:W2:Y:S02]  /*05b0*/  SYNCS.PHASECHK.TRANS64.TRYWAIT P0, [R41+URZ+0xc000], R2 ;  /* 0x00c00002290075a7 */ /* 0x0022a4000800017f */
[----:B--2---:R-:W-:Y:S05]  /*05c0*/  @!P0 NANOSLEEP.SYNCS 0x989680 ;  /* 0x009896800000895d */ /* 0x004fea0003900000 */
[----:B------:R-:W2:Y:S02]  /*05d0*/  @!P0 SYNCS.PHASECHK.TRANS64 P0, [R41+URZ+0xc000], R2 ;  /* 0x00c00002290085a7 */ /* 0x000ea4000800007f */
[----:B--2---:R-:W-:Y:S05]  /*05e0*/  @!P0 BRA `(.L_x_7105) ;  /* 0xfffffffc00f08947 */ /* 0x004fea000383ffff */
[----:B------:R-:W-:Y:S01]  /*05f0*/  SHF.R.S32.HI R9, RZ, 0x1f, R0 ;  /* 0x0000001fff097819 */ /* 0x000fe20000011400 */
[----:B------:R-:W-:Y:S01]  /*0600*/  ULDC UR4, c[0x0][0x268] ;  /* 0x00009a0000047ab9 */ /* 0x000fe20000000800 */
[----:B------:R-:W-:Y:S01]  /*0610*/  VIADDMNMX R43, R43, -R42, 0x40, PT ;  /* 0x000000402b2b7446 */ /* 0x000fe2000380092a */
[----:B------:R-:W-:Y:S01]  /*0620*/  ULDC.64 UR6, c[0x0][0x258] ;  /* 0x0000960000067ab9 */ /* 0x000fe20000000a00 */
[-C--:B-1----:R-:W-:Y:S01]  /*0630*/  LEA.HI R2, R9, R0.reuse, RZ, 0x7 ;  /* 0x0000000009027211 */ /* 0x082fe200078f38ff */
[----:B------:R-:W-:Y:S01]  /*0640*/  IMAD R5, R5, UR6, RZ ;  /* 0x0000000605057c24 */ /* 0x000fe2000f8e02ff */
[----:B------:R-:W-:Y:S01]  /*0650*/  LEA.HI R40, R9, R0, RZ, 0x4 ;  /* 0x0000000009287211 */ /* 0x000fe200078f20ff */
[----:B------:R-:W-:Y:S01]  /*0660*/  BSSY B0, `(.L_x_7106) ;  /* 0x0000092000007945 */ /* 0x000fe20003800000 */
[----:B------:R-:W-:Y:S02]  /*0670*/  LOP3.LUT R11, R2, 0xfffff80, RZ, 0xc0, !PT ;  /* 0x0fffff80020b7812 */ /* 0x000fe400078ec0ff */
[----:B------:R-:W-:-:S02]  /*0680*/  LOP3.LUT R13, R40, 0xfffffff0, RZ, 0xc0, !PT ;  /* 0xfffffff0280d7812 */ /* 0x000fc400078ec0ff */
[----:B------:R-:W-:Y:S01]  /*0690*/  SHF.R.S32.HI R2, RZ, 0x7, R2 ;  /* 0x00000007ff027819 */ /* 0x000fe20000011402 */
[C---:B------:R-:W-:Y:S01]  /*06a0*/  IMAD.IADD R11, R0.reuse, 0x1, -R11 ;  /* 0x00000001000b7824 */ /* 0x040fe200078e0a0b */
[----:B------:R-:W-:Y:S01]  /*06b0*/  LEA.HI R12, R9, R0, RZ, 0x5 ;  /* 0x00000000090c7211 */ /* 0x000fe200078f28ff */
[----:B------:R-:W-:Y:S01]  /*06c0*/  IMAD.IADD R0, R0, 0x1, -R13 ;  /* 0x0000000100007824 */ /* 0x000fe200078e0a0d */
[----:B------:R-:W-:Y:S01]  /*06d0*/  SHF.R.S32.HI R40, RZ, 0x4, R40 ;  /* 0x00000004ff287819 */ /* 0x000fe20000011428 */
[----:B------:R-:W-:Y:S01]  /*06e0*/  IMAD.SHL.U32 R28, R2, 0x1000, RZ ;  /* 0x00001000021c7824 */ /* 0x000fe200078e00ff */
[--C-:B------:R-:W-:Y:S02]  /*06f0*/  SHF.R.S32.HI R24, RZ, 0x5, R12.reuse ;  /* 0x00000005ff187819 */ /* 0x100fe4000001140c */
[----:B------:R-:W-:Y:S01]  /*0700*/  SHF.R.S32.HI R17, RZ, 0x1f, R12 ;  /* 0x0000001fff117819 */ /* 0x000fe2000001140c */
[----:B------:R-:W-:Y:S01]  /*0710*/  IMAD R8, R11, 0x4, R28 ;  /* 0x000000040b087824 */ /* 0x000fe200078e021c */
[----:B------:R-:W-:Y:S01]  /*0720*/  SHF.R.S32.HI R21, RZ, 0x1f, R0 ;  /* 0x0000001fff157819 */ /* 0x000fe20000011400 */
[C---:B------:R-:W-:Y:S01]  /*0730*/  IMAD.SHL.U32 R30, R40.reuse, 0x40, RZ ;  /* 0x00000040281e7824 */ /* 0x040fe200078e00ff */
[----:B------:R-:W-:Y:S01]  /*0740*/  LEA.HI R20, R17, R24, RZ, 0x2 ;  /* 0x0000001811147211 */ /* 0x000fe200078f10ff */
[----:B------:R-:W-:Y:S01]  /*0750*/  IMAD.SHL.U32 R49, R40, 0x8, RZ ;  /* 0x0000000828317824 */ /* 0x000fe200078e00ff */
[----:B------:R-:W-:-:S02]  /*0760*/  LEA.HI R52, R21, R0, RZ, 0x3 ;  /* 0x0000000015347211 */ /* 0x000fc400078f18ff */
[----:B------:R-:W-:Y:S02]  /*0770*/  LOP3.LUT R25, R20, 0x3ffffc, RZ, 0xc0, !PT ;  /* 0x003ffffc14197812 */ /* 0x000fe400078ec0ff */
[----:B------:R-:W-:Y:S02]  /*0780*/  LEA R53, R8, R41, 0x2 ;  /* 0x0000002908357211 */ /* 0x000fe400078e10ff */
[----:B------:R-:W-:Y:S01]  /*0790*/  LOP3.LUT R29, R52, 0xfffffff8, RZ, 0xc0, !PT ;  /* 0xfffffff8341d7812 */ /* 0x000fe200078ec0ff */
[----:B------:R-:W-:Y:S01]  /*07a0*/  IMAD.IADD R45, R24, 0x1, -R25 ;  /* 0x00000001182d7824 */ /* 0x000fe200078e0a19 */
[----:B------:R-:W-:Y:S01]  /*07b0*/  LOP3.LUT R48, R30, 0x1c0, RZ, 0xc0, !PT ;  /* 0x000001c01e307812 */ /* 0x000fe200078ec0ff */
[----:B0-----:R-:W0:Y:S01]  /*07c0*/  LDS.128 R8, [R53] ;  /* 0x0000000035087984 */ /* 0x001e220000000c00 */
[----:B------:R-:W-:Y:S01]  /*07d0*/  SHF.R.S32.HI R52, RZ, 0x3, R52 ;  /* 0x00000003ff347819 */ /* 0x000fe20000011434 */
[----:B------:R-:W-:Y:S01]  /*07e0*/  IMAD.IADD R44, R0, 0x1, -R29 ;  /* 0x00000001002c7824 */ /* 0x000fe200078e0a1d */
[----:B------:R-:W-:Y:S01]  /*07f0*/  LEA R45, R45, R28, 0xa ;  /* 0x0000001c2d2d7211 */ /* 0x000fe200078e50ff */
[----:B------:R-:W1:Y:S02]  /*0800*/  LDS.128 R12, [R53+0x800] ;  /* 0x00080000350c7984 */ /* 0x000e640000000c00 */
[----:B------:R-:W-:Y:S01]  /*0810*/  IMAD.SHL.U32 R46, R44, 0x40, RZ ;  /* 0x000000402c2e7824 */ /* 0x000fe200078e00ff */
[----:B------:R-:W-:Y:S01]  /*0820*/  LEA R45, R52, R45, 0x9 ;  /* 0x0000002d342d7211 */ /* 0x000fe200078e48ff */
[----:B------:R-:W2:Y:S01]  /*0830*/  LDS.128 R16, [R53+0x1000] ;  /* 0x0010000035107984 */ /* 0x000ea20000000c00 */
[C---:B------:R-:W-:Y:S01]  /*0840*/  IMAD.SHL.U32 R47, R44.reuse, 0x8, RZ ;  /* 0x000000082c2f7824 */ /* 0x040fe200078e00ff */
[----:B------:R-:W-:Y:S01]  /*0850*/  R2P PR, R44, 0x6 ;  /* 0x000000062c007804 */ /* 0x000fe20000000000 */
[----:B------:R-:W-:Y:S01]  /*0860*/  IMAD R2, R52, 0x8, R2 ;  /* 0x0000000834027824 */ /* 0x000fe200078e0202 */
[----:B------:R-:W3:Y:S01]  /*0870*/  LDS.128 R24, [R53+0x2000] ;  /* 0x0020000035187984 */ /* 0x000ee20000000c00 */
[----:B------:R-:W-:-:S02]  /*0880*/  LOP3.LUT R46, R46, 0x1c0, RZ, 0xc0, !PT ;  /* 0x000001c02e2e7812 */ /* 0x000fc400078ec0ff */
[----:B------:R-:W-:Y:S01]  /*0890*/  LOP3.LUT R47, R48, 0x38, R47, 0xf8, !PT ;  /* 0x00000038302f7812 */ /* 0x000fe200078ef82f */
[----:B------:R-:W4:Y:S01]  /*08a0*/  LDS.128 R28, [R53+0x2800] ;  /* 0x00280000351c7984 */ /* 0x000f220000000c00 */
[----:B------:R-:W-:Y:S02]  /*08b0*/  LOP3.LUT R49, R46, 0x8, R49, 0xf8, !PT ;  /* 0x000000082e317812 */ /* 0x000fe400078ef831 */
[----:B------:R-:W-:Y:S01]  /*08c0*/  SHF.R.U32.HI R46, RZ, 0x3, R46 ;  /* 0x00000003ff2e7819 */ /* 0x000fe2000001162e */
[----:B------:R-:W5:Y:S01]  /*08d0*/  LDS.128 R20, [R53+0x1800] ;  /* 0x0018000035147984 */ /* 0x000f620000000c00 */
[----:B------:R-:W-:Y:S02]  /*08e0*/  SHF.R.U32.HI R48, RZ, 0x3, R48 ;  /* 0x00000003ff307819 */ /* 0x000fe40000011630 */
[----:B------:R-:W-:Y:S01]  /*08f0*/  LOP3.LUT R46, R49, R46, RZ, 0x3c, !PT ;  /* 0x0000002e312e7212 */ /* 0x000fe200078e3cff */
[----:B------:R-:W5:Y:S01]  /*0900*/  LDS.128 R32, [R53+0x3000] ;  /* 0x0030000035207984 */ /* 0x000f620000000c00 */
[----:B------:R-:W-:-:S03]  /*0910*/  LOP3.LUT R47, R47, R48, RZ, 0x3c, !PT ;  /* 0x000000302f2f7212 */ /* 0x000fc600078e3cff */
[----:B------:R-:W5:Y:S01]  /*0920*/  LDS.128 R36, [R53+0x3800] ;  /* 0x0038000035247984 */ /* 0x000f620000000c00 */
[----:B------:R-:W-:Y:S02]  /*0930*/  IMAD.IADD R44, R46, 0x1, R45 ;  /* 0x000000012e2c7824 */ /* 0x000fe400078e022d */
[----:B------:R-:W-:Y:S02]  /*0940*/  IMAD.U32 R2, R2, 0x200, R47 ;  /* 0x0000020002027824 */ /* 0x000fe400078e002f */
[----:B0-----:R-:W-:Y:S01]  /*0950*/  FMUL.FTZ R45, R9, UR4 ;  /* 0x00000004092d7c20 */ /* 0x001fe20008410000 */
[----:B------:R-:W-:Y:S01]  /*0960*/  FMUL.FTZ R46, R11, UR4 ;  /* 0x000000040b2e7c20 */ /* 0x000fe20008410000 */
[----:B------:R-:W-:Y:S01]  /*0970*/  FMUL.FTZ R9, R10, UR4 ;  /* 0x000000040a097c20 */ /* 0x000fe20008410000 */
        /* <DEDUP_REMOVED lines=8> */
[----:B------:R-:W-:Y:S01]  /*0a00*/  F2FP.BF16.F32.PACK_AB R10, R13, R10 ;  /* 0x0000000a0d0a723e */ /* 0x000fe200000010ff */
[----:B---3--:R-:W-:Y:S01]  /*0a10*/  FMUL.FTZ R18, R24, UR4 ;  /* 0x0000000418127c20 */ /* 0x008fe20008410000 */
[----:B------:R-:W-:Y:S01]  /*0a20*/  FMUL.FTZ R17, R17, UR4 ;  /* 0x0000000411117c20 */ /* 0x000fe20008410000 */
[----:B------:R-:W-:Y:S01]  /*0a30*/  F2FP.BF16.F32.PACK_AB R13, R19, R14 ;  /* 0x0000000e130d723e */ /* 0x000fe200000010ff */
[----:B------:R-:W-:Y:S01]  /*0a40*/  FMUL.FTZ R25, R25, UR4 ;  /* 0x0000000419197c20 */ /* 0x000fe20008410000 */
[----:B----4-:R-:W-:Y:S01]  /*0a50*/  FMUL.FTZ R24, R30, UR4 ;  /* 0x000000041e187c20 */ /* 0x010fe20008410000 */
[----:B------:R-:W-:Y:S01]  /*0a60*/  FMUL.FTZ R31, R31, UR4 ;  /* 0x000000041f1f7c20 */ /* 0x000fe20008410000 */
[----:B------:R-:W-:Y:S01]  /*0a70*/  FMUL.FTZ R29, R29, UR4 ;  /* 0x000000041d1d7c20 */ /* 0x000fe20008410000 */
[----:B------:R-:W-:Y:S01]  /*0a80*/  F2FP.BF16.F32.PACK_AB R8, R45, R8 ;  /* 0x000000082d08723e */ /* 0x000fe200000010ff */
[----:B-----5:R-:W-:Y:S01]  /*0a90*/  FMUL.FTZ R15, R20, UR4 ;  /* 0x00000004140f7c20 */ /* 0x020fe20008410000 */
[----:B------:R-:W-:Y:S01]  /*0aa0*/  FMUL.FTZ R20, R21, UR4 ;  /* 0x0000000415147c20 */ /* 0x000fe20008410000 */
[----:B------:R-:W-:Y:S01]  /*0ab0*/  FMUL.FTZ R21, R26, UR4 ;  /* 0x000000041a157c20 */ /* 0x000fe20008410000 */
[----:B------:R-:W-:Y:S01]  /*0ac0*/  FMUL.FTZ R26, R27, UR4 ;  /* 0x000000041b1a7c20 */ /* 0x000fe20008410000 */
[----:B------:R-:W-:Y:S01]  /*0ad0*/  FMUL.FTZ R27, R32, UR4 ;  /* 0x00000004201b7c20 */ /* 0x000fe20008410000 */
[----:B------:R-:W-:Y:S01]  /*0ae0*/  F2FP.BF16.F32.PACK_AB R19, R31, R24 ;  /* 0x000000181f13723e */ /* 0x000fe200000010ff */
[----:B------:R-:W-:Y:S01]  /*0af0*/  FMUL.FTZ R32, R33, UR4 ;  /* 0x0000000421207c20 */ /* 0x000fe20008410000 */
[----:B------:R-:W-:Y:S01]  /*0b00*/  HFMA2.MMA R24, -RZ, RZ, 0, 1.9073486328125e-06 ;  /* 0x00000020ff187435 */ /* 0x000fe200000001ff */
[----:B------:R-:W-:Y:S01]  /*0b10*/  FMUL.FTZ R16, R22, UR4 ;  /* 0x0000000416107c20 */ /* 0x000fe20008410000 */
[----:B------:R-:W-:Y:S01]  /*0b20*/  FMUL.FTZ R23, R23, UR4 ;  /* 0x0000000417177c20 */ /* 0x000fe20008410000 */
[----:B------:R-:W-:Y:S01]  /*0b30*/  FMUL.FTZ R33, R38, UR4 ;  /* 0x0000000426217c20 */ /* 0x000fe20008410000 */
[----:B------:R-:W-:Y:S01]  /*0b40*/  FMUL.FTZ R38, R39, UR4 ;  /* 0x0000000427267c20 */ /* 0x000fe20008410000 */
[----:B------:R-:W-:Y:S01]  /*0b50*/  VIADD R39, R41, 0x8000 ;  /* 0x0000800029277836 */ /* 0x000fe20000000000 */
[----:B------:R-:W-:Y:S01]  /*0b60*/  F2FP.BF16.F32.PACK_AB R14, R20, R15 ;  /* 0x0000000f140e723e */ /* 0x000fe200000010ff */
[----:B------:R-:W-:Y:S01]  /*0b70*/  FMUL.FTZ R22, R28, UR4 ;  /* 0x000000041c167c20 */ /* 0x000fe20008410000 */
[----:B------:R-:W-:Y:S01]  /*0b80*/  F2FP.BF16.F32.PACK_AB R15, R23, R16 ;  /* 0x00000010170f723e */ /* 0x000fe200000010ff */
[----:B------:R-:W-:Y:S01]  /*0b90*/  IMAD R23, R44, 0x2, R39 ;  /* 0x000000022c177824 */ /* 0x000fe200078e0227 */
[----:B------:R-:W-:Y:S01]  /*0ba0*/  SEL R24, R24, 0xffffffe0, !P1 ;  /* 0xffffffe018187807 */ /* 0x000fe20004800000 */
[----:B------:R-:W-:Y:S01]  /*0bb0*/  FMUL.FTZ R28, R34, UR4 ;  /* 0x00000004221c7c20 */ /* 0x000fe20008410000 */
[----:B------:R-:W-:Y:S01]  /*0bc0*/  FMUL.FTZ R35, R35, UR4 ;  /* 0x0000000423237c20 */ /* 0x000fe20008410000 */
[----:B------:R-:W-:Y:S01]  /*0bd0*/  FMUL.FTZ R30, R36, UR4 ;  /* 0x00000004241e7c20 */ /* 0x000fe20008410000 */
[----:B------:R-:W-:Y:S01]  /*0be0*/  FMUL.FTZ R37, R37, UR4 ;  /* 0x0000000425257c20 */ /* 0x000fe20008410000 */
[C---:B------:R-:W-:Y:S01]  /*0bf0*/  VIADD R45, R23.reuse, 0x40 ;  /* 0x00000040172d7836 */ /* 0x040fe20000000000 */
[----:B------:R-:W-:Y:S01]  /*0c00*/  F2FP.BF16.F32.PACK_AB R9, R46, R9 ;  /* 0x000000092e09723e */ /* 0x000fe200000010ff */
[----:B------:R-:W-:Y:S01]  /*0c10*/  @P2 VIADD R45, R23, 0xffffffc0 ;  /* 0xffffffc0172d2836 */ /* 0x000fe20000000000 */
[----:B------:R-:W-:Y:S01]  /*0c20*/  F2FP.BF16.F32.PACK_AB R11, R48, R11 ;  /* 0x0000000b300b723e */ /* 0x000fe200000010ff */
[--C-:B------:R-:W-:Y:S01]  /*0c30*/  IMAD R44, R44, 0x2, R41.reuse ;  /* 0x000000022c2c7824 */ /* 0x100fe200078e0229 */
[----:B------:R-:W-:Y:S01]  /*0c40*/  F2FP.BF16.F32.PACK_AB R20, R32, R27 ;  /* 0x0000001b2014723e */ /* 0x000fe200000010ff */
[----:B------:R-:W-:Y:S01]  /*0c50*/  IMAD R41, R2, 0x2, R41 ;  /* 0x0000000202297824 */ /* 0x000fe200078e0229 */
[----:B------:R-:W-:Y:S01]  /*0c60*/  F2FP.BF16.F32.PACK_AB R12, R17, R12 ;  /* 0x0000000c110c723e */ /* 0x000fe200000010ff */
[----:B------:R-:W-:Y:S01]  /*0c70*/  ULDC UR4, c[0x0][0x244] ;  /* 0x0000910000047ab9 */ /* 0x000fe20000000800 */
[----:B------:R-:W-:Y:S01]  /*0c80*/  F2FP.BF16.F32.PACK_AB R16, R25, R18 ;  /* 0x000000121910723e */ /* 0x000fe200000010ff */
[----:B------:R0:W-:Y:S01]  /*0c90*/  STSM.16.M88.4 [R44+0x8000], R8 ;  /* 0x008000082c007844 */ /* 0x0001e20000000200 */
[----:B------:R-:W-:-:S02]  /*0ca0*/  IADD3 R32, R23, R24, RZ ;  /* 0x0000001817207210 */ /* 0x000fc40007ffe0ff */
[----:B------:R-:W-:Y:S02]  /*0cb0*/  F2FP.BF16.F32.PACK_AB R17, R26, R21 ;  /* 0x000000151a11723e */ /* 0x000fe400000010ff */
[----:B------:R-:W-:Y:S01]  /*0cc0*/  F2FP.BF16.F32.PACK_AB R18, R29, R22 ;  /* 0x000000161d12723e */ /* 0x000fe200000010ff */
[----:B------:R1:W-:Y:S01]  /*0cd0*/  STSM.16.M88.4 [R32], R12 ;  /* 0x0000000c20007844 */ /* 0x0003e20000000200 */
[----:B------:R-:W-:Y:S01]  /*0ce0*/  F2FP.BF16.F32.PACK_AB R23, R38, R33 ;  /* 0x000000212617723e */ /* 0x000fe200000010ff */
[----:B------:R-:W-:Y:S01]  /*0cf0*/  IMAD.IADD R33, R24, 0x1, R45 ;  /* 0x0000000118217824 */ /* 0x000fe200078e022d */
[----:B------:R-:W-:Y:S01]  /*0d00*/  F2FP.BF16.F32.PACK_AB R21, R35, R28 ;  /* 0x0000001c2315723e */ /* 0x000fe200000010ff */
[----:B------:R1:W-:Y:S01]  /*0d10*/  STSM.16.M88.4 [R45], R16 ;  /* 0x000000102d007844 */ /* 0x0003e20000000200 */
[----:B------:R-:W-:Y:S01]  /*0d20*/  F2FP.BF16.F32.PACK_AB R22, R37, R30 ;  /* 0x0000001e2516723e */ /* 0x000fe200000010ff */
[----:B------:R-:W-:Y:S01]  /*0d30*/  IMAD.SHL.U32 R30, R0, 0x8, RZ ;  /* 0x00000008001e7824 */ /* 0x000fe200078e00ff */
[----:B------:R-:W-:-:S02]  /*0d40*/  IADD3 R28, P0, R40, R50, RZ ;  /* 0x00000032281c7210 */ /* 0x000fc40007f1e0ff */
[C---:B------:R-:W-:Y:S01]  /*0d50*/  IADD3 R0, R40.reuse, 0x10, RZ ;  /* 0x0000001028007810 */ /* 0x040fe20007ffe0ff */
[----:B------:R1:W-:Y:S01]  /*0d60*/  STSM.16.M88.4 [R33], R20 ;  /* 0x0000001421007844 */ /* 0x0003e20000000200 */
[----:B------:R-:W-:Y:S01]  /*0d70*/  LEA.HI.X.SX32 R29, R40, R51, 0x1, P0 ;  /* 0x00000033281d7211 */ /* 0x000fe200000f0eff */
[----:B0-----:R-:W-:Y:S01]  /*0d80*/  IMAD R11, R6, UR7, R5 ;  /* 0x00000007060b7c24 */ /* 0x001fe2000f8e0205 */
[----:B------:R-:W-:Y:S01]  /*0d90*/  BAR.SYNC.DEFER_BLOCKING 0x0 ;  /* 0x0000000000007b1d */ /* 0x000fe20000010000 */
[----:B------:R-:W-:Y:S01]  /*0da0*/  ISETP.GE.AND P0, PT, R30, UR4, PT ;  /* 0x000000041e007c0c */ /* 0x000fe2000bf06270 */
[C---:B------:R-:W-:Y:S01]  /*0db0*/  VIADD R5, R40.reuse, 0x20 ;  /* 0x0000002028057836 */ /* 0x040fe20000000000 */
[--C-:B------:R-:W-:Y:S02]  /*0dc0*/  SHF.R.S32.HI R31, RZ, 0x1f, R30.reuse ;  /* 0x0000001fff1f7819 */ /* 0x100fe4000001141e */
[CC--:B------:R-:W-:Y:S01]  /*0dd0*/  ISETP.GE.OR P3, PT, R40.reuse, R43.reuse, P0 ;  /* 0x0000002b2800720c */ /* 0x0c0fe20000766670 */
[----:B------:R-:W-:Y:S01]  /*0de0*/  ULDC.64 UR4, c[0x0][0x260] ;  /* 0x0000980000047ab9 */ /* 0x000fe20000000a00 */
[----:B------:R-:W-:Y:S01]  /*0df0*/  VIADD R40, R40, 0x30 ;  /* 0x0000003028287836 */ /* 0x000fe20000000000 */
[-C--:B------:R-:W-:Y:S01]  /*0e00*/  ISETP.GE.OR P1, PT, R5, R43.reuse, P0 ;  /* 0x0000002b0500720c */ /* 0x080fe20000726670 */
[----:B------:R-:W-:Y:S01]  /*0e10*/  IMAD.WIDE.U32 R8, R6, UR6, R30 ;  /* 0x0000000606087c25 */ /* 0x000fe2000f8e001e */
[----:B------:R-:W-:-:S02]  /*0e20*/  ISETP.GE.OR P2, PT, R0, R43, P0 ;  /* 0x0000002b0000720c */ /* 0x000fc40000746670 */
[----:B------:R-:W-:Y:S01]  /*0e30*/  ISETP.GE.OR P0, PT, R40, R43, P0 ;  /* 0x0000002b2800720c */ /* 0x000fe20000706670 */
[----:B------:R-:W-:Y:S02]  /*0e40*/  IMAD R7, R7, UR4, RZ ;  /* 0x0000000407077c24 */ /* 0x000fe4000f8e02ff */
[----:B------:R-:W-:Y:S02]  /*0e50*/  IMAD.IADD R9, R9, 0x1, R11 ;  /* 0x0000000109097824 */ /* 0x000fe400078e020b */
[C---:B------:R-:W-:Y:S02]  /*0e60*/  IMAD R11, R4.reuse, UR5, R7 ;  /* 0x00000005040b7c24 */ /* 0x040fe4000f8e0207 */
[----:B------:R-:W-:Y:S01]  /*0e70*/  IMAD.WIDE.U32 R4, R4, UR4, R8 ;  /* 0x0000000404047c25 */ /* 0x000fe2000f8e0008 */
[----:B------:R-:W-:-:S03]  /*0e80*/  LEA R8, R2, R39, 0x1 ;  /* 0x0000002702087211 */ /* 0x000fc600078e08ff */
[----:B------:R-:W-:Y:S01]  /*0e90*/  IMAD.WIDE R6, R3, 0x40, R28 ;  /* 0x0000004003067825 */ /* 0x000fe200078e021c */
[----:B------:R1:W0:Y:S03]  /*0ea0*/  LDS.128 R24, [R41+0x9800] ;  /* 0x0098000029187984 */ /* 0x0002260000000c00 */
[----:B------:R-:W-:Y:S01]  /*0eb0*/  IMAD.IADD R3, R5, 0x1, R11 ;  /* 0x0000000105037824 */ /* 0x000fe200078e020b */
[----:B------:R-:W-:Y:S06]  /*0ec0*/  @P3 BRA `(.L_x_7107) ;  /* 0x00000000002c3947 */ /* 0x000fec0003800000 */
[----:B------:R-:W2:Y:S01]  /*0ed0*/  LDS.128 R8, [R8] ;  /* 0x0000000008087984 */ /* 0x000ea20000000c00 */
[----:B------:R-:W-:Y:S01]  /*0ee0*/  ULDC.64 UR4, c[0x0][0x250] ;  /* 0x0000940000047ab9 */ /* 0x000fe20000000a00 */
[----:B------:R-:W-:Y:S02]  /*0ef0*/  IMAD.MOV.U32 R2, RZ, RZ, R4 ;  /* 0x000000ffff027224 */ /* 0x000fe400078e0004 */
[----:B-1----:R-:W-:Y:S02]  /*0f00*/  IMAD R15, R7, UR4, RZ ;  /* 0x00000004070f7c24 */ /* 0x002fe4000f8e02ff */
[----:B------:R-:W-:-:S04]  /*0f10*/  IMAD.WIDE.U32 R12, R6, UR4, R2 ;  /* 0x00000004060c7c25 */ /* 0x000fc8000f8e0002 */
[----:B------:R-:W-:Y:S01]  /*0f20*/  IMAD R15, R6, UR5, R15 ;  /* 0x00000005060f7c24 */ /* 0x000fe2000f8e020f */
[----:B------:R-:W-:Y:S02]  /*0f30*/  ULDC.64 UR4, c[0x0][0x238] ;  /* 0x00008e0000047ab9 */ /* 0x000fe40000000a00 */
[----:B------:R-:W-:Y:S01]  /*0f40*/  LEA R14, P3, R12, UR4, 0x1 ;  /* 0x000000040c0e7c11 */ /* 0x000fe2000f8608ff */
[----:B------:R-:W-:-:S05]  /*0f50*/  IMAD.IADD R13, R13, 0x1, R15 ;  /* 0x000000010d0d7824 */ /* 0x000fca00078e020f */
[----:B------:R-:W-:-:S05]  /*0f60*/  LEA.HI.X R15, R12, UR5, R13, 0x1, P3 ;  /* 0x000000050c0f7c11 */ /* 0x000fca00098f0c0d */
[----:B--2---:R2:W-:Y:S02]  /*0f70*/  STG.E.128 desc[UR8][R14.64], R8 ;  /* 0x000000080e007986 */ /* 0x0045e4000c101d08 */
.L_x_7107:
[----:B------:R-:W-:Y:S05]  /*0f80*/  BSYNC B0 ;  /* 0x0000000000007941 */ /* 0x000fea0003800000 */
.L_x_7106:
[----:B--2---:R2:W3:Y:S01]  /*0f90*/  LDS.128 R8, [R41+0x8800] ;  /* 0x0088000029087984 */ /* 0x0044e20000000c00 */
[----:B------:R-:W-:Y:S04]  /*0fa0*/  BSSY B0, `(.L_x_7108) ;  /* 0x000000f000007945 */ /* 0x000fe80003800000 */
[----:B------:R-:W-:Y:S05]  /*0fb0*/  @P2 BRA `(.L_x_7109) ;  /* 0x0000000000342947 */ /* 0x000fea0003800000 */
[----:B-1----:R-:W-:Y:S01]  /*0fc0*/  IADD3 R15, P2, R6, 0x10, RZ ;  /* 0x00000010060f7810 */ /* 0x002fe20007f5e0ff */
        /* <DEDUP_REMOVED lines=12> */
.L_x_7109:
[----:B------:R-:W-:Y:S05]  /*1090*/  BSYNC B0 ;  /* 0x0000000000007941 */ /* 0x000fea0003800000 */
.L_x_7108:
[----:B---34-:R3:W4:Y:S01]  /*10a0*/  LDS.128 R8, [R41+0x9000] ;  /* 0x0090000029087984 */ /* 0x0187220000000c00 */
        /* <DEDUP_REMOVED lines=14> */
[----:B----4-:R1:W-:Y:S02]  /*1190*/  STG.E.128 desc[UR8][R14.64], R8 ;  /* 0x000000080e007986 */ /* 0x0103e4000c101d08 */
.L_x_7111:
[----:B------:R-:W-:Y:S05]  /*11a0*/  BSYNC B0 ;  /* 0x0000000000007941 */ /* 0x000fea0003800000 */
.L_x_7110:
[----:B------:R-:W-:Y:S05]  /*11b0*/  @P0 EXIT ;  /* 0x000000000000094d */ /* 0x000fea0003800000 */
[----:B------:R-:W-:Y:S01]  /*11c0*/  IADD3 R5, P0, R6, 0x30, RZ ;  /* 0x0000003006057810 */ /* 0x000fe20007f1e0ff */
[----:B------:R-:W-:Y:S01]  /*11d0*/  ULDC.64 UR4, c[0x0][0x250] ;  /* 0x0000940000047ab9 */ /* 0x000fe20000000a00 */
[----:B------:R-:W-:Y:S02]  /*11e0*/  IMAD.MOV.U32 R2, RZ, RZ, R4 ;  /* 0x000000ffff027224 */ /* 0x000fe400078e0004 */
[----:B------:R-:W-:Y:S02]  /*11f0*/  IADD3.X R6, RZ, R7, RZ, P0, !PT ;  /* 0x00000007ff067210 */ /* 0x000fe400007fe4ff */
[----:B------:R-:W-:-:S04]  /*1200*/  IMAD.WIDE.U32 R2, R5, UR4, R2 ;  /* 0x0000000405027c25 */ /* 0x000fc8000f8e0002 */
[----:B------:R-:W-:-:S04]  /*1210*/  IMAD R6, R6, UR4, RZ ;  /* 0x0000000406067c24 */ /* 0x000fc8000f8e02ff */
[----:B------:R-:W-:Y:S01]  /*1220*/  IMAD R5, R5, UR5, R6 ;  /* 0x0000000505057c24 */ /* 0x000fe2000f8e0206 */
[----:B------:R-:W-:Y:S02]  /*1230*/  ULDC.64 UR4, c[0x0][0x238] ;  /* 0x00008e0000047ab9 */ /* 0x000fe40000000a00 */
[----:B------:R-:W-:Y:S01]  /*1240*/  LEA R4, P0, R2, UR4, 0x1 ;  /* 0x0000000402047c11 */ /* 0x000fe2000f8008ff */
[----:B------:R-:W-:-:S05]  /*1250*/  IMAD.IADD R3, R3, 0x1, R5 ;  /* 0x0000000103037824 */ /* 0x000fca00078e0205 */
[----:B------:R-:W-:-:S05]  /*1260*/  LEA.HI.X R5, R2, UR5, R3, 0x1, P0 ;  /* 0x0000000502057c11 */ /* 0x000fca00080f0c03 */
[----:B0-----:R-:W-:Y:S01]  /*1270*/  STG.E.128 desc[UR8][R4.64], R24 ;  /* 0x0000001804007986 */ /* 0x001fe2000c101d08 */
[----:B------:R-:W-:Y:S05]  /*1280*/  EXIT ;  /* 0x000000000000794d */ /* 0x000fea0003800000 */
.L_x_7112:
        /* <DEDUP_REMOVED lines=15> */
.L_x_7342:


//--------------------- .text._ZN7cutlass13device_kernelIN5flash11enable_sm90INS1_16FlashAttnBwdSm90INS1_25CollectiveMainloopBwdSm90ILi2ELi2ELi2EN4cute5tupleIJNS5_1CILi1EEES8_S8_EEENS6_IJNS7_ILi64EEENS7_ILi128EEESB_EEENS_10bfloat16_tEfNS_4arch4Sm90ELb1ELb0ELb0ELb1ELb1ELb1ELb0ELb0ELi2ELi1ELi2ELi1ELb0EEENS1_24CollectiveEpilogueBwdGQAISC_fSF_Li256ELb1ELb1EEENS1_25SingleTileBwdLPTSchedulerILb1ELi128ELb1EEEEEEEEEvNT_6ParamsE --------------------------
	.section	.text._ZN7cutlass13device_kernelIN5flash11enable_sm90INS1_16FlashAttnBwdSm90INS1_25CollectiveMainloopBwdSm90ILi2ELi2ELi2EN4cute5tupleIJNS5_1CILi1EEES8_S8_EEENS6_IJNS7_ILi64EEENS7_ILi128EEESB_EEENS_10bfloat16_tEfNS_4arch4Sm90ELb1ELb0ELb0ELb1ELb1ELb1ELb0ELb0ELi2ELi1ELi2ELi1ELb0EEENS1_24CollectiveEpilogueBwdGQAISC_fSF_Li256ELb1ELb1EEENS1_25SingleTileBwdLPTSchedulerILb1ELi128ELb1EEEEEEEEEvNT_6ParamsE,"ax",@progbits
	.align	128
.text._ZN7cutlass13device_kernelIN5flash11enable_sm90INS1_16FlashAttnBwdSm90INS1_25CollectiveMainloopBwdSm90ILi2ELi2ELi2EN4cute5tupleIJNS5_1CILi1EEES8_S8_EEENS6_IJNS7_ILi64EEENS7_ILi128EEESB_EEENS_10bfloat16_tEfNS_4arch4Sm90ELb1ELb0ELb0ELb1ELb1ELb1ELb0ELb0ELi2ELi1ELi2ELi1ELb0EEENS1_24CollectiveEpilogueBwdGQAISC_fSF_Li256ELb1ELb1EEENS1_25SingleTileBwdLPTSchedulerILb1ELi128ELb1EEEEEEEEEvNT_6ParamsE:
        .type           _ZN7cutlass13device_kernelIN5flash11enable_sm90INS1_16FlashAttnBwdSm90INS1_25CollectiveMainloopBwdSm90ILi2ELi2ELi2EN4cute5tupleIJNS5_1CILi1EEES8_S8_EEENS6_IJNS7_ILi64EEENS7_ILi128EEESB_EEENS_10bfloat16_tEfNS_4arch4Sm90ELb1ELb0ELb0ELb1ELb1ELb1ELb0ELb0ELi2ELi1ELi2ELi1ELb0EEENS1_24CollectiveEpilogueBwdGQAISC_fSF_Li256ELb1ELb1EEENS1_25SingleTileBwdLPTSchedulerILb1ELi128ELb1EEEEEEEEEvNT_6ParamsE,@function
        .size           _ZN7cutlass13device_kernelIN5flash11enable_sm90INS1_16FlashAttnBwdSm90INS1_25CollectiveMainloopBwdSm90ILi2ELi2ELi2EN4cute5tupleIJNS5_1CILi1EEES8_S8_EEENS6_IJNS7_ILi64EEENS7_ILi128EEESB_EEENS_10bfloat16_tEfNS_4arch4Sm90ELb1ELb0ELb0ELb1ELb1ELb1ELb0ELb0ELi2ELi1ELi2ELi1ELb0EEENS1_24CollectiveEpilogueBwdGQAISC_fSF_Li256ELb1ELb1EEENS1_25SingleTileBwdLPTSchedulerILb1ELi128ELb1EEEEEEEEEvNT_6ParamsE,(.L_x_7343 - _ZN7cutlass13device_kernelIN5flash11enable_sm90INS1_16FlashAttnBwdSm90INS1_25CollectiveMainloopBwdSm90ILi2ELi2ELi2EN4cute5tupleIJNS5_1CILi1EEES8_S8_EEENS6_IJNS7_ILi64EEENS7_ILi128EEESB_EEENS_10bfloat16_tEfNS_4arch4Sm90ELb1ELb0ELb0ELb1ELb1ELb1ELb0ELb0ELi2ELi1ELi2ELi1ELb0EEENS1_24CollectiveEpilogueBwdGQAISC_fSF_Li256ELb1ELb1EEENS1_25SingleTileBwdLPTSchedulerILb1ELi128ELb1EEEEEEEEEvNT_6ParamsE)
        .other          _ZN7cutlass13device_kernelIN5flash11enable_sm90INS1_16FlashAttnBwdSm90INS1_25CollectiveMainloopBwdSm90ILi2ELi2ELi2EN4cute5tupleIJNS5_1CILi1EEES8_S8_EEENS6_IJNS7_ILi64EEENS7_ILi128EEESB_EEENS_10bfloat16_tEfNS_4arch4Sm90ELb1ELb0ELb0ELb1ELb1ELb1ELb0ELb0ELi2ELi1ELi2ELi1ELb0EEENS1_24CollectiveEpilogueBwdGQAISC_fSF_Li256ELb1ELb1EEENS1_25SingleTileBwdLPTSchedulerILb1ELi128ELb1EEEEEEEEEvNT_6ParamsE,@"STO_CUDA_ENTRY STV_DEFAULT"
_ZN7cutlass13device_kernelIN5flash11enable_sm90INS1_16FlashAttnBwdSm90INS1_25CollectiveMainloopBwdSm90ILi2ELi2ELi2EN4cute5tupleIJNS5_1CILi1EEES8_S8_EEENS6_IJNS7_ILi64EEENS7_ILi128EEESB_EEENS_10bfloat16_tEfNS_4arch4Sm90ELb1ELb0ELb0ELb1ELb1ELb1ELb0ELb0ELi2ELi1ELi2ELi1ELb0EEENS1_24CollectiveEpilogueBwdGQAISC_fSF_Li256ELb1ELb1EEENS1_25SingleTileBwdLPTSchedulerILb1ELi128ELb1EEEEEEEEEvNT_6ParamsE:
        /* <DEDUP_REMOVED lines=24> */
.L_x_7114:
[----:B------:R-:W-:Y:S05]  /*0180*/  BSYNC B0 ;  /* 0x0000000000007941 */ /* 0x000fea0003800000 */
.L_x_7113:
        /* <DEDUP_REMOVED lines=37> */
.L_x_7115:
        /* <DEDUP_REMOVED lines=22> */
.L_x_7116:
[----:B------:R-:W-:Y:S01]  /*0540*/  PLOP3.LUT P0, PT, PT, PT, UP0, 0x80, 0x0 ;  /* 0x000000000000781c */ /* 0x000fe20003f0f008 */
[----:B------:R-:W-:Y:S01]  /*0550*/  NOP ;  /* 0x0000000000007918 */ /* 0x000fe20000000000 */
[----:B------:R-:W-:Y:S01]  /*0560*/  ULDC.64 UR46, c[0x0][0x208] ;  /* 0x00008200002e7ab9 */ /* 0x000fe20000000a00 */
[----:B------:R-:W-:Y:S01]  /*0570*/  BSSY B6, `(.L_x_7117) ;  /* 0x0000980000067945 */ /* 0x000fe20003800000 */
[----:B-12-4-:R-:W-:Y:S09]  /*0580*/  BAR.SYNC.DEFER_BLOCKING 0x0 ;  /* 0x0000000000007b1d */ /* 0x016ff20000010000 */
[----:B------:R-:W-:Y:S05]  /*0590*/  @!P0 BRA `(.L_x_7118) ;  /* 0x0000004c00fc8947 */ /* 0x000fea0003800000 */
.L_x_7119:
        /* <DEDUP_REMOVED lines=32> */
.L_x_7120:
[----:B------:R-:W-:Y:S01]  /*07a0*/  ULDC UR8, c[0x0][0x8cc] ;  /* 0x0002330000087ab9 */ /* 0x000fe20000000800 */
[----:B------:R-:W-:Y:S01]  /*07b0*/  UMOV UR7, UR9 ;  /* 0x0000000900077c82 */ /* 0x000fe20008000000 */
[----:B------:R-:W-:-:S11]  /*07c0*/  UISETP.NE.AND UP0, UPT, UR8, 0x1, UPT ;  /* 0x000000010800788c */ /* 0x000fd6000bf05270 */
[----:B------:R-:W-:Y:S02]  /*07d0*/  @UP0 ULDC.64 UR10, c[0x0][0x8d0] ;  /* 0x00023400000a0ab9 */ /* 0x000fe40000000a00 */
[----:B------:R-:W-:-:S04]  /*07e0*/  UIMAD.WIDE.U32 UR4, UR9, UR10, URZ ;  /* 0x0000000a090472a5 */ /* 0x000fc8000f8e003f */
[----:B------:R-:W-:-:S04]  /*07f0*/  @UP0 USHF.R.U32.HI UR7, URZ, UR11, UR5 ;  /* 0x0000000b3f070299 */ /* 0x000fc80008011605 */
[----:B------:R-:W-:-:S12]  /*0800*/  UIMAD UR4, UR7, UR8, URZ ;  /* 0x00000008070472a4 */ /* 0x000fd8000f8e023f */
.L_x_7121:
        /* <DEDUP_REMOVED lines=23> */
.L_x_7122:
        /* <DEDUP_REMOVED lines=14> */
.L_x_7124:
[----:B------:R-:W-:-:S05]  /*0a60*/  ULDC UR4, c[0x0][0x8f4] ;  /* 0x00023d0000047ab9 */ /* 0x000fca0000000800 */
.L_x_7123:
        /* <DEDUP_REMOVED lines=22> */
.L_x_7126:
        /* <DEDUP_REMOVED lines=14> */
.L_x_7127:
        /* <DEDUP_REMOVED lines=11> */
.L_x_7128:
        /* <DEDUP_REMOVED lines=13> */
.L_x_7129:
        /* <DEDUP_REMOVED lines=101> */
.L_x_7132:
        /* <DEDUP_REMOVED lines=15> */
.L_x_7131:
        /* <DEDUP_REMOVED lines=22> */
.L_x_7134:
        /* <DEDUP_REMOVED lines=15> */
.L_x_7133:
        /* <DEDUP_REMOVED lines=8> */
.L_x_7250:
        /* <DEDUP_REMOVED lines=15> */
.L_x_7136:
        /* <DEDUP_REMOVED lines=102> */
.L_x_7148:
[----:B------:R-:W-:-:S13]  /*1f90*/  ISETP.NE.AND P0, PT, R231, 0x3, PT ;  /* 0x00000003e700780c */ /* 0x000fda0003f05270 */
[----:B------:R-:W-:Y:S05]  /*1fa0*/  @!P0 BRA `(.L_x_7138) ;  /* 0x0000000000048947 */ /* 0x000fea0003800000 */
[----:B------:R-:W-:Y:S01]  /*1fb0*/  BPT.TRAP 0x1 ;  /* 0x000000040000795c */ /* 0x000fe20000300000 */
.L_x_7138:
[----:B------:R-:W-:Y:S01]  /*1fc0*/  IMAD R0, R3, 0x8, R228 ;  /* 0x0000000803007824 */ /* 0x000fe200078e02e4 */
[----:B------:R-:W-:-:S04]  /*1fd0*/  SHF.L.U32 R9, R4, 0x1f, RZ ;  /* 0x0000001f04097819 */ /* 0x000fc800000006ff */
[----:B------:R2:W3:Y:S01]  /*1fe0*/  SYNCS.PHASECHK.TRANS64.TRYWAIT P1, [R0+URZ+0x30810], R9 ;  /* 0x03081009000075a7 */ /* 0x0004e2000802017f */
[----:B------:R-:W-:Y:S05]  /*1ff0*/  @!P0 BRA `(.L_x_7139) ;  /* 0x0000000000048947 */ /* 0x000fea0003800000 */
[----:B------:R-:W-:Y:S01]  /*2000*/  BPT.TRAP 0x1 ;  /* 0x000000040000795c */ /* 0x000fe20000300000 */
.L_x_7139:
[----:B---3--:R-:W-:Y:S05]  /*2010*/  @P1 BRA `(.L_x_7140) ;  /* 0x0000000000081947 */ /* 0x008fea0003800000 */
[----:B------:R-:W3:Y:S02]  /*2020*/  SYNCS.PHASECHK.TRANS64.TRYWAIT P1, [R0+URZ+0x30810], R9 ;  /* 0x03081009000075a7 */ /* 0x000ee4000802017f */
[----:B---3--:R-:W-:Y:S05]  /*2030*/  @!P1 BRA `(.L_x_7141) ;  /* 0x0000007c00849947 */ /* 0x008fea0003800000 */
.L_x_7140:
        /* <DEDUP_REMOVED lines=81> */
.L_x_7142:
[----:B------:R1:W1:Y:S01]  /*2550*/  SYNCS.PHASECHK.TRANS64.TRYWAIT P1, [R0+URZ+0x30830], R9 ;  /* 0x03083009000075a7 */ /* 0x000262000802017f */
[----:B------:R-:W-:Y:S05]  /*2560*/  @!P0 BRA `(.L_x_7143) ;  /* 0x0000000000048947 */ /* 0x000fea0003800000 */
[----:B------:R-:W-:Y:S01]  /*2570*/  BPT.TRAP 0x1 ;  /* 0x000000040000795c */ /* 0x000fe20000300000 */
.L_x_7143:
[----:B------:R-:W-:-:S05]  /*2580*/  VIADD R6, R228, 0x20000 ;  /* 0x00020000e4067836 */ /* 0x000fca0000000000 */
[----:B------:R-:W-:-:S04]  /*2590*/  SHF.R.U32.HI R6, RZ, 0x4, R6 ;  /* 0x00000004ff067819 */ /* 0x000fc80000011606 */
[----:B------:R-:W-:-:S04]  /*25a0*/  LOP3.LUT R225, R6, 0x3fff, RZ, 0xc0, !PT ;  /* 0x00003fff06e17812 */ /* 0x000fc800078ec0ff */
[----:B------:R-:W-:Y:S01]  /*25b0*/  LOP3.LUT R6, R225, 0x10000, RZ, 0xfc, !PT ;  /* 0x00010000e1067812 */ /* 0x000fe200078efcff */
[----:B-1----:R-:W-:Y:S06]  /*25c0*/  @P1 BRA `(.L_x_7144) ;  /* 0x0000000000081947 */ /* 0x002fec0003800000 */
[----:B------:R-:W1:Y:S02]  /*25d0*/  SYNCS.PHASECHK.TRANS64.TRYWAIT P1, [R0+URZ+0x30830], R9 ;  /* 0x03083009000075a7 */ /* 0x000e64000802017f */
[----:B-1----:R-:W-:Y:S05]  /*25e0*/  @!P1 BRA `(.L_x_7145) ;  /* 0x00000078002c9947 */ /* 0x002fea0003800000 */
.L_x_7144:
        /* <DEDUP_REMOVED lines=406> */
.L_x_7146:
        /* <DEDUP_REMOVED lines=49> */
.L_x_7147:
        /* <DEDUP_REMOVED lines=78> */
.L_x_7130:
        /* <DEDUP_REMOVED lines=111> */
.L_x_7151:
[----:B------:R-:W2:Y:S04]  /*4e30*/  LDG.E.STRONG.GPU R4, desc[UR46][R2.64] ;  /* 0x0000002e02047981 */ /* 0x000ea8000c1ef900 */
[----:B--2---:R-:W-:Y:S01]  /*4e40*/  CCTL.IVALL ;  /* 0x00000000ff00798f */ /* 0x004fe20002000000 */
[----:B------:R-:W-:Y:S05]  /*4e50*/  YIELD ;  /* 0x0000000000007946 */ /* 0x000fea0003800000 */
[----:B------:R-:W-:-:S13]  /*4e60*/  ISETP.NE.AND P0, PT, R4, UR17, PT ;  /* 0x0000001104007c0c */ /* 0x000fda000bf05270 */
[----:B------:R-:W-:Y:S05]  /*4e70*/  @P0 BRA `(.L_x_7151) ;  /* 0xfffffffc00ec0947 */ /* 0x000fea000383ffff */
.L_x_7150:
[----:B------:R-:W-:Y:S05]  /*4e80*/  BSYNC B0 ;  /* 0x0000000000007941 */ /* 0x000fea0003800000 */
.L_x_7149:
[----:B------:R-:W-:-:S03]  /*4e90*/  UMOV UR4, 0xffffffff ;  /* 0xffffffff00047882 */ /* 0x000fc60000000000 */
[----:B------:R-:W-:Y:S05]  /*4ea0*/  BRA.DIV UR4, `(.L_x_7152) ;  /* 0x0000005204107947 */ /* 0x000fea000b800000 */
[----:B------:R-:W-:Y:S01]  /*4eb0*/  NOP ;  /* 0x0000000000007918 */ /* 0x000fe20000000000 */
.L_x_7253:
        /* <DEDUP_REMOVED lines=15> */
.L_x_7155:
[----:B------:R-:W-:Y:S01]  /*4fb0*/  @P0 ELECT P2, URZ, PT ;  /* 0x00000000003f082f */ /* 0x000fe20003840000 */
[----:B------:R2:W-:-:S12]  /*4fc0*/  UBLKRED.G.S.ADD.F32.RN [UR4], [UR8], UR9, desc[UR10] ;  /* 0x00000a04080073bb */ /* 0x0005d800080a1409 */
[----:B------:R-:W-:Y:S02]  /*4fd0*/  @P2 PLOP3.LUT P0, PT, P2, PT, PT, 0x8, 0x0 ;  /* 0x000000000000281c */ /* 0x000fe4000170e170 */
[----:B------:R-:W-:-:S11]  /*4fe0*/  PLOP3.LUT P2, PT, PT, PT, PT, 0x8, 0x0 ;  /* 0x000000000000781c */ /* 0x000fd60003f4e170 */
[----:B--2---:R-:W-:Y:S05]  /*4ff0*/  @P0 BRA.U.ANY `(.L_x_7155) ;  /* 0xfffffffd00ec0947 */ /* 0x004fea000393ffff */
[----:B------:R0:W-:Y:S01]  /*5000*/  UTMACMDFLUSH ;  /* 0x00000000000079b7 */ /* 0x0001e20000000000 */
[----:B------:R-:W-:-:S04]  /*5010*/  DEPBAR.LE SB0, 0x0 ;  /* 0x000080000000791a */ /* 0x000fc80000000000 */
.L_x_7154:
[----:B------:R-:W-:Y:S05]  /*5020*/  BSYNC B0 ;  /* 0x0000000000007941 */ /* 0x000fea0003800000 */
.L_x_7153:
        /* <DEDUP_REMOVED lines=14> */
.L_x_7157:
[----:B------:R-:W-:Y:S05]  /*5110*/  BSYNC B0 ;  /* 0x0000000000007941 */ /* 0x000fea0003800000 */
.L_x_7156:
        /* <DEDUP_REMOVED lines=24> */
.L_x_7160:
[----:B-12---:R-:W2:Y:S04]  /*52a0*/  LDG.E.STRONG.GPU R0, desc[UR46][R2.64] ;  /* 0x0000002e02007981 */ /* 0x006ea8000c1ef900 */
[----:B--2---:R-:W-:Y:S01]  /*52b0*/  CCTL.IVALL ;  /* 0x00000000ff00798f */ /* 0x004fe20002000000 */
[----:B------:R-:W-:Y:S05]  /*52c0*/  YIELD ;  /* 0x0000000000007946 */ /* 0x000fea0003800000 */
[----:B------:R-:W-:-:S13]  /*52d0*/  ISETP.NE.AND P0, PT, R0, UR17, PT ;  /* 0x0000001100007c0c */ /* 0x000fda000bf05270 */
[----:B------:R-:W-:Y:S05]  /*52e0*/  @P0 BRA `(.L_x_7160) ;  /* 0xfffffffc00ec0947 */ /* 0x000fea000383ffff */
.L_x_7159:
[----:B------:R-:W-:Y:S05]  /*52f0*/  BSYNC B0 ;  /* 0x0000000000007941 */ /* 0x000fea0003800000 */
.L_x_7158:
[----:B------:R-:W-:-:S03]  /*5300*/  UMOV UR4, 0xffffffff ;  /* 0xffffffff00047882 */ /* 0x000fc60000000000 */
[----:B------:R-:W-:Y:S05]  /*5310*/  BRA.DIV UR4, `(.L_x_7161) ;  /* 0x0000004e04107947 */ /* 0x000fea000b800000 */
[----:B------:R-:W-:Y:S01]  /*5320*/  NOP ;  /* 0x0000000000007918 */ /* 0x000fe20000000000 */
.L_x_7256:
        /* <DEDUP_REMOVED lines=16> */
.L_x_7164:
[----:B------:R-:W-:Y:S01]  /*5430*/  @P0 ELECT P2, URZ, PT ;  /* 0x00000000003f082f */ /* 0x000fe20003840000 */
[----:B------:R3:W-:-:S12]  /*5440*/  UBLKRED.G.S.ADD.F32.RN [UR4], [UR8], UR6, desc[UR10] ;  /* 0x00000a04080073bb */ /* 0x0007d800080a1406 */
[----:B------:R-:W-:Y:S02]  /*5450*/  @P2 PLOP3.LUT P0, PT, P2, PT, PT, 0x8, 0x0 ;  /* 0x000000000000281c */ /* 0x000fe4000170e170 */
[----:B------:R-:W-:-:S11]  /*5460*/  PLOP3.LUT P2, PT, PT, PT, PT, 0x8, 0x0 ;  /* 0x000000000000781c */ /* 0x000fd60003f4e170 */
[----:B---3--:R-:W-:Y:S05]  /*5470*/  @P0 BRA.U.ANY `(.L_x_7164) ;  /* 0xfffffffd00ec0947 */ /* 0x008fea000393ffff */
[----:B------:R0:W-:Y:S01]  /*5480*/  UTMACMDFLUSH ;  /* 0x00000000000079b7 */ /* 0x0001e20000000000 */
[----:B------:R-:W-:-:S04]  /*5490*/  DEPBAR.LE SB0, 0x0 ;  /* 0x000080000000791a */ /* 0x000fc80000000000 */
.L_x_7163:
[----:B------:R-:W-:Y:S05]  /*54a0*/  BSYNC B0 ;  /* 0x0000000000007941 */ /* 0x000fea0003800000 */
.L_x_7162:
        /* <DEDUP_REMOVED lines=14> */
.L_x_7118:
        /* <DEDUP_REMOVED lines=29> */
.L_x_7166:
[----:B------:R-:W-:Y:S01]  /*5760*/  ULDC UR9, c[0x0][0x8cc] ;  /* 0x0002330000097ab9 */ /* 0x000fe20000000800 */
[----:B------:R-:W-:Y:S01]  /*5770*/  UMOV UR7, UR8 ;  /* 0x0000000800077c82 */ /* 0x000fe20008000000 */
[----:B------:R-:W-:-:S11]  /*5780*/  UISETP.NE.AND UP0, UPT, UR9, 0x1, UPT ;  /* 0x000000010900788c */ /* 0x000fd6000bf05270 */
[----:B------:R-:W-:Y:S02]  /*5790*/  @UP0 ULDC.64 UR10, c[0x0][0x8d0] ;  /* 0x00023400000a0ab9 */ /* 0x000fe40000000a00 */
[----:B------:R-:W-:-:S04]  /*57a0*/  UIMAD.WIDE.U32 UR4, UR8, UR10, URZ ;  /* 0x0000000a080472a5 */ /* 0x000fc8000f8e003f */
[----:B------:R-:W-:-:S04]  /*57b0*/  @UP0 USHF.R.U32.HI UR7, URZ, UR11, UR5 ;  /* 0x0000000b3f070299 */ /* 0x000fc80008011605 */
[----:B------:R-:W-:-:S12]  /*57c0*/  UIMAD UR4, UR7, UR9, URZ ;  /* 0x00000009070472a4 */ /* 0x000fd8000f8e023f */
.L_x_7167:
        /* <DEDUP_REMOVED lines=23> */
.L_x_7168:
        /* <DEDUP_REMOVED lines=13> */
.L_x_7170:
[----:B------:R-:W-:-:S05]  /*5a10*/  ULDC UR4, c[0x0][0x8f4] ;  /* 0x00023d0000047ab9 */ /* 0x000fca0000000800 */
.L_x_7169:
        /* <DEDUP_REMOVED lines=48> */
.L_x_7171:
        /* <DEDUP_REMOVED lines=13> */
.L_x_7172:
        /* <DEDUP_REMOVED lines=12> */
.L_x_7173:
        /* <DEDUP_REMOVED lines=68> */
.L_x_7177:
[----:B------:R-:W2:Y:S04]  /*62f0*/  LDG.E.STRONG.GPU R4, desc[UR46][R2.64] ;  /* 0x0000002e02047981 */ /* 0x000ea8000c1ef900 */
[----:B--2---:R-:W-:Y:S01]  /*6300*/  CCTL.IVALL ;  /* 0x00000000ff00798f */ /* 0x004fe20002000000 */
[----:B------:R-:W-:Y:S05]  /*6310*/  YIELD ;  /* 0x0000000000007946 */ /* 0x000fea0003800000 */
[----:B------:R-:W-:-:S13]  /*6320*/  ISETP.NE.AND P1, PT, R4, R5, PT ;  /* 0x000000050400720c */ /* 0x000fda0003f25270 */
[----:B------:R-:W-:Y:S05]  /*6330*/  @P1 BRA `(.L_x_7177) ;  /* 0xfffffffc00ec1947 */ /* 0x000fea000383ffff */
.L_x_7176:
[----:B------:R-:W-:Y:S05]  /*6340*/  BSYNC B0 ;  /* 0x0000000000007941 */ /* 0x000fea0003800000 */
.L_x_7175:
[----:B------:R-:W-:-:S03]  /*6350*/  UMOV UR6, 0xffffffff ;  /* 0xffffffff00067882 */ /* 0x000fc60000000000 */
[----:B------:R-:W-:Y:S05]  /*6360*/  BRA.DIV UR6, `(.L_x_7178) ;  /* 0x0000003e06187947 */ /* 0x000fea000b800000 */
[----:B------:R-:W-:Y:S01]  /*6370*/  NOP ;  /* 0x0000000000007918 */ /* 0x000fe20000000000 */
.L_x_7259:
        /* <DEDUP_REMOVED lines=22> */
.L_x_7180:
[----:B------:R-:W-:Y:S05]  /*64e0*/  BSYNC B0 ;  /* 0x0000000000007941 */ /* 0x000fea0003800000 */
.L_x_7179:
        /* <DEDUP_REMOVED lines=20> */
.L_x_7182:
[----:B------:R-:W-:Y:S05]  /*6630*/  BSYNC B0 ;  /* 0x0000000000007941 */ /* 0x000fea0003800000 */
.L_x_7181:
[----:B------:R-:W-:Y:S06]  /*6640*/  BAR.ARV 0xa, 0xa0 ;  /* 0x0282800000007b1d */ /* 0x000fec0000002000 */
[----:B------:R-:W-:Y:S04]  /*6650*/  BSSY B0, `(.L_x_7183) ;  /* 0x0000003000007945 */ /* 0x000fe80003800000 */
[----:B------:R-:W-:Y:S05]  /*6660*/  @!P0 BRA `(.L_x_7184) ;  /* 0x0000000000048947 */ /* 0x000fea0003800000 */
[----:B------:R-:W-:-:S04]  /*6670*/  DEPBAR.LE SB0, 0x0 ;  /* 0x000080000000791a */ /* 0x000fc80000000000 */
.L_x_7184:
[----:B------:R-:W-:Y:S05]  /*6680*/  BSYNC B0 ;  /* 0x0000000000007941 */ /* 0x000fea0003800000 */
.L_x_7183:
        /* <DEDUP_REMOVED lines=19> */
.L_x_7186:
[----:B------:R-:W-:Y:S05]  /*67c0*/  BSYNC B0 ;  /* 0x0000000000007941 */ /* 0x000fea0003800000 */
.L_x_7185:
[----:B------:R-:W-:Y:S01]  /*67d0*/  UIADD3 UR7, UR13, 0x1, URZ ;  /* 0x000000010d077890 */ /* 0x000fe2000fffe03f */
[----:B------:R-:W-:Y:S11]  /*67e0*/  BRA `(.L_x_7187) ;  /* 0x0000000000047947 */ /* 0x000ff60003800000 */
.L_x_7174:
[----:B------:R-:W-:-:S05]  /*67f0*/  UMOV UR7, UR13 ;  /* 0x0000000d00077c82 */ /* 0x000fca0008000000 */
.L_x_7187:
        /* <DEDUP_REMOVED lines=16> */
.L_x_7212:
        /* <DEDUP_REMOVED lines=18> */
.L_x_7190:
[----:B------:R-:W2:Y:S04]  /*6a20*/  LDG.E.STRONG.GPU R4, desc[UR46][R2.64] ;  /* 0x0000002e02047981 */ /* 0x000ea8000c1ef900 */
[----:B--2---:R-:W-:Y:S01]  /*6a30*/  CCTL.IVALL ;  /* 0x00000000ff00798f */ /* 0x004fe20002000000 */
[----:B------:R-:W-:Y:S05]  /*6a40*/  YIELD ;  /* 0x0000000000007946 */ /* 0x000fea0003800000 */
[----:B------:R-:W-:-:S13]  /*6a50*/  ISETP.NE.AND P1, PT, R4, R5, PT ;  /* 0x000000050400720c */ /* 0x000fda0003f25270 */
[----:B------:R-:W-:Y:S05]  /*6a60*/  @P1 BRA `(.L_x_7190) ;  /* 0xfffffffc00ec1947 */ /* 0x000fea000383ffff */
.L_x_7189:
[----:B------:R-:W-:Y:S05]  /*6a70*/  BSYNC B0 ;  /* 0x0000000000007941 */ /* 0x000fea0003800000 */
.L_x_7188:
[----:B------:R-:W-:-:S03]  /*6a80*/  UMOV UR24, 0xffffffff ;  /* 0xffffffff00187882 */ /* 0x000fc60000000000 */
[----:B------:R-:W-:Y:S05]  /*6a90*/  BRA.DIV UR24, `(.L_x_7191) ;  /* 0x0000003618687947 */ /* 0x000fea000b800000 */
[----:B------:R-:W-:Y:S01]  /*6aa0*/  NOP ;  /* 0x0000000000007918 */ /* 0x000fe20000000000 */
.L_x_7262:
        /* <DEDUP_REMOVED lines=19> */
.L_x_7193:
[----:B------:R-:W-:Y:S05]  /*6be0*/  BSYNC B0 ;  /* 0x0000000000007941 */ /* 0x000fea0003800000 */
.L_x_7192:
        /* <DEDUP_REMOVED lines=15> */
.L_x_7195:
[----:B------:R-:W-:Y:S05]  /*6ce0*/  BSYNC B0 ;  /* 0x0000000000007941 */ /* 0x000fea0003800000 */
.L_x_7194:
[----:B------:R-:W-:Y:S06]  /*6cf0*/  BAR.ARV 0xa, 0xa0 ;  /* 0x0282800000007b1d */ /* 0x000fec0000002000 */
[----:B------:R-:W-:Y:S04]  /*6d00*/  BSSY B0, `(.L_x_7196) ;  /* 0x0000003000007945 */ /* 0x000fe80003800000 */
[----:B------:R-:W-:Y:S05]  /*6d10*/  @!P0 BRA `(.L_x_7197) ;  /* 0x0000000000048947 */ /* 0x000fea0003800000 */
[----:B------:R-:W-:-:S04]  /*6d20*/  DEPBAR.LE SB0, 0x0 ;  /* 0x000080000000791a */ /* 0x000fc80000000000 */
.L_x_7197:
[----:B------:R-:W-:Y:S05]  /*6d30*/  BSYNC B0 ;  /* 0x0000000000007941 */ /* 0x000fea0003800000 */
.L_x_7196:
        /* <DEDUP_REMOVED lines=19> */
.L_x_7199:
[----:B------:R-:W-:Y:S05]  /*6e70*/  BSYNC B0 ;  /* 0x0000000000007941 */ /* 0x000fea0003800000 */
.L_x_7198:
        /* <DEDUP_REMOVED lines=17> */
.L_x_7202:
[----:B------:R-:W2:Y:S04]  /*6f90*/  LDG.E.STRONG.GPU R4, desc[UR46][R2.64] ;  /* 0x0000002e02047981 */ /* 0x000ea8000c1ef900 */
[----:B--2---:R-:W-:Y:S01]  /*6fa0*/  CCTL.IVALL ;  /* 0x00000000ff00798f */ /* 0x004fe20002000000 */
[----:B------:R-:W-:Y:S05]  /*6fb0*/  YIELD ;  /* 0x0000000000007946 */ /* 0x000fea0003800000 */
[----:B------:R-:W-:-:S13]  /*6fc0*/  ISETP.NE.AND P1, PT, R4, R5, PT ;  /* 0x000000050400720c */ /* 0x000fda0003f25270 */
[----:B------:R-:W-:Y:S05]  /*6fd0*/  @P1 BRA `(.L_x_7202) ;  /* 0xfffffffc00ec1947 */ /* 0x000fea000383ffff */
.L_x_7201:
[----:B------:R-:W-:Y:S05]  /*6fe0*/  BSYNC B0 ;  /* 0x0000000000007941 */ /* 0x000fea0003800000 */
.L_x_7200:
[----:B------:R-:W-:-:S03]  /*6ff0*/  UMOV UR18, 0xffffffff ;  /* 0xffffffff00127882 */ /* 0x000fc60000000000 */
[----:B------:R-:W-:Y:S05]  /*7000*/  BRA.DIV UR18, `(.L_x_7203) ;  /* 0x0000003212287947 */ /* 0x000fea000b800000 */
[----:B------:R-:W-:Y:S01]  /*7010*/  NOP ;  /* 0x0000000000007918 */ /* 0x000fe20000000000 */
.L_x_7265:
        /* <DEDUP_REMOVED lines=15> */
.L_x_7205:
[----:B------:R-:W-:Y:S05]  /*7110*/  BSYNC B0 ;  /* 0x0000000000007941 */ /* 0x000fea0003800000 */
.L_x_7204:
        /* <DEDUP_REMOVED lines=15> */
.L_x_7207:
[----:B------:R-:W-:Y:S05]  /*7210*/  BSYNC B0 ;  /* 0x0000000000007941 */ /* 0x000fea0003800000 */
.L_x_7206:
[----:B------:R-:W-:Y:S06]  /*7220*/  BAR.ARV 0xa, 0xa0 ;  /* 0x0282800000007b1d */ /* 0x000fec0000002000 */
[----:B------:R-:W-:Y:S04]  /*7230*/  BSSY B0, `(.L_x_7208) ;  /* 0x0000003000007945 */ /* 0x000fe80003800000 */
[----:B------:R-:W-:Y:S05]  /*7240*/  @!P0 BRA `(.L_x_7209) ;  /* 0x0000000000048947 */ /* 0x000fea0003800000 */
[----:B------:R-:W-:-:S04]  /*7250*/  DEPBAR.LE SB0, 0x0 ;  /* 0x000080000000791a */ /* 0x000fc80000000000 */
.L_x_7209:
[----:B------:R-:W-:Y:S05]  /*7260*/  BSYNC B0 ;  /* 0x0000000000007941 */ /* 0x000fea0003800000 */
.L_x_7208:
        /* <DEDUP_REMOVED lines=19> */
.L_x_7211:
[----:B------:R-:W-:Y:S05]  /*73a0*/  BSYNC B0 ;  /* 0x0000000000007941 */ /* 0x000fea0003800000 */
.L_x_7210:
[----:B------:R-:W-:Y:S02]  /*73b0*/  UIADD3 UR7, UR7, 0x2, URZ ;  /* 0x0000000207077890 */ /* 0x000fe4000fffe03f */
[----:B------:R-:W-:Y:S02]  /*73c0*/  UIADD3 UR6, UR6, 0x4000, URZ ;  /* 0x0000400006067890 */ /* 0x000fe4000fffe03f */
[----:B------:R-:W-:-:S06]  /*73d0*/  UISETP.GE.AND UP0, UPT, UR7, UR12, UPT ;  /* 0x0000000c0700728c */ /* 0x000fcc000bf06270 */
[----:B------:R-:W-:-:S13]  /*73e0*/  PLOP3.LUT P1, PT, PT, PT, UP0, 0x80, 0x0 ;  /* 0x000000000000781c */ /* 0x000fda0003f2f008 */
[----:B------:R-:W-:Y:S05]  /*73f0*/  @!P1 BRA `(.L_x_7212) ;  /* 0xfffffff400409947 */ /* 0x000fea000383ffff */
[----:B------:R-:W-:Y:S05]  /*7400*/  BRA `(.L_x_7125) ;  /* 0x0000002800587947 */ /* 0x000fea0003800000 */
.L_x_7165:
        /* <DEDUP_REMOVED lines=21> */
.L_x_7213:
[----:B------:R-:W1:Y:S01]  /*7560*/  LDC R3, c[0x0][0x8cc] ;  /* 0x00023300ff037b82 */ /* 0x000e620000000800 */
[----:B------:R-:W-:Y:S01]  /*7570*/  IMAD.MOV.U32 R0, RZ, RZ, R5 ;  /* 0x000000ffff007224 */ /* 0x000fe200078e0005 */
[----:B-1----:R-:W-:-:S13]  /*7580*/  ISETP.NE.AND P0, PT, R3, 0x1, PT ;  /* 0x000000010300780c */ /* 0x002fda0003f05270 */
[----:B------:R-:W1:Y:S02]  /*7590*/  @P0 LDC.64 R6, c[0x0][0x8d0] ;  /* 0x00023400ff060b82 */ /* 0x000e640000000a00 */
[----:B-1----:R-:W-:-:S05]  /*75a0*/  @P0 IMAD.HI.U32 R4, R5, R6, RZ ;  /* 0x0000000605040227 */ /* 0x002fca00078e00ff */
[----:B------:R-:W-:-:S05]  /*75b0*/  @P0 SHF.R.U32.HI R0, RZ, R7, R4 ;  /* 0x00000007ff000219 */ /* 0x000fca0000011604 */
[----:B------:R-:W-:-:S07]  /*75c0*/  IMAD R3, R0, R3, RZ ;  /* 0x0000000300037224 */ /* 0x000fce00078e02ff */
.L_x_7214:
        /* <DEDUP_REMOVED lines=23> */
.L_x_7215:
        /* <DEDUP_REMOVED lines=10> */
.L_x_7217:
[----:B------:R-:W2:Y:S02]  /*77e0*/  LDC R4, c[0x0][0x8f4] ;  /* 0x00023d00ff047b82 */ /* 0x000ea40000000800 */
.L_x_7216:
        /* <DEDUP_REMOVED lines=42> */
.L_x_7219:
        /* <DEDUP_REMOVED lines=20> */
.L_x_7220:
[----:B------:R-:W-:Y:S05]  /*7bd0*/  @!P0 BRA `(.L_x_7221) ;  /* 0x00000000000c8947 */ /* 0x000fea0003800000 */
[----:B------:R-:W2:Y:S04]  /*7be0*/  LDG.E R5, desc[UR46][R2.64] ;  /* 0x0000002e02057981 */ /* 0x000ea8000c1e1900 */
[----:B------:R-:W2:Y:S02]  /*7bf0*/  LDG.E R0, desc[UR46][R2.64+0x4] ;  /* 0x0000042e02007981 */ /* 0x000ea4000c1e1900 */
[----:B--2---:R-:W-:-:S07]  /*7c00*/  IMAD.IADD R0, R0, 0x1, -R5 ;  /* 0x0000000100007824 */ /* 0x004fce00078e0a05 */
.L_x_7221:
        /* <DEDUP_REMOVED lines=66> */
.L_x_7266:
        /* <DEDUP_REMOVED lines=15> */
.L_x_7224:
        /* <DEDUP_REMOVED lines=92> */
.L_x_7235:
[----:B-123--:R-:W-:-:S04]  /*86e0*/  SHF.L.U32 R18, R10, 0x1f, RZ ;  /* 0x0000001f0a127819 */ /* 0x00efc800000006ff */
[----:B------:R-:W2:Y:S02]  /*86f0*/  SYNCS.PHASECHK.TRANS64.TRYWAIT P1, [R15+URZ+0x30840], R18 ;  /* 0x030840120f0075a7 */ /* 0x000ea4000802017f */
[----:B--2---:R-:W-:Y:S05]  /*8700*/  @!P1 BRA `(.L_x_7227) ;  /* 0x0000001800989947 */ /* 0x004fea0003800000 */
.L_x_7267:
        /* <DEDUP_REMOVED lines=8> */
.L_x_7228:
        /* <DEDUP_REMOVED lines=37> */
.L_x_7268:
        /* <DEDUP_REMOVED lines=8> */
.L_x_7230:
        /* <DEDUP_REMOVED lines=37> */
.L_x_7269:
        /* <DEDUP_REMOVED lines=8> */
.L_x_7232:
        /* <DEDUP_REMOVED lines=31> */
.L_x_7271:
        /* <DEDUP_REMOVED lines=8> */
.L_x_7234:
        /* <DEDUP_REMOVED lines=37> */
.L_x_7226:
[----:B------:R-:W4:Y:S02]  /*91f0*/  LDL.LU R4, [R1+0x4] ;  /* 0x0000040001047983 */ /* 0x000f240000300800 */
[----:B----4-:R-:W-:Y:S02]  /*9200*/  ISETP.NE.AND P1, PT, R4, RZ, PT ;  /* 0x000000ff0400720c */ /* 0x010fe40003f25270 */
[----:B------:R4:W5:Y:S11]  /*9210*/  LDL R4, [R1] ;  /* 0x0000000001047983 */ /* 0x0009760000100800 */
[----:B----4-:R-:W-:Y:S05]  /*9220*/  @!P1 BRA `(.L_x_7225) ;  /* 0x00000004005c9947 */ /* 0x010fea0003800000 */
[----:B------:R-:W-:-:S04]  /*9230*/  SHF.L.U32 R12, R10, 0x1f, RZ ;  /* 0x0000001f0a0c7819 */ /* 0x000fc800000006ff */
[----:B------:R-:W4:Y:S02]  /*9240*/  SYNCS.PHASECHK.TRANS64.TRYWAIT P1, [R15+URZ+0x30840], R12 ;  /* 0x0308400c0f0075a7 */ /* 0x000f24000802017f */
[----:B----4-:R-:W-:Y:S05]  /*9250*/  @!P1 BRA `(.L_x_7236) ;  /* 0x0000001000189947 */ /* 0x010fea0003800000 */
.L_x_7272:
        /* <DEDUP_REMOVED lines=8> */
.L_x_7237:
        /* <DEDUP_REMOVED lines=34> */
.L_x_7273:
        /* <DEDUP_REMOVED lines=8> */
.L_x_7239:
        /* <DEDUP_REMOVED lines=34> */
.L_x_7225:
[----:B------:R-:W1:Y:S01]  /*97a0*/  S2R R0, SR_TID.X ;  /* 0x0000000000007919 */ /* 0x000e620000002100 */
[----:B------:R-:W-:Y:S01]  /*97b0*/  IMAD R3, R16, 0x8, R15 ;  /* 0x0000000810037824 */ /* 0x000fe200078e020f */
[----:B-1----:R-:W-:Y:S02]  /*97c0*/  LOP3.LUT R2, R0, 0x7f, RZ, 0xc0, !PT ;  /* 0x0000007f00027812 */ /* 0x002fe400078ec0ff */
[----:B------:R-:W-:Y:S02]  /*97d0*/  SHF.L.U32 R0, R10, 0x1f, RZ ;  /* 0x0000001f0a007819 */ /* 0x000fe400000006ff */
[----:B------:R-:W-:Y:S02]  /*97e0*/  ISETP.NE.AND P1, PT, R2, RZ, PT ;  /* 0x000000ff0200720c */ /* 0x000fe40003f25270 */
[----:B------:R-:W1:Y:S02]  /*97f0*/  SYNCS.PHASECHK.TRANS64.TRYWAIT P0, [R3+URZ+0x30840], R0 ;  /* 0x03084000030075a7 */ /* 0x000e64000800017f */
[----:B-1----:R-:W-:Y:S09]  /*9800*/  @!P0 BRA `(.L_x_7240) ;  /* 0x0000000800d48947 */ /* 0x002ff20003800000 */
.L_x_7274:
[----:B------:R-:W-:Y:S05]  /*9810*/  @P1 BRA `(.L_x_7241) ;  /* 0x0000000000181947 */ /* 0x000fea0003800000 */
[----:B------:R-:W1:Y:S01]  /*9820*/  S2R R2, SR_TID.X ;  /* 0x0000000000027919 */ /* 0x000e620000002100 */
[----:B------:R-:W-:-:S04]  /*9830*/  IMAD.MOV.U32 R0, RZ, RZ, 0x4100 ;  /* 0x00004100ff007424 */ /* 0x000fc800078e00ff */
[----:B------:R1:W-:Y:S02]  /*9840*/  SYNCS.ARRIVE.TRANS64 RZ, [R3+URZ+0x30830], R0 ;  /* 0x0308300003ff79a7 */ /* 0x0003e4000800003f */
[----:B-1----:R-:W-:-:S13]  /*9850*/  LOP3.LUT P0, RZ, R2, 0x1f, RZ, 0xc0, !PT ;  /* 0x0000001f02ff7812 */ /* 0x002fda000780c0ff */
[----:B------:R-:W-:Y:S05]  /*9860*/  @!P0 BRA `(.L_x_7241) ;  /* 0x0000000000048947 */ /* 0x000fea0003800000 */
[----:B------:R-:W-:Y:S01]  /*9870*/  BPT.TRAP 0x1 ;  /* 0x000000040000795c */ /* 0x000fe20000300000 */
.L_x_7241:
        /* <DEDUP_REMOVED lines=41> */
.L_x_7222:
[----:B------:R-:W-:Y:S05]  /*9b10*/  BSYNC B0 ;  /* 0x0000000000007941 */ /* 0x000fea0003800000 */
.L_x_7218:
[----:B------:R-:W-:-:S03]  /*9b20*/  UMOV UR7, 0xffffffff ;  /* 0xffffffff00077882 */ /* 0x000fc60000000000 */
[----:B------:R-:W-:Y:S05]  /*9b30*/  BRA.DIV UR7, `(.L_x_7242) ;  /* 0x0000000a071c7947 */ /* 0x000fea000b800000 */
[----:B------:R-:W-:-:S13]  /*9b40*/  ELECT P6, URZ, PT ;  /* 0x00000000003f782f */ /* 0x000fda00038c0000 */
.L_x_7277:
[----:B------:R-:W-:Y:S05]  /*9b50*/  @!P6 BRA `(.L_x_7125) ;  /* 0x000000000084e947 */ /* 0x000fea0003800000 */
[----:B------:R-:W-:-:S06]  /*9b60*/  ULOP3.LUT UR7, UR38, 0x2, URZ, 0xfc, !UPT ;  /* 0x0000000226077892 */ /* 0x000fcc000f8efc3f */
[----:B------:R-:W-:-:S05]  /*9b70*/  IMAD.U32 R0, RZ, RZ, UR7 ;  /* 0x00000007ff007e24 */ /* 0x000fca000f8e00ff */
[----:B------:R-:W-:-:S13]  /*9b80*/  ISETP.NE.AND P2, PT, R0, 0x3, PT ;  /* 0x000000030000780c */ /* 0x000fda0003f45270 */
[----:B------:R-:W-:Y:S05]  /*9b90*/  @!P2 BRA `(.L_x_7243) ;  /* 0x000000000004a947 */ /* 0x000fea0003800000 */
[----:B------:R-:W-:Y:S01]  /*9ba0*/  BPT.TRAP 0x1 ;  /* 0x000000040000795c */ /* 0x000fe20000300000 */
.L_x_7243:
        /* <DEDUP_REMOVED lines=15> */
.L_x_7278:
[----:B------:R-:W2:Y:S02]  /*9ca0*/  SYNCS.PHASECHK.TRANS64.TRYWAIT P0, [R3+URZ], R0 ;  /* 0x00000000030075a7 */ /* 0x000ea4000800017f */
[----:B--2---:R-:W-:Y:S05]  /*9cb0*/  @!P0 BRA `(.L_x_7245) ;  /* 0x0000000400f08947 */ /* 0x004fea0003800000 */
.L_x_7279:
[----:B------:R-:W-:Y:S05]  /*9cc0*/  @!P2 BRA `(.L_x_7246) ;  /* 0x000000000004a947 */ /* 0x000fea0003800000 */
[----:B------:R-:W-:Y:S01]  /*9cd0*/  BPT.TRAP 0x1 ;  /* 0x000000040000795c */ /* 0x000fe20000300000 */
.L_x_7246:
[----:B--2---:R-:W-:-:S04]  /*9ce0*/  VIADD R3, R8, 0x30840 ;  /* 0x0003084008037836 */ /* 0x004fc80000000000 */
[----:B------:R-:W-:-:S04]  /*9cf0*/  IMAD R5, R2, 0x8, R3 ;  /* 0x0000000802057824 */ /* 0x000fc800078e0203 */
[----:B------:R-:W2:Y:S02]  /*9d00*/  SYNCS.PHASECHK.TRANS64.TRYWAIT P0, [R5+URZ], R4 ;  /* 0x00000004050075a7 */ /* 0x000ea4000800017f */
[----:B--2---:R-:W-:Y:S05]  /*9d10*/  @!P0 BRA `(.L_x_7247) ;  /* 0x0000000400ec8947 */ /* 0x004fea0003800000 */
.L_x_7280:
[----:B------:R-:W-:-:S07]  /*9d20*/  IMAD R3, R6, 0x8, R3 ;  /* 0x0000000806037824 */ /* 0x000fce00078e0203 */
.L_x_7248:
[----:B---3--:R3:W4:Y:S02]  /*9d30*/  SYNCS.PHASECHK.TRANS64.TRYWAIT P0, [R3+URZ], R0 ;  /* 0x00000000030075a7 */ /* 0x008724000800017f */
[----:B----4-:R-:W-:Y:S05]  /*9d40*/  @!P0 NANOSLEEP.SYNCS 0x989680 ;  /* 0x009896800000895d */ /* 0x010fea0003900000 */
[----:B------:R-:W4:Y:S02]  /*9d50*/  @!P0 SYNCS.PHASECHK.TRANS64 P0, [R3+URZ], R0 ;  /* 0x00000000030085a7 */ /* 0x000f24000800007f */
[----:B----4-:R-:W-:Y:S05]  /*9d60*/  @!P0 BRA `(.L_x_7248) ;  /* 0xfffffffc00f08947 */ /* 0x010fea000383ffff */
.L_x_7125:
[----:B------:R-:W-:Y:S05]  /*9d70*/  BSYNC B6 ;  /* 0x0000000000067941 */ /* 0x000fea0003800000 */
.L_x_7117:
[----:B------:R-:W-:Y:S05]  /*9d80*/  EXIT ;  /* 0x000000000000794d */ /* 0x000fea0003800000 */
.L_x_7135:
[----:B------:R-:W-:Y:S02]  /*9d90*/  IMAD.MOV.U32 R12, RZ, RZ, RZ ;  /* 0x000000ffff0c7224 */ /* 0x000fe400078e00ff */
[----:B------:R-:W-:Y:S02]  /*9da0*/  IMAD.MOV.U32 R11, RZ, RZ, 0x1f ;  /* 0x0000001fff0b7424 */ /* 0x000fe400078e00ff */
[----:B------:R-:W-:-:S07]  /*9db0*/  IMAD.MOV.U32 R15, RZ, RZ, -0x1 ;  /* 0xffffffffff0f7424 */ /* 0x000fce00078e00ff */
[----:B------:R-:W-:Y:S05]  /*9dc0*/  WARPSYNC.COLLECTIVE R15, `(.L_x_7249) ;  /* 0x000000000f087348 */ /* 0x000fea0003c00000 */
[----:B------:R1:W2:Y:S02]  /*9dd0*/  SHFL.IDX P6, R14, R13, R12, R11 ;  /* 0x0000000c0d0e7389 */ /* 0x0002a400000c000b */
[----:B-12---:R-:W-:Y:S01]  /*9de0*/  ENDCOLLECTIVE ;  /* 0x000000000000791b */ /* 0x006fe20003800000 */
.L_x_7249:
[----:B------:R-:W-:Y:S05]  /*9df0*/  BRA `(.L_x_7250) ;  /* 0xffffff7800907947 */ /* 0x000fea000383ffff */
.L_x_7137:
[----:B---3--:R3:W4:Y:S02]  /*9e00*/  SYNCS.PHASECHK.TRANS64.TRYWAIT P0, [R228+URZ+0x30800], R9 ;  /* 0x03080009e40075a7 */ /* 0x008724000800017f */
[----:B----4-:R-:W-:Y:S05]  /*9e10*/  @!P0 NANOSLEEP.SYNCS 0x989680 ;  /* 0x009896800000895d */ /* 0x010fea0003900000 */
[----:B------:R-:W4:Y:S02]  /*9e20*/  @!P0 SYNCS.PHASECHK.TRANS64 P0, [R228+URZ+0x30800], R9 ;  /* 0x03080009e40085a7 */ /* 0x000f24000800007f */
[----:B----4-:R-:W-:Y:S05]  /*9e30*/  @!P0 BRA `(.L_x_7137) ;  /* 0xfffffffc00f08947 */ /* 0x010fea000383ffff */
[----:B------:R-:W-:Y:S05]  /*9e40*/  BRA `(.L_x_7136) ;  /* 0xffffff7800b87947 */ /* 0x000fea000383ffff */
.L_x_7141:
[----:B---3--:R3:W4:Y:S02]  /*9e50*/  SYNCS.PHASECHK.TRANS64.TRYWAIT P1, [R0+URZ+0x30810], R9 ;  /* 0x03081009000075a7 */ /* 0x008724000802017f */
[----:B----4-:R-:W-:Y:S05]  /*9e60*/  @!P1 NANOSLEEP.SYNCS 0x989680 ;  /* 0x009896800000995d */ /* 0x010fea0003900000 */
[----:B------:R-:W4:Y:S02]  /*9e70*/  @!P1 SYNCS.PHASECHK.TRANS64 P1, [R0+URZ+0x30810], R9 ;  /* 0x03081009000095a7 */ /* 0x000f24000802007f */
[----:B----4-:R-:W-:Y:S05]  /*9e80*/  @!P1 BRA `(.L_x_7141) ;  /* 0xfffffffc00f09947 */ /* 0x010fea000383ffff */
[----:B------:R-:W-:Y:S05]  /*9e90*/  BRA `(.L_x_7140) ;  /* 0xffffff8000687947 */ /* 0x000fea000383ffff */
.L_x_7145:
[----:B------:R1:W1:Y:S02]  /*9ea0*/  SYNCS.PHASECHK.TRANS64.TRYWAIT P1, [R0+URZ+0x30830], R9 ;  /* 0x03083009000075a7 */ /* 0x000264000802017f */
[----:B-1----:R-:W-:Y:S05]  /*9eb0*/  @!P1 NANOSLEEP.SYNCS 0x989680 ;  /* 0x009896800000995d */ /* 0x002fea0003900000 */
[----:B------:R-:W1:Y:S02]  /*9ec0*/  @!P1 SYNCS.PHASECHK.TRANS64 P1, [R0+URZ+0x30830], R9 ;  /* 0x03083009000095a7 */ /* 0x000e64000802007f */
[----:B-1----:R-:W-:Y:S05]  /*9ed0*/  @!P1 BRA `(.L_x_7145) ;  /* 0xfffffffc00f09947 */ /* 0x002fea000383ffff */
[----:B------:R-:W-:Y:S05]  /*9ee0*/  BRA `(.L_x_7144) ;  /* 0xffffff8400c07947 */ /* 0x000fea000383ffff */
.L_x_7152:
[----:B------:R-:W-:Y:S01]  /*9ef0*/  BSSY B0, `(.L_x_7251) ;  /* 0x0000005000007945 */ /* 0x000fe20003800000 */
[----:B------:R-:W-:-:S07]  /*9f00*/  IMAD.MOV.U32 R15, RZ, RZ, -0x1 ;  /* 0xffffffffff0f7424 */ /* 0x000fce00078e00ff */
[----:B-1----:R-:W-:Y:S05]  /*9f10*/  WARPSYNC.COLLECTIVE R15, `(.L_x_7252) ;  /* 0x000000000f087348 */ /* 0x002fea0003c00000 */
[----:B------:R-:W-:Y:S01]  /*9f20*/  NOP ;  /* 0x0000000000007918 */ /* 0x000fe20000000000 */
[----:B-1----:R-:W-:Y:S01]  /*9f30*/  ENDCOLLECTIVE ;  /* 0x000000000000791b */ /* 0x002fe20003800000 */
.L_x_7252:
[----:B------:R-:W-:Y:S05]  /*9f40*/  BSYNC B0 ;  /* 0x0000000000007941 */ /* 0x000fea0003800000 */
.L_x_7251:
[----:B------:R-:W-:Y:S05]  /*9f50*/  BRA `(.L_x_7253) ;  /* 0xffffffac00d87947 */ /* 0x000fea000383ffff */
.L_x_7161:
[----:B------:R-:W-:Y:S01]  /*9f60*/  BSSY B0, `(.L_x_7254) ;  /* 0x0000005000007945 */ /* 0x000fe20003800000 */
[----:B------:R-:W-:-:S07]  /*9f70*/  IMAD.MOV.U32 R15, RZ, RZ, -0x1 ;  /* 0xffffffffff0f7424 */ /* 0x000fce00078e00ff */
[----:B-12---:R-:W-:Y:S05]  /*9f80*/  WARPSYNC.COLLECTIVE R15, `(.L_x_7255) ;  /* 0x000000000f087348 */ /* 0x006fea0003c00000 */
[----:B------:R-:W-:Y:S01]  /*9f90*/  NOP ;  /* 0x0000000000007918 */ /* 0x000fe20000000000 */
[----:B-12---:R-:W-:Y:S01]  /*9fa0*/  ENDCOLLECTIVE ;  /* 0x000000000000791b */ /* 0x006fe20003800000 */
.L_x_7255:
[----:B------:R-:W-:Y:S05]  /*9fb0*/  BSYNC B0 ;  /* 0x0000000000007941 */ /* 0x000fea0003800000 */
.L_x_7254:
[----:B------:R-:W-:Y:S05]  /*9fc0*/  BRA `(.L_x_7256) ;  /* 0xffffffb000d87947 */ /* 0x000fea000383ffff */
.L_x_7178:
[----:B------:R-:W-:Y:S01]  /*9fd0*/  BSSY B0, `(.L_x_7257) ;  /* 0x0000005000007945 */ /* 0x000fe20003800000 */
[----:B------:R-:W-:-:S07]  /*9fe0*/  IMAD.MOV.U32 R15, RZ, RZ, -0x1 ;  /* 0xffffffffff0f7424 */ /* 0x000fce00078e00ff */
[----:B------:R-:W-:Y:S05]  /*9ff0*/  WARPSYNC.COLLECTIVE R15, `(.L_x_7258) ;  /* 0x000000000f087348 */ /* 0x000fea0003c00000 */
[----:B------:R-:W-:Y:S01]  /*a000*/  NOP ;  /* 0x0000000000007918 */ /* 0x000fe20000000000 */
[----:B------:R-:W-:Y:S01]  /*a010*/  ENDCOLLECTIVE ;  /* 0x000000000000791b */ /* 0x000fe20003800000 */
.L_x_7258:
[----:B------:R-:W-:Y:S05]  /*a020*/  BSYNC B0 ;  /* 0x0000000000007941 */ /* 0x000fea0003800000 */
.L_x_7257:
[----:B------:R-:W-:Y:S05]  /*a030*/  BRA `(.L_x_7259) ;  /* 0xffffffc000d07947 */ /* 0x000fea000383ffff */
.L_x_7191:
[----:B------:R-:W-:Y:S01]  /*a040*/  BSSY B0, `(.L_x_7260) ;  /* 0x0000005000007945 */ /* 0x000fe20003800000 */
[----:B------:R-:W-:-:S07]  /*a050*/  IMAD.MOV.U32 R15, RZ, RZ, -0x1 ;  /* 0xffffffffff0f7424 */ /* 0x000fce00078e00ff */
[----:B------:R-:W-:Y:S05]  /*a060*/  WARPSYNC.COLLECTIVE R15, `(.L_x_7261) ;  /* 0x000000000f087348 */ /* 0x000fea0003c00000 */
[----:B------:R-:W-:Y:S01]  /*a070*/  NOP ;  /* 0x0000000000007918 */ /* 0x000fe20000000000 */
[----:B------:R-:W-:Y:S01]  /*a080*/  ENDCOLLECTIVE ;  /* 0x000000000000791b */ /* 0x000fe20003800000 */
.L_x_7261:
[----:B------:R-:W-:Y:S05]  /*a090*/  BSYNC B0 ;  /* 0x0000000000007941 */ /* 0x000fea0003800000 */
.L_x_7260:
[----:B------:R-:W-:Y:S05]  /*a0a0*/  BRA `(.L_x_7262) ;  /* 0xffffffc800807947 */ /* 0x000fea000383ffff */
.L_x_7203:
[----:B------:R-:W-:Y:S01]  /*a0b0*/  BSSY B0, `(.L_x_7263) ;  /* 0x0000005000007945 */ /* 0x000fe20003800000 */
[----:B------:R-:W-:-:S07]  /*a0c0*/  IMAD.MOV.U32 R15, RZ, RZ, -0x1 ;  /* 0xffffffffff0f7424 */ /* 0x000fce00078e00ff */
[----:B------:R-:W-:Y:S05]  /*a0d0*/  WARPSYNC.COLLECTIVE R15, `(.L_x_7264) ;  /* 0x000000000f087348 */ /* 0x000fea0003c00000 */
[----:B------:R-:W-:Y:S01]  /*a0e0*/  NOP ;  /* 0x0000000000007918 */ /* 0x000fe20000000000 */
[----:B------:R-:W-:Y:S01]  /*a0f0*/  ENDCOLLECTIVE ;  /* 0x000000000000791b */ /* 0x000fe20003800000 */
.L_x_7264:
[----:B------:R-:W-:Y:S05]  /*a100*/  BSYNC B0 ;  /* 0x0000000000007941 */ /* 0x000fea0003800000 */
.L_x_7263:
[----:B------:R-:W-:Y:S05]  /*a110*/  BRA `(.L_x_7265) ;  /* 0xffffffcc00c07947 */ /* 0x000fea000383ffff */
.L_x_7223:
[----:B-1----:R1:W2:Y:S02]  /*a120*/  SYNCS.PHASECHK.TRANS64.TRYWAIT P0, [R15+URZ+0x30820], R2 ;  /* 0x030820020f0075a7 */ /* 0x0022a4000800017f */
[----:B--2---:R-:W-:Y:S05]  /*a130*/  @!P0 NANOSLEEP.SYNCS 0x989680 ;  /* 0x009896800000895d */ /* 0x004fea0003900000 */
[----:B------:R-:W2:Y:S02]  /*a140*/  @!P0 SYNCS.PHASECHK.TRANS64 P0, [R15+URZ+0x30820], R2 ;  /* 0x030820020f0085a7 */ /* 0x000ea4000800007f */
[----:B--2---:R-:W-:Y:S05]  /*a150*/  @!P0 BRA `(.L_x_7223) ;  /* 0xfffffffc00f08947 */ /* 0x004fea000383ffff */
[----:B------:R-:W-:Y:S05]  /*a160*/  BRA `(.L_x_7266) ;  /* 0xffffffdc00b07947 */ /* 0x000fea000383ffff */
.L_x_7227:
[----:B--2---:R2:W3:Y:S02]  /*a170*/  SYNCS.PHASECHK.TRANS64.TRYWAIT P1, [R15+URZ+0x30840], R18 ;  /* 0x030840120f0075a7 */ /* 0x0044e4000802017f */
[----:B---3--:R-:W-:Y:S05]  /*a180*/  @!P1 NANOSLEEP.SYNCS 0x989680 ;  /* 0x009896800000995d */ /* 0x008fea0003900000 */
[----:B------:R-:W3:Y:S02]  /*a190*/  @!P1 SYNCS.PHASECHK.TRANS64 P1, [R15+URZ+0x30840], R18 ;  /* 0x030840120f0095a7 */ /* 0x000ee4000802007f */
[----:B---3--:R-:W-:Y:S05]  /*a1a0*/  @!P1 BRA `(.L_x_7227) ;  /* 0xfffffffc00f09947 */ /* 0x008fea000383ffff */
[----:B------:R-:W-:Y:S05]  /*a1b0*/  BRA `(.L_x_7267) ;  /* 0xffffffe400547947 */ /* 0x000fea000383ffff */
.L_x_7229:
[----:B-1----:R1:W3:Y:S02]  /*a1c0*/  SYNCS.PHASECHK.TRANS64.TRYWAIT P1, [R15+URZ+0x30828], R18 ;  /* 0x030828120f0075a7 */ /* 0x0022e4000802017f */
[----:B---3--:R-:W-:Y:S05]  /*a1d0*/  @!P1 NANOSLEEP.SYNCS 0x989680 ;  /* 0x009896800000995d */ /* 0x008fea0003900000 */
[----:B------:R-:W3:Y:S02]  /*a1e0*/  @!P1 SYNCS.PHASECHK.TRANS64 P1, [R15+URZ+0x30828], R18 ;  /* 0x030828120f0095a7 */ /* 0x000ee4000802007f */
[----:B---3--:R-:W-:Y:S05]  /*a1f0*/  @!P1 BRA `(.L_x_7229) ;  /* 0xfffffffc00f09947 */ /* 0x008fea000383ffff */
[----:B------:R-:W-:Y:S05]  /*a200*/  BRA `(.L_x_7268) ;  /* 0xffffffe400f47947 */ /* 0x000fea000383ffff */
.L_x_7231:
[----:B---3--:R3:W4:Y:S02]  /*a210*/  SYNCS.PHASECHK.TRANS64.TRYWAIT P1, [R15+URZ+0x30848], R18 ;  /* 0x030848120f0075a7 */ /* 0x008724000802017f */
[----:B----4-:R-:W-:Y:S05]  /*a220*/  @!P1 NANOSLEEP.SYNCS 0x989680 ;  /* 0x009896800000995d */ /* 0x010fea0003900000 */
[----:B------:R-:W4:Y:S02]  /*a230*/  @!P1 SYNCS.PHASECHK.TRANS64 P1, [R15+URZ+0x30848], R18 ;  /* 0x030848120f0095a7 */ /* 0x000f24000802007f */
[----:B----4-:R-:W-:Y:S05]  /*a240*/  @!P1 BRA `(.L_x_7231) ;  /* 0xfffffffc00f09947 */ /* 0x010fea000383ffff */
[----:B------:R-:W-:Y:S05]  /*a250*/  BRA `(.L_x_7269) ;  /* 0xffffffe800947947 */ /* 0x000fea000383ffff */
.L_x_7233:
[----:B------:R-:W-:-:S07]  /*a260*/  SHF.L.U32 R4, R10, 0x1f, RZ ;  /* 0x0000001f0a047819 */ /* 0x000fce00000006ff */
.L_x_7270:
[----:B----4-:R4:W1:Y:S02]  /*a270*/  SYNCS.PHASECHK.TRANS64.TRYWAIT P1, [R15+URZ+0x30820], R4 ;  /* 0x030820040f0075a7 */ /* 0x010864000802017f */
[----:B-1----:R-:W-:Y:S05]  /*a280*/  @!P1 NANOSLEEP.SYNCS 0x989680 ;  /* 0x009896800000995d */ /* 0x002fea0003900000 */
[----:B------:R-:W1:Y:S02]  /*a290*/  @!P1 SYNCS.PHASECHK.TRANS64 P1, [R15+URZ+0x30820], R4 ;  /* 0x030820040f0095a7 */ /* 0x000e64000802007f */
[----:B-1----:R-:W-:Y:S05]  /*a2a0*/  @!P1 BRA `(.L_x_7270) ;  /* 0xfffffffc00f09947 */ /* 0x002fea000383ffff */
[----:B------:R-:W-:Y:S05]  /*a2b0*/  BRA `(.L_x_7271) ;  /* 0xffffffec00187947 */ /* 0x000fea000383ffff */
.L_x_7236:
[----:B----4-:R4:W1:Y:S02]  /*a2c0*/  SYNCS.PHASECHK.TRANS64.TRYWAIT P1, [R15+URZ+0x30840], R12 ;  /* 0x0308400c0f0075a7 */ /* 0x010864000802017f */
[----:B-1----:R-:W-:Y:S05]  /*a2d0*/  @!P1 NANOSLEEP.SYNCS 0x989680 ;  /* 0x009896800000995d */ /* 0x002fea0003900000 */
[----:B------:R-:W1:Y:S02]  /*a2e0*/  @!P1 SYNCS.PHASECHK.TRANS64 P1, [R15+URZ+0x30840], R12 ;  /* 0x0308400c0f0095a7 */ /* 0x000e64000802007f */
[----:B-1----:R-:W-:Y:S05]  /*a2f0*/  @!P1 BRA `(.L_x_7236) ;  /* 0xfffffffc00f09947 */ /* 0x002fea000383ffff */
[----:B------:R-:W-:Y:S05]  /*a300*/  BRA `(.L_x_7272) ;  /* 0xffffffec00d47947 */ /* 0x000fea000383ffff */
.L_x_7238:
[----:B-1----:R1:W2:Y:S02]  /*a310*/  SYNCS.PHASECHK.TRANS64.TRYWAIT P1, [R15+URZ+0x30828], R12 ;  /* 0x0308280c0f0075a7 */ /* 0x0022a4000802017f */
[----:B--2---:R-:W-:Y:S05]  /*a320*/  @!P1 NANOSLEEP.SYNCS 0x989680 ;  /* 0x009896800000995d */ /* 0x004fea0003900000 */
[----:B------:R-:W2:Y:S02]  /*a330*/  @!P1 SYNCS.PHASECHK.TRANS64 P1, [R15+URZ+0x30828], R12 ;  /* 0x0308280c0f0095a7 */ /* 0x000ea4000802007f */
[----:B--2---:R-:W-:Y:S05]  /*a340*/  @!P1 BRA `(.L_x_7238) ;  /* 0xfffffffc00f09947 */ /* 0x004fea000383ffff */
[----:B------:R-:W-:Y:S05]  /*a350*/  BRA `(.L_x_7273) ;  /* 0xfffffff000687947 */ /* 0x000fea000383ffff */
.L_x_7240:
[----:B------:R1:W1:Y:S02]  /*a360*/  SYNCS.PHASECHK.TRANS64.TRYWAIT P0, [R3+URZ+0x30840], R0 ;  /* 0x03084000030075a7 */ /* 0x000264000800017f */
[----:B-1----:R-:W-:Y:S05]  /*a370*/  @!P0 NANOSLEEP.SYNCS 0x989680 ;  /* 0x009896800000895d */ /* 0x002fea0003900000 */
[----:B------:R-:W1:Y:S02]  /*a380*/  @!P0 SYNCS.PHASECHK.TRANS64 P0, [R3+URZ+0x30840], R0 ;  /* 0x03084000030085a7 */ /* 0x000e64000800007f */
[----:B-1----:R-:W-:Y:S05]  /*a390*/  @!P0 BRA `(.L_x_7240) ;  /* 0xfffffffc00f08947 */ /* 0x002fea000383ffff */
[----:B------:R-:W-:Y:S05]  /*a3a0*/  BRA `(.L_x_7274) ;  /* 0xfffffff400187947 */ /* 0x000fea000383ffff */
.L_x_7242:
[----:B------:R-:W-:Y:S01]  /*a3b0*/  BSSY B0, `(.L_x_7275) ;  /* 0x0000006000007945 */ /* 0x000fe20003800000 */
[----:B------:R-:W-:-:S07]  /*a3c0*/  IMAD.MOV.U32 R15, RZ, RZ, -0x1 ;  /* 0xffffffffff0f7424 */ /* 0x000fce00078e00ff */
[----:B------:R-:W-:Y:S05]  /*a3d0*/  WARPSYNC.COLLECTIVE R15, `(.L_x_7276) ;  /* 0x000000000f0c7348 */ /* 0x000fea0003c00000 */
[----:B------:R-:W-:Y:S02]  /*a3e0*/  ELECT P6, UR62, PT ;  /* 0x00000000003e782f */ /* 0x000fe400038c0000 */
[----:B------:R-:W-:Y:S01]  /*a3f0*/  MOV R14, UR62 ;  /* 0x0000003e000e7c02 */ /* 0x000fe20008000f00 */
[----:B------:R-:W-:Y:S10]  /*a400*/  ENDCOLLECTIVE ;  /* 0x000000000000791b */ /* 0x000ff40003800000 */
.L_x_7276:
[----:B------:R-:W-:Y:S05]  /*a410*/  BSYNC B0 ;  /* 0x0000000000007941 */ /* 0x000fea0003800000 */
.L_x_7275:
[----:B------:R-:W-:Y:S05]  /*a420*/  BRA `(.L_x_7277) ;  /* 0xfffffff400c87947 */ /* 0x000fea000383ffff */
.L_x_7244:
[----:B-1----:R1:W2:Y:S02]  /*a430*/  SYNCS.PHASECHK.TRANS64.TRYWAIT P0, [R7+URZ], R4 ;  /* 0x00000004070075a7 */ /* 0x0022a4000800017f */
[----:B--2---:R-:W-:Y:S05]  /*a440*/  @!P0 NANOSLEEP.SYNCS 0x989680 ;  /* 0x009896800000895d */ /* 0x004fea0003900000 */
[----:B------:R-:W2:Y:S02]  /*a450*/  @!P0 SYNCS.PHASECHK.TRANS64 P0, [R7+URZ], R4 ;  /* 0x00000004070085a7 */ /* 0x000ea4000800007f */
[----:B--2---:R-:W-:Y:S05]  /*a460*/  @!P0 BRA `(.L_x_7244) ;  /* 0xfffffffc00f08947 */ /* 0x004fea000383ffff */
[----:B------:R-:W-:Y:S05]  /*a470*/  BRA `(.L_x_7278) ;  /* 0xfffffff800087947 */ /* 0x000fea000383ffff */
.L_x_7245:
[----:B--2---:R2:W3:Y:S02]  /*a480*/  SYNCS.PHASECHK.TRANS64.TRYWAIT P0, [R3+URZ], R0 ;  /* 0x00000000030075a7 */ /* 0x0044e4000800017f */
[----:B---3--:R-:W-:Y:S05]  /*a490*/  @!P0 NANOSLEEP.SYNCS 0x989680 ;  /* 0x009896800000895d */ /* 0x008fea0003900000 */
[----:B------:R-:W3:Y:S02]  /*a4a0*/  @!P0 SYNCS.PHASECHK.TRANS64 P0, [R3+URZ], R0 ;  /* 0x00000000030085a7 */ /* 0x000ee4000800007f */
[----:B---3--:R-:W-:Y:S05]  /*a4b0*/  @!P0 BRA `(.L_x_7245) ;  /* 0xfffffffc00f08947 */ /* 0x008fea000383ffff */
[----:B------:R-:W-:Y:S05]  /*a4c0*/  BRA `(.L_x_7279) ;  /* 0xfffffff400fc7947 */ /* 0x000fea000383ffff */
.L_x_7247:
[----:B--2---:R2:W3:Y:S02]  /*a4d0*/  SYNCS.PHASECHK.TRANS64.TRYWAIT P0, [R5+URZ], R4 ;  /* 0x00000004050075a7 */ /* 0x0044e4000800017f */
[----:B---3--:R-:W-:Y:S05]  /*a4e0*/  @!P0 NANOSLEEP.SYNCS 0x989680 ;  /* 0x009896800000895d */ /* 0x008fea0003900000 */
[----:B------:R-:W3:Y:S02]  /*a4f0*/  @!P0 SYNCS.PHASECHK.TRANS64 P0, [R5+URZ], R4 ;  /* 0x00000004050085a7 */ /* 0x000ee4000800007f */
[----:B---3--:R-:W-:Y:S05]  /*a500*/  @!P0 BRA `(.L_x_7247) ;  /* 0xfffffffc00f08947 */ /* 0x008fea000383ffff */
[----:B------:R-:W-:Y:S05]  /*a510*/  BRA `(.L_x_7280) ;  /* 0xfffffff800007947 */ /* 0x000fea000383ffff */
.L_x_7281:
        /* <DEDUP_REMOVED lines=14> */
.L_x_7343:


//--------------------- .text._ZN7cutlass13device_kernelIN5flash22FlashAttnBwdPreprocessIN4cute5tupleIJNS3_1CILi64EEENS5_ILi128EEEEEENS_10bfloat16_tEfNS_4arch4Sm90ELb1ELb1EEEEEvNT_6ParamsE --------------------------
	.section	.text._ZN7cutlass13device_kernelIN5flash22FlashAttnBwdPreprocessIN4cute5tupleIJNS3_1CILi64EEENS5_ILi128EEEEEENS_10bfloat16_tEfNS_4arch4Sm90ELb1ELb1EEEEEvNT_6ParamsE,"ax",@progbits
	.align	128
.text._ZN7cutlass13device_kernelIN5flash22FlashAttnBwdPreprocessIN4cute5tupleIJNS3_1CILi64EEENS5_ILi128EEEEEENS_10bfloat16_tEfNS_4arch4Sm90ELb1ELb1EEEEEvNT_6ParamsE:
        .type           _ZN7cutlass13device_kernelIN5flash22FlashAttnBwdPreprocessIN4cute5tupleIJNS3_1CILi64EEENS5_ILi128EEEEEENS_10bfloat16_tEfNS_4arch4Sm90ELb1ELb1EEEEEvNT_6ParamsE,@function
        .size           _ZN7cutlass13device_kernelIN5flash22FlashAttnBwdPreprocessIN4cute5tupleIJNS3_1CILi64EEENS5_ILi128EEEEEENS_10bfloat16_tEfNS_4arch4Sm90ELb1ELb1EEEEEvNT_6ParamsE,(.L_x_7344 - _ZN7cutlass13device_kernelIN5flash22FlashAttnBwdPreprocessIN4cute5tupleIJNS3_1CILi64EEENS5_ILi128EEEEEENS_10bfloat16_tEfNS_4arch4Sm90ELb1ELb1EEEEEvNT_6ParamsE)
        .other          _ZN7cutlass13device_kernelIN5flash22FlashAttnBwdPreprocessIN4cute5tupleIJNS3_1CILi64EEENS5_ILi128EEEEEENS_10bfloat16_tEfNS_4arch4Sm90ELb1ELb1EEEEEvNT_6ParamsE,@"STO_CUDA_ENTRY STV_DEFAULT"
_ZN7cutlass13device_kernelIN5flash22FlashAttnBwdPreprocessIN4cute5tupleIJNS3_1CILi64EEENS5_ILi128EEEEEENS_10bfloat16_tEfNS_4arch4Sm90ELb1ELb1EEEEEvNT_6ParamsE:
        /* <DEDUP_REMOVED lines=11> */
[----:B------:R-:W-:Y:S01]  /*00b0*/  ISETP.NE.U32.AND P2, PT, R4, RZ, PT ;  /* 0x000000ff0400720c */ /* 0x000fe20003f45070 */
[----:B-1----:R-:W-:-:S04]  /*00c0*/  IMAD.WIDE R6, R0, 0x4, R6 ;  /* 0x0000000400067825 */ /* 0x002fc800078e0206 */
[----:B------:R-:W0:Y:S01]  /*00d0*/  @P1 LDC.64 R8, c[0x0][0x2f8] ;  /* 0x0000be00ff081b82 */ /* 0x000e220000000a00 */
[----:B------:R-:W-:-:S05]  /*00e0*/  IMAD.U32 R4, RZ, RZ, UR6 ;  /* 0x00000006ff047e24 */ /* 0x000fca000f8e00ff */
[----:B------:R1:W5:Y:S01]  /*00f0*/  @P0 LDG.E R48, desc[UR4][R6.64] ;  /* 0x0000000406300981 */ /* 0x000362000c1e1900 */
[----:B------:R-:W-:Y:S01]  /*0100*/  ISETP.NE.AND.EX P2, PT, R5, RZ, PT, P2 ;  /* 0x000000ff0500720c */ /* 0x000fe20003f45320 */
[----:B------:R-:W2:Y:S01]  /*0110*/  S2R R2, SR_CTAID.X ;  /* 0x0000000000027919 */ /* 0x000ea20000002500 */
[----:B------:R-:W3:Y:S01]  /*0120*/  S2R R3, SR_TID.X ;  /* 0x0000000000037919 */ /* 0x000ee20000002100 */
[----:B0-----:R-:W-:-:S05]  /*0130*/  @P1 IMAD.WIDE R8, R0, 0x4, R8 ;  /* 0x0000000400081825 */ /* 0x001fca00078e0208 */
[----:B------:R1:W5:Y:S01]  /*0140*/  @P1 LDG.E R4, desc[UR4][R8.64] ;  /* 0x0000000408041981 */ /* 0x000362000c1e1900 */
[----:B--2---:R-:W-:Y:S01]  /*0150*/  IMAD.SHL.U32 R5, R2, 0x40, RZ ;  /* 0x0000004002057824 */ /* 0x004fe200078e00ff */
[----:B---3--:R-:W-:Y:S06]  /*0160*/  @P1 BRA `(.L_x_7282) ;  /* 0x0000000000101947 */ /* 0x008fec0003800000 */
[----:B------:R-:W-:Y:S05]  /*0170*/  @!P0 BRA `(.L_x_7282) ;  /* 0x00000000000c8947 */ /* 0x000fea0003800000 */
[----:B-1----:R-:W2:Y:S04]  /*0180*/  LDG.E R9, desc[UR4][R6.64] ;  /* 0x0000000406097981 */ /* 0x002ea8000c1e1900 */
[----:B-----5:R-:W2:Y:S02]  /*0190*/  LDG.E R4, desc[UR4][R6.64+0x4] ;  /* 0x0000040406047981 */ /* 0x020ea4000c1e1900 */
[----:B--2---:R-:W-:-:S07]  /*01a0*/  IADD3 R4, -R9, R4, RZ ;  /* 0x0000000409047210 */ /* 0x004fce0007ffe1ff */
.L_x_7282:
[----:B-----5:R-:W-:-:S13]  /*01b0*/  ISETP.LE.AND P1, PT, R4, R5, PT ;  /* 0x000000050400720c */ /* 0x020fda0003f23270 */
[----:B------:R-:W-:Y:S05]  /*01c0*/  @P2 EXIT P1 ;  /* 0x000000000000294d */ /* 0x000fea0000800000 */
[----:B------:R-:W0:Y:S01]  /*01d0*/  S2UR UR6, SR_CTAID.Y ;  /* 0x00000000000679c3 */ /* 0x000e220000002600 */
[----:B------:R-:W-:Y:S01]  /*01e0*/  IMAD.IADD R47, R4, 0x1, -R5 ;  /* 0x00000001042f7824 */ /* 0x000fe200078e0a05 */
[C---:B------:R-:W-:Y:S01]  /*01f0*/  ISETP.GT.AND P1, PT, R3.reuse, 0x3f, PT ;  /* 0x0000003f0300780c */ /* 0x040fe20003f24270 */
[----:B------:R-:W-:Y:S01]  /*0200*/  BSSY B0, `(.L_x_7283) ;  /* 0x0000025000007945 */ /* 0x000fe20003800000 */
[----:B-1----:R-:W-:Y:S02]  /*0210*/  SHF.R.S32.HI R6, RZ, 0x1f, R3 ;  /* 0x0000001fff067819 */ /* 0x002fe40000011403 */
[----:B------:R-:W-:Y:S02]  /*0220*/  CS2R R14, SRZ ;  /* 0x00000000000e7805 */ /* 0x000fe4000001ff00 */
[----:B------:R-:W-:Y:S01]  /*0230*/  ISETP.GE.OR P4, PT, R3, R47, P1 ;  /* 0x0000002f0300720c */ /* 0x000fe20000f86670 */
[----:B------:R-:W-:Y:S01]  /*0240*/  @P0 IMAD.MOV.U32 R14, RZ, RZ, R48 ;  /* 0x000000ffff0e0224 */ /* 0x000fe200078e0030 */
[----:B------:R-:W1:Y:S01]  /*0250*/  LDC.64 R10, c[0x0][0x230] ;  /* 0x00008c00ff0a7b82 */ /* 0x000e620000000a00 */
[----:B------:R-:W-:Y:S01]  /*0260*/  LEA.HI R7, R6, R3, RZ, 0x4 ;  /* 0x0000000306077211 */ /* 0x000fe200078f20ff */
[----:B------:R-:W-:Y:S01]  /*0270*/  IMAD.MOV.U32 R40, RZ, RZ, 0x7f800000 ;  /* 0x7f800000ff287424 */ /* 0x000fe200078e00ff */
[----:B------:R-:W-:-:S02]  /*0280*/  SHF.R.S32.HI R41, RZ, 0x1f, R0 ;  /* 0x0000001fff297819 */ /* 0x000fc40000011400 */
[----:B------:R-:W-:Y:S02]  /*0290*/  LOP3.LUT R8, R7, 0xfffffff0, RZ, 0xc0, !PT ;  /* 0xfffffff007087812 */ /* 0x000fe400078ec0ff */
[----:B------:R-:W-:Y:S02]  /*02a0*/  SHF.R.S32.HI R6, RZ, 0x4, R7 ;  /* 0x00000004ff067819 */ /* 0x000fe40000011407 */
[----:B------:R-:W-:Y:S02]  /*02b0*/  IADD3 R45, -R8, R3, RZ ;  /* 0x00000003082d7210 */ /* 0x000fe40007ffe1ff */
[----:B------:R-:W-:Y:S02]  /*02c0*/  @P0 SHF.R.S32.HI R15, RZ, 0x1f, R48 ;  /* 0x0000001fff0f0819 */ /* 0x000fe40000011430 */
[----:B------:R-:W-:Y:S01]  /*02d0*/  ISETP.GE.AND P3, PT, R6, R47, PT ;  /* 0x0000002f0600720c */ /* 0x000fe20003f66270 */
[----:B------:R-:W-:Y:S01]  /*02e0*/  IMAD.SHL.U32 R8, R45, 0x8, RZ ;  /* 0x000000082d087824 */ /* 0x000fe200078e00ff */
[----:B------:R-:W-:Y:S01]  /*02f0*/  SEL R7, R0, RZ, !P2 ;  /* 0x000000ff00077207 */ /* 0x000fe20005000000 */
[----:B0-----:R-:W-:Y:S01]  /*0300*/  USHF.R.S32.HI UR7, URZ, 0x1f, UR6 ;  /* 0x0000001f3f077899 */ /* 0x001fe20008011406 */
[----:B------:R-:W-:Y:S01]  /*0310*/  SEL R41, R41, RZ, !P2 ;  /* 0x000000ff29297207 */ /* 0x000fe20005000000 */
[----:B------:R-:W-:Y:S10]  /*0320*/  @P4 BRA `(.L_x_7284) ;  /* 0x0000000000484947 */ /* 0x000ff40003800000 */
[----:B------:R-:W0:Y:S01]  /*0330*/  LDC.64 R18, c[0x0][0x290] ;  /* 0x0000a400ff127b82 */ /* 0x000e220000000a00 */
[----:B------:R-:W-:Y:S01]  /*0340*/  SHF.R.S32.HI R13, RZ, 0x1f, R5 ;  /* 0x0000001fff0d7819 */ /* 0x000fe20000011405 */
[----:B------:R-:W-:Y:S01]  /*0350*/  ULDC.64 UR8, c[0x0][0x298] ;  /* 0x0000a60000087ab9 */ /* 0x000fe20000000a00 */
[--C-:B------:R-:W-:Y:S02]  /*0360*/  SHF.R.S32.HI R16, RZ, 0x1f, R3.reuse ;  /* 0x0000001fff107819 */ /* 0x100fe40000011403 */
[----:B------:R-:W-:-:S04]  /*0370*/  IADD3 R12, P2, P4, R14, R5, R3 ;  /* 0x000000050e0c7210 */ /* 0x000fc80007c5e003 */
[----:B------:R-:W-:Y:S01]  /*0380*/  IADD3.X R13, R15, R13, R16, P2, P4 ;  /* 0x0000000d0f0d7210 */ /* 0x000fe200017e8410 */
[C---:B0-----:R-:W-:Y:S02]  /*0390*/  IMAD R16, R18.reuse, UR7, RZ ;  /* 0x0000000712107c24 */ /* 0x041fe4000f8e02ff */
        /* <DEDUP_REMOVED lines=11> */
.L_x_7284:
[----:B------:R-:W-:Y:S05]  /*0450*/  BSYNC B0 ;  /* 0x0000000000007941 */ /* 0x000fea0003800000 */
.L_x_7283:
[----:B------:R-:W-:Y:S01]  /*0460*/  ULDC UR8, c[0x0][0x21c] ;  /* 0x0000870000087ab9 */ /* 0x000fe20000000800 */
[----:B0-----:R-:W0:Y:S01]  /*0470*/  LDC.64 R16, c[0x0][0x250] ;  /* 0x00009400ff107b82 */ /* 0x001e220000000a00 */
[----:B------:R-:W-:Y:S02]  /*0480*/  ISETP.LT.AND P6, PT, R8, UR8, !P3 ;  /* 0x0000000808007c0c */ /* 0x000fe4000dfc1270 */
[----:B------:R-:W-:Y:S02]  /*0490*/  SHF.R.S32.HI R42, RZ, 0x1f, R6 ;  /* 0x0000001fff2a7819 */ /* 0x000fe40000011406 */
[----:B------:R-:W-:Y:S01]  /*04a0*/  IADD3 R36, P2, R6, R14, RZ ;  /* 0x0000000e06247210 */ /* 0x000fe20007f5e0ff */
[----:B-1----:R-:W-:Y:S01]  /*04b0*/  IMAD R14, R10, UR7, RZ ;  /* 0x000000070a0e7c24 */ /* 0x002fe2000f8e02ff */
[----:B------:R-:W-:Y:S02]  /*04c0*/  SHF.R.S32.HI R9, RZ, 0x1f, R8 ;  /* 0x0000001fff097819 */ /* 0x000fe40000011408 */
[----:B------:R-:W-:Y:S01]  /*04d0*/  IADD3 R44, R6, 0x10, RZ ;  /* 0x00000010062c7810 */ /* 0x000fe20007ffe0ff */
[----:B------:R-:W-:Y:S01]  /*04e0*/  IMAD.X R37, R42, 0x1, R15, P2 ;  /* 0x000000012a257824 */ /* 0x000fe200010e060f */
[----:B------:R-:W-:Y:S01]  /*04f0*/  ISETP.GE.AND P2, PT, R8, UR8, PT ;  /* 0x0000000808007c0c */ /* 0x000fe2000bf46270 */
[----:B------:R-:W-:Y:S01]  /*0500*/  IMAD R11, R11, UR6, R14 ;  /* 0x000000060b0b7c24 */ /* 0x000fe2000f8e020e */
[----:B------:R-:W-:Y:S01]  /*0510*/  ULDC.64 UR8, c[0x0][0x238] ;  /* 0x00008e0000087ab9 */ /* 0x000fe20000000a00 */
[----:B------:R-:W1:Y:S01]  /*0520*/  @P6 LDC.64 R12, c[0x0][0x228] ;  /* 0x00008a00ff0c6b82 */ /* 0x000e620000000a00 */
[----:B------:R-:W-:Y:S01]  /*0530*/  IMAD.WIDE.U32 R14, R10, UR6, R8 ;  /* 0x000000060a0e7c25 */ /* 0x000fe2000f8e0008 */
[----:B------:R-:W-:-:S02]  /*0540*/  ISETP.LT.AND P4, PT, R44, R47, !P2 ;  /* 0x0000002f2c00720c */ /* 0x000fc40005781270 */
[----:B------:R-:W-:Y:S01]  /*0550*/  IADD3 R43, R6, 0x20, RZ ;  /* 0x00000020062b7810 */ /* 0x000fe20007ffe0ff */
[----:B------:R-:W-:Y:S02]  /*0560*/  IMAD.IADD R15, R15, 0x1, R11 ;  /* 0x000000010f0f7824 */ /* 0x000fe400078e020b */
[----:B------:R-:W-:Y:S01]  /*0570*/  IMAD R18, R41, UR8, RZ ;  /* 0x0000000829127c24 */ /* 0x000fe2000f8e02ff */
[----:B------:R-:W2:Y:S01]  /*0580*/  @P6 LDC.64 R20, c[0x0][0x210] ;  /* 0x00008400ff146b82 */ /* 0x000ea20000000a00 */
[----:B------:R-:W-:-:S04]  /*0590*/  IMAD.WIDE R36, R2, 0x40, R36 ;  /* 0x0000004002247825 */ /* 0x000fc800078e0224 */
[C---:B------:R-:W-:Y:S02]  /*05a0*/  IMAD R19, R7.reuse, UR9, R18 ;  /* 0x0000000907137c24 */ /* 0x040fe4000f8e0212 */
[----:B0-----:R-:W-:Y:S01]  /*05b0*/  IMAD R22, R16, UR7, RZ ;  /* 0x0000000710167c24 */ /* 0x001fe2000f8e02ff */
[----:B------:R-:W0:Y:S01]  /*05c0*/  @P6 LDC.64 R10, c[0x0][0x248] ;  /* 0x00009200ff0a6b82 */ /* 0x000e220000000a00 */
[----:B------:R-:W-:Y:S01]  /*05d0*/  IMAD.WIDE.U32 R38, R7, UR8, R14 ;  /* 0x0000000807267c25 */ /* 0x000fe2000f8e000e */
[----:B------:R-:W-:-:S03]  /*05e0*/  ULDC.64 UR8, c[0x0][0x258] ;  /* 0x0000960000087ab9 */ /* 0x000fc60000000a00 */
[----:B------:R-:W-:Y:S02]  /*05f0*/  IMAD R17, R17, UR6, R22 ;  /* 0x0000000611117c24 */ /* 0x000fe4000f8e0216 */
[----:B------:R-:W-:Y:S01]  /*0600*/  IMAD.WIDE.U32 R8, R16, UR6, R8 ;  /* 0x0000000610087c25 */ /* 0x000fe2000f8e0008 */
[----:B------:R-:W3:Y:S03]  /*0610*/  @P6 LDC.64 R22, c[0x0][0x240] ;  /* 0x00009000ff166b82 */ /* 0x000ee60000000a00 */
[-C--:B-1----:R-:W-:Y:S01]  /*0620*/  @P6 IMAD R18, R37, R12.reuse, RZ ;  /* 0x0000000c25126224 */ /* 0x082fe200078e02ff */
[----:B------:R-:W-:Y:S01]  /*0630*/  IADD3 R9, R9, R17, RZ ;  /* 0x0000001109097210 */ /* 0x000fe20007ffe0ff */
[----:B------:R-:W-:Y:S02]  /*0640*/  IMAD.IADD R39, R39, 0x1, R19 ;  /* 0x0000000127277824 */ /* 0x000fe400078e0213 */
[C---:B------:R-:W-:Y:S01]  /*0650*/  @P6 IMAD R15, R36.reuse, R13, R18 ;  /* 0x0000000d240f6224 */ /* 0x040fe200078e0212 */
[----:B------:R-:W1:Y:S01]  /*0660*/  @P4 LDC.64 R60, c[0x0][0x210] ;  /* 0x00008400ff3c4b82 */ /* 0x000e620000000a00 */
[----:B------:R-:W-:-:S04]  /*0670*/  @P6 IMAD.WIDE.U32 R12, R36, R12, R38 ;  /* 0x0000000c240c6225 */ /* 0x000fc800078e0026 */
[----:B------:R-:W-:Y:S01]  /*0680*/  IMAD R14, R41, UR8, RZ ;  /* 0x00000008290e7c24 */ /* 0x000fe2000f8e02ff */
[C---:B--2---:R-:W-:Y:S01]  /*0690*/  @P6 LEA R20, P5, R12.reuse, R20, 0x1 ;  /* 0x000000140c146211 */ /* 0x044fe200078a08ff */
[----:B------:R-:W-:Y:S01]  /*06a0*/  IMAD.WIDE.U32 R58, R7, UR8, R8 ;  /* 0x00000008073a7c25 */ /* 0x000fe2000f8e0008 */
[----:B------:R-:W2:Y:S03]  /*06b0*/  @P4 LDC.64 R18, c[0x0][0x228] ;  /* 0x00008a00ff124b82 */ /* 0x000ea60000000a00 */
[----:B------:R-:W-:Y:S01]  /*06c0*/  @P6 IMAD.IADD R8, R13, 0x1, R15 ;  /* 0x000000010d086824 */ /* 0x000fe200078e020f */
[----:B------:R-:W-:Y:S01]  /*06d0*/  @P6 MOV R52, R58 ;  /* 0x0000003a00346202 */ /* 0x000fe20000000f00 */
[----:B------:R-:W-:Y:S01]  /*06e0*/  IMAD R53, R7, UR9, R14 ;  /* 0x0000000907357c24 */ /* 0x000fe2000f8e020e */
[----:B------:R-:W-:Y:S01]  /*06f0*/  CS2R R14, SRZ ;  /* 0x00000000000e7805 */ /* 0x000fe2000001ff00 */
[-C--:B0-----:R-:W-:Y:S01]  /*0700*/  @P6 IMAD R9, R37, R10.reuse, RZ ;  /* 0x0000000a25096224 */ /* 0x081fe200078e02ff */
[----:B------:R-:W-:Y:S01]  /*0710*/  @P6 LEA.HI.X R21, R12, R21, R8, 0x1, P5 ;  /* 0x000000150c156211 */ /* 0x000fe200028f0c08 */
[----:B------:R-:W-:Y:S01]  /*0720*/  IMAD.IADD R53, R59, 0x1, R53 ;  /* 0x000000013b357824 */ /* 0x000fe200078e0235 */
[C---:B------:R-:W-:Y:S01]  /*0730*/  @P4 IADD3 R27, P5, R36.reuse, 0x10, RZ ;  /* 0x00000010241b4810 */ /* 0x040fe20007fbe0ff */
[C---:B------:R-:W-:Y:S01]  /*0740*/  @P6 IMAD R13, R36.reuse, R11, R9 ;  /* 0x0000000b240d6224 */ /* 0x040fe200078e0209 */
[----:B------:R-:W0:Y:S01]  /*0750*/  @P4 LDC.64 R16, c[0x0][0x248] ;  /* 0x00009200ff104b82 */ /* 0x000e220000000a00 */
[----:B------:R-:W-:-:S04]  /*0760*/  @P6 IMAD.WIDE.U32 R10, R36, R10, R52 ;  /* 0x0000000a240a6225 */ /* 0x000fc800078e0034 */
[----:B------:R-:W-:Y:S01]  /*0770*/  @P4 IMAD.X R9, RZ, RZ, R37, P5 ;  /* 0x000000ffff094224 */ /* 0x000fe200028e0625 */
[C---:B---3--:R-:W-:Y:S01]  /*0780*/  @P6 LEA R22, P5, R10.reuse, R22, 0x1 ;  /* 0x000000160a166211 */ /* 0x048fe200078a08ff */
[----:B------:R-:W-:Y:S01]  /*0790*/  @P6 IMAD.IADD R8, R11, 0x1, R13 ;  /* 0x000000010b086824 */ /* 0x000fe200078e020d */
[----:B------:R-:W3:Y:S01]  /*07a0*/  @P4 LDC.64 R32, c[0x0][0x240] ;  /* 0x00009000ff204b82 */ /* 0x000ee20000000a00 */
[----:B------:R-:W-:Y:S02]  /*07b0*/  @P4 IMAD.MOV.U32 R24, RZ, RZ, R38 ;  /* 0x000000ffff184224 */ /* 0x000fe400078e0026 */
[----:B------:R-:W-:Y:S01]  /*07c0*/  @P4 IMAD.MOV.U32 R25, RZ, RZ, R39 ;  /* 0x000000ffff194224 */ /* 0x000fe200078e0027 */
[----:B------:R-:W-:Y:S01]  /*07d0*/  @P6 LEA.HI.X R23, R10, R23, R8, 0x1, P5 ;  /* 0x000000170a176211 */ /* 0x000fe200028f0c08 */
[-C--:B--2---:R-:W-:Y:S01]  /*07e0*/  @P4 IMAD R12, R9, R18.reuse, RZ ;  /* 0x00000012090c4224 */ /* 0x084fe200078e02ff */
[----:B------:R-:W-:Y:S02]  /*07f0*/  CS2R R8, SRZ ;  /* 0x0000000000087805 */ /* 0x000fe4000001ff00 */
[----:B------:R-:W-:Y:S01]  /*0800*/  CS2R R10, SRZ ;  /* 0x00000000000a7805 */ /* 0x000fe2000001ff00 */
[----:B------:R-:W-:Y:S01]  /*0810*/  VIADD R46, R6, 0x30 ;  /* 0x00000030062e7836 */ /* 0x000fe20000000000 */
[----:B------:R-:W-:Y:S01]  /*0820*/  ISETP.LT.AND P5, PT, R43, R47, !P2 ;  /* 0x0000002f2b00720c */ /* 0x000fe200057a1270 */
[C---:B------:R-:W-:Y:S01]  /*0830*/  @P4 IMAD R29, R27.reuse, R19, R12 ;  /* 0x000000131b1d4224 */ /* 0x040fe200078e020c */
[----:B------:R-:W-:Y:S01]  /*0840*/  CS2R R12, SRZ ;  /* 0x00000000000c7805 */ /* 0x000fe2000001ff00 */
[----:B------:R-:W-:Y:S01]  /*0850*/  @P4 IMAD.WIDE.U32 R18, R27, R18, R24 ;  /* 0x000000121b124225 */ /* 0x000fe200078e0018 */
[----:B------:R2:W4:Y:S01]  /*0860*/  @P6 LDG.E.128 R8, desc[UR4][R20.64] ;  /* 0x0000000414086981 */ /* 0x000522000c1e1d00 */
[----:B------:R-:W-:-:S03]  /*0870*/  ISETP.LT.AND P2, PT, R46, R47, !P2 ;  /* 0x0000002f2e00720c */ /* 0x000fc60005741270 */
[----:B------:R0:W4:Y:S01]  /*0880*/  @P6 LDG.E.128 R12, desc[UR4][R22.64] ;  /* 0x00000004160c6981 */ /* 0x000122000c1e1d00 */
[----:B------:R-:W-:Y:S02]  /*0890*/  @P4 IADD3 R19, R19, R29, RZ ;  /* 0x0000001d13134210 */ /* 0x000fe40007ffe0ff */
[C---:B-1----:R-:W-:Y:S02]  /*08a0*/  @P4 LEA R60, P6, R18.reuse, R60, 0x1 ;  /* 0x0000003c123c4211 */ /* 0x042fe400078c08ff */
[----:B------:R-:W1:Y:S01]  /*08b0*/  @P5 LDC.64 R56, c[0x0][0x228] ;  /* 0x00008a00ff385b82 */ /* 0x000e620000000a00 */
[----:B--2---:R-:W-:Y:S01]  /*08c0*/  @P4 IMAD.MOV.U32 R20, RZ, RZ, R58 ;  /* 0x000000ffff144224 */ /* 0x004fe200078e003a */
[----:B------:R-:W-:Y:S01]  /*08d0*/  @P4 LEA.HI.X R61, R18, R61, R19, 0x1, P6 ;  /* 0x0000003d123d4211 */ /* 0x000fe200030f0c13 */
[----:B------:R-:W-:Y:S01]  /*08e0*/  @P4 IMAD.MOV.U32 R21, RZ, RZ, R53 ;  /* 0x000000ffff154224 */ /* 0x000fe200078e0035 */
[----:B------:R-:W-:Y:S01]  /*08f0*/  @P4 IADD3 R27, P6, R36, 0x10, RZ ;  /* 0x00000010241b4810 */ /* 0x000fe20007fde0ff */
[----:B------:R-:W-:Y:S01]  /*0900*/  @P5 IMAD.MOV.U32 R54, RZ, RZ, R38 ;  /* 0x000000ffff365224 */ /* 0x000fe200078e0026 */
[----:B------:R-:W-:-:S02]  /*0910*/  @P5 MOV R55, R39 ;  /* 0x0000002700375202 */ /* 0x000fc40000000f00 */
[----:B------:R-:W2:Y:S01]  /*0920*/  @P2 LDC.64 R34, c[0x0][0x228] ;  /* 0x00008a00ff222b82 */ /* 0x000ea20000000a00 */
[----:B------:R-:W-:-:S04]  /*0930*/  @P4 IMAD.X R19, RZ, RZ, R37, P6 ;  /* 0x000000ffff134224 */ /* 0x000fc800030e0625 */
[-C--:B0-----:R-:W-:Y:S01]  /*0940*/  @P4 IMAD R18, R19, R16.reuse, RZ ;  /* 0x0000001013124224 */ /* 0x081fe200078e02ff */
[C---:B------:R-:W-:Y:S02]  /*0950*/  @P5 IADD3 R19, P6, R36.reuse, 0x20, RZ ;  /* 0x0000002024135810 */ /* 0x040fe40007fde0ff */
[----:B------:R-:W0:Y:S01]  /*0960*/  @P5 LDC.64 R50, c[0x0][0x248] ;  /* 0x00009200ff325b82 */ /* 0x000e220000000a00 */
[C---:B------:R-:W-:Y:S01]  /*0970*/  @P4 IMAD R25, R27.reuse, R17, R18 ;  /* 0x000000111b194224 */ /* 0x040fe200078e0212 */
[----:B------:R-:W-:Y:S01]  /*0980*/  @P5 IADD3.X R23, RZ, R37, RZ, P6, !PT ;  /* 0x00000025ff175210 */ /* 0x000fe200037fe4ff */
[----:B------:R-:W-:Y:S01]  /*0990*/  @P4 IMAD.WIDE.U32 R16, R27, R16, R20 ;  /* 0x000000101b104225 */ /* 0x000fe200078e0014 */
[----:B------:R-:W-:-:S03]  /*09a0*/  @P5 IADD3 R18, P6, R36, 0x20, RZ ;  /* 0x0000002024125810 */ /* 0x000fc60007fde0ff */
[----:B------:R-:W-:Y:S01]  /*09b0*/  @P4 IMAD.IADD R17, R17, 0x1, R25 ;  /* 0x0000000111114824 */ /* 0x000fe200078e0219 */
[----:B------:R-:W-:Y:S01]  /*09c0*/  @P5 IADD3.X R49, RZ, R37, RZ, P6, !PT ;  /* 0x00000025ff315210 */ /* 0x000fe200037fe4ff */
[----:B------:R-:W0:Y:S01]  /*09d0*/  @P5 LDC.64 R30, c[0x0][0x210] ;  /* 0x00008400ff1e5b82 */ /* 0x000e220000000a00 */
[C---:B---3--:R-:W-:Y:S01]  /*09e0*/  @P4 LEA R32, P6, R16.reuse, R32, 0x1 ;  /* 0x0000002010204211 */ /* 0x048fe200078c08ff */
[-C--:B-1----:R-:W-:Y:S01]  /*09f0*/  @P5 IMAD R20, R23, R56.reuse, RZ ;  /* 0x0000003817145224 */ /* 0x082fe200078e02ff */
[----:B------:R-:W-:Y:S01]  /*0a00*/  CS2R R22, SRZ ;  /* 0x0000000000167805 */ /* 0x000fe2000001ff00 */
[C---:B------:R-:W-:Y:S01]  /*0a10*/  @P5 IMAD.WIDE.U32 R54, R19.reuse, R56, R54 ;  /* 0x0000003813365225 */ /* 0x040fe200078e0036 */
[----:B------:R-:W-:Y:S02]  /*0a20*/  @P4 LEA.HI.X R33, R16, R33, R17, 0x1, P6 ;  /* 0x0000002110214211 */ /* 0x000fe400030f0c11 */
[----:B------:R-:W-:Y:S01]  /*0a30*/  @P2 IADD3 R52, P6, R36, 0x30, RZ ;  /* 0x0000003024342810 */ /* 0x000fe20007fde0ff */
[----:B------:R-:W1:Y:S01]  /*0a40*/  @P2 LDC.64 R24, c[0x0][0x248] ;  /* 0x00009200ff182b82 */ /* 0x000e620000000a00 */
[----:B------:R-:W-:-:S02]  /*0a50*/  @P5 IMAD R57, R19, R57, R20 ;  /* 0x0000003913395224 */ /* 0x000fc400078e0214 */
[----:B------:R-:W-:Y:S01]  /*0a60*/  @P2 IADD3.X R21, RZ, R37, RZ, P6, !PT ;  /* 0x00000025ff152210 */ /* 0x000fe200037fe4ff */
[----:B------:R-:W-:Y:S02]  /*0a70*/  @P5 IMAD.MOV.U32 R16, RZ, RZ, R58 ;  /* 0x000000ffff105224 */ /* 0x000fe400078e003a */
[----:B------:R-:W-:Y:S02]  /*0a80*/  @P5 IMAD.MOV.U32 R17, RZ, RZ, R53 ;  /* 0x000000ffff115224 */ /* 0x000fe400078e0035 */
[----:B------:R-:W3:Y:S01]  /*0a90*/  @P2 LDC.64 R28, c[0x0][0x210] ;  /* 0x00008400ff1c2b82 */ /* 0x000ee20000000a00 */
[----:B--2---:R-:W-:Y:S01]  /*0aa0*/  @P2 IMAD R56, R21, R34, RZ ;  /* 0x0000002215382224 */ /* 0x004fe200078e02ff */
[----:B------:R-:W-:Y:S01]  /*0ab0*/  CS2R R20, SRZ ;  /* 0x0000000000147805 */ /* 0x000fe2000001ff00 */
[----:B0-----:R-:W-:Y:S02]  /*0ac0*/  @P5 IMAD R49, R49, R50, RZ ;  /* 0x0000003231315224 */ /* 0x001fe400078e02ff */
[----:B------:R-:W-:-:S02]  /*0ad0*/  @P2 IMAD R35, R52, R35, R56 ;  /* 0x0000002334232224 */ /* 0x000fc400078e0238 */
[C---:B------:R-:W-:Y:S01]  /*0ae0*/  @P5 IMAD R49, R18.reuse, R51, R49 ;  /* 0x0000003312315224 */ /* 0x040fe200078e0231 */
[----:B------:R-:W0:Y:S01]  /*0af0*/  @P5 LDC.64 R26, c[0x0][0x240] ;  /* 0x00009000ff1a5b82 */ /* 0x000e220000000a00 */
[----:B------:R-:W-:Y:S01]  /*0b00*/  @P5 IMAD.WIDE.U32 R50, R18, R50, R16 ;  /* 0x0000003212325225 */ /* 0x000fe200078e0010 */
[----:B------:R2:W4:Y:S01]  /*0b10*/  @P4 LDG.E.128 R20, desc[UR4][R32.64] ;  /* 0x0000000420144981 */ /* 0x000522000c1e1d00 */
[----:B------:R-:W-:Y:S02]  /*0b20*/  CS2R R16, SRZ ;  /* 0x0000000000107805 */ /* 0x000fe4000001ff00 */
[----:B------:R-:W-:Y:S02]  /*0b30*/  CS2R R18, SRZ ;  /* 0x0000000000127805 */ /* 0x000fe4000001ff00 */
[----:B------:R-:W-:Y:S01]  /*0b40*/  @P2 IADD3 R56, P6, R36, 0x30, RZ ;  /* 0x0000003024382810 */ /* 0x000fe20007fde0ff */
[----:B------:R-:W-:-:S03]  /*0b50*/  @P5 IMAD.IADD R55, R55, 0x1, R57 ;  /* 0x0000000137375824 */ /* 0x000fc600078e0239 */
[----:B------:R-:W4:Y:S01]  /*0b60*/  @P4 LDG.E.128 R16, desc[UR4][R60.64] ;  /* 0x000000043c104981 */ /* 0x000f22000c1e1d00 */
[----:B--2---:R-:W2:Y:S01]  /*0b70*/  @P2 LDC.64 R32, c[0x0][0x240] ;  /* 0x00009000ff202b82 */ /* 0x004ea20000000a00 */
[----:B------:R-:W-:Y:S01]  /*0b80*/  @P5 LEA R36, P4, R54, R30, 0x1 ;  /* 0x0000001e36245211 */ /* 0x000fe200078808ff */
[----:B------:R-:W-:Y:S02]  /*0b90*/  @P2 IMAD.X R30, RZ, RZ, R37, P6 ;  /* 0x000000ffff1e2224 */ /* 0x000fe400030e0625 */
[----:B------:R-:W-:Y:S01]  /*0ba0*/  @P2 IMAD.WIDE.U32 R38, R52, R34, R38 ;  /* 0x0000002234262225 */ /* 0x000fe200078e0026 */
[----:B------:R-:W-:-:S03]  /*0bb0*/  @P5 LEA.HI.X R37, R54, R31, R55, 0x1, P4 ;  /* 0x0000001f36255211 */ /* 0x000fc600020f0c37 */
[----:B-1----:R-:W-:Y:S02]  /*0bc0*/  @P2 IMAD R30, R30, R24, RZ ;  /* 0x000000181e1e2224 */ /* 0x002fe400078e02ff */
[----:B------:R-:W-:Y:S01]  /*0bd0*/  @P2 IMAD.MOV.U32 R59, RZ, RZ, R53 ;  /* 0x000000ffff3b2224 */ /* 0x000fe200078e0035 */
[----:B---3--:R-:W-:Y:S01]  /*0be0*/  @P2 LEA R52, P4, R38, R28, 0x1 ;  /* 0x0000001c26342211 */ /* 0x008fe200078808ff */
[----:B------:R-:W-:Y:S01]  /*0bf0*/  @P2 IMAD.IADD R35, R39, 0x1, R35 ;  /* 0x0000000127232824 */ /* 0x000fe200078e0223 */
[----:B------:R-:W-:Y:S01]  /*0c00*/  @P5 IADD3 R49, R51, R49, RZ ;  /* 0x0000003133315210 */ /* 0x000fe20007ffe0ff */
[----:B------:R-:W-:Y:S01]  /*0c10*/  @P2 IMAD R31, R56, R25, R30 ;  /* 0x00000019381f2224 */ /* 0x000fe200078e021e */
[----:B0-----:R-:W-:Y:S01]  /*0c20*/  @P5 LEA R34, P6, R50, R26, 0x1 ;  /* 0x0000001a32225211 */ /* 0x001fe200078c08ff */
[----:B------:R-:W-:Y:S01]  /*0c30*/  @P2 IMAD.WIDE.U32 R58, R56, R24, R58 ;  /* 0x00000018383a2225 */ /* 0x000fe200078e003a */
[----:B------:R-:W-:Y:S02]  /*0c40*/  @P2 LEA.HI.X R53, R38, R29, R35, 0x1, P4 ;  /* 0x0000001d26352211 */ /* 0x000fe400020f0c23 */
[----:B------:R-:W-:-:S02]  /*0c50*/  CS2R R24, SRZ ;  /* 0x0000000000187805 */ /* 0x000fc4000001ff00 */
[----:B------:R-:W-:Y:S02]  /*0c60*/  @P5 LEA.HI.X R35, R50, R27, R49, 0x1, P6 ;  /* 0x0000001b32235211 */ /* 0x000fe400030f0c31 */
[----:B------:R-:W-:Y:S02]  /*0c70*/  CS2R R26, SRZ ;  /* 0x00000000001a7805 */ /* 0x000fe4000001ff00 */
[----:B------:R-:W-:Y:S02]  /*0c80*/  @P2 IADD3 R38, R59, R31, RZ ;  /* 0x0000001f3b262210 */ /* 0x000fe40007ffe0ff */
[----:B------:R-:W-:Y:S02]  /*0c90*/  CS2R R28, SRZ ;  /* 0x00000000001c7805 */ /* 0x000fe4000001ff00 */
[----:B------:R-:W-:Y:S02]  /*0ca0*/  CS2R R30, SRZ ;  /* 0x00000000001e7805 */ /* 0x000fe4000001ff00 */
[C---:B--2---:R-:W-:Y:S01]  /*0cb0*/  @P2 LEA R50, P4, R58.reuse, R32, 0x1 ;  /* 0x000000203a322211 */ /* 0x044fe200078808ff */
[----:B------:R0:W2:Y:S03]  /*0cc0*/  @P5 LDG.E.128 R24, desc[UR4][R36.64] ;  /* 0x0000000424185981 */ /* 0x0000a6000c1e1d00 */
[----:B------:R-:W-:-:S02]  /*0cd0*/  @P2 LEA.HI.X R51, R58, R33, R38, 0x1, P4 ;  /* 0x000000213a332211 */ /* 0x000fc400020f0c26 */
[----:B------:R-:W-:Y:S01]  /*0ce0*/  CS2R R32, SRZ ;  /* 0x0000000000207805 */ /* 0x000fe2000001ff00 */
[----:B------:R1:W3:Y:S01]  /*0cf0*/  @P5 LDG.E.128 R28, desc[UR4][R34.64] ;  /* 0x00000004221c5981 */ /* 0x0002e2000c1e1d00 */
[----:B------:R-:W-:Y:S02]  /*0d00*/  CS2R R38, SRZ ;  /* 0x0000000000267805 */ /* 0x000fe4000001ff00 */
[----:B0-----:R-:W-:Y:S02]  /*0d10*/  CS2R R36, SRZ ;  /* 0x0000000000247805 */ /* 0x001fe4000001ff00 */
[----:B-1----:R-:W-:-:S04]  /*0d20*/  CS2R R34, SRZ ;  /* 0x0000000000227805 */ /* 0x002fc8000001ff00 */
[----:B------:R0:W3:Y:S04]  /*0d30*/  @P2 LDG.E.128 R36, desc[UR4][R50.64] ;  /* 0x0000000432242981 */ /* 0x0000e8000c1e1d00 */
[----:B------:R1:W3:Y:S01]  /*0d40*/  @P2 LDG.E.128 R32, desc[UR4][R52.64] ;  /* 0x0000000434202981 */ /* 0x0002e2000c1e1d00 */
[----:B------:R-:W-:Y:S02]  /*0d50*/  ISETP.NE.AND P5, PT, R45, RZ, PT ;  /* 0x000000ff2d00720c */ /* 0x000fe40003fa5270 */
[----:B------:R-:W-:Y:S01]  /*0d60*/  @P0 LEA R48, R0, R48, 0x6 ;  /* 0x0000003000300211 */ /* 0x000fe200078e30ff */
[----:B------:R-:W-:Y:S01]  /*0d70*/  BSSY B0, `(.L_x_7285) ;  /* 0x00000a3000007945 */ /* 0x000fe20003800000 */
[-C--:B------:R-:W-:Y:S02]  /*0d80*/  ISETP.GE.AND P4, PT, R44, R47.reuse, PT ;  /* 0x0000002f2c00720c */ /* 0x080fe40003f86270 */
[----:B------:R-:W-:Y:S01]  /*0d90*/  ISETP.GE.AND P2, PT, R43, R47, PT ;  /* 0x0000002f2b00720c */ /* 0x000fe20003f46270 */
[C---:B----4-:R-:W-:Y:S01]  /*0da0*/  IMAD.U32 R49, R8.reuse, 0x10000, RZ ;  /* 0x0001000008317824 */ /* 0x050fe200078e00ff */
[----:B------:R-:W-:-:S02]  /*0db0*/  LOP3.LUT R8, R8, 0xffff0000, RZ, 0xc0, !PT ;  /* 0xffff000008087812 */ /* 0x000fc400078ec0ff */
[C---:B------:R-:W-:Y:S01]  /*0dc0*/  LOP3.LUT R59, R12.reuse, 0xffff0000, RZ, 0xc0, !PT ;  /* 0xffff00000c3b7812 */ /* 0x040fe200078ec0ff */
[C---:B------:R-:W-:Y:S01]  /*0dd0*/  IMAD.U32 R54, R9.reuse, 0x10000, RZ ;  /* 0x0001000009367824 */ /* 0x040fe200078e00ff */
[----:B------:R-:W-:Y:S01]  /*0de0*/  LOP3.LUT R55, R9, 0xffff0000, RZ, 0xc0, !PT ;  /* 0xffff000009377812 */ /* 0x000fe200078ec0ff */
[----:B------:R-:W-:Y:S01]  /*0df0*/  IMAD.U32 R58, R12, 0x10000, RZ ;  /* 0x000100000c3a7824 */ /* 0x000fe200078e00ff */
[----:B------:R-:W-:Y:S01]  /*0e00*/  SHF.L.U32 R9, R10, 0x10, RZ ;  /* 0x000000100a097819 */ /* 0x000fe200000006ff */
[----:B------:R-:W-:Y:S01]  /*0e10*/  FMUL.FTZ R8, R8, R59 ;  /* 0x0000003b08087220 */ /* 0x000fe20000410000 */
[----:B------:R-:W-:Y:S02]  /*0e20*/  LOP3.LUT R57, R10, 0xffff0000, RZ, 0xc0, !PT ;  /* 0xffff00000a397812 */ /* 0x000fe400078ec0ff */
[C---:B0-----:R-:W-:Y:S02]  /*0e30*/  SHF.L.U32 R51, R13.reuse, 0x10, RZ ;  /* 0x000000100d337819 */ /* 0x041fe400000006ff */
[----:B------:R-:W-:Y:S01]  /*0e40*/  LOP3.LUT R50, R13, 0xffff0000, RZ, 0xc0, !PT ;  /* 0xffff00000d327812 */ /* 0x000fe200078ec0ff */
[C---:B------:R-:W-:Y:S01]  /*0e50*/  IMAD.U32 R13, R15.reuse, 0x10000, RZ ;  /* 0x000100000f0d7824 */ /* 0x040fe200078e00ff */
[----:B------:R-:W-:Y:S01]  /*0e60*/  LOP3.LUT R10, R15, 0xffff0000, RZ, 0xc0, !PT ;  /* 0xffff00000f0a7812 */ /* 0x000fe200078ec0ff */
[C---:B------:R-:W-:Y:S01]  /*0e70*/  IMAD.U32 R12, R14.reuse, 0x10000, RZ ;  /* 0x000100000e0c7824 */ /* 0x040fe200078e00ff */
[----:B------:R-:W-:Y:S01]  /*0e80*/  LOP3.LUT R14, R14, 0xffff0000, RZ, 0xc0, !PT ;  /* 0xffff00000e0e7812 */ /* 0x000fe200078ec0ff */
[----:B------:R-:W-:Y:S01]  /*0e90*/  IMAD.U32 R56, R11, 0x10000, RZ ;  /* 0x000100000b387824 */ /* 0x000fe200078e00ff */
[C---:B-1----:R-:W-:Y:S01]  /*0ea0*/  LOP3.LUT R52, R20.reuse, 0xffff0000, RZ, 0xc0, !PT ;  /* 0xffff000014347812 */ /* 0x042fe200078ec0ff */
[----:B------:R-:W-:Y:S01]  /*0eb0*/  IMAD.U32 R15, R20, 0x10000, RZ ;  /* 0x00010000140f7824 */ /* 0x000fe200078e00ff */
[----:B------:R-:W-:-:S02]  /*0ec0*/  LOP3.LUT R53, R16, 0xffff0000, RZ, 0xc0, !PT ;  /* 0xffff000010357812 */ /* 0x000fc400078ec0ff */
[----:B------:R-:W-:-:S03]  /*0ed0*/  SHF.L.U32 R16, R16, 0x10, RZ ;  /* 0x0000001010107819 */ /* 0x000fc600000006ff */
[----:B------:R-:W-:Y:S01]  /*0ee0*/  FMUL.FTZ R59, R53, R52 ;  /* 0x00000034353b7220 */ /* 0x000fe20000410000 */
[----:B------:R-:W-:Y:S01]  /*0ef0*/  FFMA.FTZ R53, R49, R58, R8 ;  /* 0x0000003a31357223 */ /* 0x000fe20000010008 */
[----:B------:R-:W-:Y:S01]  /*0f00*/  SHF.L.U32 R49, R21, 0x10, RZ ;  /* 0x0000001015317819 */ /* 0x000fe200000006ff */
[C---:B------:R-:W-:Y:S02]  /*0f10*/  IMAD.U32 R8, R17.reuse, 0x10000, RZ ;  /* 0x0001000011087824 */ /* 0x040fe400078e00ff */
[----:B------:R-:W-:Y:S01]  /*0f20*/  FFMA.FTZ R15, R16, R15, R59 ;  /* 0x0000000f100f7223 */ /* 0x000fe2000001003b */
[----:B------:R-:W-:Y:S02]  /*0f30*/  LOP3.LUT R17, R17, 0xffff0000, RZ, 0xc0, !PT ;  /* 0xffff000011117812 */ /* 0x000fe400078ec0ff */
[----:B------:R-:W-:Y:S01]  /*0f40*/  LOP3.LUT R16, R21, 0xffff0000, RZ, 0xc0, !PT ;  /* 0xffff000015107812 */ /* 0x000fe200078ec0ff */
[----:B------:R-:W-:Y:S01]  /*0f50*/  FFMA.FTZ R20, R8, R49, R15 ;  /* 0x0000003108147223 */ /* 0x000fe2000001000f */
[----:B------:R-:W-:Y:S01]  /*0f60*/  FFMA.FTZ R54, R54, R51, R53 ;  /* 0x0000003336367223 */ /* 0x000fe20000010035 */
[----:B------:R-:W-:-:S02]  /*0f70*/  IMAD.U32 R8, R18, 0x10000, RZ ;  /* 0x0001000012087824 */ /* 0x000fc400078e00ff */
[----:B------:R-:W-:Y:S02]  /*0f80*/  IMAD.U32 R15, R22, 0x10000, RZ ;  /* 0x00010000160f7824 */ /* 0x000fe400078e00ff */
[----:B------:R-:W-:Y:S01]  /*0f90*/  FFMA.FTZ R17, R17, R16, R20 ;  /* 0x0000001011117223 */ /* 0x000fe20000010014 */
[----:B------:R-:W-:-:S03]  /*0fa0*/  FFMA.FTZ R50, R55, R50, R54 ;  /* 0x0000003237327223 */ /* 0x000fc60000010036 */
[----:B------:R-:W-:Y:S01]  /*0fb0*/  FFMA.FTZ R17, R8, R15, R17 ;  /* 0x0000000f08117223 */ /* 0x000fe20000010011 */
[----:B------:R-:W-:Y:S01]  /*0fc0*/  FFMA.FTZ R12, R9, R12, R50 ;  /* 0x0000000c090c7223 */ /* 0x000fe20000010032 */
[C---:B------:R-:W-:Y:S01]  /*0fd0*/  IMAD.U32 R15, R23.reuse, 0x10000, RZ ;  /* 0x00010000170f7824 */ /* 0x040fe200078e00ff */
[----:B------:R-:W-:Y:S01]  /*0fe0*/  LOP3.LUT R8, R23, 0xffff0000, RZ, 0xc0, !PT ;  /* 0xffff000017087812 */ /* 0x000fe200078ec0ff */
[C---:B--2---:R-:W-:Y:S01]  /*0ff0*/  IMAD.U32 R21, R24.reuse, 0x10000, RZ ;  /* 0x0001000018157824 */ /* 0x044fe200078e00ff */
[----:B------:R-:W-:Y:S02]  /*1000*/  LOP3.LUT R24, R24, 0xffff0000, RZ, 0xc0, !PT ;  /* 0xffff000018187812 */ /* 0x000fe400078ec0ff */
[----:B------:R-:W-:Y:S02]  /*1010*/  LOP3.LUT R9, R22, 0xffff0000, RZ, 0xc0, !PT ;  /* 0xffff000016097812 */ /* 0x000fe400078ec0ff */
[C---:B---3--:R-:W-:Y:S02]  /*1020*/  SHF.L.U32 R50, R28.reuse, 0x10, RZ ;  /* 0x000000101c327819 */ /* 0x048fe400000006ff */
[----:B------:R-:W-:Y:S01]  /*1030*/  LOP3.LUT R23, R28, 0xffff0000, RZ, 0xc0, !PT ;  /* 0xffff00001c177812 */ /* 0x000fe200078ec0ff */
[C---:B------:R-:W-:Y:S01]  /*1040*/  IMAD.U32 R28, R29.reuse, 0x10000, RZ ;  /* 0x000100001d1c7824 */ /* 0x040fe200078e00ff */
[----:B------:R-:W-:-:S02]  /*1050*/  LOP3.LUT R20, R29, 0xffff0000, RZ, 0xc0, !PT ;  /* 0xffff00001d147812 */ /* 0x000fc400078ec0ff */
[----:B------:R-:W-:Y:S01]  /*1060*/  LOP3.LUT R18, R18, 0xffff0000, RZ, 0xc0, !PT ;  /* 0xffff000012127812 */ /* 0x000fe200078ec0ff */
[----:B------:R-:W-:Y:S01]  /*1070*/  FMUL.FTZ R24, R24, R23 ;  /* 0x0000001718187220 */ /* 0x000fe20000410000 */
[----:B------:R-:W-:Y:S02]  /*1080*/  LOP3.LUT R29, R36, 0xffff0000, RZ, 0xc0, !PT ;  /* 0xffff0000241d7812 */ /* 0x000fe400078ec0ff */
[----:B------:R-:W-:Y:S01]  /*1090*/  LOP3.LUT R22, R32, 0xffff0000, RZ, 0xc0, !PT ;  /* 0xffff000020167812 */ /* 0x000fe200078ec0ff */
[----:B------:R-:W-:Y:S01]  /*10a0*/  FFMA.FTZ R9, R18, R9, R17 ;  /* 0x0000000912097223 */ /* 0x000fe20000010011 */
[----:B------:R-:W-:Y:S01]  /*10b0*/  IMAD.U32 R32, R32, 0x10000, RZ ;  /* 0x0001000020207824 */ /* 0x000fe200078e00ff */
[----:B------:R-:W-:Y:S01]  /*10c0*/  SHF.L.U32 R17, R25, 0x10, RZ ;  /* 0x0000001019117819 */ /* 0x000fe200000006ff */
[----:B------:R-:W-:Y:S02]  /*10d0*/  IMAD.U32 R23, R36, 0x10000, RZ ;  /* 0x0001000024177824 */ /* 0x000fe400078e00ff */
[----:B------:R-:W-:Y:S01]  /*10e0*/  FMUL.FTZ R29, R22, R29 ;  /* 0x0000001d161d7220 */ /* 0x000fe20000410000 */
[----:B------:R-:W-:Y:S01]  /*10f0*/  FFMA.FTZ R24, R21, R50, R24 ;  /* 0x0000003215187223 */ /* 0x000fe20000010018 */
[----:B------:R-:W-:Y:S01]  /*1100*/  SHF.L.U32 R21, R33, 0x10, RZ ;  /* 0x0000001021157819 */ /* 0x000fe200000006ff */
[----:B------:R-:W-:-:S02]  /*1110*/  IMAD.U32 R22, R37, 0x10000, RZ ;  /* 0x0001000025167824 */ /* 0x000fc400078e00ff */
[----:B------:R-:W-:Y:S01]  /*1120*/  FFMA.FTZ R32, R32, R23, R29 ;  /* 0x0000001720207223 */ /* 0x000fe2000001001d */
[----:B------:R-:W-:Y:S01]  /*1130*/  FFMA.FTZ R57, R57, R14, R12 ;  /* 0x0000000e39397223 */ /* 0x000fe2000001000c */
[----:B------:R-:W-:Y:S01]  /*1140*/  LOP3.LUT R25, R25, 0xffff0000, RZ, 0xc0, !PT ;  /* 0xffff000019197812 */ /* 0x000fe200078ec0ff */
[----:B------:R-:W-:Y:S01]  /*1150*/  FFMA.FTZ R28, R17, R28, R24 ;  /* 0x0000001c111c7223 */ /* 0x000fe20000010018 */
[----:B------:R-:W-:Y:S01]  /*1160*/  SHF.L.U32 R12, R19, 0x10, RZ ;  /* 0x00000010130c7819 */ /* 0x000fe200000006ff */
[----:B------:R-:W-:Y:S01]  /*1170*/  FFMA.FTZ R22, R21, R22, R32 ;  /* 0x0000001615167223 */ /* 0x000fe20000010020 */
[----:B------:R-:W-:Y:S02]  /*1180*/  LOP3.LUT R33, R33, 0xffff0000, RZ, 0xc0, !PT ;  /* 0xffff000021217812 */ /* 0x000fe400078ec0ff */
[----:B------:R-:W-:Y:S01]  /*1190*/  LOP3.LUT R24, R37, 0xffff0000, RZ, 0xc0, !PT ;  /* 0xffff000025187812 */ /* 0x000fe200078ec0ff */
[----:B------:R-:W-:Y:S01]  /*11a0*/  FFMA.FTZ R56, R56, R13, R57 ;  /* 0x0000000d38387223 */ /* 0x000fe20000010039 */
[----:B------:R-:W-:-:S02]  /*11b0*/  IMAD.U32 R13, R26, 0x10000, RZ ;  /* 0x000100001a0d7824 */ /* 0x000fc400078e00ff */
[----:B------:R-:W-:Y:S01]  /*11c0*/  FFMA.FTZ R28, R25, R20, R28 ;  /* 0x00000014191c7223 */ /* 0x000fe2000001001c */
[----:B------:R-:W-:Y:S01]  /*11d0*/  IMAD.U32 R18, R30, 0x10000, RZ ;  /* 0x000100001e127824 */ /* 0x000fe200078e00ff */
[----:B------:R-:W-:Y:S01]  /*11e0*/  SHF.L.U32 R20, R38, 0x10, RZ ;  /* 0x0000001026147819 */ /* 0x000fe200000006ff */
[----:B------:R-:W-:Y:S01]  /*11f0*/  FFMA.FTZ R12, R12, R15, R9 ;  /* 0x0000000f0c0c7223 */ /* 0x000fe20000010009 */
        /* <DEDUP_REMOVED lines=8> */
[----:B------:R-:W-:Y:S01]  /*1280*/  IMAD.U32 R9, R27, 0x10000, RZ ;  /* 0x000100001b097824 */ /* 0x000fe200078e00ff */
[----:B------:R-:W-:Y:S01]  /*1290*/  SHF.L.U32 R16, R31, 0x10, RZ ;  /* 0x000000101f107819 */ /* 0x000fe200000006ff */
[----:B------:R-:W-:Y:S01]  /*12a0*/  FFMA.FTZ R26, R26, R15, R13 ;  /* 0x0000000f1a1a7223 */ /* 0x000fe2000001000d */
[----:B------:R-:W-:Y:S02]  /*12b0*/  IMAD.U32 R13, R35, 0x10000, RZ ;  /* 0x00010000230d7824 */ /* 0x000fe400078e00ff */
[----:B------:R-:W-:Y:S01]  /*12c0*/  FFMA.FTZ R34, R34, R21, R17 ;  /* 0x0000001522227223 */ /* 0x000fe20000010011 */
[----:B------:R-:W-:Y:S02]  /*12d0*/  IMAD.U32 R18, R39, 0x10000, RZ ;  /* 0x0001000027127824 */ /* 0x000fe400078e00ff */
[----:B------:R-:W-:Y:S01]  /*12e0*/  FFMA.FTZ R26, R9, R16, R26 ;  /* 0x00000010091a7223 */ /* 0x000fe2000001001a */
[----:B------:R-:W-:-:S02]  /*12f0*/  LOP3.LUT R11, R11, 0xffff0000, RZ, 0xc0, !PT ;  /* 0xffff00000b0b7812 */ /* 0x000fc400078ec0ff */
[----:B------:R-:W-:Y:S01]  /*1300*/  LOP3.LUT R19, R19, 0xffff0000, RZ, 0xc0, !PT ;  /* 0xffff000013137812 */ /* 0x000fe200078ec0ff */
[----:B------:R-:W-:Y:S01]  /*1310*/  FFMA.FTZ R18, R13, R18, R34 ;  /* 0x000000120d127223 */ /* 0x000fe20000010022 */
[----:B------:R-:W-:Y:S02]  /*1320*/  LOP3.LUT R27, R27, 0xffff0000, RZ, 0xc0, !PT ;  /* 0xffff00001b1b7812 */ /* 0x000fe400078ec0ff */
[----:B------:R-:W-:Y:S02]  /*1330*/  LOP3.LUT R14, R31, 0xffff0000, RZ, 0xc0, !PT ;  /* 0xffff00001f0e7812 */ /* 0x000fe400078ec0ff */
[----:B------:R-:W-:Y:S02]  /*1340*/  LOP3.LUT R35, R35, 0xffff0000, RZ, 0xc0, !PT ;  /* 0xffff000023237812 */ /* 0x000fe400078ec0ff */
[----:B------:R-:W-:Y:S01]  /*1350*/  LOP3.LUT R16, R39, 0xffff0000, RZ, 0xc0, !PT ;  /* 0xffff000027107812 */ /* 0x000fe200078ec0ff */
[----:B------:R-:W-:Y:S01]  /*1360*/  FFMA.FTZ R10, R11, R10, R56 ;  /* 0x0000000a0b0a7223 */ /* 0x000fe20000010038 */
[----:B------:R-:W-:Y:S01]  /*1370*/  FFMA.FTZ R12, R19, R8, R12 ;  /* 0x00000008130c7223 */ /* 0x000fe2000001000c */
[----:B------:R-:W-:-:S02]  /*1380*/  FFMA.FTZ R26, R27, R14, R26 ;  /* 0x0000000e1b1a7223 */ /* 0x000fc4000001001a */
        /* <DEDUP_REMOVED lines=28> */
[----:B------:R-:W3:Y:S04]  /*1550*/  SHFL.BFLY PT, R18, R17, 0x1, 0x1f ;  /* 0x0c201f0011127f89 */ /* 0x000ee800000e0000 */
[----:B------:R-:W4:Y:S01]  /*1560*/  SHFL.BFLY PT, R22, R19, 0x1, 0x1f ;  /* 0x0c201f0013167f89 */ /* 0x000f2200000e0000 */
[----:B------:R-:W-:Y:S01]  /*1570*/  @P0 SHF.R.S32.HI R11, RZ, 0x1f, R48 ;  /* 0x0000001fff0b0819 */ /* 0x000fe20000011430 */
[----:B------:R-:W-:-:S03]  /*1580*/  IMAD.MOV.U32 R10, RZ, RZ, RZ ;  /* 0x000000ffff0a7224 */ /* 0x000fc600078e00ff */
[----:B------:R-:W-:-:S04]  /*1590*/  @P0 LEA.HI R11, R11, R48, RZ, 0x6 ;  /* 0x000000300b0b0211 */ /* 0x000fc800078f30ff */
[----:B------:R-:W-:Y:S02]  /*15a0*/  @P0 LOP3.LUT R10, R11, 0xffffffc0, RZ, 0xc0, !PT ;  /* 0xffffffc00b0a0812 */ /* 0x000fe400078ec0ff */
[----:B------:R-:W-:Y:S01]  /*15b0*/  ISETP.GE.AND P0, PT, R46, R47, PT ;  /* 0x0000002f2e00720c */ /* 0x000fe20003f06270 */
[----:B0-----:R-:W-:Y:S01]  /*15c0*/  FADD.FTZ R20, R12, R13 ;  /* 0x0000000d0c147221 */ /* 0x001fe20000010000 */
[----:B--2---:R-:W-:Y:S01]  /*15d0*/  FADD.FTZ R15, R15, R16 ;  /* 0x000000100f0f7221 */ /* 0x004fe20000010000 */
[----:B---3--:R-:W-:Y:S01]  /*15e0*/  FADD.FTZ R18, R17, R18 ;  /* 0x0000001211127221 */ /* 0x008fe20000010000 */
[----:B----4-:R-:W-:Y:S01]  /*15f0*/  FADD.FTZ R19, R19, R22 ;  /* 0x0000001613137221 */ /* 0x010fe20000010000 */
[----:B------:R-:W-:Y:S08]  /*1600*/  @P5 BRA `(.L_x_7286) ;  /* 0x0000000000645947 */ /* 0x000ff00003800000 */
[----:B------:R-:W0:Y:S01]  /*1610*/  LDC.64 R16, c[0x0][0x278] ;  /* 0x00009e00ff107b82 */ /* 0x000e220000000a00 */
[----:B------:R-:W-:Y:S01]  /*1620*/  SHF.R.S32.HI R14, RZ, 0x1f, R10 ;  /* 0x0000001fff0e7819 */ /* 0x000fe2000001140a */
[----:B------:R-:W-:Y:S01]  /*1630*/  ULDC.64 UR8, c[0x0][0x280] ;  /* 0x0000a00000087ab9 */ /* 0x000fe20000000a00 */
[----:B------:R-:W-:Y:S02]  /*1640*/  IADD3 R12, P5, R5, R10, RZ ;  /* 0x0000000a050c7210 */ /* 0x000fe40007fbe0ff */
[----:B------:R-:W-:Y:S02]  /*1650*/  FSEL R15, R15, RZ, !P4 ;  /* 0x000000ff0f0f7208 */ /* 0x000fe40006000000 */
[----:B------:R-:W-:Y:S02]  /*1660*/  LEA.HI.X.SX32 R13, R5, R14, 0x1, P5 ;  /* 0x0000000e050d7211 */ /* 0x000fe400028f0eff */
[----:B------:R-:W-:Y:S01]  /*1670*/  FSEL R19, R19, RZ, !P0 ;  /* 0x000000ff13137208 */ /* 0x000fe20004000000 */
[----:B0-----:R-:W-:-:S02]  /*1680*/  IMAD R14, R16, UR7, RZ ;  /* 0x00000007100e7c24 */ /* 0x001fc4000f8e02ff */
[----:B------:R-:W-:-:S04]  /*1690*/  IMAD.WIDE.U32 R12, R16, UR6, R12 ;  /* 0x00000006100c7c25 */ /* 0x000fc8000f8e000c */
[----:B------:R-:W-:Y:S01]  /*16a0*/  IMAD R11, R17, UR6, R14 ;  /* 0x00000006110b7c24 */ /* 0x000fe2000f8e020e */
[----:B------:R-:W-:Y:S01]  /*16b0*/  FSEL R17, R18, RZ, !P2 ;  /* 0x000000ff12117208 */ /* 0x000fe20005000000 */
[----:B------:R-:W-:Y:S02]  /*16c0*/  IMAD R14, R41, UR8, RZ ;  /* 0x00000008290e7c24 */ /* 0x000fe4000f8e02ff */
[----:B------:R-:W-:Y:S02]  /*16d0*/  IMAD.IADD R13, R13, 0x1, R11 ;  /* 0x000000010d0d7824 */ /* 0x000fe400078e020b */
[C---:B------:R-:W-:Y:S02]  /*16e0*/  IMAD R11, R7.reuse, UR9, R14 ;  /* 0x00000009070b7c24 */ /* 0x040fe4000f8e020e */
[----:B------:R-:W-:Y:S01]  /*16f0*/  IMAD.WIDE.U32 R12, R7, UR8, R12 ;  /* 0x00000008070c7c25 */ /* 0x000fe2000f8e000c */
[----:B------:R-:W-:Y:S02]  /*1700*/  ULDC.64 UR8, c[0x0][0x260] ;  /* 0x0000980000087ab9 */ /* 0x000fe40000000a00 */
[----:B------:R-:W-:-:S04]  /*1710*/  IADD3 R6, P5, R6, R12, RZ ;  /* 0x0000000c06067210 */ /* 0x000fc80007fbe0ff */
[----:B------:R-:W-:Y:S02]  /*1720*/  IADD3.X R13, R42, R13, R11, P5, !PT ;  /* 0x0000000d2a0d7210 */ /* 0x000fe40002ffe40b */
[----:B------:R-:W-:Y:S02]  /*1730*/  LEA R12, P5, R6, UR8, 0x2 ;  /* 0x00000008060c7c11 */ /* 0x000fe4000f8a10ff */
[----:B------:R-:W-:Y:S02]  /*1740*/  FSEL R11, R20, RZ, !P3 ;  /* 0x000000ff140b7208 */ /* 0x000fe40005800000 */
[----:B------:R-:W-:-:S05]  /*1750*/  LEA.HI.X R13, R6, UR9, R13, 0x2, P5 ;  /* 0x00000009060d7c11 */ /* 0x000fca000a8f140d */
[----:B------:R0:W-:Y:S04]  /*1760*/  STG.E desc[UR4][R12.64], R11 ;  /* 0x0000000b0c007986 */ /* 0x0001e8000c101904 */
[----:B------:R0:W-:Y:S04]  /*1770*/  STG.E desc[UR4][R12.64+0x40], R15 ;  /* 0x0000400f0c007986 */ /* 0x0001e8000c101904 */
[----:B------:R0:W-:Y:S04]  /*1780*/  STG.E desc[UR4][R12.64+0x80], R17 ;  /* 0x000080110c007986 */ /* 0x0001e8000c101904 */
[----:B------:R0:W-:Y:S02]  /*1790*/  STG.E desc[UR4][R12.64+0xc0], R19 ;  /* 0x0000c0130c007986 */ /* 0x0001e4000c101904 */
.L_x_7286:
[----:B------:R-:W-:Y:S05]  /*17a0*/  BSYNC B0 ;  /* 0x0000000000007941 */ /* 0x000fea0003800000 */
.L_x_7285:
[----:B------:R-:W-:Y:S01]  /*17b0*/  IADD3 R4, R4, 0x3f, RZ ;  /* 0x0000003f04047810 */ /* 0x000fe20007ffe0ff */
[----:B0-----:R-:W-:Y:S01]  /*17c0*/  IMAD.SHL.U32 R12, R10, 0x80, RZ ;  /* 0x000000800a0c7824 */ /* 0x001fe200078e00ff */
[----:B------:R-:W-:Y:S01]  /*17d0*/  SHF.L.U32 R6, R3, 0x2, RZ ;  /* 0x0000000203067819 */ /* 0x000fe200000006ff */
[----:B------:R-:W-:Y:S01]  /*17e0*/  IMAD.SHL.U32 R13, R2, 0x2000, RZ ;  /* 0x00002000020d7824 */ /* 0x000fe200078e00ff */
[----:B------:R-:W-:Y:S01]  /*17f0*/  SHF.R.S32.HI R11, RZ, 0x1f, R4 ;  /* 0x0000001fff0b7819 */ /* 0x000fe20000011404 */
[----:B------:R-:W-:Y:S01]  /*1800*/  BSSY B0, `(.L_x_7287) ;  /* 0x0000025000007945 */ /* 0x000fe20003800000 */
[----:B------:R-:W-:Y:S02]  /*1810*/  SHF.R.S32.HI R14, RZ, 0x1f, R12 ;  /* 0x0000001fff0e7819 */ /* 0x000fe4000001140c */
[----:B------:R-:W-:Y:S02]  /*1820*/  LEA.HI R11, R11, R4, RZ, 0x6 ;  /* 0x000000040b0b7211 */ /* 0x000fe400078f30ff */
[----:B------:R-:W-:-:S02]  /*1830*/  IADD3 R12, P0, P2, R12, R6, R13 ;  /* 0x000000060c0c7210 */ /* 0x000fc40007a1e00d */
[----:B------:R-:W-:Y:S02]  /*1840*/  LOP3.LUT R4, R11, 0xffffffc0, RZ, 0xc0, !PT ;  /* 0xffffffc00b047812 */ /* 0x000fe400078ec0ff */
[----:B------:R-:W-:Y:S02]  /*1850*/  SHF.R.S32.HI R13, RZ, 0x1f, R13 ;  /* 0x0000001fff0d7819 */ /* 0x000fe4000001140d */
[----:B------:R-:W-:Y:S01]  /*1860*/  SHF.R.S32.HI R6, RZ, 0x1f, R6 ;  /* 0x0000001fff067819 */ /* 0x000fe20000011406 */
[----:B------:R-:W-:-:S03]  /*1870*/  IMAD.IADD R4, R4, 0x1, -R5 ;  /* 0x0000000104047824 */ /* 0x000fc600078e0a05 */
[----:B------:R-:W-:Y:S01]  /*1880*/  IADD3.X R13, R14, R6, R13, P0, P2 ;  /* 0x000000060e0d7210 */ /* 0x000fe200007e440d */
[----:B-1----:R-:W-:Y:S01]  /*1890*/  IMAD R6, R8, UR7, RZ ;  /* 0x0000000708067c24 */ /* 0x002fe2000f8e02ff */
[----:B------:R-:W-:-:S03]  /*18a0*/  ISETP.GE.OR P1, PT, R3, R4, P1 ;  /* 0x000000040300720c */ /* 0x000fc60000f26670 */
[----:B------:R-:W-:Y:S02]  /*18b0*/  IMAD R9, R9, UR6, R6 ;  /* 0x0000000609097c24 */ /* 0x000fe4000f8e0206 */
[----:B------:R-:W-:-:S05]  /*18c0*/  IMAD.WIDE.U32 R12, R8, UR6, R12 ;  /* 0x00000006080c7c25 */ /* 0x000fca000f8e000c */
[----:B------:R-:W-:-:S03]  /*18d0*/  IADD3 R11, R13, R9, RZ ;  /* 0x000000090d0b7210 */ /* 0x000fc60007ffe0ff */
[----:B------:R-:W-:Y:S05]  /*18e0*/  @P1 BRA `(.L_x_7288) ;  /* 0x0000000000581947 */ /* 0x000fea0003800000 */
[----:B------:R-:W0:Y:S01]  /*18f0*/  LDC.64 R8, c[0x0][0x2a8] ;  /* 0x0000aa00ff087b82 */ /* 0x000e220000000a00 */
[----:B------:R-:W-:Y:S01]  /*1900*/  SHF.R.S32.HI R6, RZ, 0x1f, R5 ;  /* 0x0000001fff067819 */ /* 0x000fe20000011405 */
[----:B------:R-:W-:Y:S01]  /*1910*/  ULDC.64 UR8, c[0x0][0x2b0] ;  /* 0x0000ac0000087ab9 */ /* 0x000fe20000000a00 */
[--C-:B------:R-:W-:Y:S02]  /*1920*/  IADD3 R4, P0, P1, R10, R5, R3.reuse ;  /* 0x000000050a047210 */ /* 0x100fe4000791e003 */
[----:B------:R-:W-:Y:S02]  /*1930*/  SHF.R.S32.HI R14, RZ, 0x1f, R10 ;  /* 0x0000001fff0e7819 */ /* 0x000fe4000001140a */
[----:B------:R-:W-:-:S04]  /*1940*/  SHF.R.S32.HI R5, RZ, 0x1f, R3 ;  /* 0x0000001fff057819 */ /* 0x000fc80000011403 */
[----:B------:R-:W-:Y:S02]  /*1950*/  IADD3.X R5, R14, R6, R5, P0, P1 ;  /* 0x000000060e057210 */ /* 0x000fe400007e2405 */
[----:B-----5:R-:W-:Y:S01]  /*1960*/  FSETP.NEU.FTZ.AND P0, PT, R40, -INF , PT ;  /* 0xff8000002800780b */ /* 0x020fe20003f1d000 */
[C---:B0-----:R-:W-:Y:S02]  /*1970*/  IMAD R6, R8.reuse, UR7, RZ ;  /* 0x0000000708067c24 */ /* 0x041fe4000f8e02ff */
[----:B------:R-:W-:-:S04]  /*1980*/  IMAD.WIDE.U32 R4, R8, UR6, R4 ;  /* 0x0000000608047c25 */ /* 0x000fc8000f8e0004 */
[----:B------:R-:W-:Y:S02]  /*1990*/  IMAD R9, R9, UR6, R6 ;  /* 0x0000000609097c24 */ /* 0x000fe4000f8e0206 */
[----:B------:R-:W-:Y:S02]  /*19a0*/  IMAD R6, R41, UR8, RZ ;  /* 0x0000000829067c24 */ /* 0x000fe4000f8e02ff */
[----:B------:R-:W-:Y:S02]  /*19b0*/  IMAD.IADD R5, R5, 0x1, R9 ;  /* 0x0000000105057824 */ /* 0x000fe400078e0209 */
[C---:B------:R-:W-:Y:S02]  /*19c0*/  IMAD R9, R7.reuse, UR9, R6 ;  /* 0x0000000907097c24 */ /* 0x040fe4000f8e0206 */
[----:B------:R-:W-:Y:S01]  /*19d0*/  FMUL.FTZ R6, R40, 1.4426950216293334961 ;  /* 0x3fb8aa3b28067820 */ /* 0x000fe20000410000 */
[----:B------:R-:W-:Y:S01]  /*19e0*/  IMAD.WIDE.U32 R4, R7, UR8, R4 ;  /* 0x0000000807047c25 */ /* 0x000fe2000f8e0004 */
[----:B------:R-:W-:-:S04]  /*19f0*/  ULDC.64 UR8, c[0x0][0x2a0] ;  /* 0x0000a80000087ab9 */ /* 0x000fc80000000a00 */
[----:B------:R-:W-:Y:S02]  /*1a00*/  IADD3 R5, R5, R9, RZ ;  /* 0x0000000905057210 */ /* 0x000fe40007ffe0ff */
[----:B------:R-:W-:-:S04]  /*1a10*/  LEA R8, P1, R4, UR8, 0x2 ;  /* 0x0000000804087c11 */ /* 0x000fc8000f8210ff */
[----:B------:R-:W-:Y:S02]  /*1a20*/  LEA.HI.X R9, R4, UR9, R5, 0x2, P1 ;  /* 0x0000000904097c11 */ /* 0x000fe400088f1405 */
[----:B------:R-:W-:-:S05]  /*1a30*/  FSEL R5, R6, RZ, P0 ;  /* 0x000000ff06057208 */ /* 0x000fca0000000000 */
[----:B------:R0:W-:Y:S02]  /*1a40*/  STG.E desc[UR4][R8.64], R5 ;  /* 0x0000000508007986 */ /* 0x0001e4000c101904 */
.L_x_7288:
[----:B------:R-:W-:Y:S05]  /*1a50*/  BSYNC B0 ;  /* 0x0000000000007941 */ /* 0x000fea0003800000 */
.L_x_7287:
[----:B------:R-:W-:Y:S01]  /*1a60*/  ULDC.64 UR10, c[0x0][0x2e8] ;  /* 0x0000ba00000a7ab9 */ /* 0x000fe20000000a00 */
[----:B------:R-:W-:Y:S01]  /*1a70*/  ULDC.64 UR8, c[0x0][0x2d8] ;  /* 0x0000b60000087ab9 */ /* 0x000fe20000000a00 */
[----:B------:R-:W-:Y:S01]  /*1a80*/  ISETP.NE.U32.AND P0, PT, RZ, UR10, PT ;  /* 0x0000000aff007c0c */ /* 0x000fe2000bf05070 */
[----:B------:R-:W-:Y:S02]  /*1a90*/  IMAD.MOV.U32 R10, RZ, RZ, R12 ;  /* 0x000000ffff0a7224 */ /* 0x000fe400078e000c */
[----:B------:R-:W-:Y:S01]  /*1aa0*/  IMAD R6, R41, UR8, RZ ;  /* 0x0000000829067c24 */ /* 0x000fe2000f8e02ff */
[----:B------:R-:W-:Y:S01]  /*1ab0*/  ISETP.NE.AND.EX P0, PT, RZ, UR11, PT, P0 ;  /* 0x0000000bff007c0c */ /* 0x000fe2000bf05300 */
[----:B0-----:R-:W-:-:S03]  /*1ac0*/  IMAD.WIDE.U32 R4, R7, UR8, R10 ;  /* 0x0000000807047c25 */ /* 0x001fc6000f8e000a */
[----:B------:R-:W-:Y:S01]  /*1ad0*/  ISETP.NE.OR P0, PT, R3, RZ, !P0 ;  /* 0x000000ff0300720c */ /* 0x000fe20004705670 */
[----:B------:R-:W-:Y:S01]  /*1ae0*/  IMAD R7, R7, UR9, R6 ;  /* 0x0000000907077c24 */ /* 0x000fe2000f8e0206 */
[----:B------:R-:W-:Y:S02]  /*1af0*/  ULDC.64 UR8, c[0x0][0x2b8] ;  /* 0x0000ae0000087ab9 */ /* 0x000fe40000000a00 */
        /* <DEDUP_REMOVED lines=20> */
.L_x_7289:
        /* <DEDUP_REMOVED lines=12> */
.L_x_7344:


//--------------------- .nv.global.init           --------------------------
	.section	.nv.global.init,"aw",@progbits
.nv.global.init:
	.type		$str$23,@object
	.size		$str$23,($str$24 - $str$23)
$str$23:
        /*0000*/ 	.byte	0x28, 0x61, 0x64, 0x64, 0x72, 0x65, 0x73, 0x73, 0x20, 0x26, 0x20, 0x6d, 0x61, 0x73, 0x6b, 0x29
        /*0010*/ 	.byte	0x20, 0x3d, 0x3d, 0x20, 0x30, 0x00
	.type		$str$24,@object
	.size		$str$24,(__unnamed_4 - $str$24)
$str$24:
        /*0016*/ 	.byte	0x2f, 0x74, 0x6d, 0x70, 0x2f, 0x6f, 0x73, 0x73, 0x5f, 0x6b, 0x65, 0x72, 0x6e, 0x65, 0x6c, 0x73
        /*0026*/ 	.byte	0x5f, 0x73, 0x72, 0x63, 0x2f, 0x66, 0x6c, 0x61, 0x73, 0x68, 0x5f, 0x61, 0x74, 0x74, 0x65, 0x6e
        /*0036*/ 	.byte	0x74, 0x69, 0x6f, 0x6e, 0x2f, 0x63, 0x73, 0x72, 0x63, 0x2f, 0x63, 0x75, 0x74, 0x6c, 0x61, 0x73
        /*0046*/ 	.byte	0x73, 0x2f, 0x69, 0x6e, 0x63, 0x6c, 0x75, 0x64, 0x65, 0x2f, 0x63, 0x75, 0x74, 0x65, 0x2f, 0x70
        /*0056*/ 	.byte	0x6f, 0x69, 0x6e, 0x74, 0x65, 0x72, 0x5f, 0x66, 0x6c, 0x61, 0x67, 0x67, 0x65, 0x64, 0x2e, 0x68
        /*0066*/ 	.byte	0x70, 0x70, 0x00
	.type		__unnamed_4,@object
	.size		__unnamed_4,(__unnamed_2 - __unnamed_4)
__unnamed_4:
        /* <DEDUP_REMOVED lines=20> */
        /*01a9*/ 	.byte	0x75, 0x74, 0x65, 0x3a, 0x3a, 0x43, 0x3c, 0x36, 0x34, 0x3e, 0x3e, 0x3e, 0x3e, 0x5d, 0x00
	.type		__unnamed_2,@object
	.size		__unnamed_2,(__unnamed_6 - __unnamed_2)
__unnamed_2:
        /* <DEDUP_REMOVED lines=22> */
        /*0318*/ 	.byte	0x31, 0x39, 0x32, 0x3e, 0x3e, 0x3e, 0x3e, 0x20, 0x26, 0x5d, 0x00
	.type		__unnamed_6,@object
	.size		__unnamed_6,(__unnamed_3 - __unnamed_6)
__unnamed_6:
        /* <DEDUP_REMOVED lines=23> */
	.type		__unnamed_3,@object
	.size		__unnamed_3,(__unnamed_1 - __unnamed_3)
__unnamed_3:
        /* <DEDUP_REMOVED lines=24> */
        /*060f*/ 	.byte	0x5d, 0x00
	.type		__unnamed_1,@object
	.size		__unnamed_1,(__unnamed_5 - __unnamed_1)
__unnamed_1:
        /* <DEDUP_REMOVED lines=29> */
	.type		__unnamed_5,@object
	.size		__unnamed_5,(.L_4 - __unnamed_5)
__unnamed_5:
        /* <DEDUP_REMOVED lines=30> */
.L_4:


//--------------------- .nv.shared._ZN7cutlass13device_kernelIN5flash11enable_sm90INS1_16FlashAttnBwdSm90INS1_25CollectiveMainloopBwdSm90ILi2ELi2ELi2EN4cute5tupleIJNS5_1CILi1EEES8_S8_EEENS6_IJNS7_ILi64EEENS7_ILi128EEESB_EEENS_10bfloat16_tEfNS_4arch4Sm90ELb0ELb0ELb1ELb0ELb0ELb1ELb0ELb0ELi2ELi1ELi2ELi1ELb0EEENS1_21CollectiveEpilogueBwdISC_SD_SF_Li256ELb0ELb0ELi1EEENS1_19SingleTileSchedulerILb0ELb0ELb0ELi128EEEEEEEEEvNT_6ParamsE --------------------------
	.section	.nv.shared._ZN7cutlass13device_kernelIN5flash11enable_sm90INS1_16FlashAttnBwdSm90INS1_25CollectiveMainloopBwdSm90ILi2ELi2ELi2EN4cute5tupleIJNS5_1CILi1EEES8_S8_EEENS6_IJNS7_ILi64EEENS7_ILi128EEESB_EEENS_10bfloat16_tEfNS_4arch4Sm90ELb0ELb0ELb1ELb0ELb0ELb1ELb0ELb0ELi2ELi1ELi2ELi1ELb0EEENS1_21CollectiveEpilogueBwdISC_SD_SF_Li256ELb0ELb0ELi1EEENS1_19SingleTileSchedulerILb0ELb0ELb0ELi128EEEEEEEEEvNT_6ParamsE,"aw",@nobits
	.sectionflags	@""
	.align	16
	.zero		1024


//--------------------- .nv.shared.reserved.0     --------------------------
	.section	.nv.shared.reserved.0,"aw",@nobits
	.weak		__nv_reservedSMEM_offset_0_alias
	.size		__nv_reservedSMEM_offset_0_alias, 0, 0
	.other		__nv_reservedSMEM_offset_0_alias,@"STO_CUDA_RESERVED_SHARED STV_DEFAULT"
__nv_reservedSMEM_offset_0_alias:
	.zero		0


//--------------------- .nv.global                --------------------------
	.section	.nv.global,"aw",@nobits
.nv.global:
	.type		_ZN77_INTERNAL_f7f207f7_41_flash_bwd_hdim128_bf16_softcapall_sm90_cu_ef95aea4_29414cute1_E,@object
	.size		_ZN77_INTERNAL_f7f207f7_41_flash_bwd_hdim128_bf16_softcapall_sm90_cu_ef95aea4_29414cute1_E,(_ZN77_INTERNAL_f7f207f7_41_flash_bwd_hdim128_bf16_softcapall_sm90_cu_ef95aea4_29414cuda3std3__45__cpo6cbeginE - _ZN77_INTERNAL_f7f207f7_41_flash_bwd_hdim128_bf16_softcapall_sm90_cu_ef95aea4_29414cute1_E)
_ZN77_INTERNAL_f7f207f7_41_flash_bwd_hdim128_bf16_softcapall_sm90_cu_ef95aea4_29414cute1_E:
	.zero		1
	.type		_ZN77_INTERNAL_f7f207f7_41_flash_bwd_hdim128_bf16_softcapall_sm90_cu_ef95aea4_29414cuda3std3__45__cpo6cbeginE,@object
	.size		_ZN77_INTERNAL_f7f207f7_41_flash_bwd_hdim128_bf16_softcapall_sm90_cu_ef95aea4_29414cuda3std3__45__cpo6cbeginE,(_ZN77_INTERNAL_f7f207f7_41_flash_bwd_hdim128_bf16_softcapall_sm90_cu_ef95aea4_29414cuda3std3__48in_placeE - _ZN77_INTERNAL_f7f207f7_41_flash_bwd_hdim128_bf16_softcapall_sm90_cu_ef95aea4_29414cuda3std3__45__cpo6cbeginE)
_ZN77_INTERNAL_f7f207f7_41_flash_bwd_hdim128_bf16_softcapall_sm90_cu_ef95aea4_29414cuda3std3__45__cpo6cbeginE:
	.zero		1
	.type		_ZN77_INTERNAL_f7f207f7_41_flash_bwd_hdim128_bf16_softcapall_sm90_cu_ef95aea4_29414cuda3std3__48in_placeE,@object
	.size		_ZN77_INTERNAL_f7f207f7_41_flash_bwd_hdim128_bf16_softcapall_sm90_cu_ef95aea4_29414cuda3std3__48in_placeE,(_ZN77_INTERNAL_f7f207f7_41_flash_bwd_hdim128_bf16_softcapall_sm90_cu_ef95aea4_29414cuda3std6ranges3__45__cpo9iter_moveE - _ZN77_INTERNAL_f7f207f7_41_flash_bwd_hdim128_bf16_softcapall_sm90_cu_ef95aea4_29414cuda3std3__48in_placeE)
_ZN77_INTERNAL_f7f207f7_41_flash_bwd_hdim128_bf16_softcapall_sm90_cu_ef95aea4_29414cuda3std3__48in_placeE:
	.zero		1
	.type		_ZN77_INTERNAL_f7f207f7_41_flash_bwd_hdim128_bf16_softcapall_sm90_cu_ef95aea4_29414cuda3std6ranges3__45__cpo9iter_moveE,@object
	.size		_ZN77_INTERNAL_f7f207f7_41_flash_bwd_hdim128_bf16_softcapall_sm90_cu_ef95aea4_29414cuda3std6ranges3__45__cpo9iter_moveE,(_ZN77_INTERNAL_f7f207f7_41_flash_bwd_hdim128_bf16_softcapall_sm90_cu_ef95aea4_29414cuda3std3__45__cpo5beginE - _ZN77_INTERNAL_f7f207f7_41_flash_bwd_hdim128_bf16_softcapall_sm90_cu_ef95aea4_29414cuda3std6ranges3__45__cpo9iter_moveE)
_ZN77_INTERNAL_f7f207f7_41_flash_bwd_hdim128_bf16_softcapall_sm90_cu_ef95aea4_29414cuda3std6ranges3__45__cpo9iter_moveE:
	.zero		1
	.type		_ZN77_INTERNAL_f7f207f7_41_flash_bwd_hdim128_bf16_softcapall_sm90_cu_ef95aea4_29414cuda3std3__45__cpo5beginE,@object
	.size		_ZN77_INTERNAL_f7f207f7_41_flash_bwd_hdim128_bf16_softcapall_sm90_cu_ef95aea4_29414cuda3std3__45__cpo5beginE,(_ZN77_INTERNAL_f7f207f7_41_flash_bwd_hdim128_bf16_softcapall_sm90_cu_ef95aea4_29414cuda3std3__479_GLOBAL__N__f7f207f7_41_flash_bwd_hdim128_bf16_softcapall_sm90_cu_ef95aea4_29416ignoreE - _ZN77_INTERNAL_f7f207f7_41_flash_bwd_hdim128_bf16_softcapall_sm90_cu_ef95aea4_29414cuda3std3__45__cpo5beginE)
_ZN77_INTERNAL_f7f207f7_41_flash_bwd_hdim128_bf16_softcapall_sm90_cu_ef95aea4_29414cuda3std3__45__cpo5beginE:
	.zero		1
	.type		_ZN77_INTERNAL_f7f207f7_41_flash_bwd_hdim128_bf16_softcapall_sm90_cu_ef95aea4_29414cuda3std3__479_GLOBAL__N__f7f207f7_41_flash_bwd_hdim128_bf16_softcapall_sm90_cu_ef95aea4_29416ignoreE,@object
	.size		_ZN77_INTERNAL_f7f207f7_41_flash_bwd_hdim128_bf16_softcapall_sm90_cu_ef95aea4_29414cuda3std3__479_GLOBAL__N__f7f207f7_41_flash_bwd_hdim128_bf16_softcapall_sm90_cu_ef95aea4_29416ignoreE,(_ZN77_INTERNAL_f7f207f7_41_flash_bwd_hdim128_bf16_softcapall_sm90_cu_ef95aea4_29414cute7productE - _ZN77_INTERNAL_f7f207f7_41_flash_bwd_hdim128_bf16_softcapall_sm90_cu_ef95aea4_29414cuda3std3__479_GLOBAL__N__f7f207f7_41_flash_bwd_hdim128_bf16_softcapall_sm90_cu_ef95aea4_29416ignoreE)
_ZN77_INTERNAL_f7f207f7_41_flash_bwd_hdim128_bf16_softcapall_sm90_cu_ef95aea4_29414cuda3std3__479_GLOBAL__N__f7f207f7_41_flash_bwd_hdim128_bf16_softcapall_sm90_cu_ef95aea4_29416ignoreE:
	.zero		1
	.type		_ZN77_INTERNAL_f7f207f7_41_flash_bwd_hdim128_bf16_softcapall_sm90_cu_ef95aea4_29414cute7productE,@object
	.size		_ZN77_INTERNAL_f7f207f7_41_flash_bwd_hdim128_bf16_softcapall_sm90_cu_ef95aea4_29414cute7productE,(_ZN77_INTERNAL_f7f207f7_41_flash_bwd_hdim128_bf16_softcapall_sm90_cu_ef95aea4_29414cuda3std3__45__cpo3endE - _ZN77_INTERNAL_f7f207f7_41_flash_bwd_hdim128_bf16_softcapall_sm90_cu_ef95aea4_29414cute7productE)
_ZN77_INTERNAL_f7f207f7_41_flash_bwd_hdim128_bf16_softcapall_sm90_cu_ef95aea4_29414cute7productE:
	.zero		1
	.type		_ZN77_INTERNAL_f7f207f7_41_flash_bwd_hdim128_bf16_softcapall_sm90_cu_ef95aea4_29414cuda3std3__45__cpo3endE,@object
	.size		_ZN77_INTERNAL_f7f207f7_41_flash_bwd_hdim128_bf16_softcapall_sm90_cu_ef95aea4_29414cuda3std3__45__cpo3endE,(_ZN77_INTERNAL_f7f207f7_41_flash_bwd_hdim128_bf16_softcapall_sm90_cu_ef95aea4_29414cuda3std3__419piecewise_constructE - _ZN77_INTERNAL_f7f207f7_41_flash_bwd_hdim128_bf16_softcapall_sm90_cu_ef95aea4_29414cuda3std3__45__cpo3endE)
_ZN77_INTERNAL_f7f207f7_41_flash_bwd_hdim128_bf16_softcapall_sm90_cu_ef95aea4_29414cuda3std3__45__cpo3endE:
	.zero		1
	.type		_ZN77_INTERNAL_f7f207f7_41_flash_bwd_hdim128_bf16_softcapall_sm90_cu_ef95aea4_29414cuda3std3__419piecewise_constructE,@object
	.size		_ZN77_INTERNAL_f7f207f7_41_flash_bwd_hdim128_bf16_softcapall_sm90_cu_ef95aea4_29414cuda3std3__419piecewise_constructE,(_ZN77_INTERNAL_f7f207f7_41_flash_bwd_hdim128_bf16_softcapall_sm90_cu_ef95aea4_29414cuda3std3__45__cpo4cendE - _ZN77_INTERNAL_f7f207f7_41_flash_bwd_hdim128_bf16_softcapall_sm90_cu_ef95aea4_29414cuda3std3__419piecewise_constructE)
_ZN77_INTERNAL_f7f207f7_41_flash_bwd_hdim128_bf16_softcapall_sm90_cu_ef95aea4_29414cuda3std3__419piecewise_constructE:
	.zero		1
	.type		_ZN77_INTERNAL_f7f207f7_41_flash_bwd_hdim128_bf16_softcapall_sm90_cu_ef95aea4_29414cuda3std3__45__cpo4cendE,@object
	.size		_ZN77_INTERNAL_f7f207f7_41_flash_bwd_hdim128_bf16_softcapall_sm90_cu_ef95aea4_29414cuda3std3__45__cpo4cendE,(_ZN77_INTERNAL_f7f207f7_41_flash_bwd_hdim128_bf16_softcapall_sm90_cu_ef95aea4_29414cuda3std6ranges3__45__cpo4swapE - _ZN77_INTERNAL_f7f207f7_41_flash_bwd_hdim128_bf16_softcapall_sm90_cu_ef95aea4_29414cuda3std3__45__cpo4cendE)
_ZN77_INTERNAL_f7f207f7_41_flash_bwd_hdim128_bf16_softcapall_sm90_cu_ef95aea4_29414cuda3std3__45__cpo4cendE:
	.zero		1
	.type		_ZN77_INTERNAL_f7f207f7_41_flash_bwd_hdim128_bf16_softcapall_sm90_cu_ef95aea4_29414cuda3std6ranges3__45__cpo4swapE,@object
	.size		_ZN77_INTERNAL_f7f207f7_41_flash_bwd_hdim128_bf16_softcapall_sm90_cu_ef95aea4_29414cuda3std6ranges3__45__cpo4swapE,(.L_13 - _ZN77_INTERNAL_f7f207f7_41_flash_bwd_hdim128_bf16_softcapall_sm90_cu_ef95aea4_29414cuda3std6ranges3__45__cpo4swapE)
_ZN77_INTERNAL_f7f207f7_41_flash_bwd_hdim128_bf16_softcapall_sm90_cu_ef95aea4_29414cuda3std6ranges3__45__cpo4swapE:
	.zero		1
.L_13:


//--------------------- .nv.shared._ZN7cutlass13device_kernelIN5flash11enable_sm90INS1_16FlashAttnBwdSm90INS1_25CollectiveMainloopBwdSm90ILi2ELi2ELi2EN4cute5tupleIJNS5_1CILi1EEES8_S8_EEENS6_IJNS7_ILi64EEENS7_ILi128EEESB_EEENS_10bfloat16_tEfNS_4arch4Sm90ELb0ELb0ELb1ELb0ELb1ELb1ELb0ELb0ELi2ELi1ELi2ELi1ELb0EEENS1_21CollectiveEpilogueBwdISC_SD_SF_Li256ELb0ELb0ELi1EEENS1_19SingleTileSchedulerILb0ELb0ELb0ELi128EEEEEEEEEvNT_6ParamsE --------------------------
	.section	.nv.shared._ZN7cutlass13device_kernelIN5flash11enable_sm90INS1_16FlashAttnBwdSm90INS1_25CollectiveMainloopBwdSm90ILi2ELi2ELi2EN4cute5tupleIJNS5_1CILi1EEES8_S8_EEENS6_IJNS7_ILi64EEENS7_ILi128EEESB_EEENS_10bfloat16_tEfNS_4arch4Sm90ELb0ELb0ELb1ELb0ELb1ELb1ELb0ELb0ELi2ELi1ELi2ELi1ELb0EEENS1_21CollectiveEpilogueBwdISC_SD_SF_Li256ELb0ELb0ELi1EEENS1_19SingleTileSchedulerILb0ELb0ELb0ELi128EEEEEEEEEvNT_6ParamsE,"aw",@nobits
	.sectionflags	@""
	.align	16
	.zero		1024


//--------------------- .nv.shared._ZN7cutlass13device_kernelIN5flash11enable_sm90INS1_16FlashAttnBwdSm90INS1_25CollectiveMainloopBwdSm90ILi2ELi2ELi2EN4cute5tupleIJNS5_1CILi1EEES8_S8_EEENS6_IJNS7_ILi64EEENS7_ILi128EEESB_EEENS_10bfloat16_tEfNS_4arch4Sm90ELb0ELb0ELb1ELb0ELb0ELb1ELb0ELb0ELi2ELi1ELi2ELi1ELb0EEENS1_24CollectiveEpilogueBwdGQAISC_fSF_Li256ELb0ELb0EEENS1_19SingleTileSchedulerILb0ELb0ELb0ELi128EEEEEEEEEvNT_6ParamsE --------------------------
	.section	.nv.shared._ZN7cutlass13device_kernelIN5flash11enable_sm90INS1_16FlashAttnBwdSm90INS1_25CollectiveMainloopBwdSm90ILi2ELi2ELi2EN4cute5tupleIJNS5_1CILi1EEES8_S8_EEENS6_IJNS7_ILi64EEENS7_ILi128EEESB_EEENS_10bfloat16_tEfNS_4arch4Sm90ELb0ELb0ELb1ELb0ELb0ELb1ELb0ELb0ELi2ELi1ELi2ELi1ELb0EEENS1_24CollectiveEpilogueBwdGQAISC_fSF_Li256ELb0ELb0EEENS1_19SingleTileSchedulerILb0ELb0ELb0ELi128EEEEEEEEEvNT_6ParamsE,"aw",@nobits
	.sectionflags	@""
	.align	16
	.zero		1024


//--------------------- .nv.shared._ZN7cutlass13device_kernelIN5flash11enable_sm90INS1_16FlashAttnBwdSm90INS1_25CollectiveMainloopBwdSm90ILi2ELi2ELi2EN4cute5tupleIJNS5_1CILi1EEES8_S8_EEENS6_IJNS7_ILi64EEENS7_ILi128EEESB_EEENS_10bfloat16_tEfNS_4arch4Sm90ELb0ELb0ELb1ELb0ELb1ELb1ELb0ELb0ELi2ELi1ELi2ELi1ELb0EEENS1_24CollectiveEpilogueBwdGQAISC_fSF_Li256ELb0ELb1EEENS1_19SingleTileSchedulerILb0ELb0ELb0ELi128EEEEEEEEEvNT_6ParamsE --------------------------
	.section	.nv.shared._ZN7cutlass13device_kernelIN5flash11enable_sm90INS1_16FlashAttnBwdSm90INS1_25CollectiveMainloopBwdSm90ILi2ELi2ELi2EN4cute5tupleIJNS5_1CILi1EEES8_S8_EEENS6_IJNS7_ILi64EEENS7_ILi128EEESB_EEENS_10bfloat16_tEfNS_4arch4Sm90ELb0ELb0ELb1ELb0ELb1ELb1ELb0ELb0ELi2ELi1ELi2ELi1ELb0EEENS1_24CollectiveEpilogueBwdGQAISC_fSF_Li256ELb0ELb1EEENS1_19SingleTileSchedulerILb0ELb0ELb0ELi128EEEEEEEEEvNT_6ParamsE,"aw",@nobits
	.sectionflags	@""
	.align	16
	.zero		1024


//--------------------- .nv.shared._ZN7cutlass13device_kernelIN5flash11enable_sm90INS1_16FlashAttnBwdSm90INS1_25CollectiveMainloopBwdSm90ILi2ELi2ELi2EN4cute5tupleIJNS5_1CILi1EEES8_S8_EEENS6_IJNS7_ILi64EEENS7_ILi128EEESB_EEENS_10bfloat16_tEfNS_4arch4Sm90ELb0ELb0ELb1ELb1ELb0ELb1ELb0ELb0ELi2ELi1ELi2ELi1ELb0EEENS1_21CollectiveEpilogueBwdISC_SD_SF_Li256ELb1ELb0ELi1EEENS1_19SingleTileSchedulerILb1ELb0ELb0ELi128EEEEEEEEEvNT_6ParamsE --------------------------
	.section	.nv.shared._ZN7cutlass13device_kernelIN5flash11enable_sm90INS1_16FlashAttnBwdSm90INS1_25CollectiveMainloopBwdSm90ILi2ELi2ELi2EN4cute5tupleIJNS5_1CILi1EEES8_S8_EEENS6_IJNS7_ILi64EEENS7_ILi128EEESB_EEENS_10bfloat16_tEfNS_4arch4Sm90ELb0ELb0ELb1ELb1ELb0ELb1ELb0ELb0ELi2ELi1ELi2ELi1ELb0EEENS1_21CollectiveEpilogueBwdISC_SD_SF_Li256ELb1ELb0ELi1EEENS1_19SingleTileSchedulerILb1ELb0ELb0ELi128EEEEEEEEEvNT_6ParamsE,"aw",@nobits
	.sectionflags	@""
	.align	16
	.zero		1024


//--------------------- .nv.shared._ZN7cutlass13device_kernelIN5flash11enable_sm90INS1_16FlashAttnBwdSm90INS1_25CollectiveMainloopBwdSm90ILi2ELi2ELi2EN4cute5tupleIJNS5_1CILi1EEES8_S8_EEENS6_IJNS7_ILi64EEENS7_ILi128EEESB_EEENS_10bfloat16_tEfNS_4arch4Sm90ELb0ELb0ELb1ELb1ELb1ELb1ELb0ELb0ELi2ELi1ELi2ELi1ELb0EEENS1_21CollectiveEpilogueBwdISC_SD_SF_Li256ELb1ELb0ELi1EEENS1_19SingleTileSchedulerILb1ELb0ELb0ELi128EEEEEEEEEvNT_6ParamsE --------------------------
	.section	.nv.shared._ZN7cutlass13device_kernelIN5flash11enable_sm90INS1_16FlashAttnBwdSm90INS1_25CollectiveMainloopBwdSm90ILi2ELi2ELi2EN4cute5tupleIJNS5_1CILi1EEES8_S8_EEENS6_IJNS7_ILi64EEENS7_ILi128EEESB_EEENS_10bfloat16_tEfNS_4arch4Sm90ELb0ELb0ELb1ELb1ELb1ELb1ELb0ELb0ELi2ELi1ELi2ELi1ELb0EEENS1_21CollectiveEpilogueBwdISC_SD_SF_Li256ELb1ELb0ELi1EEENS1_19SingleTileSchedulerILb1ELb0ELb0ELi128EEEEEEEEEvNT_6ParamsE,"aw",@nobits
	.sectionflags	@""
	.align	16
	.zero		1024


//--------------------- .nv.shared._ZN7cutlass13device_kernelIN5flash11enable_sm90INS1_16FlashAttnBwdSm90INS1_25CollectiveMainloopBwdSm90ILi2ELi2ELi2EN4cute5tupleIJNS5_1CILi1EEES8_S8_EEENS6_IJNS7_ILi64EEENS7_ILi128EEESB_EEENS_10bfloat16_tEfNS_4arch4Sm90ELb0ELb0ELb1ELb1ELb0ELb1ELb0ELb0ELi2ELi1ELi2ELi1ELb0EEENS1_24CollectiveEpilogueBwdGQAISC_fSF_Li256ELb1ELb0EEENS1_19SingleTileSchedulerILb1ELb0ELb0ELi128EEEEEEEEEvNT_6ParamsE --------------------------
	.section	.nv.shared._ZN7cutlass13device_kernelIN5flash11enable_sm90INS1_16FlashAttnBwdSm90INS1_25CollectiveMainloopBwdSm90ILi2ELi2ELi2EN4cute5tupleIJNS5_1CILi1EEES8_S8_EEENS6_IJNS7_ILi64EEENS7_ILi128EEESB_EEENS_10bfloat16_tEfNS_4arch4Sm90ELb0ELb0ELb1ELb1ELb0ELb1ELb0ELb0ELi2ELi1ELi2ELi1ELb0EEENS1_24CollectiveEpilogueBwdGQAISC_fSF_Li256ELb1ELb0EEENS1_19SingleTileSchedulerILb1ELb0ELb0ELi128EEEEEEEEEvNT_6ParamsE,"aw",@nobits
	.sectionflags	@""
	.align	16
	.zero		1024


//--------------------- .nv.shared._ZN7cutlass13device_kernelIN5flash11enable_sm90INS1_16FlashAttnBwdSm90INS1_25CollectiveMainloopBwdSm90ILi2ELi2ELi2EN4cute5tupleIJNS5_1CILi1EEES8_S8_EEENS6_IJNS7_ILi64EEENS7_ILi128EEESB_EEENS_10bfloat16_tEfNS_4arch4Sm90ELb0ELb0ELb1ELb1ELb1ELb1ELb0ELb0ELi2ELi1ELi2ELi1ELb0EEENS1_24CollectiveEpilogueBwdGQAISC_fSF_Li256ELb1ELb1EEENS1_19SingleTileSchedulerILb1ELb0ELb0ELi128EEEEEEEEEvNT_6ParamsE --------------------------
	.section	.nv.shared._ZN7cutlass13device_kernelIN5flash11enable_sm90INS1_16FlashAttnBwdSm90INS1_25CollectiveMainloopBwdSm90ILi2ELi2ELi2EN4cute5tupleIJNS5_1CILi1EEES8_S8_EEENS6_IJNS7_ILi64EEENS7_ILi128EEESB_EEENS_10bfloat16_tEfNS_4arch4Sm90ELb0ELb0ELb1ELb1ELb1ELb1ELb0ELb0ELi2ELi1ELi2ELi1ELb0EEENS1_24CollectiveEpilogueBwdGQAISC_fSF_Li256ELb1ELb1EEENS1_19SingleTileSchedulerILb1ELb0ELb0ELi128EEEEEEEEEvNT_6ParamsE,"aw",@nobits
	.sectionflags	@""
	.align	16
	.zero		1024


//--------------------- .nv.shared._ZN7cutlass13device_kernelIN5flash11enable_sm90INS1_16FlashAttnBwdSm90INS1_25CollectiveMainloopBwdSm90ILi2ELi2ELi2EN4cute5tupleIJNS5_1CILi1EEES8_S8_EEENS6_IJNS7_ILi64EEENS7_ILi128EEESB_EEENS_10bfloat16_tEfNS_4arch4Sm90ELb0ELb1ELb1ELb0ELb0ELb1ELb0ELb0ELi2ELi1ELi2ELi1ELb0EEENS1_21CollectiveEpilogueBwdISC_SD_SF_Li256ELb0ELb0ELi1EEENS1_19SingleTileSchedulerILb0ELb0ELb0ELi128EEEEEEEEEvNT_6ParamsE --------------------------
	.section	.nv.shared._ZN7cutlass13device_kernelIN5flash11enable_sm90INS1_16FlashAttnBwdSm90INS1_25CollectiveMainloopBwdSm90ILi2ELi2ELi2EN4cute5tupleIJNS5_1CILi1EEES8_S8_EEENS6_IJNS7_ILi64EEENS7_ILi128EEESB_EEENS_10bfloat16_tEfNS_4arch4Sm90ELb0ELb1ELb1ELb0ELb0ELb1ELb0ELb0ELi2ELi1ELi2ELi1ELb0EEENS1_21CollectiveEpilogueBwdISC_SD_SF_Li256ELb0ELb0ELi1EEENS1_19SingleTileSchedulerILb0ELb0ELb0ELi128EEEEEEEEEvNT_6ParamsE,"aw",@nobits
	.sectionflags	@""
	.align	16
	.zero		1024


//--------------------- .nv.shared._ZN7cutlass13device_kernelIN5flash11enable_sm90INS1_16FlashAttnBwdSm90INS1_25CollectiveMainloopBwdSm90ILi2ELi2ELi2EN4cute5tupleIJNS5_1CILi1EEES8_S8_EEENS6_IJNS7_ILi64EEENS7_ILi128EEESB_EEENS_10bfloat16_tEfNS_4arch4Sm90ELb0ELb1ELb1ELb0ELb1ELb1ELb0ELb0ELi2ELi1ELi2ELi1ELb0EEENS1_21CollectiveEpilogueBwdISC_SD_SF_Li256ELb0ELb0ELi1EEENS1_19SingleTileSchedulerILb0ELb0ELb0ELi128EEEEEEEEEvNT_6ParamsE --------------------------
	.section	.nv.shared._ZN7cutlass13device_kernelIN5flash11enable_sm90INS1_16FlashAttnBwdSm90INS1_25CollectiveMainloopBwdSm90ILi2ELi2ELi2EN4cute5tupleIJNS5_1CILi1EEES8_S8_EEENS6_IJNS7_ILi64EEENS7_ILi128EEESB_EEENS_10bfloat16_tEfNS_4arch4Sm90ELb0ELb1ELb1ELb0ELb1ELb1ELb0ELb0ELi2ELi1ELi2ELi1ELb0EEENS1_21CollectiveEpilogueBwdISC_SD_SF_Li256ELb0ELb0ELi1EEENS1_19SingleTileSchedulerILb0ELb0ELb0ELi128EEEEEEEEEvNT_6ParamsE,"aw",@nobits
	.sectionflags	@""
	.align	16
	.zero		1024


//--------------------- .nv.shared._ZN7cutlass13device_kernelIN5flash11enable_sm90INS1_16FlashAttnBwdSm90INS1_25CollectiveMainloopBwdSm90ILi2ELi2ELi2EN4cute5tupleIJNS5_1CILi1EEES8_S8_EEENS6_IJNS7_ILi64EEENS7_ILi128EEESB_EEENS_10bfloat16_tEfNS_4arch4Sm90ELb0ELb1ELb1ELb0ELb0ELb1ELb0ELb0ELi2ELi1ELi2ELi1ELb0EEENS1_24CollectiveEpilogueBwdGQAISC_fSF_Li256ELb0ELb0EEENS1_19SingleTileSchedulerILb0ELb0ELb0ELi128EEEEEEEEEvNT_6ParamsE --------------------------
	.section	.nv.shared._ZN7cutlass13device_kernelIN5flash11enable_sm90INS1_16FlashAttnBwdSm90INS1_25CollectiveMainloopBwdSm90ILi2ELi2ELi2EN4cute5tupleIJNS5_1CILi1EEES8_S8_EEENS6_IJNS7_ILi64EEENS7_ILi128EEESB_EEENS_10bfloat16_tEfNS_4arch4Sm90ELb0ELb1ELb1ELb0ELb0ELb1ELb0ELb0ELi2ELi1ELi2ELi1ELb0EEENS1_24CollectiveEpilogueBwdGQAISC_fSF_Li256ELb0ELb0EEENS1_19SingleTileSchedulerILb0ELb0ELb0ELi128EEEEEEEEEvNT_6ParamsE,"aw",@nobits
	.sectionflags	@""
	.align	16
	.zero		1024


//--------------------- .nv.shared._ZN7cutlass13device_kernelIN5flash11enable_sm90INS1_16FlashAttnBwdSm90INS1_25CollectiveMainloopBwdSm90ILi2ELi2ELi2EN4cute5tupleIJNS5_1CILi1EEES8_S8_EEENS6_IJNS7_ILi64EEENS7_ILi128EEESB_EEENS_10bfloat16_tEfNS_4arch4Sm90ELb0ELb1ELb1ELb0ELb1ELb1ELb0ELb0ELi2ELi1ELi2ELi1ELb0EEENS1_24CollectiveEpilogueBwdGQAISC_fSF_Li256ELb0ELb1EEENS1_19SingleTileSchedulerILb0ELb0ELb0ELi128EEEEEEEEEvNT_6ParamsE --------------------------
	.section	.nv.shared._ZN7cutlass13device_kernelIN5flash11enable_sm90INS1_16FlashAttnBwdSm90INS1_25CollectiveMainloopBwdSm90ILi2ELi2ELi2EN4cute5tupleIJNS5_1CILi1EEES8_S8_EEENS6_IJNS7_ILi64EEENS7_ILi128EEESB_EEENS_10bfloat16_tEfNS_4arch4Sm90ELb0ELb1ELb1ELb0ELb1ELb1ELb0ELb0ELi2ELi1ELi2ELi1ELb0EEENS1_24CollectiveEpilogueBwdGQAISC_fSF_Li256ELb0ELb1EEENS1_19SingleTileSchedulerILb0ELb0ELb0ELi128EEEEEEEEEvNT_6ParamsE,"aw",@nobits
	.sectionflags	@""
	.align	16
	.zero		1024


//--------------------- .nv.shared._ZN7cutlass13device_kernelIN5flash11enable_sm90INS1_16FlashAttnBwdSm90INS1_25CollectiveMainloopBwdSm90ILi2ELi2ELi2EN4cute5tupleIJNS5_1CILi1EEES8_S8_EEENS6_IJNS7_ILi64EEENS7_ILi128EEESB_EEENS_10bfloat16_tEfNS_4arch4Sm90ELb0ELb1ELb1ELb1ELb0ELb1ELb0ELb0ELi2ELi1ELi2ELi1ELb0EEENS1_21CollectiveEpilogueBwdISC_SD_SF_Li256ELb1ELb0ELi1EEENS1_19SingleTileSchedulerILb1ELb0ELb0ELi128EEEEEEEEEvNT_6ParamsE --------------------------
	.section	.nv.shared._ZN7cutlass13device_kernelIN5flash11enable_sm90INS1_16FlashAttnBwdSm90INS1_25CollectiveMainloopBwdSm90ILi2ELi2ELi2EN4cute5tupleIJNS5_1CILi1EEES8_S8_EEENS6_IJNS7_ILi64EEENS7_ILi128EEESB_EEENS_10bfloat16_tEfNS_4arch4Sm90ELb0ELb1ELb1ELb1ELb0ELb1ELb0ELb0ELi2ELi1ELi2ELi1ELb0EEENS1_21CollectiveEpilogueBwdISC_SD_SF_Li256ELb1ELb0ELi1EEENS1_19SingleTileSchedulerILb1ELb0ELb0ELi128EEEEEEEEEvNT_6ParamsE,"aw",@nobits
	.sectionflags	@""
	.align	16
	.zero		1024


//--------------------- .nv.shared._ZN7cutlass13device_kernelIN5flash11enable_sm90INS1_16FlashAttnBwdSm90INS1_25CollectiveMainloopBwdSm90ILi2ELi2ELi2EN4cute5tupleIJNS5_1CILi1EEES8_S8_EEENS6_IJNS7_ILi64EEENS7_ILi128EEESB_EEENS_10bfloat16_tEfNS_4arch4Sm90ELb0ELb1ELb1ELb1ELb1ELb1ELb0ELb0ELi2ELi1ELi2ELi1ELb0EEENS1_21CollectiveEpilogueBwdISC_SD_SF_Li256ELb1ELb0ELi1EEENS1_19SingleTileSchedulerILb1ELb0ELb0ELi128EEEEEEEEEvNT_6ParamsE --------------------------
	.section	.nv.shared._ZN7cutlass13device_kernelIN5flash11enable_sm90INS1_16FlashAttnBwdSm90INS1_25CollectiveMainloopBwdSm90ILi2ELi2ELi2EN4cute5tupleIJNS5_1CILi1EEES8_S8_EEENS6_IJNS7_ILi64EEENS7_ILi128EEESB_EEENS_10bfloat16_tEfNS_4arch4Sm90ELb0ELb1ELb1ELb1ELb1ELb1ELb0ELb0ELi2ELi1ELi2ELi1ELb0EEENS1_21CollectiveEpilogueBwdISC_SD_SF_Li256ELb1ELb0ELi1EEENS1_19SingleTileSchedulerILb1ELb0ELb0ELi128EEEEEEEEEvNT_6ParamsE,"aw",@nobits
	.sectionflags	@""
	.align	16
	.zero		1024


//--------------------- .nv.shared._ZN7cutlass13device_kernelIN5flash11enable_sm90INS1_16FlashAttnBwdSm90INS1_25CollectiveMainloopBwdSm90ILi2ELi2ELi2EN4cute5tupleIJNS5_1CILi1EEES8_S8_EEENS6_IJNS7_ILi64EEENS7_ILi128EEESB_EEENS_10bfloat16_tEfNS_4arch4Sm90ELb0ELb1ELb1ELb1ELb0ELb1ELb0ELb0ELi2ELi1ELi2ELi1ELb0EEENS1_24CollectiveEpilogueBwdGQAISC_fSF_Li256ELb1ELb0EEENS1_19SingleTileSchedulerILb1ELb0ELb0ELi128EEEEEEEEEvNT_6ParamsE --------------------------
	.section	.nv.shared._ZN7cutlass13device_kernelIN5flash11enable_sm90INS1_16FlashAttnBwdSm90INS1_25CollectiveMainloopBwdSm90ILi2ELi2ELi2EN4cute5tupleIJNS5_1CILi1EEES8_S8_EEENS6_IJNS7_ILi64EEENS7_ILi128EEESB_EEENS_10bfloat16_tEfNS_4arch4Sm90ELb0ELb1ELb1ELb1ELb0ELb1ELb0ELb0ELi2ELi1ELi2ELi1ELb0EEENS1_24CollectiveEpilogueBwdGQAISC_fSF_Li256ELb1ELb0EEENS1_19SingleTileSchedulerILb1ELb0ELb0ELi128EEEEEEEEEvNT_6ParamsE,"aw",@nobits
	.sectionflags	@""
	.align	16
	.zero		1024


//--------------------- .nv.shared._ZN7cutlass13device_kernelIN5flash11enable_sm90INS1_16FlashAttnBwdSm90INS1_25CollectiveMainloopBwdSm90ILi2ELi2ELi2EN4cute5tupleIJNS5_1CILi1EEES8_S8_EEENS6_IJNS7_ILi64EEENS7_ILi128EEESB_EEENS_10bfloat16_tEfNS_4arch4Sm90ELb0ELb1ELb1ELb1ELb1ELb1ELb0ELb0ELi2ELi1ELi2ELi1ELb0EEENS1_24CollectiveEpilogueBwdGQAISC_fSF_Li256ELb1ELb1EEENS1_19SingleTileSchedulerILb1ELb0ELb0ELi128EEEEEEEEEvNT_6ParamsE --------------------------
	.section	.nv.shared._ZN7cutlass13device_kernelIN5flash11enable_sm90INS1_16FlashAttnBwdSm90INS1_25CollectiveMainloopBwdSm90ILi2ELi2ELi2EN4cute5tupleIJNS5_1CILi1EEES8_S8_EEENS6_IJNS7_ILi64EEENS7_ILi128EEESB_EEENS_10bfloat16_tEfNS_4arch4Sm90ELb0ELb1ELb1ELb1ELb1ELb1ELb0ELb0ELi2ELi1ELi2ELi1ELb0EEENS1_24CollectiveEpilogueBwdGQAISC_fSF_Li256ELb1ELb1EEENS1_19SingleTileSchedulerILb1ELb0ELb0ELi128EEEEEEEEEvNT_6ParamsE,"aw",@nobits
	.sectionflags	@""
	.align	16
	.zero		1024


//--------------------- .nv.shared._ZN7cutlass13device_kernelIN5flash11enable_sm90INS1_16FlashAttnBwdSm90INS1_25CollectiveMainloopBwdSm90ILi2ELi2ELi2EN4cute5tupleIJNS5_1CILi1EEES8_S8_EEENS6_IJNS7_ILi64EEENS7_ILi128EEESB_EEENS_10bfloat16_tEfNS_4arch4Sm90ELb1ELb0ELb1ELb0ELb0ELb1ELb0ELb0ELi2ELi1ELi2ELi1ELb0EEENS1_21CollectiveEpilogueBwdISC_SD_SF_Li256ELb0ELb0ELi1EEENS1_25SingleTileBwdLPTSchedulerILb0ELi128ELb0EEEEEEEEEvNT_6ParamsE --------------------------
	.section	.nv.shared._ZN7cutlass13device_kernelIN5flash11enable_sm90INS1_16FlashAttnBwdSm90INS1_25CollectiveMainloopBwdSm90ILi2ELi2ELi2EN4cute5tupleIJNS5_1CILi1EEES8_S8_EEENS6_IJNS7_ILi64EEENS7_ILi128EEESB_EEENS_10bfloat16_tEfNS_4arch4Sm90ELb1ELb0ELb1ELb0ELb0ELb1ELb0ELb0ELi2ELi1ELi2ELi1ELb0EEENS1_21CollectiveEpilogueBwdISC_SD_SF_Li256ELb0ELb0ELi1EEENS1_25SingleTileBwdLPTSchedulerILb0ELi128ELb0EEEEEEEEEvNT_6ParamsE,"aw",@nobits
	.sectionflags	@""
	.align	16
	.zero		1024


//--------------------- .nv.shared._ZN7cutlass13device_kernelIN5flash11enable_sm90INS1_16FlashAttnBwdSm90INS1_25CollectiveMainloopBwdSm90ILi2ELi2ELi2EN4cute5tupleIJNS5_1CILi1EEES8_S8_EEENS6_IJNS7_ILi64EEENS7_ILi128EEESB_EEENS_10bfloat16_tEfNS_4arch4Sm90ELb1ELb0ELb1ELb0ELb1ELb1ELb0ELb0ELi2ELi1ELi2ELi1ELb0EEENS1_21CollectiveEpilogueBwdISC_SD_SF_Li256ELb0ELb0ELi1EEENS1_25SingleTileBwdLPTSchedulerILb0ELi128ELb1EEEEEEEEEvNT_6ParamsE --------------------------
	.section	.nv.shared._ZN7cutlass13device_kernelIN5flash11enable_sm90INS1_16FlashAttnBwdSm90INS1_25CollectiveMainloopBwdSm90ILi2ELi2ELi2EN4cute5tupleIJNS5_1CILi1EEES8_S8_EEENS6_IJNS7_ILi64EEENS7_ILi128EEESB_EEENS_10bfloat16_tEfNS_4arch4Sm90ELb1ELb0ELb1ELb0ELb1ELb1ELb0ELb0ELi2ELi1ELi2ELi1ELb0EEENS1_21CollectiveEpilogueBwdISC_SD_SF_Li256ELb0ELb0ELi1EEENS1_25SingleTileBwdLPTSchedulerILb0ELi128ELb1EEEEEEEEEvNT_6ParamsE,"aw",@nobits
	.sectionflags	@""
	.align	16
	.zero		1024


//--------------------- .nv.shared._ZN7cutlass13device_kernelIN5flash11enable_sm90INS1_16FlashAttnBwdSm90INS1_25CollectiveMainloopBwdSm90ILi2ELi2ELi2EN4cute5tupleIJNS5_1CILi1EEES8_S8_EEENS6_IJNS7_ILi64EEENS7_ILi128EEESB_EEENS_10bfloat16_tEfNS_4arch4Sm90ELb1ELb0ELb1ELb0ELb0ELb1ELb0ELb0ELi2ELi1ELi2ELi1ELb0EEENS1_24CollectiveEpilogueBwdGQAISC_fSF_Li256ELb0ELb0EEENS1_25SingleTileBwdLPTSchedulerILb0ELi128ELb0EEEEEEEEEvNT_6ParamsE --------------------------
	.section	.nv.shared._ZN7cutlass13device_kernelIN5flash11enable_sm90INS1_16FlashAttnBwdSm90INS1_25CollectiveMainloopBwdSm90ILi2ELi2ELi2EN4cute5tupleIJNS5_1CILi1EEES8_S8_EEENS6_IJNS7_ILi64EEENS7_ILi128EEESB_EEENS_10bfloat16_tEfNS_4arch4Sm90ELb1ELb0ELb1ELb0ELb0ELb1ELb0ELb0ELi2ELi1ELi2ELi1ELb0EEENS1_24CollectiveEpilogueBwdGQAISC_fSF_Li256ELb0ELb0EEENS1_25SingleTileBwdLPTSchedulerILb0ELi128ELb0EEEEEEEEEvNT_6ParamsE,"aw",@nobits
	.sectionflags	@""
	.align	16
	.zero		1024


//--------------------- .nv.shared._ZN7cutlass13device_kernelIN5flash11enable_sm90INS1_16FlashAttnBwdSm90INS1_25CollectiveMainloopBwdSm90ILi2ELi2ELi2EN4cute5tupleIJNS5_1CILi1EEES8_S8_EEENS6_IJNS7_ILi64EEENS7_ILi128EEESB_EEENS_10bfloat16_tEfNS_4arch4Sm90ELb1ELb0ELb1ELb0ELb1ELb1ELb0ELb0ELi2ELi1ELi2ELi1ELb0EEENS1_24CollectiveEpilogueBwdGQAISC_fSF_Li256ELb0ELb1EEENS1_25SingleTileBwdLPTSchedulerILb0ELi128ELb1EEEEEEEEEvNT_6ParamsE --------------------------
	.section	.nv.shared._ZN7cutlass13device_kernelIN5flash11enable_sm90INS1_16FlashAttnBwdSm90INS1_25CollectiveMainloopBwdSm90ILi2ELi2ELi2EN4cute5tupleIJNS5_1CILi1EEES8_S8_EEENS6_IJNS7_ILi64EEENS7_ILi128EEESB_EEENS_10bfloat16_tEfNS_4arch4Sm90ELb1ELb0ELb1ELb0ELb1ELb1ELb0ELb0ELi2ELi1ELi2ELi1ELb0EEENS1_24CollectiveEpilogueBwdGQAISC_fSF_Li256ELb0ELb1EEENS1_25SingleTileBwdLPTSchedulerILb0ELi128ELb1EEEEEEEEEvNT_6ParamsE,"aw",@nobits
	.sectionflags	@""
	.align	16
	.zero		1024


//--------------------- .nv.shared._ZN7cutlass13device_kernelIN5flash11enable_sm90INS1_16FlashAttnBwdSm90INS1_25CollectiveMainloopBwdSm90ILi2ELi2ELi2EN4cute5tupleIJNS5_1CILi1EEES8_S8_EEENS6_IJNS7_ILi64EEENS7_ILi128EEESB_EEENS_10bfloat16_tEfNS_4arch4Sm90ELb1ELb0ELb1ELb1ELb0ELb1ELb0ELb0ELi2ELi1ELi2ELi1ELb0EEENS1_21CollectiveEpilogueBwdISC_SD_SF_Li256ELb1ELb0ELi1EEENS1_25SingleTileBwdLPTSchedulerILb1ELi128ELb0EEEEEEEEEvNT_6ParamsE --------------------------
	.section	.nv.shared._ZN7cutlass13device_kernelIN5flash11enable_sm90INS1_16FlashAttnBwdSm90INS1_25CollectiveMainloopBwdSm90ILi2ELi2ELi2EN4cute5tupleIJNS5_1CILi1EEES8_S8_EEENS6_IJNS7_ILi64EEENS7_ILi128EEESB_EEENS_10bfloat16_tEfNS_4arch4Sm90ELb1ELb0ELb1ELb1ELb0ELb1ELb0ELb0ELi2ELi1ELi2ELi1ELb0EEENS1_21CollectiveEpilogueBwdISC_SD_SF_Li256ELb1ELb0ELi1EEENS1_25SingleTileBwdLPTSchedulerILb1ELi128ELb0EEEEEEEEEvNT_6ParamsE,"aw",@nobits
	.sectionflags	@""
	.align	16
	.zero		1024


//--------------------- .nv.shared._ZN7cutlass13device_kernelIN5flash11enable_sm90INS1_16FlashAttnBwdSm90INS1_25CollectiveMainloopBwdSm90ILi2ELi2ELi2EN4cute5tupleIJNS5_1CILi1EEES8_S8_EEENS6_IJNS7_ILi64EEENS7_ILi128EEESB_EEENS_10bfloat16_tEfNS_4arch4Sm90ELb1ELb0ELb1ELb1ELb1ELb1ELb0ELb0ELi2ELi1ELi2ELi1ELb0EEENS1_21CollectiveEpilogueBwdISC_SD_SF_Li256ELb1ELb0ELi1EEENS1_25SingleTileBwdLPTSchedulerILb1ELi128ELb1EEEEEEEEEvNT_6ParamsE --------------------------
	.section	.nv.shared._ZN7cutlass13device_kernelIN5flash11enable_sm90INS1_16FlashAttnBwdSm90INS1_25CollectiveMainloopBwdSm90ILi2ELi2ELi2EN4cute5tupleIJNS5_1CILi1EEES8_S8_EEENS6_IJNS7_ILi64EEENS7_ILi128EEESB_EEENS_10bfloat16_tEfNS_4arch4Sm90ELb1ELb0ELb1ELb1ELb1ELb1ELb0ELb0ELi2ELi1ELi2ELi1ELb0EEENS1_21CollectiveEpilogueBwdISC_SD_SF_Li256ELb1ELb0ELi1EEENS1_25SingleTileBwdLPTSchedulerILb1ELi128ELb1EEEEEEEEEvNT_6ParamsE,"aw",@nobits
	.sectionflags	@""
	.align	16
	.zero		1024


//--------------------- .nv.shared._ZN7cutlass13device_kernelIN5flash11enable_sm90INS1_16FlashAttnBwdSm90INS1_25CollectiveMainloopBwdSm90ILi2ELi2ELi2EN4cute5tupleIJNS5_1CILi1EEES8_S8_EEENS6_IJNS7_ILi64EEENS7_ILi128EEESB_EEENS_10bfloat16_tEfNS_4arch4Sm90ELb1ELb0ELb1ELb1ELb0ELb1ELb0ELb0ELi2ELi1ELi2ELi1ELb0EEENS1_24CollectiveEpilogueBwdGQAISC_fSF_Li256ELb1ELb0EEENS1_25SingleTileBwdLPTSchedulerILb1ELi128ELb0EEEEEEEEEvNT_6ParamsE --------------------------
	.section	.nv.shared._ZN7cutlass13device_kernelIN5flash11enable_sm90INS1_16FlashAttnBwdSm90INS1_25CollectiveMainloopBwdSm90ILi2ELi2ELi2EN4cute5tupleIJNS5_1CILi1EEES8_S8_EEENS6_IJNS7_ILi64EEENS7_ILi128EEESB_EEENS_10bfloat16_tEfNS_4arch4Sm90ELb1ELb0ELb1ELb1ELb0ELb1ELb0ELb0ELi2ELi1ELi2ELi1ELb0EEENS1_24CollectiveEpilogueBwdGQAISC_fSF_Li256ELb1ELb0EEENS1_25SingleTileBwdLPTSchedulerILb1ELi128ELb0EEEEEEEEEvNT_6ParamsE,"aw",@nobits
	.sectionflags	@""
	.align	16
	.zero		1024


//--------------------- .nv.shared._ZN7cutlass13device_kernelIN5flash11enable_sm90INS1_16FlashAttnBwdSm90INS1_25CollectiveMainloopBwdSm90ILi2ELi2ELi2EN4cute5tupleIJNS5_1CILi1EEES8_S8_EEENS6_IJNS7_ILi64EEENS7_ILi128EEESB_EEENS_10bfloat16_tEfNS_4arch4Sm90ELb1ELb0ELb1ELb1ELb1ELb1ELb0ELb0ELi2ELi1ELi2ELi1ELb0EEENS1_24CollectiveEpilogueBwdGQAISC_fSF_Li256ELb1ELb1EEENS1_25SingleTileBwdLPTSchedulerILb1ELi128ELb1EEEEEEEEEvNT_6ParamsE --------------------------
	.section	.nv.shared._ZN7cutlass13device_kernelIN5flash11enable_sm90INS1_16FlashAttnBwdSm90INS1_25CollectiveMainloopBwdSm90ILi2ELi2ELi2EN4cute5tupleIJNS5_1CILi1EEES8_S8_EEENS6_IJNS7_ILi64EEENS7_ILi128EEESB_EEENS_10bfloat16_tEfNS_4arch4Sm90ELb1ELb0ELb1ELb1ELb1ELb1ELb0ELb0ELi2ELi1ELi2ELi1ELb0EEENS1_24CollectiveEpilogueBwdGQAISC_fSF_Li256ELb1ELb1EEENS1_25SingleTileBwdLPTSchedulerILb1ELi128ELb1EEEEEEEEEvNT_6ParamsE,"aw",@nobits
	.sectionflags	@""
	.align	16
	.zero		1024


//--------------------- .nv.shared._ZN7cutlass13device_kernelIN5flash11enable_sm90INS1_16FlashAttnBwdSm90INS1_25CollectiveMainloopBwdSm90ILi2ELi2ELi2EN4cute5tupleIJNS5_1CILi1EEES8_S8_EEENS6_IJNS7_ILi80EEENS7_ILi128EEESB_EEENS_10bfloat16_tEfNS_4arch4Sm90ELb0ELb0ELb0ELb0ELb0ELb1ELb0ELb1ELi2ELi1ELi2ELi1ELb0EEENS1_21CollectiveEpilogueBwdISC_SD_SF_Li256ELb0ELb0ELi1EEENS1_19SingleTileSchedulerILb0ELb0ELb0ELi128EEEEEEEEEvNT_6ParamsE --------------------------
	.section	.nv.shared._ZN7cutlass13device_kernelIN5flash11enable_sm90INS1_16FlashAttnBwdSm90INS1_25CollectiveMainloopBwdSm90ILi2ELi2ELi2EN4cute5tupleIJNS5_1CILi1EEES8_S8_EEENS6_IJNS7_ILi80EEENS7_ILi128EEESB_EEENS_10bfloat16_tEfNS_4arch4Sm90ELb0ELb0ELb0ELb0ELb0ELb1ELb0ELb1ELi2ELi1ELi2ELi1ELb0EEENS1_21CollectiveEpilogueBwdISC_SD_SF_Li256ELb0ELb0ELi1EEENS1_19SingleTileSchedulerILb0ELb0ELb0ELi128EEEEEEEEEvNT_6ParamsE,"aw",@nobits
	.sectionflags	@""
	.align	16
	.zero		1024


//--------------------- .nv.shared._ZN7cutlass13device_kernelIN5flash11enable_sm90INS1_16FlashAttnBwdSm90INS1_25CollectiveMainloopBwdSm90ILi2ELi2ELi2EN4cute5tupleIJNS5_1CILi1EEES8_S8_EEENS6_IJNS7_ILi80EEENS7_ILi128EEESB_EEENS_10bfloat16_tEfNS_4arch4Sm90ELb0ELb0ELb0ELb0ELb1ELb1ELb0ELb1ELi2ELi1ELi2ELi1ELb0EEENS1_21CollectiveEpilogueBwdISC_SD_SF_Li256ELb0ELb0ELi1EEENS1_19SingleTileSchedulerILb0ELb0ELb0ELi128EEEEEEEEEvNT_6ParamsE --------------------------
	.section	.nv.shared._ZN7cutlass13device_kernelIN5flash11enable_sm90INS1_16FlashAttnBwdSm90INS1_25CollectiveMainloopBwdSm90ILi2ELi2ELi2EN4cute5tupleIJNS5_1CILi1EEES8_S8_EEENS6_IJNS7_ILi80EEENS7_ILi128EEESB_EEENS_10bfloat16_tEfNS_4arch4Sm90ELb0ELb0ELb0ELb0ELb1ELb1ELb0ELb1ELi2ELi1ELi2ELi1ELb0EEENS1_21CollectiveEpilogueBwdISC_SD_SF_Li256ELb0ELb0ELi1EEENS1_19SingleTileSchedulerILb0ELb0ELb0ELi128EEEEEEEEEvNT_6ParamsE,"aw",@nobits
	.sectionflags	@""
	.align	16
	.zero		1024


//--------------------- .nv.shared._ZN7cutlass13device_kernelIN5flash11enable_sm90INS1_16FlashAttnBwdSm90INS1_25CollectiveMainloopBwdSm90ILi2ELi2ELi2EN4cute5tupleIJNS5_1CILi1EEES8_S8_EEENS6_IJNS7_ILi80EEENS7_ILi128EEESB_EEENS_10bfloat16_tEfNS_4arch4Sm90ELb0ELb0ELb0ELb0ELb0ELb1ELb0ELb1ELi2ELi1ELi2ELi1ELb0EEENS1_24CollectiveEpilogueBwdGQAISC_fSF_Li256ELb0ELb0EEENS1_19SingleTileSchedulerILb0ELb0ELb0ELi128EEEEEEEEEvNT_6ParamsE --------------------------
	.section	.nv.shared._ZN7cutlass13device_kernelIN5flash11enable_sm90INS1_16FlashAttnBwdSm90INS1_25CollectiveMainloopBwdSm90ILi2ELi2ELi2EN4cute5tupleIJNS5_1CILi1EEES8_S8_EEENS6_IJNS7_ILi80EEENS7_ILi128EEESB_EEENS_10bfloat16_tEfNS_4arch4Sm90ELb0ELb0ELb0ELb0ELb0ELb1ELb0ELb1ELi2ELi1ELi2ELi1ELb0EEENS1_24CollectiveEpilogueBwdGQAISC_fSF_Li256ELb0ELb0EEENS1_19SingleTileSchedulerILb0ELb0ELb0ELi128EEEEEEEEEvNT_6ParamsE,"aw",@nobits
	.sectionflags	@""
	.align	16
	.zero		1024


//--------------------- .nv.shared._ZN7cutlass13device_kernelIN5flash11enable_sm90INS1_16FlashAttnBwdSm90INS1_25CollectiveMainloopBwdSm90ILi2ELi2ELi2EN4cute5tupleIJNS5_1CILi1EEES8_S8_EEENS6_IJNS7_ILi80EEENS7_ILi128EEESB_EEENS_10bfloat16_tEfNS_4arch4Sm90ELb0ELb0ELb0ELb0ELb1ELb1ELb0ELb1ELi2ELi1ELi2ELi1ELb0EEENS1_24CollectiveEpilogueBwdGQAISC_fSF_Li256ELb0ELb1EEENS1_19SingleTileSchedulerILb0ELb0ELb0ELi128EEEEEEEEEvNT_6ParamsE --------------------------
	.section	.nv.shared._ZN7cutlass13device_kernelIN5flash11enable_sm90INS1_16FlashAttnBwdSm90INS1_25CollectiveMainloopBwdSm90ILi2ELi2ELi2EN4cute5tupleIJNS5_1CILi1EEES8_S8_EEENS6_IJNS7_ILi80EEENS7_ILi128EEESB_EEENS_10bfloat16_tEfNS_4arch4Sm90ELb0ELb0ELb0ELb0ELb1ELb1ELb0ELb1ELi2ELi1ELi2ELi1ELb0EEENS1_24CollectiveEpilogueBwdGQAISC_fSF_Li256ELb0ELb1EEENS1_19SingleTileSchedulerILb0ELb0ELb0ELi128EEEEEEEEEvNT_6ParamsE,"aw",@nobits
	.sectionflags	@""
	.align	16
	.zero		1024


//--------------------- .nv.shared._ZN7cutlass13device_kernelIN5flash22FlashAttnBwdPreprocessIN4cute5tupleIJNS3_1CILi80EEENS5_ILi128EEEEEENS_10bfloat16_tEfNS_4arch4Sm90ELb1ELb0EEEEEvNT_6ParamsE --------------------------
	.section	.nv.shared._ZN7cutlass13device_kernelIN5flash22FlashAttnBwdPreprocessIN4cute5tupleIJNS3_1CILi80EEENS5_ILi128EEEEEENS_10bfloat16_tEfNS_4arch4Sm90ELb1ELb0EEEEEvNT_6ParamsE,"aw",@nobits
	.sectionflags	@""
	.align	16
	.zero		1024


//--------------------- .nv.shared._ZN7cutlass13device_kernelIN5flash11enable_sm90INS1_16FlashAttnBwdSm90INS1_25CollectiveMainloopBwdSm90ILi2ELi2ELi2EN4cute5tupleIJNS5_1CILi1EEES8_S8_EEENS6_IJNS7_ILi80EEENS7_ILi128EEESB_EEENS_10bfloat16_tEfNS_4arch4Sm90ELb0ELb0ELb0ELb1ELb0ELb1ELb0ELb1ELi2ELi1ELi2ELi1ELb0EEENS1_21CollectiveEpilogueBwdISC_SD_SF_Li256ELb1ELb0ELi1EEENS1_19SingleTileSchedulerILb1ELb0ELb0ELi128EEEEEEEEEvNT_6ParamsE --------------------------
	.section	.nv.shared._ZN7cutlass13device_kernelIN5flash11enable_sm90INS1_16FlashAttnBwdSm90INS1_25CollectiveMainloopBwdSm90ILi2ELi2ELi2EN4cute5tupleIJNS5_1CILi1EEES8_S8_EEENS6_IJNS7_ILi80EEENS7_ILi128EEESB_EEENS_10bfloat16_tEfNS_4arch4Sm90ELb0ELb0ELb0ELb1ELb0ELb1ELb0ELb1ELi2ELi1ELi2ELi1ELb0EEENS1_21CollectiveEpilogueBwdISC_SD_SF_Li256ELb1ELb0ELi1EEENS1_19SingleTileSchedulerILb1ELb0ELb0ELi128EEEEEEEEEvNT_6ParamsE,"aw",@nobits
	.sectionflags	@""
	.align	16
	.zero		1024


//--------------------- .nv.shared._ZN7cutlass13device_kernelIN5flash11enable_sm90INS1_16FlashAttnBwdSm90INS1_25CollectiveMainloopBwdSm90ILi2ELi2ELi2EN4cute5tupleIJNS5_1CILi1EEES8_S8_EEENS6_IJNS7_ILi80EEENS7_ILi128EEESB_EEENS_10bfloat16_tEfNS_4arch4Sm90ELb0ELb0ELb0ELb1ELb1ELb1ELb0ELb1ELi2ELi1ELi2ELi1ELb0EEENS1_21CollectiveEpilogueBwdISC_SD_SF_Li256ELb1ELb0ELi1EEENS1_19SingleTileSchedulerILb1ELb0ELb0ELi128EEEEEEEEEvNT_6ParamsE --------------------------
	.section	.nv.shared._ZN7cutlass13device_kernelIN5flash11enable_sm90INS1_16FlashAttnBwdSm90INS1_25CollectiveMainloopBwdSm90ILi2ELi2ELi2EN4cute5tupleIJNS5_1CILi1EEES8_S8_EEENS6_IJNS7_ILi80EEENS7_ILi128EEESB_EEENS_10bfloat16_tEfNS_4arch4Sm90ELb0ELb0ELb0ELb1ELb1ELb1ELb0ELb1ELi2ELi1ELi2ELi1ELb0EEENS1_21CollectiveEpilogueBwdISC_SD_SF_Li256ELb1ELb0ELi1EEENS1_19SingleTileSchedulerILb1ELb0ELb0ELi128EEEEEEEEEvNT_6ParamsE,"aw",@nobits
	.sectionflags	@""
	.align	16
	.zero		1024


//--------------------- .nv.shared._ZN7cutlass13device_kernelIN5flash11enable_sm90INS1_16FlashAttnBwdSm90INS1_25CollectiveMainloopBwdSm90ILi2ELi2ELi2EN4cute5tupleIJNS5_1CILi1EEES8_S8_EEENS6_IJNS7_ILi80EEENS7_ILi128EEESB_EEENS_10bfloat16_tEfNS_4arch4Sm90ELb0ELb0ELb0ELb1ELb0ELb1ELb0ELb1ELi2ELi1ELi2ELi1ELb0EEENS1_24CollectiveEpilogueBwdGQAISC_fSF_Li256ELb1ELb0EEENS1_19SingleTileSchedulerILb1ELb0ELb0ELi128EEEEEEEEEvNT_6ParamsE --------------------------
	.section	.nv.shared._ZN7cutlass13device_kernelIN5flash11enable_sm90INS1_16FlashAttnBwdSm90INS1_25CollectiveMainloopBwdSm90ILi2ELi2ELi2EN4cute5tupleIJNS5_1CILi1EEES8_S8_EEENS6_IJNS7_ILi80EEENS7_ILi128EEESB_EEENS_10bfloat16_tEfNS_4arch4Sm90ELb0ELb0ELb0ELb1ELb0ELb1ELb0ELb1ELi2ELi1ELi2ELi1ELb0EEENS1_24CollectiveEpilogueBwdGQAISC_fSF_Li256ELb1ELb0EEENS1_19SingleTileSchedulerILb1ELb0ELb0ELi128EEEEEEEEEvNT_6ParamsE,"aw",@nobits
	.sectionflags	@""
	.align	16
	.zero		1024


//--------------------- .nv.shared._ZN7cutlass13device_kernelIN5flash32FlashAttnBwdPostprocessConvertdQIN4cute5tupleIJNS3_1CILi80EEENS5_ILi128EEEEEENS_10bfloat16_tEfNS_4arch4Sm90ELi256ENS3_8TiledMMAINS3_8MMA_AtomIJNS3_4SM904GMMA27MMA_64x16x16_F32BF16BF16_SSILNSF_5MajorE1ELSH_0ELNSF_7ScaleInE1ELSI_1EEEEEENS3_6LayoutINS4_IJNS5_ILi2EEENS5_ILi1EEESN_EEENS4_IJSN_NS5_ILi0EEESP_EEEEENS4_IJNS3_10UnderscoreESS_SS_EEEEELb1EEEEEvNT_6ParamsE --------------------------
	.section	.nv.shared._ZN7cutlass13device_kernelIN5flash32FlashAttnBwdPostprocessConvertdQIN4cute5tupleIJNS3_1CILi80EEENS5_ILi128EEEEEENS_10bfloat16_tEfNS_4arch4Sm90ELi256ENS3_8TiledMMAINS3_8MMA_AtomIJNS3_4SM904GMMA27MMA_64x16x16_F32BF16BF16_SSILNSF_5MajorE1ELSH_0ELNSF_7ScaleInE1ELSI_1EEEEEENS3_6LayoutINS4_IJNS5_ILi2EEENS5_ILi1EEESN_EEENS4_IJSN_NS5_ILi0EEESP_EEEEENS4_IJNS3_10UnderscoreESS_SS_EEEEELb1EEEEEvNT_6ParamsE,"aw",@nobits
	.sectionflags	@""
	.align	16
	.zero		1024


//--------------------- .nv.shared._ZN7cutlass13device_kernelIN5flash11enable_sm90INS1_16FlashAttnBwdSm90INS1_25CollectiveMainloopBwdSm90ILi2ELi2ELi2EN4cute5tupleIJNS5_1CILi1EEES8_S8_EEENS6_IJNS7_ILi80EEENS7_ILi128EEESB_EEENS_10bfloat16_tEfNS_4arch4Sm90ELb0ELb0ELb0ELb1ELb1ELb1ELb0ELb1ELi2ELi1ELi2ELi1ELb0EEENS1_24CollectiveEpilogueBwdGQAISC_fSF_Li256ELb1ELb1EEENS1_19SingleTileSchedulerILb1ELb0ELb0ELi128EEEEEEEEEvNT_6ParamsE --------------------------
	.section	.nv.shared._ZN7cutlass13device_kernelIN5flash11enable_sm90INS1_16FlashAttnBwdSm90INS1_25CollectiveMainloopBwdSm90ILi2ELi2ELi2EN4cute5tupleIJNS5_1CILi1EEES8_S8_EEENS6_IJNS7_ILi80EEENS7_ILi128EEESB_EEENS_10bfloat16_tEfNS_4arch4Sm90ELb0ELb0ELb0ELb1ELb1ELb1ELb0ELb1ELi2ELi1ELi2ELi1ELb0EEENS1_24CollectiveEpilogueBwdGQAISC_fSF_Li256ELb1ELb1EEENS1_19SingleTileSchedulerILb1ELb0ELb0ELi128EEEEEEEEEvNT_6ParamsE,"aw",@nobits
	.sectionflags	@""
	.align	16
	.zero		1024


//--------------------- .nv.shared._ZN7cutlass13device_kernelIN5flash22FlashAttnBwdPreprocessIN4cute5tupleIJNS3_1CILi80EEENS5_ILi128EEEEEENS_10bfloat16_tEfNS_4arch4Sm90ELb1ELb1EEEEEvNT_6ParamsE --------------------------
	.section	.nv.shared._ZN7cutlass13device_kernelIN5flash22FlashAttnBwdPreprocessIN4cute5tupleIJNS3_1CILi80EEENS5_ILi128EEEEEENS_10bfloat16_tEfNS_4arch4Sm90ELb1ELb1EEEEEvNT_6ParamsE,"aw",@nobits
	.sectionflags	@""
	.align	16
	.zero		1024


//--------------------- .nv.shared._ZN7cutlass13device_kernelIN5flash11enable_sm90INS1_16FlashAttnBwdSm90INS1_25CollectiveMainloopBwdSm90ILi2ELi2ELi2EN4cute5tupleIJNS5_1CILi1EEES8_S8_EEENS6_IJNS7_ILi64EEENS7_ILi128EEESB_EEENS_10bfloat16_tEfNS_4arch4Sm90ELb0ELb1ELb0ELb0ELb0ELb1ELb0ELb0ELi2ELi1ELi2ELi1ELb0EEENS1_21CollectiveEpilogueBwdISC_SD_SF_Li256ELb0ELb0ELi1EEENS1_19SingleTileSchedulerILb0ELb0ELb0ELi128EEEEEEEEEvNT_6ParamsE --------------------------
	.section	.nv.shared._ZN7cutlass13device_kernelIN5flash11enable_sm90INS1_16FlashAttnBwdSm90INS1_25CollectiveMainloopBwdSm90ILi2ELi2ELi2EN4cute5tupleIJNS5_1CILi1EEES8_S8_EEENS6_IJNS7_ILi64EEENS7_ILi128EEESB_EEENS_10bfloat16_tEfNS_4arch4Sm90ELb0ELb1ELb0ELb0ELb0ELb1ELb0ELb0ELi2ELi1ELi2ELi1ELb0EEENS1_21CollectiveEpilogueBwdISC_SD_SF_Li256ELb0ELb0ELi1EEENS1_19SingleTileSchedulerILb0ELb0ELb0ELi128EEEEEEEEEvNT_6ParamsE,"aw",@nobits
	.sectionflags	@""
	.align	16
	.zero		1024


//--------------------- .nv.shared._ZN7cutlass13device_kernelIN5flash11enable_sm90INS1_16FlashAttnBwdSm90INS1_25CollectiveMainloopBwdSm90ILi2ELi2ELi2EN4cute5tupleIJNS5_1CILi1EEES8_S8_EEENS6_IJNS7_ILi64EEENS7_ILi128EEESB_EEENS_10bfloat16_tEfNS_4arch4Sm90ELb0ELb1ELb0ELb0ELb1ELb1ELb0ELb0ELi2ELi1ELi2ELi1ELb0EEENS1_21CollectiveEpilogueBwdISC_SD_SF_Li256ELb0ELb0ELi1EEENS1_19SingleTileSchedulerILb0ELb0ELb0ELi128EEEEEEEEEvNT_6ParamsE --------------------------
	.section	.nv.shared._ZN7cutlass13device_kernelIN5flash11enable_sm90INS1_16FlashAttnBwdSm90INS1_25CollectiveMainloopBwdSm90ILi2ELi2ELi2EN4cute5tupleIJNS5_1CILi1EEES8_S8_EEENS6_IJNS7_ILi64EEENS7_ILi128EEESB_EEENS_10bfloat16_tEfNS_4arch4Sm90ELb0ELb1ELb0ELb0ELb1ELb1ELb0ELb0ELi2ELi1ELi2ELi1ELb0EEENS1_21CollectiveEpilogueBwdISC_SD_SF_Li256ELb0ELb0ELi1EEENS1_19SingleTileSchedulerILb0ELb0ELb0ELi128EEEEEEEEEvNT_6ParamsE,"aw",@nobits
	.sectionflags	@""
	.align	16
	.zero		1024


//--------------------- .nv.shared._ZN7cutlass13device_kernelIN5flash11enable_sm90INS1_16FlashAttnBwdSm90INS1_25CollectiveMainloopBwdSm90ILi2ELi2ELi2EN4cute5tupleIJNS5_1CILi1EEES8_S8_EEENS6_IJNS7_ILi64EEENS7_ILi128EEESB_EEENS_10bfloat16_tEfNS_4arch4Sm90ELb0ELb1ELb0ELb0ELb0ELb1ELb0ELb0ELi2ELi1ELi2ELi1ELb0EEENS1_24CollectiveEpilogueBwdGQAISC_fSF_Li256ELb0ELb0EEENS1_19SingleTileSchedulerILb0ELb0ELb0ELi128EEEEEEEEEvNT_6ParamsE --------------------------
	.section	.nv.shared._ZN7cutlass13device_kernelIN5flash11enable_sm90INS1_16FlashAttnBwdSm90INS1_25CollectiveMainloopBwdSm90ILi2ELi2ELi2EN4cute5tupleIJNS5_1CILi1EEES8_S8_EEENS6_IJNS7_ILi64EEENS7_ILi128EEESB_EEENS_10bfloat16_tEfNS_4arch4Sm90ELb0ELb1ELb0ELb0ELb0ELb1ELb0ELb0ELi2ELi1ELi2ELi1ELb0EEENS1_24CollectiveEpilogueBwdGQAISC_fSF_Li256ELb0ELb0EEENS1_19SingleTileSchedulerILb0ELb0ELb0ELi128EEEEEEEEEvNT_6ParamsE,"aw",@nobits
	.sectionflags	@""
	.align	16
	.zero		1024


//--------------------- .nv.shared._ZN7cutlass13device_kernelIN5flash11enable_sm90INS1_16FlashAttnBwdSm90INS1_25CollectiveMainloopBwdSm90ILi2ELi2ELi2EN4cute5tupleIJNS5_1CILi1EEES8_S8_EEENS6_IJNS7_ILi64EEENS7_ILi128EEESB_EEENS_10bfloat16_tEfNS_4arch4Sm90ELb0ELb1ELb0ELb0ELb1ELb1ELb0ELb0ELi2ELi1ELi2ELi1ELb0EEENS1_24CollectiveEpilogueBwdGQAISC_fSF_Li256ELb0ELb1EEENS1_19SingleTileSchedulerILb0ELb0ELb0ELi128EEEEEEEEEvNT_6ParamsE --------------------------
	.section	.nv.shared._ZN7cutlass13device_kernelIN5flash11enable_sm90INS1_16FlashAttnBwdSm90INS1_25CollectiveMainloopBwdSm90ILi2ELi2ELi2EN4cute5tupleIJNS5_1CILi1EEES8_S8_EEENS6_IJNS7_ILi64EEENS7_ILi128EEESB_EEENS_10bfloat16_tEfNS_4arch4Sm90ELb0ELb1ELb0ELb0ELb1ELb1ELb0ELb0ELi2ELi1ELi2ELi1ELb0EEENS1_24CollectiveEpilogueBwdGQAISC_fSF_Li256ELb0ELb1EEENS1_19SingleTileSchedulerILb0ELb0ELb0ELi128EEEEEEEEEvNT_6ParamsE,"aw",@nobits
	.sectionflags	@""
	.align	16
	.zero		1024


//--------------------- .nv.shared._ZN7cutlass13device_kernelIN5flash11enable_sm90INS1_16FlashAttnBwdSm90INS1_25CollectiveMainloopBwdSm90ILi2ELi2ELi2EN4cute5tupleIJNS5_1CILi1EEES8_S8_EEENS6_IJNS7_ILi64EEENS7_ILi128EEESB_EEENS_10bfloat16_tEfNS_4arch4Sm90ELb0ELb1ELb0ELb1ELb0ELb1ELb0ELb0ELi2ELi1ELi2ELi1ELb0EEENS1_21CollectiveEpilogueBwdISC_SD_SF_Li256ELb1ELb0ELi1EEENS1_19SingleTileSchedulerILb1ELb0ELb0ELi128EEEEEEEEEvNT_6ParamsE --------------------------
	.section	.nv.shared._ZN7cutlass13device_kernelIN5flash11enable_sm90INS1_16FlashAttnBwdSm90INS1_25CollectiveMainloopBwdSm90ILi2ELi2ELi2EN4cute5tupleIJNS5_1CILi1EEES8_S8_EEENS6_IJNS7_ILi64EEENS7_ILi128EEESB_EEENS_10bfloat16_tEfNS_4arch4Sm90ELb0ELb1ELb0ELb1ELb0ELb1ELb0ELb0ELi2ELi1ELi2ELi1ELb0EEENS1_21CollectiveEpilogueBwdISC_SD_SF_Li256ELb1ELb0ELi1EEENS1_19SingleTileSchedulerILb1ELb0ELb0ELi128EEEEEEEEEvNT_6ParamsE,"aw",@nobits
	.sectionflags	@""
	.align	16
	.zero		1024


//--------------------- .nv.shared._ZN7cutlass13device_kernelIN5flash11enable_sm90INS1_16FlashAttnBwdSm90INS1_25CollectiveMainloopBwdSm90ILi2ELi2ELi2EN4cute5tupleIJNS5_1CILi1EEES8_S8_EEENS6_IJNS7_ILi64EEENS7_ILi128EEESB_EEENS_10bfloat16_tEfNS_4arch4Sm90ELb0ELb1ELb0ELb1ELb1ELb1ELb0ELb0ELi2ELi1ELi2ELi1ELb0EEENS1_21CollectiveEpilogueBwdISC_SD_SF_Li256ELb1ELb0ELi1EEENS1_19SingleTileSchedulerILb1ELb0ELb0ELi128EEEEEEEEEvNT_6ParamsE --------------------------
	.section	.nv.shared._ZN7cutlass13device_kernelIN5flash11enable_sm90INS1_16FlashAttnBwdSm90INS1_25CollectiveMainloopBwdSm90ILi2ELi2ELi2EN4cute5tupleIJNS5_1CILi1EEES8_S8_EEENS6_IJNS7_ILi64EEENS7_ILi128EEESB_EEENS_10bfloat16_tEfNS_4arch4Sm90ELb0ELb1ELb0ELb1ELb1ELb1ELb0ELb0ELi2ELi1ELi2ELi1ELb0EEENS1_21CollectiveEpilogueBwdISC_SD_SF_Li256ELb1ELb0ELi1EEENS1_19SingleTileSchedulerILb1ELb0ELb0ELi128EEEEEEEEEvNT_6ParamsE,"aw",@nobits
	.sectionflags	@""
	.align	16
	.zero		1024


//--------------------- .nv.shared._ZN7cutlass13device_kernelIN5flash11enable_sm90INS1_16FlashAttnBwdSm90INS1_25CollectiveMainloopBwdSm90ILi2ELi2ELi2EN4cute5tupleIJNS5_1CILi1EEES8_S8_EEENS6_IJNS7_ILi64EEENS7_ILi128EEESB_EEENS_10bfloat16_tEfNS_4arch4Sm90ELb0ELb1ELb0ELb1ELb0ELb1ELb0ELb0ELi2ELi1ELi2ELi1ELb0EEENS1_24CollectiveEpilogueBwdGQAISC_fSF_Li256ELb1ELb0EEENS1_19SingleTileSchedulerILb1ELb0ELb0ELi128EEEEEEEEEvNT_6ParamsE --------------------------
	.section	.nv.shared._ZN7cutlass13device_kernelIN5flash11enable_sm90INS1_16FlashAttnBwdSm90INS1_25CollectiveMainloopBwdSm90ILi2ELi2ELi2EN4cute5tupleIJNS5_1CILi1EEES8_S8_EEENS6_IJNS7_ILi64EEENS7_ILi128EEESB_EEENS_10bfloat16_tEfNS_4arch4Sm90ELb0ELb1ELb0ELb1ELb0ELb1ELb0ELb0ELi2ELi1ELi2ELi1ELb0EEENS1_24CollectiveEpilogueBwdGQAISC_fSF_Li256ELb1ELb0EEENS1_19SingleTileSchedulerILb1ELb0ELb0ELi128EEEEEEEEEvNT_6ParamsE,"aw",@nobits
	.sectionflags	@""
	.align	16
	.zero		1024


//--------------------- .nv.shared._ZN7cutlass13device_kernelIN5flash11enable_sm90INS1_16FlashAttnBwdSm90INS1_25CollectiveMainloopBwdSm90ILi2ELi2ELi2EN4cute5tupleIJNS5_1CILi1EEES8_S8_EEENS6_IJNS7_ILi64EEENS7_ILi128EEESB_EEENS_10bfloat16_tEfNS_4arch4Sm90ELb0ELb1ELb0ELb1ELb1ELb1ELb0ELb0ELi2ELi1ELi2ELi1ELb0EEENS1_24CollectiveEpilogueBwdGQAISC_fSF_Li256ELb1ELb1EEENS1_19SingleTileSchedulerILb1ELb0ELb0ELi128EEEEEEEEEvNT_6ParamsE --------------------------
	.section	.nv.shared._ZN7cutlass13device_kernelIN5flash11enable_sm90INS1_16FlashAttnBwdSm90INS1_25CollectiveMainloopBwdSm90ILi2ELi2ELi2EN4cute5tupleIJNS5_1CILi1EEES8_S8_EEENS6_IJNS7_ILi64EEENS7_ILi128EEESB_EEENS_10bfloat16_tEfNS_4arch4Sm90ELb0ELb1ELb0ELb1ELb1ELb1ELb0ELb0ELi2ELi1ELi2ELi1ELb0EEENS1_24CollectiveEpilogueBwdGQAISC_fSF_Li256ELb1ELb1EEENS1_19SingleTileSchedulerILb1ELb0ELb0ELi128EEEEEEEEEvNT_6ParamsE,"aw",@nobits
	.sectionflags	@""
	.align	16
	.zero		1024


//--------------------- .nv.shared._ZN7cutlass13device_kernelIN5flash11enable_sm90INS1_16FlashAttnBwdSm90INS1_25CollectiveMainloopBwdSm90ILi2ELi2ELi2EN4cute5tupleIJNS5_1CILi1EEES8_S8_EEENS6_IJNS7_ILi64EEENS7_ILi128EEESB_EEENS_10bfloat16_tEfNS_4arch4Sm90ELb1ELb0ELb0ELb0ELb0ELb1ELb0ELb0ELi2ELi1ELi2ELi1ELb0EEENS1_21CollectiveEpilogueBwdISC_SD_SF_Li256ELb0ELb0ELi1EEENS1_25SingleTileBwdLPTSchedulerILb0ELi128ELb0EEEEEEEEEvNT_6ParamsE --------------------------
	.section	.nv.shared._ZN7cutlass13device_kernelIN5flash11enable_sm90INS1_16FlashAttnBwdSm90INS1_25CollectiveMainloopBwdSm90ILi2ELi2ELi2EN4cute5tupleIJNS5_1CILi1EEES8_S8_EEENS6_IJNS7_ILi64EEENS7_ILi128EEESB_EEENS_10bfloat16_tEfNS_4arch4Sm90ELb1ELb0ELb0ELb0ELb0ELb1ELb0ELb0ELi2ELi1ELi2ELi1ELb0EEENS1_21CollectiveEpilogueBwdISC_SD_SF_Li256ELb0ELb0ELi1EEENS1_25SingleTileBwdLPTSchedulerILb0ELi128ELb0EEEEEEEEEvNT_6ParamsE,"aw",@nobits
	.sectionflags	@""
	.align	16
	.zero		1024


//--------------------- .nv.shared._ZN7cutlass13device_kernelIN5flash11enable_sm90INS1_16FlashAttnBwdSm90INS1_25CollectiveMainloopBwdSm90ILi2ELi2ELi2EN4cute5tupleIJNS5_1CILi1EEES8_S8_EEENS6_IJNS7_ILi64EEENS7_ILi128EEESB_EEENS_10bfloat16_tEfNS_4arch4Sm90ELb1ELb0ELb0ELb0ELb1ELb1ELb0ELb0ELi2ELi1ELi2ELi1ELb0EEENS1_21CollectiveEpilogueBwdISC_SD_SF_Li256ELb0ELb0ELi1EEENS1_25SingleTileBwdLPTSchedulerILb0ELi128ELb1EEEEEEEEEvNT_6ParamsE --------------------------
	.section	.nv.shared._ZN7cutlass13device_kernelIN5flash11enable_sm90INS1_16FlashAttnBwdSm90INS1_25CollectiveMainloopBwdSm90ILi2ELi2ELi2EN4cute5tupleIJNS5_1CILi1EEES8_S8_EEENS6_IJNS7_ILi64EEENS7_ILi128EEESB_EEENS_10bfloat16_tEfNS_4arch4Sm90ELb1ELb0ELb0ELb0ELb1ELb1ELb0ELb0ELi2ELi1ELi2ELi1ELb0EEENS1_21CollectiveEpilogueBwdISC_SD_SF_Li256ELb0ELb0ELi1EEENS1_25SingleTileBwdLPTSchedulerILb0ELi128ELb1EEEEEEEEEvNT_6ParamsE,"aw",@nobits
	.sectionflags	@""
	.align	16
	.zero		1024


//--------------------- .nv.shared._ZN7cutlass13device_kernelIN5flash11enable_sm90INS1_16FlashAttnBwdSm90INS1_25CollectiveMainloopBwdSm90ILi2ELi2ELi2EN4cute5tupleIJNS5_1CILi1EEES8_S8_EEENS6_IJNS7_ILi64EEENS7_ILi128EEESB_EEENS_10bfloat16_tEfNS_4arch4Sm90ELb1ELb0ELb0ELb0ELb0ELb1ELb0ELb0ELi2ELi1ELi2ELi1ELb0EEENS1_24CollectiveEpilogueBwdGQAISC_fSF_Li256ELb0ELb0EEENS1_25SingleTileBwdLPTSchedulerILb0ELi128ELb0EEEEEEEEEvNT_6ParamsE --------------------------
	.section	.nv.shared._ZN7cutlass13device_kernelIN5flash11enable_sm90INS1_16FlashAttnBwdSm90INS1_25CollectiveMainloopBwdSm90ILi2ELi2ELi2EN4cute5tupleIJNS5_1CILi1EEES8_S8_EEENS6_IJNS7_ILi64EEENS7_ILi128EEESB_EEENS_10bfloat16_tEfNS_4arch4Sm90ELb1ELb0ELb0ELb0ELb0ELb1ELb0ELb0ELi2ELi1ELi2ELi1ELb0EEENS1_24CollectiveEpilogueBwdGQAISC_fSF_Li256ELb0ELb0EEENS1_25SingleTileBwdLPTSchedulerILb0ELi128ELb0EEEEEEEEEvNT_6ParamsE,"aw",@nobits
	.sectionflags	@""
	.align	16
	.zero		1024


//--------------------- .nv.shared._ZN7cutlass13device_kernelIN5flash11enable_sm90INS1_16FlashAttnBwdSm90INS1_25CollectiveMainloopBwdSm90ILi2ELi2ELi2EN4cute5tupleIJNS5_1CILi1EEES8_S8_EEENS6_IJNS7_ILi64EEENS7_ILi128EEESB_EEENS_10bfloat16_tEfNS_4arch4Sm90ELb1ELb0ELb0ELb0ELb1ELb1ELb0ELb0ELi2ELi1ELi2ELi1ELb0EEENS1_24CollectiveEpilogueBwdGQAISC_fSF_Li256ELb0ELb1EEENS1_25SingleTileBwdLPTSchedulerILb0ELi128ELb1EEEEEEEEEvNT_6ParamsE --------------------------
	.section	.nv.shared._ZN7cutlass13device_kernelIN5flash11enable_sm90INS1_16FlashAttnBwdSm90INS1_25CollectiveMainloopBwdSm90ILi2ELi2ELi2EN4cute5tupleIJNS5_1CILi1EEES8_S8_EEENS6_IJNS7_ILi64EEENS7_ILi128EEESB_EEENS_10bfloat16_tEfNS_4arch4Sm90ELb1ELb0ELb0ELb0ELb1ELb1ELb0ELb0ELi2ELi1ELi2ELi1ELb0EEENS1_24CollectiveEpilogueBwdGQAISC_fSF_Li256ELb0ELb1EEENS1_25SingleTileBwdLPTSchedulerILb0ELi128ELb1EEEEEEEEEvNT_6ParamsE,"aw",@nobits
	.sectionflags	@""
	.align	16
	.zero		1024


//--------------------- .nv.shared._ZN7cutlass13device_kernelIN5flash22FlashAttnBwdPreprocessIN4cute5tupleIJNS3_1CILi64EEENS5_ILi128EEEEEENS_10bfloat16_tEfNS_4arch4Sm90ELb1ELb0EEEEEvNT_6ParamsE --------------------------
	.section	.nv.shared._ZN7cutlass13device_kernelIN5flash22FlashAttnBwdPreprocessIN4cute5tupleIJNS3_1CILi64EEENS5_ILi128EEEEEENS_10bfloat16_tEfNS_4arch4Sm90ELb1ELb0EEEEEvNT_6ParamsE,"aw",@nobits
	.sectionflags	@""
	.align	16
	.zero		1024


//--------------------- .nv.shared._ZN7cutlass13device_kernelIN5flash11enable_sm90INS1_16FlashAttnBwdSm90INS1_25CollectiveMainloopBwdSm90ILi2ELi2ELi2EN4cute5tupleIJNS5_1CILi1EEES8_S8_EEENS6_IJNS7_ILi64EEENS7_ILi128EEESB_EEENS_10bfloat16_tEfNS_4arch4Sm90ELb1ELb0ELb0ELb1ELb0ELb1ELb0ELb0ELi2ELi1ELi2ELi1ELb0EEENS1_21CollectiveEpilogueBwdISC_SD_SF_Li256ELb1ELb0ELi1EEENS1_25SingleTileBwdLPTSchedulerILb1ELi128ELb0EEEEEEEEEvNT_6ParamsE --------------------------
	.section	.nv.shared._ZN7cutlass13device_kernelIN5flash11enable_sm90INS1_16FlashAttnBwdSm90INS1_25CollectiveMainloopBwdSm90ILi2ELi2ELi2EN4cute5tupleIJNS5_1CILi1EEES8_S8_EEENS6_IJNS7_ILi64EEENS7_ILi128EEESB_EEENS_10bfloat16_tEfNS_4arch4Sm90ELb1ELb0ELb0ELb1ELb0ELb1ELb0ELb0ELi2ELi1ELi2ELi1ELb0EEENS1_21CollectiveEpilogueBwdISC_SD_SF_Li256ELb1ELb0ELi1EEENS1_25SingleTileBwdLPTSchedulerILb1ELi128ELb0EEEEEEEEEvNT_6ParamsE,"aw",@nobits
	.sectionflags	@""
	.align	16
	.zero		1024


//--------------------- .nv.shared._ZN7cutlass13device_kernelIN5flash11enable_sm90INS1_16FlashAttnBwdSm90INS1_25CollectiveMainloopBwdSm90ILi2ELi2ELi2EN4cute5tupleIJNS5_1CILi1EEES8_S8_EEENS6_IJNS7_ILi64EEENS7_ILi128EEESB_EEENS_10bfloat16_tEfNS_4arch4Sm90ELb1ELb0ELb0ELb1ELb1ELb1ELb0ELb0ELi2ELi1ELi2ELi1ELb0EEENS1_21CollectiveEpilogueBwdISC_SD_SF_Li256ELb1ELb0ELi1EEENS1_25SingleTileBwdLPTSchedulerILb1ELi128ELb1EEEEEEEEEvNT_6ParamsE --------------------------
	.section	.nv.shared._ZN7cutlass13device_kernelIN5flash11enable_sm90INS1_16FlashAttnBwdSm90INS1_25CollectiveMainloopBwdSm90ILi2ELi2ELi2EN4cute5tupleIJNS5_1CILi1EEES8_S8_EEENS6_IJNS7_ILi64EEENS7_ILi128EEESB_EEENS_10bfloat16_tEfNS_4arch4Sm90ELb1ELb0ELb0ELb1ELb1ELb1ELb0ELb0ELi2ELi1ELi2ELi1ELb0EEENS1_21CollectiveEpilogueBwdISC_SD_SF_Li256ELb1ELb0ELi1EEENS1_25SingleTileBwdLPTSchedulerILb1ELi128ELb1EEEEEEEEEvNT_6ParamsE,"aw",@nobits
	.sectionflags	@""
	.align	16
	.zero		1024


//--------------------- .nv.shared._ZN7cutlass13device_kernelIN5flash11enable_sm90INS1_16FlashAttnBwdSm90INS1_25CollectiveMainloopBwdSm90ILi2ELi2ELi2EN4cute5tupleIJNS5_1CILi1EEES8_S8_EEENS6_IJNS7_ILi64EEENS7_ILi128EEESB_EEENS_10bfloat16_tEfNS_4arch4Sm90ELb1ELb0ELb0ELb1ELb0ELb1ELb0ELb0ELi2ELi1ELi2ELi1ELb0EEENS1_24CollectiveEpilogueBwdGQAISC_fSF_Li256ELb1ELb0EEENS1_25SingleTileBwdLPTSchedulerILb1ELi128ELb0EEEEEEEEEvNT_6ParamsE --------------------------
	.section	.nv.shared._ZN7cutlass13device_kernelIN5flash11enable_sm90INS1_16FlashAttnBwdSm90INS1_25CollectiveMainloopBwdSm90ILi2ELi2ELi2EN4cute5tupleIJNS5_1CILi1EEES8_S8_EEENS6_IJNS7_ILi64EEENS7_ILi128EEESB_EEENS_10bfloat16_tEfNS_4arch4Sm90ELb1ELb0ELb0ELb1ELb0ELb1ELb0ELb0ELi2ELi1ELi2ELi1ELb0EEENS1_24CollectiveEpilogueBwdGQAISC_fSF_Li256ELb1ELb0EEENS1_25SingleTileBwdLPTSchedulerILb1ELi128ELb0EEEEEEEEEvNT_6ParamsE,"aw",@nobits
	.sectionflags	@""
	.align	16
	.zero		1024


//--------------------- .nv.shared._ZN7cutlass13device_kernelIN5flash32FlashAttnBwdPostprocessConvertdQIN4cute5tupleIJNS3_1CILi128EEES6_EEENS_10bfloat16_tEfNS_4arch4Sm90ELi256ENS3_8TiledMMAINS3_8MMA_AtomIJNS3_4SM904GMMA28MMA_64x128x16_F32BF16BF16_RSILNSE_5MajorE0ELSG_1ELNSE_7ScaleInE1ELSH_1EEEEEENS3_6LayoutINS4_IJNS5_ILi2EEENS5_ILi1EEESM_EEENS4_IJSM_NS5_ILi0EEESO_EEEEENS4_IJNS3_10UnderscoreESR_SR_EEEEELb0EEEEEvNT_6ParamsE --------------------------
	.section	.nv.shared._ZN7cutlass13device_kernelIN5flash32FlashAttnBwdPostprocessConvertdQIN4cute5tupleIJNS3_1CILi128EEES6_EEENS_10bfloat16_tEfNS_4arch4Sm90ELi256ENS3_8TiledMMAINS3_8MMA_AtomIJNS3_4SM904GMMA28MMA_64x128x16_F32BF16BF16_RSILNSE_5MajorE0ELSG_1ELNSE_7ScaleInE1ELSH_1EEEEEENS3_6LayoutINS4_IJNS5_ILi2EEENS5_ILi1EEESM_EEENS4_IJSM_NS5_ILi0EEESO_EEEEENS4_IJNS3_10UnderscoreESR_SR_EEEEELb0EEEEEvNT_6ParamsE,"aw",@nobits
	.sectionflags	@""
	.align	16
	.zero		1024


//--------------------- .nv.shared._ZN7cutlass13device_kernelIN5flash32FlashAttnBwdPostprocessConvertdQIN4cute5tupleIJNS3_1CILi64EEENS5_ILi128EEEEEENS_10bfloat16_tEfNS_4arch4Sm90ELi256ENS3_8TiledMMAINS3_8MMA_AtomIJNS3_4SM904GMMA27MMA_64x64x16_F32BF16BF16_SSILNSF_5MajorE0ELSH_1ELNSF_7ScaleInE1ELSI_1EEEEEENS3_6LayoutINS4_IJNS5_ILi1EEENS5_ILi2EEESM_EEENS4_IJNS5_ILi0EEESM_SP_EEEEENS4_IJNS3_10UnderscoreESS_SS_EEEEELb0EEEEEvNT_6ParamsE --------------------------
	.section	.nv.shared._ZN7cutlass13device_kernelIN5flash32FlashAttnBwdPostprocessConvertdQIN4cute5tupleIJNS3_1CILi64EEENS5_ILi128EEEEEENS_10bfloat16_tEfNS_4arch4Sm90ELi256ENS3_8TiledMMAINS3_8MMA_AtomIJNS3_4SM904GMMA27MMA_64x64x16_F32BF16BF16_SSILNSF_5MajorE0ELSH_1ELNSF_7ScaleInE1ELSI_1EEEEEENS3_6LayoutINS4_IJNS5_ILi1EEENS5_ILi2EEESM_EEENS4_IJNS5_ILi0EEESM_SP_EEEEENS4_IJNS3_10UnderscoreESS_SS_EEEEELb0EEEEEvNT_6ParamsE,"aw",@nobits
	.sectionflags	@""
	.align	16
	.zero		1024


//--------------------- .nv.shared._ZN7cutlass13device_kernelIN5flash11enable_sm90INS1_16FlashAttnBwdSm90INS1_25CollectiveMainloopBwdSm90ILi2ELi2ELi2EN4cute5tupleIJNS5_1CILi1EEES8_S8_EEENS6_IJNS7_ILi64EEENS7_ILi128EEESB_EEENS_10bfloat16_tEfNS_4arch4Sm90ELb1ELb0ELb0ELb1ELb1ELb1ELb0ELb0ELi2ELi1ELi2ELi1ELb0EEENS1_24CollectiveEpilogueBwdGQAISC_fSF_Li256ELb1ELb1EEENS1_25SingleTileBwdLPTSchedulerILb1ELi128ELb1EEEEEEEEEvNT_6ParamsE --------------------------
	.section	.nv.shared._ZN7cutlass13device_kernelIN5flash11enable_sm90INS1_16FlashAttnBwdSm90INS1_25CollectiveMainloopBwdSm90ILi2ELi2ELi2EN4cute5tupleIJNS5_1CILi1EEES8_S8_EEENS6_IJNS7_ILi64EEENS7_ILi128EEESB_EEENS_10bfloat16_tEfNS_4arch4Sm90ELb1ELb0ELb0ELb1ELb1ELb1ELb0ELb0ELi2ELi1ELi2ELi1ELb0EEENS1_24CollectiveEpilogueBwdGQAISC_fSF_Li256ELb1ELb1EEENS1_25SingleTileBwdLPTSchedulerILb1ELi128ELb1EEEEEEEEEvNT_6ParamsE,"aw",@nobits
	.sectionflags	@""
	.align	16
	.zero		1024


//--------------------- .nv.shared._ZN7cutlass13device_kernelIN5flash22FlashAttnBwdPreprocessIN4cute5tupleIJNS3_1CILi64EEENS5_ILi128EEEEEENS_10bfloat16_tEfNS_4arch4Sm90ELb1ELb1EEEEEvNT_6ParamsE --------------------------
	.section	.nv.shared._ZN7cutlass13device_kernelIN5flash22FlashAttnBwdPreprocessIN4cute5tupleIJNS3_1CILi64EEENS5_ILi128EEEEEENS_10bfloat16_tEfNS_4arch4Sm90ELb1ELb1EEEEEvNT_6ParamsE,"aw",@nobits
	.sectionflags	@""
	.align	16
	.zero		1024


//--------------------- .nv.constant0._ZN7cutlass13device_kernelIN5flash11enable_sm90INS1_16FlashAttnBwdSm90INS1_25CollectiveMainloopBwdSm90ILi2ELi2ELi2EN4cute5tupleIJNS5_1CILi1EEES8_S8_EEENS6_IJNS7_ILi64EEENS7_ILi128EEESB_EEENS_10bfloat16_tEfNS_4arch4Sm90ELb0ELb0ELb1ELb0ELb0ELb1ELb0ELb0ELi2ELi1ELi2ELi1ELb0EEENS1_21CollectiveEpilogueBwdISC_SD_SF_Li256ELb0ELb0ELi1EEENS1_19SingleTileSchedulerILb0ELb0ELb0ELi128EEEEEEEEEvNT_6ParamsE --------------------------
	.section	.nv.constant0._ZN7cutlass13device_kernelIN5flash11enable_sm90INS1_16FlashAttnBwdSm90INS1_25CollectiveMainloopBwdSm90ILi2ELi2ELi2EN4cute5tupleIJNS5_1CILi1EEES8_S8_EEENS6_IJNS7_ILi64EEENS7_ILi128EEESB_EEENS_10bfloat16_tEfNS_4arch4Sm90ELb0ELb0ELb1ELb0ELb0ELb1ELb0ELb0ELi2ELi1ELi2ELi1ELb0EEENS1_21CollectiveEpilogueBwdISC_SD_SF_Li256ELb0ELb0ELi1EEENS1_19SingleTileSchedulerILb0ELb0ELb0ELi128EEEEEEEEEvNT_6ParamsE,"a",@progbits
	.sectionflags	@""
	.align	4
.nv.constant0._ZN7cutlass13device_kernelIN5flash11enable_sm90INS1_16FlashAttnBwdSm90INS1_25CollectiveMainloopBwdSm90ILi2ELi2ELi2EN4cute5tupleIJNS5_1CILi1EEES8_S8_EEENS6_IJNS7_ILi64EEENS7_ILi128EEESB_EEENS_10bfloat16_tEfNS_4arch4Sm90ELb0ELb0ELb1ELb0ELb0ELb1ELb0ELb0ELi2ELi1ELi2ELi1ELb0EEENS1_21CollectiveEpilogueBwdISC_SD_SF_Li256ELb0ELb0ELi1EEENS1_19SingleTileSchedulerILb0ELb0ELb0ELi128EEEEEEEEEvNT_6ParamsE:
	.zero		2944


//--------------------- .nv.constant0._ZN7cutlass13device_kernelIN5flash11enable_sm90INS1_16FlashAttnBwdSm90INS1_25CollectiveMainloopBwdSm90ILi2ELi2ELi2EN4cute5tupleIJNS5_1CILi1EEES8_S8_EEENS6_IJNS7_ILi64EEENS7_ILi128EEESB_EEENS_10bfloat16_tEfNS_4arch4Sm90ELb0ELb0ELb1ELb0ELb1ELb1ELb0ELb0ELi2ELi1ELi2ELi1ELb0EEENS1_21CollectiveEpilogueBwdISC_SD_SF_Li256ELb0ELb0ELi1EEENS1_19SingleTileSchedulerILb0ELb0ELb0ELi128EEEEEEEEEvNT_6ParamsE --------------------------
	.section	.nv.constant0._ZN7cutlass13device_kernelIN5flash11enable_sm90INS1_16FlashAttnBwdSm90INS1_25CollectiveMainloopBwdSm90ILi2ELi2ELi2EN4cute5tupleIJNS5_1CILi1EEES8_S8_EEENS6_IJNS7_ILi64EEENS7_ILi128EEESB_EEENS_10bfloat16_tEfNS_4arch4Sm90ELb0ELb0ELb1ELb0ELb1ELb1ELb0ELb0ELi2ELi1ELi2ELi1ELb0EEENS1_21CollectiveEpilogueBwdISC_SD_SF_Li256ELb0ELb0ELi1EEENS1_19SingleTileSchedulerILb0ELb0ELb0ELi128EEEEEEEEEvNT_6ParamsE,"a",@progbits
	.sectionflags	@""
	.align	4
.nv.constant0._ZN7cutlass13device_kernelIN5flash11enable_sm90INS1_16FlashAttnBwdSm90INS1_25CollectiveMainloopBwdSm90ILi2ELi2ELi2EN4cute5tupleIJNS5_1CILi1EEES8_S8_EEENS6_IJNS7_ILi64EEENS7_ILi128EEESB_EEENS_10bfloat16_tEfNS_4arch4Sm90ELb0ELb0ELb1ELb0ELb1ELb1ELb0ELb0ELi2ELi1ELi2ELi1ELb0EEENS1_21CollectiveEpilogueBwdISC_SD_SF_Li256ELb0ELb0ELi1EEENS1_19SingleTileSchedulerILb0ELb0ELb0ELi128EEEEEEEEEvNT_6ParamsE:
	.zero		2944


//--------------------- .nv.constant0._ZN7cutlass13device_kernelIN5flash11enable_sm90INS1_16FlashAttnBwdSm90INS1_25CollectiveMainloopBwdSm90ILi2ELi2ELi2EN4cute5tupleIJNS5_1CILi1EEES8_S8_EEENS6_IJNS7_ILi64EEENS7_ILi128EEESB_EEENS_10bfloat16_tEfNS_4arch4Sm90ELb0ELb0ELb1ELb0ELb0ELb1ELb0ELb0ELi2ELi1ELi2ELi1ELb0EEENS1_24CollectiveEpilogueBwdGQAISC_fSF_Li256ELb0ELb0EEENS1_19SingleTileSchedulerILb0ELb0ELb0ELi128EEEEEEEEEvNT_6ParamsE --------------------------
	.section	.nv.constant0._ZN7cutlass13device_kernelIN5flash11enable_sm90INS1_16FlashAttnBwdSm90INS1_25CollectiveMainloopBwdSm90ILi2ELi2ELi2EN4cute5tupleIJNS5_1CILi1EEES8_S8_EEENS6_IJNS7_ILi64EEENS7_ILi128EEESB_EEENS_10bfloat16_tEfNS_4arch4Sm90ELb0ELb0ELb1ELb0ELb0ELb1ELb0ELb0ELi2ELi1ELi2ELi1ELb0EEENS1_24CollectiveEpilogueBwdGQAISC_fSF_Li256ELb0ELb0EEENS1_19SingleTileSchedulerILb0ELb0ELb0ELi128EEEEEEEEEvNT_6ParamsE,"a",@progbits
	.sectionflags	@""
	.align	4
.nv.constant0._ZN7cutlass13device_kernelIN5flash11enable_sm90INS1_16FlashAttnBwdSm90INS1_25CollectiveMainloopBwdSm90ILi2ELi2ELi2EN4cute5tupleIJNS5_1CILi1EEES8_S8_EEENS6_IJNS7_ILi64EEENS7_ILi128EEESB_EEENS_10bfloat16_tEfNS_4arch4Sm90ELb0ELb0ELb1ELb0ELb0ELb1ELb0ELb0ELi2ELi1ELi2ELi1ELb0EEENS1_24CollectiveEpilogueBwdGQAISC_fSF_Li256ELb0ELb0EEENS1_19SingleTileSchedulerILb0ELb0ELb0ELi128EEEEEEEEEvNT_6ParamsE:
	.zero		2304


//--------------------- .nv.constant0._ZN7cutlass13device_kernelIN5flash11enable_sm90INS1_16FlashAttnBwdSm90INS1_25CollectiveMainloopBwdSm90ILi2ELi2ELi2EN4cute5tupleIJNS5_1CILi1EEES8_S8_EEENS6_IJNS7_ILi64EEENS7_ILi128EEESB_EEENS_10bfloat16_tEfNS_4arch4Sm90ELb0ELb0ELb1ELb0ELb1ELb1ELb0ELb0ELi2ELi1ELi2ELi1ELb0EEENS1_24CollectiveEpilogueBwdGQAISC_fSF_Li256ELb0ELb1EEENS1_19SingleTileSchedulerILb0ELb0ELb0ELi128EEEEEEEEEvNT_6ParamsE --------------------------
	.section	.nv.constant0._ZN7cutlass13device_kernelIN5flash11enable_sm90INS1_16FlashAttnBwdSm90INS1_25CollectiveMainloopBwdSm90ILi2ELi2ELi2EN4cute5tupleIJNS5_1CILi1EEES8_S8_EEENS6_IJNS7_ILi64EEENS7_ILi128EEESB_EEENS_10bfloat16_tEfNS_4arch4Sm90ELb0ELb0ELb1ELb0ELb1ELb1ELb0ELb0ELi2ELi1ELi2ELi1ELb0EEENS1_24CollectiveEpilogueBwdGQAISC_fSF_Li256ELb0ELb1EEENS1_19SingleTileSchedulerILb0ELb0ELb0ELi128EEEEEEEEEvNT_6ParamsE,"a",@progbits
	.sectionflags	@""
	.align	4
.nv.constant0._ZN7cutlass13device_kernelIN5flash11enable_sm90INS1_16FlashAttnBwdSm90INS1_25CollectiveMainloopBwdSm90ILi2ELi2ELi2EN4cute5tupleIJNS5_1CILi1EEES8_S8_EEENS6_IJNS7_ILi64EEENS7_ILi128EEESB_EEENS_10bfloat16_tEfNS_4arch4Sm90ELb0ELb0ELb1ELb0ELb1ELb1ELb0ELb0ELi2ELi1ELi2ELi1ELb0EEENS1_24CollectiveEpilogueBwdGQAISC_fSF_Li256ELb0ELb1EEENS1_19SingleTileSchedulerILb0ELb0ELb0ELi128EEEEEEEEEvNT_6ParamsE:
	.zero		2304


//--------------------- .nv.constant0._ZN7cutlass13device_kernelIN5flash11enable_sm90INS1_16FlashAttnBwdSm90INS1_25CollectiveMainloopBwdSm90ILi2ELi2ELi2EN4cute5tupleIJNS5_1CILi1EEES8_S8_EEENS6_IJNS7_ILi64EEENS7_ILi128EEESB_EEENS_10bfloat16_tEfNS_4arch4Sm90ELb0ELb0ELb1ELb1ELb0ELb1ELb0ELb0ELi2ELi1ELi2ELi1ELb0EEENS1_21CollectiveEpilogueBwdISC_SD_SF_Li256ELb1ELb0ELi1EEENS1_19SingleTileSchedulerILb1ELb0ELb0ELi128EEEEEEEEEvNT_6ParamsE --------------------------
	.section	.nv.constant0._ZN7cutlass13device_kernelIN5flash11enable_sm90INS1_16FlashAttnBwdSm90INS1_25CollectiveMainloopBwdSm90ILi2ELi2ELi2EN4cute5tupleIJNS5_1CILi1EEES8_S8_EEENS6_IJNS7_ILi64EEENS7_ILi128EEESB_EEENS_10bfloat16_tEfNS_4arch4Sm90ELb0ELb0ELb1ELb1ELb0ELb1ELb0ELb0ELi2ELi1ELi2ELi1ELb0EEENS1_21CollectiveEpilogueBwdISC_SD_SF_Li256ELb1ELb0ELi1EEENS1_19SingleTileSchedulerILb1ELb0ELb0ELi128EEEEEEEEEvNT_6ParamsE,"a",@progbits
	.sectionflags	@""
	.align	4
.nv.constant0._ZN7cutlass13device_kernelIN5flash11enable_sm90INS1_16FlashAttnBwdSm90INS1_25CollectiveMainloopBwdSm90ILi2ELi2ELi2EN4cute5tupleIJNS5_1CILi1EEES8_S8_EEENS6_IJNS7_ILi64EEENS7_ILi128EEESB_EEENS_10bfloat16_tEfNS_4arch4Sm90ELb0ELb0ELb1ELb1ELb0ELb1ELb0ELb0ELi2ELi1ELi2ELi1ELb0EEENS1_21CollectiveEpilogueBwdISC_SD_SF_Li256ELb1ELb0ELi1EEENS1_19SingleTileSchedulerILb1ELb0ELb0ELi128EEEEEEEEEvNT_6ParamsE:
	.zero		2304


//--------------------- .nv.constant0._ZN7cutlass13device_kernelIN5flash11enable_sm90INS1_16FlashAttnBwdSm90INS1_25CollectiveMainloopBwdSm90ILi2ELi2ELi2EN4cute5tupleIJNS5_1CILi1EEES8_S8_EEENS6_IJNS7_ILi64EEENS7_ILi128EEESB_EEENS_10bfloat16_tEfNS_4arch4Sm90ELb0ELb0ELb1ELb1ELb1ELb1ELb0ELb0ELi2ELi1ELi2ELi1ELb0EEENS1_21CollectiveEpilogueBwdISC_SD_SF_Li256ELb1ELb0ELi1EEENS1_19SingleTileSchedulerILb1ELb0ELb0ELi128EEEEEEEEEvNT_6ParamsE --------------------------
	.section	.nv.constant0._ZN7cutlass13device_kernelIN5flash11enable_sm90INS1_16FlashAttnBwdSm90INS1_25CollectiveMainloopBwdSm90ILi2ELi2ELi2EN4cute5tupleIJNS5_1CILi1EEES8_S8_EEENS6_IJNS7_ILi64EEENS7_ILi128EEESB_EEENS_10bfloat16_tEfNS_4arch4Sm90ELb0ELb0ELb1ELb1ELb1ELb1ELb0ELb0ELi2ELi1ELi2ELi1ELb0EEENS1_21CollectiveEpilogueBwdISC_SD_SF_Li256ELb1ELb0ELi1EEENS1_19SingleTileSchedulerILb1ELb0ELb0ELi128EEEEEEEEEvNT_6ParamsE,"a",@progbits
	.sectionflags	@""
	.align	4
.nv.constant0._ZN7cutlass13device_kernelIN5flash11enable_sm90INS1_16FlashAttnBwdSm90INS1_25CollectiveMainloopBwdSm90ILi2ELi2ELi2EN4cute5tupleIJNS5_1CILi1EEES8_S8_EEENS6_IJNS7_ILi64EEENS7_ILi128EEESB_EEENS_10bfloat16_tEfNS_4arch4Sm90ELb0ELb0ELb1ELb1ELb1ELb1ELb0ELb0ELi2ELi1ELi2ELi1ELb0EEENS1_21CollectiveEpilogueBwdISC_SD_SF_Li256ELb1ELb0ELi1EEENS1_19SingleTileSchedulerILb1ELb0ELb0ELi128EEEEEEEEEvNT_6ParamsE:
	.zero		2304


//--------------------- .nv.constant0._ZN7cutlass13device_kernelIN5flash11enable_sm90INS1_16FlashAttnBwdSm90INS1_25CollectiveMainloopBwdSm90ILi2ELi2ELi2EN4cute5tupleIJNS5_1CILi1EEES8_S8_EEENS6_IJNS7_ILi64EEENS7_ILi128EEESB_EEENS_10bfloat16_tEfNS_4arch4Sm90ELb0ELb0ELb1ELb1ELb0ELb1ELb0ELb0ELi2ELi1ELi2ELi1ELb0EEENS1_24CollectiveEpilogueBwdGQAISC_fSF_Li256ELb1ELb0EEENS1_19SingleTileSchedulerILb1ELb0ELb0ELi128EEEEEEEEEvNT_6ParamsE --------------------------
	.section	.nv.constant0._ZN7cutlass13device_kernelIN5flash11enable_sm90INS1_16FlashAttnBwdSm90INS1_25CollectiveMainloopBwdSm90ILi2ELi2ELi2EN4cute5tupleIJNS5_1CILi1EEES8_S8_EEENS6_IJNS7_ILi64EEENS7_ILi128EEESB_EEENS_10bfloat16_tEfNS_4arch4Sm90ELb0ELb0ELb1ELb1ELb0ELb1ELb0ELb0ELi2ELi1ELi2ELi1ELb0EEENS1_24CollectiveEpilogueBwdGQAISC_fSF_Li256ELb1ELb0EEENS1_19SingleTileSchedulerILb1ELb0ELb0ELi128EEEEEEEEEvNT_6ParamsE,"a",@progbits
	.sectionflags	@""
	.align	4
.nv.constant0._ZN7cutlass13device_kernelIN5flash11enable_sm90INS1_16FlashAttnBwdSm90INS1_25CollectiveMainloopBwdSm90ILi2ELi2ELi2EN4cute5tupleIJNS5_1CILi1EEES8_S8_EEENS6_IJNS7_ILi64EEENS7_ILi128EEESB_EEENS_10bfloat16_tEfNS_4arch4Sm90ELb0ELb0ELb1ELb1ELb0ELb1ELb0ELb0ELi2ELi1ELi2ELi1ELb0EEENS1_24CollectiveEpilogueBwdGQAISC_fSF_Li256ELb1ELb0EEENS1_19SingleTileSchedulerILb1ELb0ELb0ELi128EEEEEEEEEvNT_6ParamsE:
	.zero		2304


//--------------------- .nv.constant0._ZN7cutlass13device_kernelIN5flash11enable_sm90INS1_16FlashAttnBwdSm90INS1_25CollectiveMainloopBwdSm90ILi2ELi2ELi2EN4cute5tupleIJNS5_1CILi1EEES8_S8_EEENS6_IJNS7_ILi64EEENS7_ILi128EEESB_EEENS_10bfloat16_tEfNS_4arch4Sm90ELb0ELb0ELb1ELb1ELb1ELb1ELb0ELb0ELi2ELi1ELi2ELi1ELb0EEENS1_24CollectiveEpilogueBwdGQAISC_fSF_Li256ELb1ELb1EEENS1_19SingleTileSchedulerILb1ELb0ELb0ELi128EEEEEEEEEvNT_6ParamsE --------------------------
	.section	.nv.constant0._ZN7cutlass13device_kernelIN5flash11enable_sm90INS1_16FlashAttnBwdSm90INS1_25CollectiveMainloopBwdSm90ILi2ELi2ELi2EN4cute5tupleIJNS5_1CILi1EEES8_S8_EEENS6_IJNS7_ILi64EEENS7_ILi128EEESB_EEENS_10bfloat16_tEfNS_4arch4Sm90ELb0ELb0ELb1ELb1ELb1ELb1ELb0ELb0ELi2ELi1ELi2ELi1ELb0EEENS1_24CollectiveEpilogueBwdGQAISC_fSF_Li256ELb1ELb1EEENS1_19SingleTileSchedulerILb1ELb0ELb0ELi128EEEEEEEEEvNT_6ParamsE,"a",@progbits
	.sectionflags	@""
	.align	4
.nv.constant0._ZN7cutlass13device_kernelIN5flash11enable_sm90INS1_16FlashAttnBwdSm90INS1_25CollectiveMainloopBwdSm90ILi2ELi2ELi2EN4cute5tupleIJNS5_1CILi1EEES8_S8_EEENS6_IJNS7_ILi64EEENS7_ILi128EEESB_EEENS_10bfloat16_tEfNS_4arch4Sm90ELb0ELb0ELb1ELb1ELb1ELb1ELb0ELb0ELi2ELi1ELi2ELi1ELb0EEENS1_24CollectiveEpilogueBwdGQAISC_fSF_Li256ELb1ELb1EEENS1_19SingleTileSchedulerILb1ELb0ELb0ELi128EEEEEEEEEvNT_6ParamsE:
	.zero		2304


//--------------------- .nv.constant0._ZN7cutlass13device_kernelIN5flash11enable_sm90INS1_16FlashAttnBwdSm90INS1_25CollectiveMainloopBwdSm90ILi2ELi2ELi2EN4cute5tupleIJNS5_1CILi1EEES8_S8_EEENS6_IJNS7_ILi64EEENS7_ILi128EEESB_EEENS_10bfloat16_tEfNS_4arch4Sm90ELb0ELb1ELb1ELb0ELb0ELb1ELb0ELb0ELi2ELi1ELi2ELi1ELb0EEENS1_21CollectiveEpilogueBwdISC_SD_SF_Li256ELb0ELb0ELi1EEENS1_19SingleTileSchedulerILb0ELb0ELb0ELi128EEEEEEEEEvNT_6ParamsE --------------------------
	.section	.nv.constant0._ZN7cutlass13device_kernelIN5flash11enable_sm90INS1_16FlashAttnBwdSm90INS1_25CollectiveMainloopBwdSm90ILi2ELi2ELi2EN4cute5tupleIJNS5_1CILi1EEES8_S8_EEENS6_IJNS7_ILi64EEENS7_ILi128EEESB_EEENS_10bfloat16_tEfNS_4arch4Sm90ELb0ELb1ELb1ELb0ELb0ELb1ELb0ELb0ELi2ELi1ELi2ELi1ELb0EEENS1_21CollectiveEpilogueBwdISC_SD_SF_Li256ELb0ELb0ELi1EEENS1_19SingleTileSchedulerILb0ELb0ELb0ELi128EEEEEEEEEvNT_6ParamsE,"a",@progbits
	.sectionflags	@""
	.align	4
.nv.constant0._ZN7cutlass13device_kernelIN5flash11enable_sm90INS1_16FlashAttnBwdSm90INS1_25CollectiveMainloopBwdSm90ILi2ELi2ELi2EN4cute5tupleIJNS5_1CILi1EEES8_S8_EEENS6_IJNS7_ILi64EEENS7_ILi128EEESB_EEENS_10bfloat16_tEfNS_4arch4Sm90ELb0ELb1ELb1ELb0ELb0ELb1ELb0ELb0ELi2ELi1ELi2ELi1ELb0EEENS1_21CollectiveEpilogueBwdISC_SD_SF_Li256ELb0ELb0ELi1EEENS1_19SingleTileSchedulerILb0ELb0ELb0ELi128EEEEEEEEEvNT_6ParamsE:
	.zero		2944


//--------------------- .nv.constant0._ZN7cutlass13device_kernelIN5flash11enable_sm90INS1_16FlashAttnBwdSm90INS1_25CollectiveMainloopBwdSm90ILi2ELi2ELi2EN4cute5tupleIJNS5_1CILi1EEES8_S8_EEENS6_IJNS7_ILi64EEENS7_ILi128EEESB_EEENS_10bfloat16_tEfNS_4arch4Sm90ELb0ELb1ELb1ELb0ELb1ELb1ELb0ELb0ELi2ELi1ELi2ELi1ELb0EEENS1_21CollectiveEpilogueBwdISC_SD_SF_Li256ELb0ELb0ELi1EEENS1_19SingleTileSchedulerILb0ELb0ELb0ELi128EEEEEEEEEvNT_6ParamsE --------------------------
	.section	.nv.constant0._ZN7cutlass13device_kernelIN5flash11enable_sm90INS1_16FlashAttnBwdSm90INS1_25CollectiveMainloopBwdSm90ILi2ELi2ELi2EN4cute5tupleIJNS5_1CILi1EEES8_S8_EEENS6_IJNS7_ILi64EEENS7_ILi128EEESB_EEENS_10bfloat16_tEfNS_4arch4Sm90ELb0ELb1ELb1ELb0ELb1ELb1ELb0ELb0ELi2ELi1ELi2ELi1ELb0EEENS1_21CollectiveEpilogueBwdISC_SD_SF_Li256ELb0ELb0ELi1EEENS1_19SingleTileSchedulerILb0ELb0ELb0ELi128EEEEEEEEEvNT_6ParamsE,"a",@progbits
	.sectionflags	@""
	.align	4
.nv.constant0._ZN7cutlass13device_kernelIN5flash11enable_sm90INS1_16FlashAttnBwdSm90INS1_25CollectiveMainloopBwdSm90ILi2ELi2ELi2EN4cute5tupleIJNS5_1CILi1EEES8_S8_EEENS6_IJNS7_ILi64EEENS7_ILi128EEESB_EEENS_10bfloat16_tEfNS_4arch4Sm90ELb0ELb1ELb1ELb0ELb1ELb1ELb0ELb0ELi2ELi1ELi2ELi1ELb0EEENS1_21CollectiveEpilogueBwdISC_SD_SF_Li256ELb0ELb0ELi1EEENS1_19SingleTileSchedulerILb0ELb0ELb0ELi128EEEEEEEEEvNT_6ParamsE:
	.zero		2944


//--------------------- .nv.constant0._ZN7cutlass13device_kernelIN5flash11enable_sm90INS1_16FlashAttnBwdSm90INS1_25CollectiveMainloopBwdSm90ILi2ELi2ELi2EN4cute5tupleIJNS5_1CILi1EEES8_S8_EEENS6_IJNS7_ILi64EEENS7_ILi128EEESB_EEENS_10bfloat16_tEfNS_4arch4Sm90ELb0ELb1ELb1ELb0ELb0ELb1ELb0ELb0ELi2ELi1ELi2ELi1ELb0EEENS1_24CollectiveEpilogueBwdGQAISC_fSF_Li256ELb0ELb0EEENS1_19SingleTileSchedulerILb0ELb0ELb0ELi128EEEEEEEEEvNT_6ParamsE --------------------------
	.section	.nv.constant0._ZN7cutlass13device_kernelIN5flash11enable_sm90INS1_16FlashAttnBwdSm90INS1_25CollectiveMainloopBwdSm90ILi2ELi2ELi2EN4cute5tupleIJNS5_1CILi1EEES8_S8_EEENS6_IJNS7_ILi64EEENS7_ILi128EEESB_EEENS_10bfloat16_tEfNS_4arch4Sm90ELb0ELb1ELb1ELb0ELb0ELb1ELb0ELb0ELi2ELi1ELi2ELi1ELb0EEENS1_24CollectiveEpilogueBwdGQAISC_fSF_Li256ELb0ELb0EEENS1_19SingleTileSchedulerILb0ELb0ELb0ELi128EEEEEEEEEvNT_6ParamsE,"a",@progbits
	.sectionflags	@""
	.align	4
.nv.constant0._ZN7cutlass13device_kernelIN5flash11enable_sm90INS1_16FlashAttnBwdSm90INS1_25CollectiveMainloopBwdSm90ILi2ELi2ELi2EN4cute5tupleIJNS5_1CILi1EEES8_S8_EEENS6_IJNS7_ILi64EEENS7_ILi128EEESB_EEENS_10bfloat16_tEfNS_4arch4Sm90ELb0ELb1ELb1ELb0ELb0ELb1ELb0ELb0ELi2ELi1ELi2ELi1ELb0EEENS1_24CollectiveEpilogueBwdGQAISC_fSF_Li256ELb0ELb0EEENS1_19SingleTileSchedulerILb0ELb0ELb0ELi128EEEEEEEEEvNT_6ParamsE:
	.zero		2304


//--------------------- .nv.constant0._ZN7cutlass13device_kernelIN5flash11enable_sm90INS1_16FlashAttnBwdSm90INS1_25CollectiveMainloopBwdSm90ILi2ELi2ELi2EN4cute5tupleIJNS5_1CILi1EEES8_S8_EEENS6_IJNS7_ILi64EEENS7_ILi128EEESB_EEENS_10bfloat16_tEfNS_4arch4Sm90ELb0ELb1ELb1ELb0ELb1ELb1ELb0ELb0ELi2ELi1ELi2ELi1ELb0EEENS1_24CollectiveEpilogueBwdGQAISC_fSF_Li256ELb0ELb1EEENS1_19SingleTileSchedulerILb0ELb0ELb0ELi128EEEEEEEEEvNT_6ParamsE --------------------------
	.section	.nv.constant0._ZN7cutlass13device_kernelIN5flash11enable_sm90INS1_16FlashAttnBwdSm90INS1_25CollectiveMainloopBwdSm90ILi2ELi2ELi2EN4cute5tupleIJNS5_1CILi1EEES8_S8_EEENS6_IJNS7_ILi64EEENS7_ILi128EEESB_EEENS_10bfloat16_tEfNS_4arch4Sm90ELb0ELb1ELb1ELb0ELb1ELb1ELb0ELb0ELi2ELi1ELi2ELi1ELb0EEENS1_24CollectiveEpilogueBwdGQAISC_fSF_Li256ELb0ELb1EEENS1_19SingleTileSchedulerILb0ELb0ELb0ELi128EEEEEEEEEvNT_6ParamsE,"a",@progbits
	.sectionflags	@""
	.align	4
.nv.constant0._ZN7cutlass13device_kernelIN5flash11enable_sm90INS1_16FlashAttnBwdSm90INS1_25CollectiveMainloopBwdSm90ILi2ELi2ELi2EN4cute5tupleIJNS5_1CILi1EEES8_S8_EEENS6_IJNS7_ILi64EEENS7_ILi128EEESB_EEENS_10bfloat16_tEfNS_4arch4Sm90ELb0ELb1ELb1ELb0ELb1ELb1ELb0ELb0ELi2ELi1ELi2ELi1ELb0EEENS1_24CollectiveEpilogueBwdGQAISC_fSF_Li256ELb0ELb1EEENS1_19SingleTileSchedulerILb0ELb0ELb0ELi128EEEEEEEEEvNT_6ParamsE:
	.zero		2304


//--------------------- .nv.constant0._ZN7cutlass13device_kernelIN5flash11enable_sm90INS1_16FlashAttnBwdSm90INS1_25CollectiveMainloopBwdSm90ILi2ELi2ELi2EN4cute5tupleIJNS5_1CILi1EEES8_S8_EEENS6_IJNS7_ILi64EEENS7_ILi128EEESB_EEENS_10bfloat16_tEfNS_4arch4Sm90ELb0ELb1ELb1ELb1ELb0ELb1ELb0ELb0ELi2ELi1ELi2ELi1ELb0EEENS1_21CollectiveEpilogueBwdISC_SD_SF_Li256ELb1ELb0ELi1EEENS1_19SingleTileSchedulerILb1ELb0ELb0ELi128EEEEEEEEEvNT_6ParamsE --------------------------
	.section	.nv.constant0._ZN7cutlass13device_kernelIN5flash11enable_sm90INS1_16FlashAttnBwdSm90INS1_25CollectiveMainloopBwdSm90ILi2ELi2ELi2EN4cute5tupleIJNS5_1CILi1EEES8_S8_EEENS6_IJNS7_ILi64EEENS7_ILi128EEESB_EEENS_10bfloat16_tEfNS_4arch4Sm90ELb0ELb1ELb1ELb1ELb0ELb1ELb0ELb0ELi2ELi1ELi2ELi1ELb0EEENS1_21CollectiveEpilogueBwdISC_SD_SF_Li256ELb1ELb0ELi1EEENS1_19SingleTileSchedulerILb1ELb0ELb0ELi128EEEEEEEEEvNT_6ParamsE,"a",@progbits
	.sectionflags	@""
	.align	4
.nv.constant0._ZN7cutlass13device_kernelIN5flash11enable_sm90INS1_16FlashAttnBwdSm90INS1_25CollectiveMainloopBwdSm90ILi2ELi2ELi2EN4cute5tupleIJNS5_1CILi1EEES8_S8_EEENS6_IJNS7_ILi64EEENS7_ILi128EEESB_EEENS_10bfloat16_tEfNS_4arch4Sm90ELb0ELb1ELb1ELb1ELb0ELb1ELb0ELb0ELi2ELi1ELi2ELi1ELb0EEENS1_21CollectiveEpilogueBwdISC_SD_SF_Li256ELb1ELb0ELi1EEENS1_19SingleTileSchedulerILb1ELb0ELb0ELi128EEEEEEEEEvNT_6ParamsE:
	.zero		2304


//--------------------- .nv.constant0._ZN7cutlass13device_kernelIN5flash11enable_sm90INS1_16FlashAttnBwdSm90INS1_25CollectiveMainloopBwdSm90ILi2ELi2ELi2EN4cute5tupleIJNS5_1CILi1EEES8_S8_EEENS6_IJNS7_ILi64EEENS7_ILi128EEESB_EEENS_10bfloat16_tEfNS_4arch4Sm90ELb0ELb1ELb1ELb1ELb1ELb1ELb0ELb0ELi2ELi1ELi2ELi1ELb0EEENS1_21CollectiveEpilogueBwdISC_SD_SF_Li256ELb1ELb0ELi1EEENS1_19SingleTileSchedulerILb1ELb0ELb0ELi128EEEEEEEEEvNT_6ParamsE --------------------------
	.section	.nv.constant0._ZN7cutlass13device_kernelIN5flash11enable_sm90INS1_16FlashAttnBwdSm90INS1_25CollectiveMainloopBwdSm90ILi2ELi2ELi2EN4cute5tupleIJNS5_1CILi1EEES8_S8_EEENS6_IJNS7_ILi64EEENS7_ILi128EEESB_EEENS_10bfloat16_tEfNS_4arch4Sm90ELb0ELb1ELb1ELb1ELb1ELb1ELb0ELb0ELi2ELi1ELi2ELi1ELb0EEENS1_21CollectiveEpilogueBwdISC_SD_SF_Li256ELb1ELb0ELi1EEENS1_19SingleTileSchedulerILb1ELb0ELb0ELi128EEEEEEEEEvNT_6ParamsE,"a",@progbits
	.sectionflags	@""
	.align	4
.nv.constant0._ZN7cutlass13device_kernelIN5flash11enable_sm90INS1_16FlashAttnBwdSm90INS1_25CollectiveMainloopBwdSm90ILi2ELi2ELi2EN4cute5tupleIJNS5_1CILi1EEES8_S8_EEENS6_IJNS7_ILi64EEENS7_ILi128EEESB_EEENS_10bfloat16_tEfNS_4arch4Sm90ELb0ELb1ELb1ELb1ELb1ELb1ELb0ELb0ELi2ELi1ELi2ELi1ELb0EEENS1_21CollectiveEpilogueBwdISC_SD_SF_Li256ELb1ELb0ELi1EEENS1_19SingleTileSchedulerILb1ELb0ELb0ELi128EEEEEEEEEvNT_6ParamsE:
	.zero		2304


//--------------------- .nv.constant0._ZN7cutlass13device_kernelIN5flash11enable_sm90INS1_16FlashAttnBwdSm90INS1_25CollectiveMainloopBwdSm90ILi2ELi2ELi2EN4cute5tupleIJNS5_1CILi1EEES8_S8_EEENS6_IJNS7_ILi64EEENS7_ILi128EEESB_EEENS_10bfloat16_tEfNS_4arch4Sm90ELb0ELb1ELb1ELb1ELb0ELb1ELb0ELb0ELi2ELi1ELi2ELi1ELb0EEENS1_24CollectiveEpilogueBwdGQAISC_fSF_Li256ELb1ELb0EEENS1_19SingleTileSchedulerILb1ELb0ELb0ELi128EEEEEEEEEvNT_6ParamsE --------------------------
	.section	.nv.constant0._ZN7cutlass13device_kernelIN5flash11enable_sm90INS1_16FlashAttnBwdSm90INS1_25CollectiveMainloopBwdSm90ILi2ELi2ELi2EN4cute5tupleIJNS5_1CILi1EEES8_S8_EEENS6_IJNS7_ILi64EEENS7_ILi128EEESB_EEENS_10bfloat16_tEfNS_4arch4Sm90ELb0ELb1ELb1ELb1ELb0ELb1ELb0ELb0ELi2ELi1ELi2ELi1ELb0EEENS1_24CollectiveEpilogueBwdGQAISC_fSF_Li256ELb1ELb0EEENS1_19SingleTileSchedulerILb1ELb0ELb0ELi128EEEEEEEEEvNT_6ParamsE,"a",@progbits
	.sectionflags	@""
	.align	4
.nv.constant0._ZN7cutlass13device_kernelIN5flash11enable_sm90INS1_16FlashAttnBwdSm90INS1_25CollectiveMainloopBwdSm90ILi2ELi2ELi2EN4cute5tupleIJNS5_1CILi1EEES8_S8_EEENS6_IJNS7_ILi64EEENS7_ILi128EEESB_EEENS_10bfloat16_tEfNS_4arch4Sm90ELb0ELb1ELb1ELb1ELb0ELb1ELb0ELb0ELi2ELi1ELi2ELi1ELb0EEENS1_24CollectiveEpilogueBwdGQAISC_fSF_Li256ELb1ELb0EEENS1_19SingleTileSchedulerILb1ELb0ELb0ELi128EEEEEEEEEvNT_6ParamsE:
	.zero		2304


//--------------------- .nv.constant0._ZN7cutlass13device_kernelIN5flash11enable_sm90INS1_16FlashAttnBwdSm90INS1_25CollectiveMainloopBwdSm90ILi2ELi2ELi2EN4cute5tupleIJNS5_1CILi1EEES8_S8_EEENS6_IJNS7_ILi64EEENS7_ILi128EEESB_EEENS_10bfloat16_tEfNS_4arch4Sm90ELb0ELb1ELb1ELb1ELb1ELb1ELb0ELb0ELi2ELi1ELi2ELi1ELb0EEENS1_24CollectiveEpilogueBwdGQAISC_fSF_Li256ELb1ELb1EEENS1_19SingleTileSchedulerILb1ELb0ELb0ELi128EEEEEEEEEvNT_6ParamsE --------------------------
	.section	.nv.constant0._ZN7cutlass13device_kernelIN5flash11enable_sm90INS1_16FlashAttnBwdSm90INS1_25CollectiveMainloopBwdSm90ILi2ELi2ELi2EN4cute5tupleIJNS5_1CILi1EEES8_S8_EEENS6_IJNS7_ILi64EEENS7_ILi128EEESB_EEENS_10bfloat16_tEfNS_4arch4Sm90ELb0ELb1ELb1ELb1ELb1ELb1ELb0ELb0ELi2ELi1ELi2ELi1ELb0EEENS1_24CollectiveEpilogueBwdGQAISC_fSF_Li256ELb1ELb1EEENS1_19SingleTileSchedulerILb1ELb0ELb0ELi128EEEEEEEEEvNT_6ParamsE,"a",@progbits
	.sectionflags	@""
	.align	4
.nv.constant0._ZN7cutlass13device_kernelIN5flash11enable_sm90INS1_16FlashAttnBwdSm90INS1_25CollectiveMainloopBwdSm90ILi2ELi2ELi2EN4cute5tupleIJNS5_1CILi1EEES8_S8_EEENS6_IJNS7_ILi64EEENS7_ILi128EEESB_EEENS_10bfloat16_tEfNS_4arch4Sm90ELb0ELb1ELb1ELb1ELb1ELb1ELb0ELb0ELi2ELi1ELi2ELi1ELb0EEENS1_24CollectiveEpilogueBwdGQAISC_fSF_Li256ELb1ELb1EEENS1_19SingleTileSchedulerILb1ELb0ELb0ELi128EEEEEEEEEvNT_6ParamsE:
	.zero		2304


//--------------------- .nv.constant0._ZN7cutlass13device_kernelIN5flash11enable_sm90INS1_16FlashAttnBwdSm90INS1_25CollectiveMainloopBwdSm90ILi2ELi2ELi2EN4cute5tupleIJNS5_1CILi1EEES8_S8_EEENS6_IJNS7_ILi64EEENS7_ILi128EEESB_EEENS_10bfloat16_tEfNS_4arch4Sm90ELb1ELb0ELb1ELb0ELb0ELb1ELb0ELb0ELi2ELi1ELi2ELi1ELb0EEENS1_21CollectiveEpilogueBwdISC_SD_SF_Li256ELb0ELb0ELi1EEENS1_25SingleTileBwdLPTSchedulerILb0ELi128ELb0EEEEEEEEEvNT_6ParamsE --------------------------
	.section	.nv.constant0._ZN7cutlass13device_kernelIN5flash11enable_sm90INS1_16FlashAttnBwdSm90INS1_25CollectiveMainloopBwdSm90ILi2ELi2ELi2EN4cute5tupleIJNS5_1CILi1EEES8_S8_EEENS6_IJNS7_ILi64EEENS7_ILi128EEESB_EEENS_10bfloat16_tEfNS_4arch4Sm90ELb1ELb0ELb1ELb0ELb0ELb1ELb0ELb0ELi2ELi1ELi2ELi1ELb0EEENS1_21CollectiveEpilogueBwdISC_SD_SF_Li256ELb0ELb0ELi1EEENS1_25SingleTileBwdLPTSchedulerILb0ELi128ELb0EEEEEEEEEvNT_6ParamsE,"a",@progbits
	.sectionflags	@""
	.align	4
.nv.constant0._ZN7cutlass13device_kernelIN5flash11enable_sm90INS1_16FlashAttnBwdSm90INS1_25CollectiveMainloopBwdSm90ILi2ELi2ELi2EN4cute5tupleIJNS5_1CILi1EEES8_S8_EEENS6_IJNS7_ILi64EEENS7_ILi128EEESB_EEENS_10bfloat16_tEfNS_4arch4Sm90ELb1ELb0ELb1ELb0ELb0ELb1ELb0ELb0ELi2ELi1ELi2ELi1ELb0EEENS1_21CollectiveEpilogueBwdISC_SD_SF_Li256ELb0ELb0ELi1EEENS1_25SingleTileBwdLPTSchedulerILb0ELi128ELb0EEEEEEEEEvNT_6ParamsE:
	.zero		2944


//--------------------- .nv.constant0._ZN7cutlass13device_kernelIN5flash11enable_sm90INS1_16FlashAttnBwdSm90INS1_25CollectiveMainloopBwdSm90ILi2ELi2ELi2EN4cute5tupleIJNS5_1CILi1EEES8_S8_EEENS6_IJNS7_ILi64EEENS7_ILi128EEESB_EEENS_10bfloat16_tEfNS_4arch4Sm90ELb1ELb0ELb1ELb0ELb1ELb1ELb0ELb0ELi2ELi1ELi2ELi1ELb0EEENS1_21CollectiveEpilogueBwdISC_SD_SF_Li256ELb0ELb0ELi1EEENS1_25SingleTileBwdLPTSchedulerILb0ELi128ELb1EEEEEEEEEvNT_6ParamsE --------------------------
	.section	.nv.constant0._ZN7cutlass13device_kernelIN5flash11enable_sm90INS1_16FlashAttnBwdSm90INS1_25CollectiveMainloopBwdSm90ILi2ELi2ELi2EN4cute5tupleIJNS5_1CILi1EEES8_S8_EEENS6_IJNS7_ILi64EEENS7_ILi128EEESB_EEENS_10bfloat16_tEfNS_4arch4Sm90ELb1ELb0ELb1ELb0ELb1ELb1ELb0ELb0ELi2ELi1ELi2ELi1ELb0EEENS1_21CollectiveEpilogueBwdISC_SD_SF_Li256ELb0ELb0ELi1EEENS1_25SingleTileBwdLPTSchedulerILb0ELi128ELb1EEEEEEEEEvNT_6ParamsE,"a",@progbits
	.sectionflags	@""
	.align	4
.nv.constant0._ZN7cutlass13device_kernelIN5flash11enable_sm90INS1_16FlashAttnBwdSm90INS1_25CollectiveMainloopBwdSm90ILi2ELi2ELi2EN4cute5tupleIJNS5_1CILi1EEES8_S8_EEENS6_IJNS7_ILi64EEENS7_ILi128EEESB_EEENS_10bfloat16_tEfNS_4arch4Sm90ELb1ELb0ELb1ELb0ELb1ELb1ELb0ELb0ELi2ELi1ELi2ELi1ELb0EEENS1_21CollectiveEpilogueBwdISC_SD_SF_Li256ELb0ELb0ELi1EEENS1_25SingleTileBwdLPTSchedulerILb0ELi128ELb1EEEEEEEEEvNT_6ParamsE:
	.zero		2944


//--------------------- .nv.constant0._ZN7cutlass13device_kernelIN5flash11enable_sm90INS1_16FlashAttnBwdSm90INS1_25CollectiveMainloopBwdSm90ILi2ELi2ELi2EN4cute5tupleIJNS5_1CILi1EEES8_S8_EEENS6_IJNS7_ILi64EEENS7_ILi128EEESB_EEENS_10bfloat16_tEfNS_4arch4Sm90ELb1ELb0ELb1ELb0ELb0ELb1ELb0ELb0ELi2ELi1ELi2ELi1ELb0EEENS1_24CollectiveEpilogueBwdGQAISC_fSF_Li256ELb0ELb0EEENS1_25SingleTileBwdLPTSchedulerILb0ELi128ELb0EEEEEEEEEvNT_6ParamsE --------------------------
	.section	.nv.constant0._ZN7cutlass13device_kernelIN5flash11enable_sm90INS1_16FlashAttnBwdSm90INS1_25CollectiveMainloopBwdSm90ILi2ELi2ELi2EN4cute5tupleIJNS5_1CILi1EEES8_S8_EEENS6_IJNS7_ILi64EEENS7_ILi128EEESB_EEENS_10bfloat16_tEfNS_4arch4Sm90ELb1ELb0ELb1ELb0ELb0ELb1ELb0ELb0ELi2ELi1ELi2ELi1ELb0EEENS1_24CollectiveEpilogueBwdGQAISC_fSF_Li256ELb0ELb0EEENS1_25SingleTileBwdLPTSchedulerILb0ELi128ELb0EEEEEEEEEvNT_6ParamsE,"a",@progbits
	.sectionflags	@""
	.align	4
.nv.constant0._ZN7cutlass13device_kernelIN5flash11enable_sm90INS1_16FlashAttnBwdSm90INS1_25CollectiveMainloopBwdSm90ILi2ELi2ELi2EN4cute5tupleIJNS5_1CILi1EEES8_S8_EEENS6_IJNS7_ILi64EEENS7_ILi128EEESB_EEENS_10bfloat16_tEfNS_4arch4Sm90ELb1ELb0ELb1ELb0ELb0ELb1ELb0ELb0ELi2ELi1ELi2ELi1ELb0EEENS1_24CollectiveEpilogueBwdGQAISC_fSF_Li256ELb0ELb0EEENS1_25SingleTileBwdLPTSchedulerILb0ELi128ELb0EEEEEEEEEvNT_6ParamsE:
	.zero		2432


//--------------------- .nv.constant0._ZN7cutlass13device_kernelIN5flash11enable_sm90INS1_16FlashAttnBwdSm90INS1_25CollectiveMainloopBwdSm90ILi2ELi2ELi2EN4cute5tupleIJNS5_1CILi1EEES8_S8_EEENS6_IJNS7_ILi64EEENS7_ILi128EEESB_EEENS_10bfloat16_tEfNS_4arch4Sm90ELb1ELb0ELb1ELb0ELb1ELb1ELb0ELb0ELi2ELi1ELi2ELi1ELb0EEENS1_24CollectiveEpilogueBwdGQAISC_fSF_Li256ELb0ELb1EEENS1_25SingleTileBwdLPTSchedulerILb0ELi128ELb1EEEEEEEEEvNT_6ParamsE --------------------------
	.section	.nv.constant0._ZN7cutlass13device_kernelIN5flash11enable_sm90INS1_16FlashAttnBwdSm90INS1_25CollectiveMainloopBwdSm90ILi2ELi2ELi2EN4cute5tupleIJNS5_1CILi1EEES8_S8_EEENS6_IJNS7_ILi64EEENS7_ILi128EEESB_EEENS_10bfloat16_tEfNS_4arch4Sm90ELb1ELb0ELb1ELb0ELb1ELb1ELb0ELb0ELi2ELi1ELi2ELi1ELb0EEENS1_24CollectiveEpilogueBwdGQAISC_fSF_Li256ELb0ELb1EEENS1_25SingleTileBwdLPTSchedulerILb0ELi128ELb1EEEEEEEEEvNT_6ParamsE,"a",@progbits
	.sectionflags	@""
	.align	4
.nv.constant0._ZN7cutlass13device_kernelIN5flash11enable_sm90INS1_16FlashAttnBwdSm90INS1_25CollectiveMainloopBwdSm90ILi2ELi2ELi2EN4cute5tupleIJNS5_1CILi1EEES8_S8_EEENS6_IJNS7_ILi64EEENS7_ILi128EEESB_EEENS_10bfloat16_tEfNS_4arch4Sm90ELb1ELb0ELb1ELb0ELb1ELb1ELb0ELb0ELi2ELi1ELi2ELi1ELb0EEENS1_24CollectiveEpilogueBwdGQAISC_fSF_Li256ELb0ELb1EEENS1_25SingleTileBwdLPTSchedulerILb0ELi128ELb1EEEEEEEEEvNT_6ParamsE:
	.zero		2432


//--------------------- .nv.constant0._ZN7cutlass13device_kernelIN5flash11enable_sm90INS1_16FlashAttnBwdSm90INS1_25CollectiveMainloopBwdSm90ILi2ELi2ELi2EN4cute5tupleIJNS5_1CILi1EEES8_S8_EEENS6_IJNS7_ILi64EEENS7_ILi128EEESB_EEENS_10bfloat16_tEfNS_4arch4Sm90ELb1ELb0ELb1ELb1ELb0ELb1ELb0ELb0ELi2ELi1ELi2ELi1ELb0EEENS1_21CollectiveEpilogueBwdISC_SD_SF_Li256ELb1ELb0ELi1EEENS1_25SingleTileBwdLPTSchedulerILb1ELi128ELb0EEEEEEEEEvNT_6ParamsE --------------------------
	.section	.nv.constant0._ZN7cutlass13device_kernelIN5flash11enable_sm90INS1_16FlashAttnBwdSm90INS1_25CollectiveMainloopBwdSm90ILi2ELi2ELi2EN4cute5tupleIJNS5_1CILi1EEES8_S8_EEENS6_IJNS7_ILi64EEENS7_ILi128EEESB_EEENS_10bfloat16_tEfNS_4arch4Sm90ELb1ELb0ELb1ELb1ELb0ELb1ELb0ELb0ELi2ELi1ELi2ELi1ELb0EEENS1_21CollectiveEpilogueBwdISC_SD_SF_Li256ELb1ELb0ELi1EEENS1_25SingleTileBwdLPTSchedulerILb1ELi128ELb0EEEEEEEEEvNT_6ParamsE,"a",@progbits
	.sectionflags	@""
	.align	4
.nv.constant0._ZN7cutlass13device_kernelIN5flash11enable_sm90INS1_16FlashAttnBwdSm90INS1_25CollectiveMainloopBwdSm90ILi2ELi2ELi2EN4cute5tupleIJNS5_1CILi1EEES8_S8_EEENS6_IJNS7_ILi64EEENS7_ILi128EEESB_EEENS_10bfloat16_tEfNS_4arch4Sm90ELb1ELb0ELb1ELb1ELb0ELb1ELb0ELb0ELi2ELi1ELi2ELi1ELb0EEENS1_21CollectiveEpilogueBwdISC_SD_SF_Li256ELb1ELb0ELi1EEENS1_25SingleTileBwdLPTSchedulerILb1ELi128ELb0EEEEEEEEEvNT_6ParamsE:
	.zero		2304


//--------------------- .nv.constant0._ZN7cutlass13device_kernelIN5flash11enable_sm90INS1_16FlashAttnBwdSm90INS1_25CollectiveMainloopBwdSm90ILi2ELi2ELi2EN4cute5tupleIJNS5_1CILi1EEES8_S8_EEENS6_IJNS7_ILi64EEENS7_ILi128EEESB_EEENS_10bfloat16_tEfNS_4arch4Sm90ELb1ELb0ELb1ELb1ELb1ELb1ELb0ELb0ELi2ELi1ELi2ELi1ELb0EEENS1_21CollectiveEpilogueBwdISC_SD_SF_Li256ELb1ELb0ELi1EEENS1_25SingleTileBwdLPTSchedulerILb1ELi128ELb1EEEEEEEEEvNT_6ParamsE --------------------------
	.section	.nv.constant0._ZN7cutlass13device_kernelIN5flash11enable_sm90INS1_16FlashAttnBwdSm90INS1_25CollectiveMainloopBwdSm90ILi2ELi2ELi2EN4cute5tupleIJNS5_1CILi1EEES8_S8_EEENS6_IJNS7_ILi64EEENS7_ILi128EEESB_EEENS_10bfloat16_tEfNS_4arch4Sm90ELb1ELb0ELb1ELb1ELb1ELb1ELb0ELb0ELi2ELi1ELi2ELi1ELb0EEENS1_21CollectiveEpilogueBwdISC_SD_SF_Li256ELb1ELb0ELi1EEENS1_25SingleTileBwdLPTSchedulerILb1ELi128ELb1EEEEEEEEEvNT_6ParamsE,"a",@progbits
	.sectionflags	@""
	.align	4
.nv.constant0._ZN7cutlass13device_kernelIN5flash11enable_sm90INS1_16FlashAttnBwdSm90INS1_25CollectiveMainloopBwdSm90ILi2ELi2ELi2EN4cute5tupleIJNS5_1CILi1EEES8_S8_EEENS6_IJNS7_ILi64EEENS7_ILi128EEESB_EEENS_10bfloat16_tEfNS_4arch4Sm90ELb1ELb0ELb1ELb1ELb1ELb1ELb0ELb0ELi2ELi1ELi2ELi1ELb0EEENS1_21CollectiveEpilogueBwdISC_SD_SF_Li256ELb1ELb0ELi1EEENS1_25SingleTileBwdLPTSchedulerILb1ELi128ELb1EEEEEEEEEvNT_6ParamsE:
	.zero		2304


//--------------------- .nv.constant0._ZN7cutlass13device_kernelIN5flash11enable_sm90INS1_16FlashAttnBwdSm90INS1_25CollectiveMainloopBwdSm90ILi2ELi2ELi2EN4cute5tupleIJNS5_1CILi1EEES8_S8_EEENS6_IJNS7_ILi64EEENS7_ILi128EEESB_EEENS_10bfloat16_tEfNS_4arch4Sm90ELb1ELb0ELb1ELb1ELb0ELb1ELb0ELb0ELi2ELi1ELi2ELi1ELb0EEENS1_24CollectiveEpilogueBwdGQAISC_fSF_Li256ELb1ELb0EEENS1_25SingleTileBwdLPTSchedulerILb1ELi128ELb0EEEEEEEEEvNT_6ParamsE --------------------------
	.section	.nv.constant0._ZN7cutlass13device_kernelIN5flash11enable_sm90INS1_16FlashAttnBwdSm90INS1_25CollectiveMainloopBwdSm90ILi2ELi2ELi2EN4cute5tupleIJNS5_1CILi1EEES8_S8_EEENS6_IJNS7_ILi64EEENS7_ILi128EEESB_EEENS_10bfloat16_tEfNS_4arch4Sm90ELb1ELb0ELb1ELb1ELb0ELb1ELb0ELb0ELi2ELi1ELi2ELi1ELb0EEENS1_24CollectiveEpilogueBwdGQAISC_fSF_Li256ELb1ELb0EEENS1_25SingleTileBwdLPTSchedulerILb1ELi128ELb0EEEEEEEEEvNT_6ParamsE,"a",@progbits
	.sectionflags	@""
	.align	4
.nv.constant0._ZN7cutlass13device_kernelIN5flash11enable_sm90INS1_16FlashAttnBwdSm90INS1_25CollectiveMainloopBwdSm90ILi2ELi2ELi2EN4cute5tupleIJNS5_1CILi1EEES8_S8_EEENS6_IJNS7_ILi64EEENS7_ILi128EEESB_EEENS_10bfloat16_tEfNS_4arch4Sm90ELb1ELb0ELb1ELb1ELb0ELb1ELb0ELb0ELi2ELi1ELi2ELi1ELb0EEENS1_24CollectiveEpilogueBwdGQAISC_fSF_Li256ELb1ELb0EEENS1_25SingleTileBwdLPTSchedulerILb1ELi128ELb0EEEEEEEEEvNT_6ParamsE:
	.zero		2432


//--------------------- .nv.constant0._ZN7cutlass13device_kernelIN5flash11enable_sm90INS1_16FlashAttnBwdSm90INS1_25CollectiveMainloopBwdSm90ILi2ELi2ELi2EN4cute5tupleIJNS5_1CILi1EEES8_S8_EEENS6_IJNS7_ILi64EEENS7_ILi128EEESB_EEENS_10bfloat16_tEfNS_4arch4Sm90ELb1ELb0ELb1ELb1ELb1ELb1ELb0ELb0ELi2ELi1ELi2ELi1ELb0EEENS1_24CollectiveEpilogueBwdGQAISC_fSF_Li256ELb1ELb1EEENS1_25SingleTileBwdLPTSchedulerILb1ELi128ELb1EEEEEEEEEvNT_6ParamsE --------------------------
	.section	.nv.constant0._ZN7cutlass13device_kernelIN5flash11enable_sm90INS1_16FlashAttnBwdSm90INS1_25CollectiveMainloopBwdSm90ILi2ELi2ELi2EN4cute5tupleIJNS5_1CILi1EEES8_S8_EEENS6_IJNS7_ILi64EEENS7_ILi128EEESB_EEENS_10bfloat16_tEfNS_4arch4Sm90ELb1ELb0ELb1ELb1ELb1ELb1ELb0ELb0ELi2ELi1ELi2ELi1ELb0EEENS1_24CollectiveEpilogueBwdGQAISC_fSF_Li256ELb1ELb1EEENS1_25SingleTileBwdLPTSchedulerILb1ELi128ELb1EEEEEEEEEvNT_6ParamsE,"a",@progbits
	.sectionflags	@""
	.align	4
.nv.constant0._ZN7cutlass13device_kernelIN5flash11enable_sm90INS1_16FlashAttnBwdSm90INS1_25CollectiveMainloopBwdSm90ILi2ELi2ELi2EN4cute5tupleIJNS5_1CILi1EEES8_S8_EEENS6_IJNS7_ILi64EEENS7_ILi128EEESB_EEENS_10bfloat16_tEfNS_4arch4Sm90ELb1ELb0ELb1ELb1ELb1ELb1ELb0ELb0ELi2ELi1ELi2ELi1ELb0EEENS1_24CollectiveEpilogueBwdGQAISC_fSF_Li256ELb1ELb1EEENS1_25SingleTileBwdLPTSchedulerILb1ELi128ELb1EEEEEEEEEvNT_6ParamsE:
	.zero		2432


//--------------------- .nv.constant0._ZN7cutlass13device_kernelIN5flash11enable_sm90INS1_16FlashAttnBwdSm90INS1_25CollectiveMainloopBwdSm90ILi2ELi2ELi2EN4cute5tupleIJNS5_1CILi1EEES8_S8_EEENS6_IJNS7_ILi80EEENS7_ILi128EEESB_EEENS_10bfloat16_tEfNS_4arch4Sm90ELb0ELb0ELb0ELb0ELb0ELb1ELb0ELb1ELi2ELi1ELi2ELi1ELb0EEENS1_21CollectiveEpilogueBwdISC_SD_SF_Li256ELb0ELb0ELi1EEENS1_19SingleTileSchedulerILb0ELb0ELb0ELi128EEEEEEEEEvNT_6ParamsE --------------------------
	.section	.nv.constant0._ZN7cutlass13device_kernelIN5flash11enable_sm90INS1_16FlashAttnBwdSm90INS1_25CollectiveMainloopBwdSm90ILi2ELi2ELi2EN4cute5tupleIJNS5_1CILi1EEES8_S8_EEENS6_IJNS7_ILi80EEENS7_ILi128EEESB_EEENS_10bfloat16_tEfNS_4arch4Sm90ELb0ELb0ELb0ELb0ELb0ELb1ELb0ELb1ELi2ELi1ELi2ELi1ELb0EEENS1_21CollectiveEpilogueBwdISC_SD_SF_Li256ELb0ELb0ELi1EEENS1_19SingleTileSchedulerILb0ELb0ELb0ELi128EEEEEEEEEvNT_6ParamsE,"a",@progbits
	.sectionflags	@""
	.align	4
.nv.constant0._ZN7cutlass13device_kernelIN5flash11enable_sm90INS1_16FlashAttnBwdSm90INS1_25CollectiveMainloopBwdSm90ILi2ELi2ELi2EN4cute5tupleIJNS5_1CILi1EEES8_S8_EEENS6_IJNS7_ILi80EEENS7_ILi128EEESB_EEENS_10bfloat16_tEfNS_4arch4Sm90ELb0ELb0ELb0ELb0ELb0ELb1ELb0ELb1ELi2ELi1ELi2ELi1ELb0EEENS1_21CollectiveEpilogueBwdISC_SD_SF_Li256ELb0ELb0ELi1EEENS1_19SingleTileSchedulerILb0ELb0ELb0ELi128EEEEEEEEEvNT_6ParamsE:
	.zero		2944


//--------------------- .nv.constant0._ZN7cutlass13device_kernelIN5flash11enable_sm90INS1_16FlashAttnBwdSm90INS1_25CollectiveMainloopBwdSm90ILi2ELi2ELi2EN4cute5tupleIJNS5_1CILi1EEES8_S8_EEENS6_IJNS7_ILi80EEENS7_ILi128EEESB_EEENS_10bfloat16_tEfNS_4arch4Sm90ELb0ELb0ELb0ELb0ELb1ELb1ELb0ELb1ELi2ELi1ELi2ELi1ELb0EEENS1_21CollectiveEpilogueBwdISC_SD_SF_Li256ELb0ELb0ELi1EEENS1_19SingleTileSchedulerILb0ELb0ELb0ELi128EEEEEEEEEvNT_6ParamsE --------------------------
	.section	.nv.constant0._ZN7cutlass13device_kernelIN5flash11enable_sm90INS1_16FlashAttnBwdSm90INS1_25CollectiveMainloopBwdSm90ILi2ELi2ELi2EN4cute5tupleIJNS5_1CILi1EEES8_S8_EEENS6_IJNS7_ILi80EEENS7_ILi128EEESB_EEENS_10bfloat16_tEfNS_4arch4Sm90ELb0ELb0ELb0ELb0ELb1ELb1ELb0ELb1ELi2ELi1ELi2ELi1ELb0EEENS1_21CollectiveEpilogueBwdISC_SD_SF_Li256ELb0ELb0ELi1EEENS1_19SingleTileSchedulerILb0ELb0ELb0ELi128EEEEEEEEEvNT_6ParamsE,"a",@progbits
	.sectionflags	@""
	.align	4
.nv.constant0._ZN7cutlass13device_kernelIN5flash11enable_sm90INS1_16FlashAttnBwdSm90INS1_25CollectiveMainloopBwdSm90ILi2ELi2ELi2EN4cute5tupleIJNS5_1CILi1EEES8_S8_EEENS6_IJNS7_ILi80EEENS7_ILi128EEESB_EEENS_10bfloat16_tEfNS_4arch4Sm90ELb0ELb0ELb0ELb0ELb1ELb1ELb0ELb1ELi2ELi1ELi2ELi1ELb0EEENS1_21CollectiveEpilogueBwdISC_SD_SF_Li256ELb0ELb0ELi1EEENS1_19SingleTileSchedulerILb0ELb0ELb0ELi128EEEEEEEEEvNT_6ParamsE:
	.zero		2944


//--------------------- .nv.constant0._ZN7cutlass13device_kernelIN5flash11enable_sm90INS1_16FlashAttnBwdSm90INS1_25CollectiveMainloopBwdSm90ILi2ELi2ELi2EN4cute5tupleIJNS5_1CILi1EEES8_S8_EEENS6_IJNS7_ILi80EEENS7_ILi128EEESB_EEENS_10bfloat16_tEfNS_4arch4Sm90ELb0ELb0ELb0ELb0ELb0ELb1ELb0ELb1ELi2ELi1ELi2ELi1ELb0EEENS1_24CollectiveEpilogueBwdGQAISC_fSF_Li256ELb0ELb0EEENS1_19SingleTileSchedulerILb0ELb0ELb0ELi128EEEEEEEEEvNT_6ParamsE --------------------------
	.section	.nv.constant0._ZN7cutlass13device_kernelIN5flash11enable_sm90INS1_16FlashAttnBwdSm90INS1_25CollectiveMainloopBwdSm90ILi2ELi2ELi2EN4cute5tupleIJNS5_1CILi1EEES8_S8_EEENS6_IJNS7_ILi80EEENS7_ILi128EEESB_EEENS_10bfloat16_tEfNS_4arch4Sm90ELb0ELb0ELb0ELb0ELb0ELb1ELb0ELb1ELi2ELi1ELi2ELi1ELb0EEENS1_24CollectiveEpilogueBwdGQAISC_fSF_Li256ELb0ELb0EEENS1_19SingleTileSchedulerILb0ELb0ELb0ELi128EEEEEEEEEvNT_6ParamsE,"a",@progbits
	.sectionflags	@""
	.align	4
.nv.constant0._ZN7cutlass13device_kernelIN5flash11enable_sm90INS1_16FlashAttnBwdSm90INS1_25CollectiveMainloopBwdSm90ILi2ELi2ELi2EN4cute5tupleIJNS5_1CILi1EEES8_S8_EEENS6_IJNS7_ILi80EEENS7_ILi128EEESB_EEENS_10bfloat16_tEfNS_4arch4Sm90ELb0ELb0ELb0ELb0ELb0ELb1ELb0ELb1ELi2ELi1ELi2ELi1ELb0EEENS1_24CollectiveEpilogueBwdGQAISC_fSF_Li256ELb0ELb0EEENS1_19SingleTileSchedulerILb0ELb0ELb0ELi128EEEEEEEEEvNT_6ParamsE:
	.zero		2304


//--------------------- .nv.constant0._ZN7cutlass13device_kernelIN5flash11enable_sm90INS1_16FlashAttnBwdSm90INS1_25CollectiveMainloopBwdSm90ILi2ELi2ELi2EN4cute5tupleIJNS5_1CILi1EEES8_S8_EEENS6_IJNS7_ILi80EEENS7_ILi128EEESB_EEENS_10bfloat16_tEfNS_4arch4Sm90ELb0ELb0ELb0ELb0ELb1ELb1ELb0ELb1ELi2ELi1ELi2ELi1ELb0EEENS1_24CollectiveEpilogueBwdGQAISC_fSF_Li256ELb0ELb1EEENS1_19SingleTileSchedulerILb0ELb0ELb0ELi128EEEEEEEEEvNT_6ParamsE --------------------------
	.section	.nv.constant0._ZN7cutlass13device_kernelIN5flash11enable_sm90INS1_16FlashAttnBwdSm90INS1_25CollectiveMainloopBwdSm90ILi2ELi2ELi2EN4cute5tupleIJNS5_1CILi1EEES8_S8_EEENS6_IJNS7_ILi80EEENS7_ILi128EEESB_EEENS_10bfloat16_tEfNS_4arch4Sm90ELb0ELb0ELb0ELb0ELb1ELb1ELb0ELb1ELi2ELi1ELi2ELi1ELb0EEENS1_24CollectiveEpilogueBwdGQAISC_fSF_Li256ELb0ELb1EEENS1_19SingleTileSchedulerILb0ELb0ELb0ELi128EEEEEEEEEvNT_6ParamsE,"a",@progbits
	.sectionflags	@""
	.align	4
.nv.constant0._ZN7cutlass13device_kernelIN5flash11enable_sm90INS1_16FlashAttnBwdSm90INS1_25CollectiveMainloopBwdSm90ILi2ELi2ELi2EN4cute5tupleIJNS5_1CILi1EEES8_S8_EEENS6_IJNS7_ILi80EEENS7_ILi128EEESB_EEENS_10bfloat16_tEfNS_4arch4Sm90ELb0ELb0ELb0ELb0ELb1ELb1ELb0ELb1ELi2ELi1ELi2ELi1ELb0EEENS1_24CollectiveEpilogueBwdGQAISC_fSF_Li256ELb0ELb1EEENS1_19SingleTileSchedulerILb0ELb0ELb0ELi128EEEEEEEEEvNT_6ParamsE:
	.zero		2304


//--------------------- .nv.constant0._ZN7cutlass13device_kernelIN5flash22FlashAttnBwdPreprocessIN4cute5tupleIJNS3_1CILi80EEENS5_ILi128EEEEEENS_10bfloat16_tEfNS_4arch4Sm90ELb1ELb0EEEEEvNT_6ParamsE --------------------------
	.section	.nv.constant0._ZN7cutlass13device_kernelIN5flash22FlashAttnBwdPreprocessIN4cute5tupleIJNS3_1CILi80EEENS5_ILi128EEEEEENS_10bfloat16_tEfNS_4arch4Sm90ELb1ELb0EEEEEvNT_6ParamsE,"a",@progbits
	.sectionflags	@""
	.align	4
.nv.constant0._ZN7cutlass13device_kernelIN5flash22FlashAttnBwdPreprocessIN4cute5tupleIJNS3_1CILi80EEENS5_ILi128EEEEEENS_10bfloat16_tEfNS_4arch4Sm90ELb1ELb0EEEEEvNT_6ParamsE:
	.zero		768


//--------------------- .nv.constant0._ZN7cutlass13device_kernelIN5flash11enable_sm90INS1_16FlashAttnBwdSm90INS1_25CollectiveMainloopBwdSm90ILi2ELi2ELi2EN4cute5tupleIJNS5_1CILi1EEES8_S8_EEENS6_IJNS7_ILi80EEENS7_ILi128EEESB_EEENS_10bfloat16_tEfNS_4arch4Sm90ELb0ELb0ELb0ELb1ELb0ELb1ELb0ELb1ELi2ELi1ELi2ELi1ELb0EEENS1_21CollectiveEpilogueBwdISC_SD_SF_Li256ELb1ELb0ELi1EEENS1_19SingleTileSchedulerILb1ELb0ELb0ELi128EEEEEEEEEvNT_6ParamsE --------------------------
	.section	.nv.constant0._ZN7cutlass13device_kernelIN5flash11enable_sm90INS1_16FlashAttnBwdSm90INS1_25CollectiveMainloopBwdSm90ILi2ELi2ELi2EN4cute5tupleIJNS5_1CILi1EEES8_S8_EEENS6_IJNS7_ILi80EEENS7_ILi128EEESB_EEENS_10bfloat16_tEfNS_4arch4Sm90ELb0ELb0ELb0ELb1ELb0ELb1ELb0ELb1ELi2ELi1ELi2ELi1ELb0EEENS1_21CollectiveEpilogueBwdISC_SD_SF_Li256ELb1ELb0ELi1EEENS1_19SingleTileSchedulerILb1ELb0ELb0ELi128EEEEEEEEEvNT_6ParamsE,"a",@progbits
	.sectionflags	@""
	.align	4
.nv.constant0._ZN7cutlass13device_kernelIN5flash11enable_sm90INS1_16FlashAttnBwdSm90INS1_25CollectiveMainloopBwdSm90ILi2ELi2ELi2EN4cute5tupleIJNS5_1CILi1EEES8_S8_EEENS6_IJNS7_ILi80EEENS7_ILi128EEESB_EEENS_10bfloat16_tEfNS_4arch4Sm90ELb0ELb0ELb0ELb1ELb0ELb1ELb0ELb1ELi2ELi1ELi2ELi1ELb0EEENS1_21CollectiveEpilogueBwdISC_SD_SF_Li256ELb1ELb0ELi1EEENS1_19SingleTileSchedulerILb1ELb0ELb0ELi128EEEEEEEEEvNT_6ParamsE:
	.zero		2304


//--------------------- .nv.constant0._ZN7cutlass13device_kernelIN5flash11enable_sm90INS1_16FlashAttnBwdSm90INS1_25CollectiveMainloopBwdSm90ILi2ELi2ELi2EN4cute5tupleIJNS5_1CILi1EEES8_S8_EEENS6_IJNS7_ILi80EEENS7_ILi128EEESB_EEENS_10bfloat16_tEfNS_4arch4Sm90ELb0ELb0ELb0ELb1ELb1ELb1ELb0ELb1ELi2ELi1ELi2ELi1ELb0EEENS1_21CollectiveEpilogueBwdISC_SD_SF_Li256ELb1ELb0ELi1EEENS1_19SingleTileSchedulerILb1ELb0ELb0ELi128EEEEEEEEEvNT_6ParamsE --------------------------
	.section	.nv.constant0._ZN7cutlass13device_kernelIN5flash11enable_sm90INS1_16FlashAttnBwdSm90INS1_25CollectiveMainloopBwdSm90ILi2ELi2ELi2EN4cute5tupleIJNS5_1CILi1EEES8_S8_EEENS6_IJNS7_ILi80EEENS7_ILi128EEESB_EEENS_10bfloat16_tEfNS_4arch4Sm90ELb0ELb0ELb0ELb1ELb1ELb1ELb0ELb1ELi2ELi1ELi2ELi1ELb0EEENS1_21CollectiveEpilogueBwdISC_SD_SF_Li256ELb1ELb0ELi1EEENS1_19SingleTileSchedulerILb1ELb0ELb0ELi128EEEEEEEEEvNT_6ParamsE,"a",@progbits
	.sectionflags	@""
	.align	4
.nv.constant0._ZN7cutlass13device_kernelIN5flash11enable_sm90INS1_16FlashAttnBwdSm90INS1_25CollectiveMainloopBwdSm90ILi2ELi2ELi2EN4cute5tupleIJNS5_1CILi1EEES8_S8_EEENS6_IJNS7_ILi80EEENS7_ILi128EEESB_EEENS_10bfloat16_tEfNS_4arch4Sm90ELb0ELb0ELb0ELb1ELb1ELb1ELb0ELb1ELi2ELi1ELi2ELi1ELb0EEENS1_21CollectiveEpilogueBwdISC_SD_SF_Li256ELb1ELb0ELi1EEENS1_19SingleTileSchedulerILb1ELb0ELb0ELi128EEEEEEEEEvNT_6ParamsE:
	.zero		2304


//--------------------- .nv.constant0._ZN7cutlass13device_kernelIN5flash11enable_sm90INS1_16FlashAttnBwdSm90INS1_25CollectiveMainloopBwdSm90ILi2ELi2ELi2EN4cute5tupleIJNS5_1CILi1EEES8_S8_EEENS6_IJNS7_ILi80EEENS7_ILi128EEESB_EEENS_10bfloat16_tEfNS_4arch4Sm90ELb0ELb0ELb0ELb1ELb0ELb1ELb0ELb1ELi2ELi1ELi2ELi1ELb0EEENS1_24CollectiveEpilogueBwdGQAISC_fSF_Li256ELb1ELb0EEENS1_19SingleTileSchedulerILb1ELb0ELb0ELi128EEEEEEEEEvNT_6ParamsE --------------------------
	.section	.nv.constant0._ZN7cutlass13device_kernelIN5flash11enable_sm90INS1_16FlashAttnBwdSm90INS1_25CollectiveMainloopBwdSm90ILi2ELi2ELi2EN4cute5tupleIJNS5_1CILi1EEES8_S8_EEENS6_IJNS7_ILi80EEENS7_ILi128EEESB_EEENS_10bfloat16_tEfNS_4arch4Sm90ELb0ELb0ELb0ELb1ELb0ELb1ELb0ELb1ELi2ELi1ELi2ELi1ELb0EEENS1_24CollectiveEpilogueBwdGQAISC_fSF_Li256ELb1ELb0EEENS1_19SingleTileSchedulerILb1ELb0ELb0ELi128EEEEEEEEEvNT_6ParamsE,"a",@progbits
	.sectionflags	@""
	.align	4
.nv.constant0._ZN7cutlass13device_kernelIN5flash11enable_sm90INS1_16FlashAttnBwdSm90INS1_25CollectiveMainloopBwdSm90ILi2ELi2ELi2EN4cute5tupleIJNS5_1CILi1EEES8_S8_EEENS6_IJNS7_ILi80EEENS7_ILi128EEESB_EEENS_10bfloat16_tEfNS_4arch4Sm90ELb0ELb0ELb0ELb1ELb0ELb1ELb0ELb1ELi2ELi1ELi2ELi1ELb0EEENS1_24CollectiveEpilogueBwdGQAISC_fSF_Li256ELb1ELb0EEENS1_19SingleTileSchedulerILb1ELb0ELb0ELi128EEEEEEEEEvNT_6ParamsE:
	.zero		2304


//--------------------- .nv.constant0._ZN7cutlass13device_kernelIN5flash32FlashAttnBwdPostprocessConvertdQIN4cute5tupleIJNS3_1CILi80EEENS5_ILi128EEEEEENS_10bfloat16_tEfNS_4arch4Sm90ELi256ENS3_8TiledMMAINS3_8MMA_AtomIJNS3_4SM904GMMA27MMA_64x16x16_F32BF16BF16_SSILNSF_5MajorE1ELSH_0ELNSF_7ScaleInE1ELSI_1EEEEEENS3_6LayoutINS4_IJNS5_ILi2EEENS5_ILi1EEESN_EEENS4_IJSN_NS5_ILi0EEESP_EEEEENS4_IJNS3_10UnderscoreESS_SS_EEEEELb1EEEEEvNT_6ParamsE --------------------------
	.section	.nv.constant0._ZN7cutlass13device_kernelIN5flash32FlashAttnBwdPostprocessConvertdQIN4cute5tupleIJNS3_1CILi80EEENS5_ILi128EEEEEENS_10bfloat16_tEfNS_4arch4Sm90ELi256ENS3_8TiledMMAINS3_8MMA_AtomIJNS3_4SM904GMMA27MMA_64x16x16_F32BF16BF16_SSILNSF_5MajorE1ELSH_0ELNSF_7ScaleInE1ELSI_1EEEEEENS3_6LayoutINS4_IJNS5_ILi2EEENS5_ILi1EEESN_EEENS4_IJSN_NS5_ILi0EEESP_EEEEENS4_IJNS3_10UnderscoreESS_SS_EEEEELb1EEEEEvNT_6ParamsE,"a",@progbits
	.sectionflags	@""
	.align	4
.nv.constant0._ZN7cutlass13device_kernelIN5flash32FlashAttnBwdPostprocessConvertdQIN4cute5tupleIJNS3_1CILi80EEENS5_ILi128EEEEEENS_10bfloat16_tEfNS_4arch4Sm90ELi256ENS3_8TiledMMAINS3_8MMA_AtomIJNS3_4SM904GMMA27MMA_64x16x16_F32BF16BF16_SSILNSF_5MajorE1ELSH_0ELNSF_7ScaleInE1ELSI_1EEEEEENS3_6LayoutINS4_IJNS5_ILi2EEENS5_ILi1EEESN_EEENS4_IJSN_NS5_ILi0EEESP_EEEEENS4_IJNS3_10UnderscoreESS_SS_EEEEELb1EEEEEvNT_6ParamsE:
	.zero		640


//--------------------- .nv.constant0._ZN7cutlass13device_kernelIN5flash11enable_sm90INS1_16FlashAttnBwdSm90INS1_25CollectiveMainloopBwdSm90ILi2ELi2ELi2EN4cute5tupleIJNS5_1CILi1EEES8_S8_EEENS6_IJNS7_ILi80EEENS7_ILi128EEESB_EEENS_10bfloat16_tEfNS_4arch4Sm90ELb0ELb0ELb0ELb1ELb1ELb1ELb0ELb1ELi2ELi1ELi2ELi1ELb0EEENS1_24CollectiveEpilogueBwdGQAISC_fSF_Li256ELb1ELb1EEENS1_19SingleTileSchedulerILb1ELb0ELb0ELi128EEEEEEEEEvNT_6ParamsE --------------------------
	.section	.nv.constant0._ZN7cutlass13device_kernelIN5flash11enable_sm90INS1_16FlashAttnBwdSm90INS1_25CollectiveMainloopBwdSm90ILi2ELi2ELi2EN4cute5tupleIJNS5_1CILi1EEES8_S8_EEENS6_IJNS7_ILi80EEENS7_ILi128EEESB_EEENS_10bfloat16_tEfNS_4arch4Sm90ELb0ELb0ELb0ELb1ELb1ELb1ELb0ELb1ELi2ELi1ELi2ELi1ELb0EEENS1_24CollectiveEpilogueBwdGQAISC_fSF_Li256ELb1ELb1EEENS1_19SingleTileSchedulerILb1ELb0ELb0ELi128EEEEEEEEEvNT_6ParamsE,"a",@progbits
	.sectionflags	@""
	.align	4
.nv.constant0._ZN7cutlass13device_kernelIN5flash11enable_sm90INS1_16FlashAttnBwdSm90INS1_25CollectiveMainloopBwdSm90ILi2ELi2ELi2EN4cute5tupleIJNS5_1CILi1EEES8_S8_EEENS6_IJNS7_ILi80EEENS7_ILi128EEESB_EEENS_10bfloat16_tEfNS_4arch4Sm90ELb0ELb0ELb0ELb1ELb1ELb1ELb0ELb1ELi2ELi1ELi2ELi1ELb0EEENS1_24CollectiveEpilogueBwdGQAISC_fSF_Li256ELb1ELb1EEENS1_19SingleTileSchedulerILb1ELb0ELb0ELi128EEEEEEEEEvNT_6ParamsE:
	.zero		2304


//--------------------- .nv.constant0._ZN7cutlass13device_kernelIN5flash22FlashAttnBwdPreprocessIN4cute5tupleIJNS3_1CILi80EEENS5_ILi128EEEEEENS_10bfloat16_tEfNS_4arch4Sm90ELb1ELb1EEEEEvNT_6ParamsE --------------------------
	.section	.nv.constant0._ZN7cutlass13device_kernelIN5flash22FlashAttnBwdPreprocessIN4cute5tupleIJNS3_1CILi80EEENS5_ILi128EEEEEENS_10bfloat16_tEfNS_4arch4Sm90ELb1ELb1EEEEEvNT_6ParamsE,"a",@progbits
	.sectionflags	@""
	.align	4
.nv.constant0._ZN7cutlass13device_kernelIN5flash22FlashAttnBwdPreprocessIN4cute5tupleIJNS3_1CILi80EEENS5_ILi128EEEEEENS_10bfloat16_tEfNS_4arch4Sm90ELb1ELb1EEEEEvNT_6ParamsE:
	.zero		768


//--------------------- .nv.constant0._ZN7cutlass13device_kernelIN5flash11enable_sm90INS1_16FlashAttnBwdSm90INS1_25CollectiveMainloopBwdSm90ILi2ELi2ELi2EN4cute5tupleIJNS5_1CILi1EEES8_S8_EEENS6_IJNS7_ILi64EEENS7_ILi128EEESB_EEENS_10bfloat16_tEfNS_4arch4Sm90ELb0ELb1ELb0ELb0ELb0ELb1ELb0ELb0ELi2ELi1ELi2ELi1ELb0EEENS1_21CollectiveEpilogueBwdISC_SD_SF_Li256ELb0ELb0ELi1EEENS1_19SingleTileSchedulerILb0ELb0ELb0ELi128EEEEEEEEEvNT_6ParamsE --------------------------
	.section	.nv.constant0._ZN7cutlass13device_kernelIN5flash11enable_sm90INS1_16FlashAttnBwdSm90INS1_25CollectiveMainloopBwdSm90ILi2ELi2ELi2EN4cute5tupleIJNS5_1CILi1EEES8_S8_EEENS6_IJNS7_ILi64EEENS7_ILi128EEESB_EEENS_10bfloat16_tEfNS_4arch4Sm90ELb0ELb1ELb0ELb0ELb0ELb1ELb0ELb0ELi2ELi1ELi2ELi1ELb0EEENS1_21CollectiveEpilogueBwdISC_SD_SF_Li256ELb0ELb0ELi1EEENS1_19SingleTileSchedulerILb0ELb0ELb0ELi128EEEEEEEEEvNT_6ParamsE,"a",@progbits
	.sectionflags	@""
	.align	4
.nv.constant0._ZN7cutlass13device_kernelIN5flash11enable_sm90INS1_16FlashAttnBwdSm90INS1_25CollectiveMainloopBwdSm90ILi2ELi2ELi2EN4cute5tupleIJNS5_1CILi1EEES8_S8_EEENS6_IJNS7_ILi64EEENS7_ILi128EEESB_EEENS_10bfloat16_tEfNS_4arch4Sm90ELb0ELb1ELb0ELb0ELb0ELb1ELb0ELb0ELi2ELi1ELi2ELi1ELb0EEENS1_21CollectiveEpilogueBwdISC_SD_SF_Li256ELb0ELb0ELi1EEENS1_19SingleTileSchedulerILb0ELb0ELb0ELi128EEEEEEEEEvNT_6ParamsE:
	.zero		2944


//--------------------- .nv.constant0._ZN7cutlass13device_kernelIN5flash11enable_sm90INS1_16FlashAttnBwdSm90INS1_25CollectiveMainloopBwdSm90ILi2ELi2ELi2EN4cute5tupleIJNS5_1CILi1EEES8_S8_EEENS6_IJNS7_ILi64EEENS7_ILi128EEESB_EEENS_10bfloat16_tEfNS_4arch4Sm90ELb0ELb1ELb0ELb0ELb1ELb1ELb0ELb0ELi2ELi1ELi2ELi1ELb0EEENS1_21CollectiveEpilogueBwdISC_SD_SF_Li256ELb0ELb0ELi1EEENS1_19SingleTileSchedulerILb0ELb0ELb0ELi128EEEEEEEEEvNT_6ParamsE --------------------------
	.section	.nv.constant0._ZN7cutlass13device_kernelIN5flash11enable_sm90INS1_16FlashAttnBwdSm90INS1_25CollectiveMainloopBwdSm90ILi2ELi2ELi2EN4cute5tupleIJNS5_1CILi1EEES8_S8_EEENS6_IJNS7_ILi64EEENS7_ILi128EEESB_EEENS_10bfloat16_tEfNS_4arch4Sm90ELb0ELb1ELb0ELb0ELb1ELb1ELb0ELb0ELi2ELi1ELi2ELi1ELb0EEENS1_21CollectiveEpilogueBwdISC_SD_SF_Li256ELb0ELb0ELi1EEENS1_19SingleTileSchedulerILb0ELb0ELb0ELi128EEEEEEEEEvNT_6ParamsE,"a",@progbits
	.sectionflags	@""
	.align	4
.nv.constant0._ZN7cutlass13device_kernelIN5flash11enable_sm90INS1_16FlashAttnBwdSm90INS1_25CollectiveMainloopBwdSm90ILi2ELi2ELi2EN4cute5tupleIJNS5_1CILi1EEES8_S8_EEENS6_IJNS7_ILi64EEENS7_ILi128EEESB_EEENS_10bfloat16_tEfNS_4arch4Sm90ELb0ELb1ELb0ELb0ELb1ELb1ELb0ELb0ELi2ELi1ELi2ELi1ELb0EEENS1_21CollectiveEpilogueBwdISC_SD_SF_Li256ELb0ELb0ELi1EEENS1_19SingleTileSchedulerILb0ELb0ELb0ELi128EEEEEEEEEvNT_6ParamsE:
	.zero		2944


//--------------------- .nv.constant0._ZN7cutlass13device_kernelIN5flash11enable_sm90INS1_16FlashAttnBwdSm90INS1_25CollectiveMainloopBwdSm90ILi2ELi2ELi2EN4cute5tupleIJNS5_1CILi1EEES8_S8_EEENS6_IJNS7_ILi64EEENS7_ILi128EEESB_EEENS_10bfloat16_tEfNS_4arch4Sm90ELb0ELb1ELb0ELb0ELb0ELb1ELb0ELb0ELi2ELi1ELi2ELi1ELb0EEENS1_24CollectiveEpilogueBwdGQAISC_fSF_Li256ELb0ELb0EEENS1_19SingleTileSchedulerILb0ELb0ELb0ELi128EEEEEEEEEvNT_6ParamsE --------------------------
	.section	.nv.constant0._ZN7cutlass13device_kernelIN5flash11enable_sm90INS1_16FlashAttnBwdSm90INS1_25CollectiveMainloopBwdSm90ILi2ELi2ELi2EN4cute5tupleIJNS5_1CILi1EEES8_S8_EEENS6_IJNS7_ILi64EEENS7_ILi128EEESB_EEENS_10bfloat16_tEfNS_4arch4Sm90ELb0ELb1ELb0ELb0ELb0ELb1ELb0ELb0ELi2ELi1ELi2ELi1ELb0EEENS1_24CollectiveEpilogueBwdGQAISC_fSF_Li256ELb0ELb0EEENS1_19SingleTileSchedulerILb0ELb0ELb0ELi128EEEEEEEEEvNT_6ParamsE,"a",@progbits
	.sectionflags	@""
	.align	4
.nv.constant0._ZN7cutlass13device_kernelIN5flash11enable_sm90INS1_16FlashAttnBwdSm90INS1_25CollectiveMainloopBwdSm90ILi2ELi2ELi2EN4cute5tupleIJNS5_1CILi1EEES8_S8_EEENS6_IJNS7_ILi64EEENS7_ILi128EEESB_EEENS_10bfloat16_tEfNS_4arch4Sm90ELb0ELb1ELb0ELb0ELb0ELb1ELb0ELb0ELi2ELi1ELi2ELi1ELb0EEENS1_24CollectiveEpilogueBwdGQAISC_fSF_Li256ELb0ELb0EEENS1_19SingleTileSchedulerILb0ELb0ELb0ELi128EEEEEEEEEvNT_6ParamsE:
	.zero		2304


//--------------------- .nv.constant0._ZN7cutlass13device_kernelIN5flash11enable_sm90INS1_16FlashAttnBwdSm90INS1_25CollectiveMainloopBwdSm90ILi2ELi2ELi2EN4cute5tupleIJNS5_1CILi1EEES8_S8_EEENS6_IJNS7_ILi64EEENS7_ILi128EEESB_EEENS_10bfloat16_tEfNS_4arch4Sm90ELb0ELb1ELb0ELb0ELb1ELb1ELb0ELb0ELi2ELi1ELi2ELi1ELb0EEENS1_24CollectiveEpilogueBwdGQAISC_fSF_Li256ELb0ELb1EEENS1_19SingleTileSchedulerILb0ELb0ELb0ELi128EEEEEEEEEvNT_6ParamsE --------------------------
	.section	.nv.constant0._ZN7cutlass13device_kernelIN5flash11enable_sm90INS1_16FlashAttnBwdSm90INS1_25CollectiveMainloopBwdSm90ILi2ELi2ELi2EN4cute5tupleIJNS5_1CILi1EEES8_S8_EEENS6_IJNS7_ILi64EEENS7_ILi128EEESB_EEENS_10bfloat16_tEfNS_4arch4Sm90ELb0ELb1ELb0ELb0ELb1ELb1ELb0ELb0ELi2ELi1ELi2ELi1ELb0EEENS1_24CollectiveEpilogueBwdGQAISC_fSF_Li256ELb0ELb1EEENS1_19SingleTileSchedulerILb0ELb0ELb0ELi128EEEEEEEEEvNT_6ParamsE,"a",@progbits
	.sectionflags	@""
	.align	4
.nv.constant0._ZN7cutlass13device_kernelIN5flash11enable_sm90INS1_16FlashAttnBwdSm90INS1_25CollectiveMainloopBwdSm90ILi2ELi2ELi2EN4cute5tupleIJNS5_1CILi1EEES8_S8_EEENS6_IJNS7_ILi64EEENS7_ILi128EEESB_EEENS_10bfloat16_tEfNS_4arch4Sm90ELb0ELb1ELb0ELb0ELb1ELb1ELb0ELb0ELi2ELi1ELi2ELi1ELb0EEENS1_24CollectiveEpilogueBwdGQAISC_fSF_Li256ELb0ELb1EEENS1_19SingleTileSchedulerILb0ELb0ELb0ELi128EEEEEEEEEvNT_6ParamsE:
	.zero		2304


//--------------------- .nv.constant0._ZN7cutlass13device_kernelIN5flash11enable_sm90INS1_16FlashAttnBwdSm90INS1_25CollectiveMainloopBwdSm90ILi2ELi2ELi2EN4cute5tupleIJNS5_1CILi1EEES8_S8_EEENS6_IJNS7_ILi64EEENS7_ILi128EEESB_EEENS_10bfloat16_tEfNS_4arch4Sm90ELb0ELb1ELb0ELb1ELb0ELb1ELb0ELb0ELi2ELi1ELi2ELi1ELb0EEENS1_21CollectiveEpilogueBwdISC_SD_SF_Li256ELb1ELb0ELi1EEENS1_19SingleTileSchedulerILb1ELb0ELb0ELi128EEEEEEEEEvNT_6ParamsE --------------------------
	.section	.nv.constant0._ZN7cutlass13device_kernelIN5flash11enable_sm90INS1_16FlashAttnBwdSm90INS1_25CollectiveMainloopBwdSm90ILi2ELi2ELi2EN4cute5tupleIJNS5_1CILi1EEES8_S8_EEENS6_IJNS7_ILi64EEENS7_ILi128EEESB_EEENS_10bfloat16_tEfNS_4arch4Sm90ELb0ELb1ELb0ELb1ELb0ELb1ELb0ELb0ELi2ELi1ELi2ELi1ELb0EEENS1_21CollectiveEpilogueBwdISC_SD_SF_Li256ELb1ELb0ELi1EEENS1_19SingleTileSchedulerILb1ELb0ELb0ELi128EEEEEEEEEvNT_6ParamsE,"a",@progbits
	.sectionflags	@""
	.align	4
.nv.constant0._ZN7cutlass13device_kernelIN5flash11enable_sm90INS1_16FlashAttnBwdSm90INS1_25CollectiveMainloopBwdSm90ILi2ELi2ELi2EN4cute5tupleIJNS5_1CILi1EEES8_S8_EEENS6_IJNS7_ILi64EEENS7_ILi128EEESB_EEENS_10bfloat16_tEfNS_4arch4Sm90ELb0ELb1ELb0ELb1ELb0ELb1ELb0ELb0ELi2ELi1ELi2ELi1ELb0EEENS1_21CollectiveEpilogueBwdISC_SD_SF_Li256ELb1ELb0ELi1EEENS1_19SingleTileSchedulerILb1ELb0ELb0ELi128EEEEEEEEEvNT_6ParamsE:
	.zero		2304


//--------------------- .nv.constant0._ZN7cutlass13device_kernelIN5flash11enable_sm90INS1_16FlashAttnBwdSm90INS1_25CollectiveMainloopBwdSm90ILi2ELi2ELi2EN4cute5tupleIJNS5_1CILi1EEES8_S8_EEENS6_IJNS7_ILi64EEENS7_ILi128EEESB_EEENS_10bfloat16_tEfNS_4arch4Sm90ELb0ELb1ELb0ELb1ELb1ELb1ELb0ELb0ELi2ELi1ELi2ELi1ELb0EEENS1_21CollectiveEpilogueBwdISC_SD_SF_Li256ELb1ELb0ELi1EEENS1_19SingleTileSchedulerILb1ELb0ELb0ELi128EEEEEEEEEvNT_6ParamsE --------------------------
	.section	.nv.constant0._ZN7cutlass13device_kernelIN5flash11enable_sm90INS1_16FlashAttnBwdSm90INS1_25CollectiveMainloopBwdSm90ILi2ELi2ELi2EN4cute5tupleIJNS5_1CILi1EEES8_S8_EEENS6_IJNS7_ILi64EEENS7_ILi128EEESB_EEENS_10bfloat16_tEfNS_4arch4Sm90ELb0ELb1ELb0ELb1ELb1ELb1ELb0ELb0ELi2ELi1ELi2ELi1ELb0EEENS1_21CollectiveEpilogueBwdISC_SD_SF_Li256ELb1ELb0ELi1EEENS1_19SingleTileSchedulerILb1ELb0ELb0ELi128EEEEEEEEEvNT_6ParamsE,"a",@progbits
	.sectionflags	@""
	.align	4
.nv.constant0._ZN7cutlass13device_kernelIN5flash11enable_sm90INS1_16FlashAttnBwdSm90INS1_25CollectiveMainloopBwdSm90ILi2ELi2ELi2EN4cute5tupleIJNS5_1CILi1EEES8_S8_EEENS6_IJNS7_ILi64EEENS7_ILi128EEESB_EEENS_10bfloat16_tEfNS_4arch4Sm90ELb0ELb1ELb0ELb1ELb1ELb1ELb0ELb0ELi2ELi1ELi2ELi1ELb0EEENS1_21CollectiveEpilogueBwdISC_SD_SF_Li256ELb1ELb0ELi1EEENS1_19SingleTileSchedulerILb1ELb0ELb0ELi128EEEEEEEEEvNT_6ParamsE:
	.zero		2304


//--------------------- .nv.constant0._ZN7cutlass13device_kernelIN5flash11enable_sm90INS1_16FlashAttnBwdSm90INS1_25CollectiveMainloopBwdSm90ILi2ELi2ELi2EN4cute5tupleIJNS5_1CILi1EEES8_S8_EEENS6_IJNS7_ILi64EEENS7_ILi128EEESB_EEENS_10bfloat16_tEfNS_4arch4Sm90ELb0ELb1ELb0ELb1ELb0ELb1ELb0ELb0ELi2ELi1ELi2ELi1ELb0EEENS1_24CollectiveEpilogueBwdGQAISC_fSF_Li256ELb1ELb0EEENS1_19SingleTileSchedulerILb1ELb0ELb0ELi128EEEEEEEEEvNT_6ParamsE --------------------------
	.section	.nv.constant0._ZN7cutlass13device_kernelIN5flash11enable_sm90INS1_16FlashAttnBwdSm90INS1_25CollectiveMainloopBwdSm90ILi2ELi2ELi2EN4cute5tupleIJNS5_1CILi1EEES8_S8_EEENS6_IJNS7_ILi64EEENS7_ILi128EEESB_EEENS_10bfloat16_tEfNS_4arch4Sm90ELb0ELb1ELb0ELb1ELb0ELb1ELb0ELb0ELi2ELi1ELi2ELi1ELb0EEENS1_24CollectiveEpilogueBwdGQAISC_fSF_Li256ELb1ELb0EEENS1_19SingleTileSchedulerILb1ELb0ELb0ELi128EEEEEEEEEvNT_6ParamsE,"a",@progbits
	.sectionflags	@""
	.align	4
.nv.constant0._ZN7cutlass13device_kernelIN5flash11enable_sm90INS1_16FlashAttnBwdSm90INS1_25CollectiveMainloopBwdSm90ILi2ELi2ELi2EN4cute5tupleIJNS5_1CILi1EEES8_S8_EEENS6_IJNS7_ILi64EEENS7_ILi128EEESB_EEENS_10bfloat16_tEfNS_4arch4Sm90ELb0ELb1ELb0ELb1ELb0ELb1ELb0ELb0ELi2ELi1ELi2ELi1ELb0EEENS1_24CollectiveEpilogueBwdGQAISC_fSF_Li256ELb1ELb0EEENS1_19SingleTileSchedulerILb1ELb0ELb0ELi128EEEEEEEEEvNT_6ParamsE:
	.zero		2304


//--------------------- .nv.constant0._ZN7cutlass13device_kernelIN5flash11enable_sm90INS1_16FlashAttnBwdSm90INS1_25CollectiveMainloopBwdSm90ILi2ELi2ELi2EN4cute5tupleIJNS5_1CILi1EEES8_S8_EEENS6_IJNS7_ILi64EEENS7_ILi128EEESB_EEENS_10bfloat16_tEfNS_4arch4Sm90ELb0ELb1ELb0ELb1ELb1ELb1ELb0ELb0ELi2ELi1ELi2ELi1ELb0EEENS1_24CollectiveEpilogueBwdGQAISC_fSF_Li256ELb1ELb1EEENS1_19SingleTileSchedulerILb1ELb0ELb0ELi128EEEEEEEEEvNT_6ParamsE --------------------------
	.section	.nv.constant0._ZN7cutlass13device_kernelIN5flash11enable_sm90INS1_16FlashAttnBwdSm90INS1_25CollectiveMainloopBwdSm90ILi2ELi2ELi2EN4cute5tupleIJNS5_1CILi1EEES8_S8_EEENS6_IJNS7_ILi64EEENS7_ILi128EEESB_EEENS_10bfloat16_tEfNS_4arch4Sm90ELb0ELb1ELb0ELb1ELb1ELb1ELb0ELb0ELi2ELi1ELi2ELi1ELb0EEENS1_24CollectiveEpilogueBwdGQAISC_fSF_Li256ELb1ELb1EEENS1_19SingleTileSchedulerILb1ELb0ELb0ELi128EEEEEEEEEvNT_6ParamsE,"a",@progbits
	.sectionflags	@""
	.align	4
.nv.constant0._ZN7cutlass13device_kernelIN5flash11enable_sm90INS1_16FlashAttnBwdSm90INS1_25CollectiveMainloopBwdSm90ILi2ELi2ELi2EN4cute5tupleIJNS5_1CILi1EEES8_S8_EEENS6_IJNS7_ILi64EEENS7_ILi128EEESB_EEENS_10bfloat16_tEfNS_4arch4Sm90ELb0ELb1ELb0ELb1ELb1ELb1ELb0ELb0ELi2ELi1ELi2ELi1ELb0EEENS1_24CollectiveEpilogueBwdGQAISC_fSF_Li256ELb1ELb1EEENS1_19SingleTileSchedulerILb1ELb0ELb0ELi128EEEEEEEEEvNT_6ParamsE:
	.zero		2304


//--------------------- .nv.constant0._ZN7cutlass13device_kernelIN5flash11enable_sm90INS1_16FlashAttnBwdSm90INS1_25CollectiveMainloopBwdSm90ILi2ELi2ELi2EN4cute5tupleIJNS5_1CILi1EEES8_S8_EEENS6_IJNS7_ILi64EEENS7_ILi128EEESB_EEENS_10bfloat16_tEfNS_4arch4Sm90ELb1ELb0ELb0ELb0ELb0ELb1ELb0ELb0ELi2ELi1ELi2ELi1ELb0EEENS1_21CollectiveEpilogueBwdISC_SD_SF_Li256ELb0ELb0ELi1EEENS1_25SingleTileBwdLPTSchedulerILb0ELi128ELb0EEEEEEEEEvNT_6ParamsE --------------------------
	.section	.nv.constant0._ZN7cutlass13device_kernelIN5flash11enable_sm90INS1_16FlashAttnBwdSm90INS1_25CollectiveMainloopBwdSm90ILi2ELi2ELi2EN4cute5tupleIJNS5_1CILi1EEES8_S8_EEENS6_IJNS7_ILi64EEENS7_ILi128EEESB_EEENS_10bfloat16_tEfNS_4arch4Sm90ELb1ELb0ELb0ELb0ELb0ELb1ELb0ELb0ELi2ELi1ELi2ELi1ELb0EEENS1_21CollectiveEpilogueBwdISC_SD_SF_Li256ELb0ELb0ELi1EEENS1_25SingleTileBwdLPTSchedulerILb0ELi128ELb0EEEEEEEEEvNT_6ParamsE,"a",@progbits
	.sectionflags	@""
	.align	4
.nv.constant0._ZN7cutlass13device_kernelIN5flash11enable_sm90INS1_16FlashAttnBwdSm90INS1_25CollectiveMainloopBwdSm90ILi2ELi2ELi2EN4cute5tupleIJNS5_1CILi1EEES8_S8_EEENS6_IJNS7_ILi64EEENS7_ILi128EEESB_EEENS_10bfloat16_tEfNS_4arch4Sm90ELb1ELb0ELb0ELb0ELb0ELb1ELb0ELb0ELi2ELi1ELi2ELi1ELb0EEENS1_21CollectiveEpilogueBwdISC_SD_SF_Li256ELb0ELb0ELi1EEENS1_25SingleTileBwdLPTSchedulerILb0ELi128ELb0EEEEEEEEEvNT_6ParamsE:
	.zero		2944


//--------------------- .nv.constant0._ZN7cutlass13device_kernelIN5flash11enable_sm90INS1_16FlashAttnBwdSm90INS1_25CollectiveMainloopBwdSm90ILi2ELi2ELi2EN4cute5tupleIJNS5_1CILi1EEES8_S8_EEENS6_IJNS7_ILi64EEENS7_ILi128EEESB_EEENS_10bfloat16_tEfNS_4arch4Sm90ELb1ELb0ELb0ELb0ELb1ELb1ELb0ELb0ELi2ELi1ELi2ELi1ELb0EEENS1_21CollectiveEpilogueBwdISC_SD_SF_Li256ELb0ELb0ELi1EEENS1_25SingleTileBwdLPTSchedulerILb0ELi128ELb1EEEEEEEEEvNT_6ParamsE --------------------------
	.section	.nv.constant0._ZN7cutlass13device_kernelIN5flash11enable_sm90INS1_16FlashAttnBwdSm90INS1_25CollectiveMainloopBwdSm90ILi2ELi2ELi2EN4cute5tupleIJNS5_1CILi1EEES8_S8_EEENS6_IJNS7_ILi64EEENS7_ILi128EEESB_EEENS_10bfloat16_tEfNS_4arch4Sm90ELb1ELb0ELb0ELb0ELb1ELb1ELb0ELb0ELi2ELi1ELi2ELi1ELb0EEENS1_21CollectiveEpilogueBwdISC_SD_SF_Li256ELb0ELb0ELi1EEENS1_25SingleTileBwdLPTSchedulerILb0ELi128ELb1EEEEEEEEEvNT_6ParamsE,"a",@progbits
	.sectionflags	@""
	.align	4
.nv.constant0._ZN7cutlass13device_kernelIN5flash11enable_sm90INS1_16FlashAttnBwdSm90INS1_25CollectiveMainloopBwdSm90ILi2ELi2ELi2EN4cute5tupleIJNS5_1CILi1EEES8_S8_EEENS6_IJNS7_ILi64EEENS7_ILi128EEESB_EEENS_10bfloat16_tEfNS_4arch4Sm90ELb1ELb0ELb0ELb0ELb1ELb1ELb0ELb0ELi2ELi1ELi2ELi1ELb0EEENS1_21CollectiveEpilogueBwdISC_SD_SF_Li256ELb0ELb0ELi1EEENS1_25SingleTileBwdLPTSchedulerILb0ELi128ELb1EEEEEEEEEvNT_6ParamsE:
	.zero		2944


//--------------------- .nv.constant0._ZN7cutlass13device_kernelIN5flash11enable_sm90INS1_16FlashAttnBwdSm90INS1_25CollectiveMainloopBwdSm90ILi2ELi2ELi2EN4cute5tupleIJNS5_1CILi1EEES8_S8_EEENS6_IJNS7_ILi64EEENS7_ILi128EEESB_EEENS_10bfloat16_tEfNS_4arch4Sm90ELb1ELb0ELb0ELb0ELb0ELb1ELb0ELb0ELi2ELi1ELi2ELi1ELb0EEENS1_24CollectiveEpilogueBwdGQAISC_fSF_Li256ELb0ELb0EEENS1_25SingleTileBwdLPTSchedulerILb0ELi128ELb0EEEEEEEEEvNT_6ParamsE --------------------------
	.section	.nv.constant0._ZN7cutlass13device_kernelIN5flash11enable_sm90INS1_16FlashAttnBwdSm90INS1_25CollectiveMainloopBwdSm90ILi2ELi2ELi2EN4cute5tupleIJNS5_1CILi1EEES8_S8_EEENS6_IJNS7_ILi64EEENS7_ILi128EEESB_EEENS_10bfloat16_tEfNS_4arch4Sm90ELb1ELb0ELb0ELb0ELb0ELb1ELb0ELb0ELi2ELi1ELi2ELi1ELb0EEENS1_24CollectiveEpilogueBwdGQAISC_fSF_Li256ELb0ELb0EEENS1_25SingleTileBwdLPTSchedulerILb0ELi128ELb0EEEEEEEEEvNT_6ParamsE,"a",@progbits
	.sectionflags	@""
	.align	4
.nv.constant0._ZN7cutlass13device_kernelIN5flash11enable_sm90INS1_16FlashAttnBwdSm90INS1_25CollectiveMainloopBwdSm90ILi2ELi2ELi2EN4cute5tupleIJNS5_1CILi1EEES8_S8_EEENS6_IJNS7_ILi64EEENS7_ILi128EEESB_EEENS_10bfloat16_tEfNS_4arch4Sm90ELb1ELb0ELb0ELb0ELb0ELb1ELb0ELb0ELi2ELi1ELi2ELi1ELb0EEENS1_24CollectiveEpilogueBwdGQAISC_fSF_Li256ELb0ELb0EEENS1_25SingleTileBwdLPTSchedulerILb0ELi128ELb0EEEEEEEEEvNT_6ParamsE:
	.zero		2432


//--------------------- .nv.constant0._ZN7cutlass13device_kernelIN5flash11enable_sm90INS1_16FlashAttnBwdSm90INS1_25CollectiveMainloopBwdSm90ILi2ELi2ELi2EN4cute5tupleIJNS5_1CILi1EEES8_S8_EEENS6_IJNS7_ILi64EEENS7_ILi128EEESB_EEENS_10bfloat16_tEfNS_4arch4Sm90ELb1ELb0ELb0ELb0ELb1ELb1ELb0ELb0ELi2ELi1ELi2ELi1ELb0EEENS1_24CollectiveEpilogueBwdGQAISC_fSF_Li256ELb0ELb1EEENS1_25SingleTileBwdLPTSchedulerILb0ELi128ELb1EEEEEEEEEvNT_6ParamsE --------------------------
	.section	.nv.constant0._ZN7cutlass13device_kernelIN5flash11enable_sm90INS1_16FlashAttnBwdSm90INS1_25CollectiveMainloopBwdSm90ILi2ELi2ELi2EN4cute5tupleIJNS5_1CILi1EEES8_S8_EEENS6_IJNS7_ILi64EEENS7_ILi128EEESB_EEENS_10bfloat16_tEfNS_4arch4Sm90ELb1ELb0ELb0ELb0ELb1ELb1ELb0ELb0ELi2ELi1ELi2ELi1ELb0EEENS1_24CollectiveEpilogueBwdGQAISC_fSF_Li256ELb0ELb1EEENS1_25SingleTileBwdLPTSchedulerILb0ELi128ELb1EEEEEEEEEvNT_6ParamsE,"a",@progbits
	.sectionflags	@""
	.align	4
.nv.constant0._ZN7cutlass13device_kernelIN5flash11enable_sm90INS1_16FlashAttnBwdSm90INS1_25CollectiveMainloopBwdSm90ILi2ELi2ELi2EN4cute5tupleIJNS5_1CILi1EEES8_S8_EEENS6_IJNS7_ILi64EEENS7_ILi128EEESB_EEENS_10bfloat16_tEfNS_4arch4Sm90ELb1ELb0ELb0ELb0ELb1ELb1ELb0ELb0ELi2ELi1ELi2ELi1ELb0EEENS1_24CollectiveEpilogueBwdGQAISC_fSF_Li256ELb0ELb1EEENS1_25SingleTileBwdLPTSchedulerILb0ELi128ELb1EEEEEEEEEvNT_6ParamsE:
	.zero		2432


//--------------------- .nv.constant0._ZN7cutlass13device_kernelIN5flash22FlashAttnBwdPreprocessIN4cute5tupleIJNS3_1CILi64EEENS5_ILi128EEEEEENS_10bfloat16_tEfNS_4arch4Sm90ELb1ELb0EEEEEvNT_6ParamsE --------------------------
	.section	.nv.constant0._ZN7cutlass13device_kernelIN5flash22FlashAttnBwdPreprocessIN4cute5tupleIJNS3_1CILi64EEENS5_ILi128EEEEEENS_10bfloat16_tEfNS_4arch4Sm90ELb1ELb0EEEEEvNT_6ParamsE,"a",@progbits
	.sectionflags	@""
	.align	4
.nv.constant0._ZN7cutlass13device_kernelIN5flash22FlashAttnBwdPreprocessIN4cute5tupleIJNS3_1CILi64EEENS5_ILi128EEEEEENS_10bfloat16_tEfNS_4arch4Sm90ELb1ELb0EEEEEvNT_6ParamsE:
	.zero		768


//--------------------- .nv.constant0._ZN7cutlass13device_kernelIN5flash11enable_sm90INS1_16FlashAttnBwdSm90INS1_25CollectiveMainloopBwdSm90ILi2ELi2ELi2EN4cute5tupleIJNS5_1CILi1EEES8_S8_EEENS6_IJNS7_ILi64EEENS7_ILi128EEESB_EEENS_10bfloat16_tEfNS_4arch4Sm90ELb1ELb0ELb0ELb1ELb0ELb1ELb0ELb0ELi2ELi1ELi2ELi1ELb0EEENS1_21CollectiveEpilogueBwdISC_SD_SF_Li256ELb1ELb0ELi1EEENS1_25SingleTileBwdLPTSchedulerILb1ELi128ELb0EEEEEEEEEvNT_6ParamsE --------------------------
	.section	.nv.constant0._ZN7cutlass13device_kernelIN5flash11enable_sm90INS1_16FlashAttnBwdSm90INS1_25CollectiveMainloopBwdSm90ILi2ELi2ELi2EN4cute5tupleIJNS5_1CILi1EEES8_S8_EEENS6_IJNS7_ILi64EEENS7_ILi128EEESB_EEENS_10bfloat16_tEfNS_4arch4Sm90ELb1ELb0ELb0ELb1ELb0ELb1ELb0ELb0ELi2ELi1ELi2ELi1ELb0EEENS1_21CollectiveEpilogueBwdISC_SD_SF_Li256ELb1ELb0ELi1EEENS1_25SingleTileBwdLPTSchedulerILb1ELi128ELb0EEEEEEEEEvNT_6ParamsE,"a",@progbits
	.sectionflags	@""
	.align	4
.nv.constant0._ZN7cutlass13device_kernelIN5flash11enable_sm90INS1_16FlashAttnBwdSm90INS1_25CollectiveMainloopBwdSm90ILi2ELi2ELi2EN4cute5tupleIJNS5_1CILi1EEES8_S8_EEENS6_IJNS7_ILi64EEENS7_ILi128EEESB_EEENS_10bfloat16_tEfNS_4arch4Sm90ELb1ELb0ELb0ELb1ELb0ELb1ELb0ELb0ELi2ELi1ELi2ELi1ELb0EEENS1_21CollectiveEpilogueBwdISC_SD_SF_Li256ELb1ELb0ELi1EEENS1_25SingleTileBwdLPTSchedulerILb1ELi128ELb0EEEEEEEEEvNT_6ParamsE:
	.zero		2304


//--------------------- .nv.constant0._ZN7cutlass13device_kernelIN5flash11enable_sm90INS1_16FlashAttnBwdSm90INS1_25CollectiveMainloopBwdSm90ILi2ELi2ELi2EN4cute5tupleIJNS5_1CILi1EEES8_S8_EEENS6_IJNS7_ILi64EEENS7_ILi128EEESB_EEENS_10bfloat16_tEfNS_4arch4Sm90ELb1ELb0ELb0ELb1ELb1ELb1ELb0ELb0ELi2ELi1ELi2ELi1ELb0EEENS1_21CollectiveEpilogueBwdISC_SD_SF_Li256ELb1ELb0ELi1EEENS1_25SingleTileBwdLPTSchedulerILb1ELi128ELb1EEEEEEEEEvNT_6ParamsE --------------------------
	.section	.nv.constant0._ZN7cutlass13device_kernelIN5flash11enable_sm90INS1_16FlashAttnBwdSm90INS1_25CollectiveMainloopBwdSm90ILi2ELi2ELi2EN4cute5tupleIJNS5_1CILi1EEES8_S8_EEENS6_IJNS7_ILi64EEENS7_ILi128EEESB_EEENS_10bfloat16_tEfNS_4arch4Sm90ELb1ELb0ELb0ELb1ELb1ELb1ELb0ELb0ELi2ELi1ELi2ELi1ELb0EEENS1_21CollectiveEpilogueBwdISC_SD_SF_Li256ELb1ELb0ELi1EEENS1_25SingleTileBwdLPTSchedulerILb1ELi128ELb1EEEEEEEEEvNT_6ParamsE,"a",@progbits
	.sectionflags	@""
	.align	4
.nv.constant0._ZN7cutlass13device_kernelIN5flash11enable_sm90INS1_16FlashAttnBwdSm90INS1_25CollectiveMainloopBwdSm90ILi2ELi2ELi2EN4cute5tupleIJNS5_1CILi1EEES8_S8_EEENS6_IJNS7_ILi64EEENS7_ILi128EEESB_EEENS_10bfloat16_tEfNS_4arch4Sm90ELb1ELb0ELb0ELb1ELb1ELb1ELb0ELb0ELi2ELi1ELi2ELi1ELb0EEENS1_21CollectiveEpilogueBwdISC_SD_SF_Li256ELb1ELb0ELi1EEENS1_25SingleTileBwdLPTSchedulerILb1ELi128ELb1EEEEEEEEEvNT_6ParamsE:
	.zero		2304


//--------------------- .nv.constant0._ZN7cutlass13device_kernelIN5flash11enable_sm90INS1_16FlashAttnBwdSm90INS1_25CollectiveMainloopBwdSm90ILi2ELi2ELi2EN4cute5tupleIJNS5_1CILi1EEES8_S8_EEENS6_IJNS7_ILi64EEENS7_ILi128EEESB_EEENS_10bfloat16_tEfNS_4arch4Sm90ELb1ELb0ELb0ELb1ELb0ELb1ELb0ELb0ELi2ELi1ELi2ELi1ELb0EEENS1_24CollectiveEpilogueBwdGQAISC_fSF_Li256ELb1ELb0EEENS1_25SingleTileBwdLPTSchedulerILb1ELi128ELb0EEEEEEEEEvNT_6ParamsE --------------------------
	.section	.nv.constant0._ZN7cutlass13device_kernelIN5flash11enable_sm90INS1_16FlashAttnBwdSm90INS1_25CollectiveMainloopBwdSm90ILi2ELi2ELi2EN4cute5tupleIJNS5_1CILi1EEES8_S8_EEENS6_IJNS7_ILi64EEENS7_ILi128EEESB_EEENS_10bfloat16_tEfNS_4arch4Sm90ELb1ELb0ELb0ELb1ELb0ELb1ELb0ELb0ELi2ELi1ELi2ELi1ELb0EEENS1_24CollectiveEpilogueBwdGQAISC_fSF_Li256ELb1ELb0EEENS1_25SingleTileBwdLPTSchedulerILb1ELi128ELb0EEEEEEEEEvNT_6ParamsE,"a",@progbits
	.sectionflags	@""
	.align	4
.nv.constant0._ZN7cutlass13device_kernelIN5flash11enable_sm90INS1_16FlashAttnBwdSm90INS1_25CollectiveMainloopBwdSm90ILi2ELi2ELi2EN4cute5tupleIJNS5_1CILi1EEES8_S8_EEENS6_IJNS7_ILi64EEENS7_ILi128EEESB_EEENS_10bfloat16_tEfNS_4arch4Sm90ELb1ELb0ELb0ELb1ELb0ELb1ELb0ELb0ELi2ELi1ELi2ELi1ELb0EEENS1_24CollectiveEpilogueBwdGQAISC_fSF_Li256ELb1ELb0EEENS1_25SingleTileBwdLPTSchedulerILb1ELi128ELb0EEEEEEEEEvNT_6ParamsE:
	.zero		2432


//--------------------- .nv.constant0._ZN7cutlass13device_kernelIN5flash32FlashAttnBwdPostprocessConvertdQIN4cute5tupleIJNS3_1CILi128EEES6_EEENS_10bfloat16_tEfNS_4arch4Sm90ELi256ENS3_8TiledMMAINS3_8MMA_AtomIJNS3_4SM904GMMA28MMA_64x128x16_F32BF16BF16_RSILNSE_5MajorE0ELSG_1ELNSE_7ScaleInE1ELSH_1EEEEEENS3_6LayoutINS4_IJNS5_ILi2EEENS5_ILi1EEESM_EEENS4_IJSM_NS5_ILi0EEESO_EEEEENS4_IJNS3_10UnderscoreESR_SR_EEEEELb0EEEEEvNT_6ParamsE --------------------------
	.section	.nv.constant0._ZN7cutlass13device_kernelIN5flash32FlashAttnBwdPostprocessConvertdQIN4cute5tupleIJNS3_1CILi128EEES6_EEENS_10bfloat16_tEfNS_4arch4Sm90ELi256ENS3_8TiledMMAINS3_8MMA_AtomIJNS3_4SM904GMMA28MMA_64x128x16_F32BF16BF16_RSILNSE_5MajorE0ELSG_1ELNSE_7ScaleInE1ELSH_1EEEEEENS3_6LayoutINS4_IJNS5_ILi2EEENS5_ILi1EEESM_EEENS4_IJSM_NS5_ILi0EEESO_EEEEENS4_IJNS3_10UnderscoreESR_SR_EEEEELb0EEEEEvNT_6ParamsE,"a",@progbits
	.sectionflags	@""
	.align	4
.nv.constant0._ZN7cutlass13device_kernelIN5flash32FlashAttnBwdPostprocessConvertdQIN4cute5tupleIJNS3_1CILi128EEES6_EEENS_10bfloat16_tEfNS_4arch4Sm90ELi256ENS3_8TiledMMAINS3_8MMA_AtomIJNS3_4SM904GMMA28MMA_64x128x16_F32BF16BF16_RSILNSE_5MajorE0ELSG_1ELNSE_7ScaleInE1ELSH_1EEEEEENS3_6LayoutINS4_IJNS5_ILi2EEENS5_ILi1EEESM_EEENS4_IJSM_NS5_ILi0EEESO_EEEEENS4_IJNS3_10UnderscoreESR_SR_EEEEELb0EEEEEvNT_6ParamsE:
	.zero		640


//--------------------- .nv.constant0._ZN7cutlass13device_kernelIN5flash32FlashAttnBwdPostprocessConvertdQIN4cute5tupleIJNS3_1CILi64EEENS5_ILi128EEEEEENS_10bfloat16_tEfNS_4arch4Sm90ELi256ENS3_8TiledMMAINS3_8MMA_AtomIJNS3_4SM904GMMA27MMA_64x64x16_F32BF16BF16_SSILNSF_5MajorE0ELSH_1ELNSF_7ScaleInE1ELSI_1EEEEEENS3_6LayoutINS4_IJNS5_ILi1EEENS5_ILi2EEESM_EEENS4_IJNS5_ILi0EEESM_SP_EEEEENS4_IJNS3_10UnderscoreESS_SS_EEEEELb0EEEEEvNT_6ParamsE --------------------------
	.section	.nv.constant0._ZN7cutlass13device_kernelIN5flash32FlashAttnBwdPostprocessConvertdQIN4cute5tupleIJNS3_1CILi64EEENS5_ILi128EEEEEENS_10bfloat16_tEfNS_4arch4Sm90ELi256ENS3_8TiledMMAINS3_8MMA_AtomIJNS3_4SM904GMMA27MMA_64x64x16_F32BF16BF16_SSILNSF_5MajorE0ELSH_1ELNSF_7ScaleInE1ELSI_1EEEEEENS3_6LayoutINS4_IJNS5_ILi1EEENS5_ILi2EEESM_EEENS4_IJNS5_ILi0EEESM_SP_EEEEENS4_IJNS3_10UnderscoreESS_SS_EEEEELb0EEEEEvNT_6ParamsE,"a",@progbits
	.sectionflags	@""
	.align	4
.nv.constant0._ZN7cutlass13device_kernelIN5flash32FlashAttnBwdPostprocessConvertdQIN4cute5tupleIJNS3_1CILi64EEENS5_ILi128EEEEEENS_10bfloat16_tEfNS_4arch4Sm90ELi256ENS3_8TiledMMAINS3_8MMA_AtomIJNS3_4SM904GMMA27MMA_64x64x16_F32BF16BF16_SSILNSF_5MajorE0ELSH_1ELNSF_7ScaleInE1ELSI_1EEEEEENS3_6LayoutINS4_IJNS5_ILi1EEENS5_ILi2EEESM_EEENS4_IJNS5_ILi0EEESM_SP_EEEEENS4_IJNS3_10UnderscoreESS_SS_EEEEELb0EEEEEvNT_6ParamsE:
	.zero		640


//--------------------- .nv.constant0._ZN7cutlass13device_kernelIN5flash11enable_sm90INS1_16FlashAttnBwdSm90INS1_25CollectiveMainloopBwdSm90ILi2ELi2ELi2EN4cute5tupleIJNS5_1CILi1EEES8_S8_EEENS6_IJNS7_ILi64EEENS7_ILi128EEESB_EEENS_10bfloat16_tEfNS_4arch4Sm90ELb1ELb0ELb0ELb1ELb1ELb1ELb0ELb0ELi2ELi1ELi2ELi1ELb0EEENS1_24CollectiveEpilogueBwdGQAISC_fSF_Li256ELb1ELb1EEENS1_25SingleTileBwdLPTSchedulerILb1ELi128ELb1EEEEEEEEEvNT_6ParamsE --------------------------
	.section	.nv.constant0._ZN7cutlass13device_kernelIN5flash11enable_sm90INS1_16FlashAttnBwdSm90INS1_25CollectiveMainloopBwdSm90ILi2ELi2ELi2EN4cute5tupleIJNS5_1CILi1EEES8_S8_EEENS6_IJNS7_ILi64EEENS7_ILi128EEESB_EEENS_10bfloat16_tEfNS_4arch4Sm90ELb1ELb0ELb0ELb1ELb1ELb1ELb0ELb0ELi2ELi1ELi2ELi1ELb0EEENS1_24CollectiveEpilogueBwdGQAISC_fSF_Li256ELb1ELb1EEENS1_25SingleTileBwdLPTSchedulerILb1ELi128ELb1EEEEEEEEEvNT_6ParamsE,"a",@progbits
	.sectionflags	@""
	.align	4
.nv.constant0._ZN7cutlass13device_kernelIN5flash11enable_sm90INS1_16FlashAttnBwdSm90INS1_25CollectiveMainloopBwdSm90ILi2ELi2ELi2EN4cute5tupleIJNS5_1CILi1EEES8_S8_EEENS6_IJNS7_ILi64EEENS7_ILi128EEESB_EEENS_10bfloat16_tEfNS_4arch4Sm90ELb1ELb0ELb0ELb1ELb1ELb1ELb0ELb0ELi2ELi1ELi2ELi1ELb0EEENS1_24CollectiveEpilogueBwdGQAISC_fSF_Li256ELb1ELb1EEENS1_25SingleTileBwdLPTSchedulerILb1ELi128ELb1EEEEEEEEEvNT_6ParamsE:
	.zero		2432


//--------------------- .nv.constant0._ZN7cutlass13device_kernelIN5flash22FlashAttnBwdPreprocessIN4cute5tupleIJNS3_1CILi64EEENS5_ILi128EEEEEENS_10bfloat16_tEfNS_4arch4Sm90ELb1ELb1EEEEEvNT_6ParamsE --------------------------
	.section	.nv.constant0._ZN7cutlass13device_kernelIN5flash22FlashAttnBwdPreprocessIN4cute5tupleIJNS3_1CILi64EEENS5_ILi128EEEEEENS_10bfloat16_tEfNS_4arch4Sm90ELb1ELb1EEEEEvNT_6ParamsE,"a",@progbits
	.sectionflags	@""
	.align	4
.nv.constant0._ZN7cutlass13device_kernelIN5flash22FlashAttnBwdPreprocessIN4cute5tupleIJNS3_1CILi64EEENS5_ILi128EEEEEENS_10bfloat16_tEfNS_4arch4Sm90ELb1ELb1EEEEEvNT_6ParamsE:
	.zero		768


//--------------------- SYMBOLS --------------------------

	.type		.nv.reservedSmem.offset0,@object
	.size		.nv.reservedSmem.offset0,0x4
	.type		__assertfail,@function
